	.target	sm_90a

	.elftype	@"ET_EXEC"


//--------------------- .note.nv.tkinfo           --------------------------
	.section	.note.nv.tkinfo,"",@"SHT_NOTE"
	.sectionflags	@"SHF_NOTE_NV_TKINFO"
	.tkinfo
        /*0018*/ 	.word	0x00000002
        /*0030*/ 	.string	""
        /*0030*/ 	.string	"ptxas"
        /*0030*/ 	.string	"Cuda compilation tools, release 13.0, V13.0.88"
        /*0030*/ 	.string	"Build cuda_13.0.r13.0/compiler.36424714_0"
        /*0030*/ 	.string	"-arch sm_90a -m 64 "



//--------------------- .note.nv.cuinfo           --------------------------
	.section	.note.nv.cuinfo,"",@"SHT_NOTE"
	.sectionflags	@"SHF_NOTE_NV_CUINFO"
        /*0018*/ 	.short	0x0002
        /*001a*/ 	.short	0x005a
        /*001c*/ 	.short	0x0082
	.zero		2


//--------------------- .nv.info                  --------------------------
	.section	.nv.info,"",@"SHT_CUDA_INFO"
	.align	4


	//----- nvinfo : EIATTR_REGCOUNT
	.align		4
        /*0000*/ 	.byte	0x04, 0x2f
        /*0002*/ 	.short	(.L_21 - .L_20)
	.align		4
.L_20:
        /*0004*/ 	.word	index@(_ZN7cutlass13device_kernelIN5flash11enable_sm90INS1_16FlashAttnFwdSm90INS1_25CollectiveMainloopFwdSm90ILi2EN4cute5tupleIJNS5_1CILi1EEES8_S8_EEENS6_IJNS7_ILi192EEENS7_ILi160EEENS7_ILi64EEEEEELi64ENS_12float_e4m3_tEfNS_4arch4Sm90ELb1ELb0ELb1ELb1ELb0ELb1ELb0ELb1ELb1ELb1ELb1ELb0EEENS1_21CollectiveEpilogueFwdINS6_IJSA_SC_SB_EEES9_NS_10bfloat16_tESG_Li384ELb1ELb1ELb1ELb1EEENS1_36VarlenDynamicPersistentTileSchedulerILi192ELi160ELi384ELi128ELb1ELb1ELb1ELb1ELb1ELb1EEEEEEEEEvNT_6ParamsE)
        /*0008*/ 	.word	0x00000080


	//----- nvinfo : EIATTR_FRAME_SIZE
	.align		4
.L_21:
        /*000c*/ 	.byte	0x04, 0x11
        /*000e*/ 	.short	(.L_23 - .L_22)
	.align		4
.L_22:
        /*0010*/ 	.word	index@(_ZN7cutlass13device_kernelIN5flash11enable_sm90INS1_16FlashAttnFwdSm90INS1_25CollectiveMainloopFwdSm90ILi2EN4cute5tupleIJNS5_1CILi1EEES8_S8_EEENS6_IJNS7_ILi192EEENS7_ILi160EEENS7_ILi64EEEEEELi64ENS_12float_e4m3_tEfNS_4arch4Sm90ELb1ELb0ELb1ELb1ELb0ELb1ELb0ELb1ELb1ELb1ELb1ELb0EEENS1_21CollectiveEpilogueFwdINS6_IJSA_SC_SB_EEES9_NS_10bfloat16_tESG_Li384ELb1ELb1ELb1ELb1EEENS1_36VarlenDynamicPersistentTileSchedulerILi192ELi160ELi384ELi128ELb1ELb1ELb1ELb1ELb1ELb1EEEEEEEEEvNT_6ParamsE)
        /*0014*/ 	.word	0x000000a0


	//----- nvinfo : EIATTR_REGCOUNT
	.align		4
.L_23:
        /*0018*/ 	.byte	0x04, 0x2f
        /*001a*/ 	.short	(.L_25 - .L_24)
	.align		4
.L_24:
        /*001c*/ 	.word	index@(_ZN7cutlass13device_kernelIN5flash11enable_sm90INS1_16FlashAttnFwdSm90INS1_25CollectiveMainloopFwdSm90ILi2EN4cute5tupleIJNS5_1CILi1EEES8_S8_EEENS6_IJNS7_ILi192EEENS7_ILi160EEENS7_ILi64EEEEEELi64ENS_12float_e4m3_tEfNS_4arch4Sm90ELb1ELb0ELb1ELb1ELb0ELb0ELb0ELb1ELb1ELb1ELb1ELb0EEENS1_21CollectiveEpilogueFwdINS6_IJSA_SC_SB_EEES9_NS_10bfloat16_tESG_Li384ELb1ELb1ELb1ELb1EEENS1_36VarlenDynamicPersistentTileSchedulerILi192ELi160ELi384ELi128ELb1ELb1ELb1ELb1ELb1ELb1EEEEEEEEEvNT_6ParamsE)
        /*0020*/ 	.word	0x00000080


	//----- nvinfo : EIATTR_FRAME_SIZE
	.align		4
.L_25:
        /*0024*/ 	.byte	0x04, 0x11
        /*0026*/ 	.short	(.L_27 - .L_26)
	.align		4
.L_26:
        /*0028*/ 	.word	index@(_ZN7cutlass13device_kernelIN5flash11enable_sm90INS1_16FlashAttnFwdSm90INS1_25CollectiveMainloopFwdSm90ILi2EN4cute5tupleIJNS5_1CILi1EEES8_S8_EEENS6_IJNS7_ILi192EEENS7_ILi160EEENS7_ILi64EEEEEELi64ENS_12float_e4m3_tEfNS_4arch4Sm90ELb1ELb0ELb1ELb1ELb0ELb0ELb0ELb1ELb1ELb1ELb1ELb0EEENS1_21CollectiveEpilogueFwdINS6_IJSA_SC_SB_EEES9_NS_10bfloat16_tESG_Li384ELb1ELb1ELb1ELb1EEENS1_36VarlenDynamicPersistentTileSchedulerILi192ELi160ELi384ELi128ELb1ELb1ELb1ELb1ELb1ELb1EEEEEEEEEvNT_6ParamsE)
        /*002c*/ 	.word	0x00000020


	//----- nvinfo : EIATTR_REGCOUNT
	.align		4
.L_27:
        /*0030*/ 	.byte	0x04, 0x2f
        /*0032*/ 	.short	(.L_29 - .L_28)
	.align		4
.L_28:
        /*0034*/ 	.word	index@(_ZN7cutlass13device_kernelIN5flash11enable_sm90INS1_16FlashAttnFwdSm90INS1_25CollectiveMainloopFwdSm90ILi2EN4cute5tupleIJNS5_1CILi1EEES8_S8_EEENS6_IJNS7_ILi192EEENS7_ILi160EEENS7_ILi64EEEEEELi64ENS_12float_e4m3_tEfNS_4arch4Sm90ELb1ELb0ELb1ELb0ELb0ELb0ELb0ELb1ELb1ELb1ELb1ELb0EEENS1_21CollectiveEpilogueFwdINS6_IJSA_SC_SB_EEES9_NS_10bfloat16_tESG_Li384ELb0ELb1ELb1ELb1EEENS1_19SingleTileSchedulerILb0ELb1ELb1ELi192EEEEEEEEEvNT_6ParamsE)
        /*0038*/ 	.word	0x00000080


	//----- nvinfo : EIATTR_FRAME_SIZE
	.align		4
.L_29:
        /*003c*/ 	.byte	0x04, 0x11
        /*003e*/ 	.short	(.L_31 - .L_30)
	.align		4
.L_30:
        /*0040*/ 	.word	index@(_ZN7cutlass13device_kernelIN5flash11enable_sm90INS1_16FlashAttnFwdSm90INS1_25CollectiveMainloopFwdSm90ILi2EN4cute5tupleIJNS5_1CILi1EEES8_S8_EEENS6_IJNS7_ILi192EEENS7_ILi160EEENS7_ILi64EEEEEELi64ENS_12float_e4m3_tEfNS_4arch4Sm90ELb1ELb0ELb1ELb0ELb0ELb0ELb0ELb1ELb1ELb1ELb1ELb0EEENS1_21CollectiveEpilogueFwdINS6_IJSA_SC_SB_EEES9_NS_10bfloat16_tESG_Li384ELb0ELb1ELb1ELb1EEENS1_19SingleTileSchedulerILb0ELb1ELb1ELi192EEEEEEEEEvNT_6ParamsE)
        /*0044*/ 	.word	0x00000038


	//----- nvinfo : EIATTR_REGCOUNT
	.align		4
.L_31:
        /*0048*/ 	.byte	0x04, 0x2f
        /*004a*/ 	.short	(.L_33 - .L_32)
	.align		4
.L_32:
        /*004c*/ 	.word	index@(_ZN7cutlass13device_kernelIN5flash11enable_sm90INS1_16FlashAttnFwdSm90INS1_25CollectiveMainloopFwdSm90ILi2EN4cute5tupleIJNS5_1CILi1EEES8_S8_EEENS6_IJNS7_ILi192EEENS7_ILi160EEENS7_ILi64EEEEEELi64ENS_12float_e4m3_tEfNS_4arch4Sm90ELb0ELb1ELb1ELb1ELb0ELb1ELb0ELb1ELb1ELb1ELb1ELb0EEENS1_21CollectiveEpilogueFwdINS6_IJSA_SC_SB_EEES9_NS_10bfloat16_tESG_Li384ELb1ELb1ELb1ELb1EEENS1_36VarlenDynamicPersistentTileSchedulerILi192ELi160ELi384ELi128ELb1ELb1ELb1ELb1ELb0ELb1EEEEEEEEEvNT_6ParamsE)
        /*0050*/ 	.word	0x00000080


	//----- nvinfo : EIATTR_FRAME_SIZE
	.align		4
.L_33:
        /*0054*/ 	.byte	0x04, 0x11
        /*0056*/ 	.short	(.L_35 - .L_34)
	.align		4
.L_34:
        /*0058*/ 	.word	index@(_ZN7cutlass13device_kernelIN5flash11enable_sm90INS1_16FlashAttnFwdSm90INS1_25CollectiveMainloopFwdSm90ILi2EN4cute5tupleIJNS5_1CILi1EEES8_S8_EEENS6_IJNS7_ILi192EEENS7_ILi160EEENS7_ILi64EEEEEELi64ENS_12float_e4m3_tEfNS_4arch4Sm90ELb0ELb1ELb1ELb1ELb0ELb1ELb0ELb1ELb1ELb1ELb1ELb0EEENS1_21CollectiveEpilogueFwdINS6_IJSA_SC_SB_EEES9_NS_10bfloat16_tESG_Li384ELb1ELb1ELb1ELb1EEENS1_36VarlenDynamicPersistentTileSchedulerILi192ELi160ELi384ELi128ELb1ELb1ELb1ELb1ELb0ELb1EEEEEEEEEvNT_6ParamsE)
        /*005c*/ 	.word	0x00000088


	//----- nvinfo : EIATTR_REGCOUNT
	.align		4
.L_35:
        /*0060*/ 	.byte	0x04, 0x2f
        /*0062*/ 	.short	(.L_37 - .L_36)
	.align		4
.L_36:
        /*0064*/ 	.word	index@(_ZN7cutlass13device_kernelIN5flash11enable_sm90INS1_16FlashAttnFwdSm90INS1_25CollectiveMainloopFwdSm90ILi2EN4cute5tupleIJNS5_1CILi1EEES8_S8_EEENS6_IJNS7_ILi192EEENS7_ILi160EEENS7_ILi64EEEEEELi64ENS_12float_e4m3_tEfNS_4arch4Sm90ELb0ELb1ELb1ELb1ELb0ELb0ELb0ELb1ELb1ELb1ELb1ELb0EEENS1_21CollectiveEpilogueFwdINS6_IJSA_SC_SB_EEES9_NS_10bfloat16_tESG_Li384ELb1ELb1ELb1ELb1EEENS1_36VarlenDynamicPersistentTileSchedulerILi192ELi160ELi384ELi128ELb1ELb1ELb1ELb1ELb0ELb1EEEEEEEEEvNT_6ParamsE)
        /*0068*/ 	.word	0x00000080


	//----- nvinfo : EIATTR_FRAME_SIZE
	.align		4
.L_37:
        /*006c*/ 	.byte	0x04, 0x11
        /*006e*/ 	.short	(.L_39 - .L_38)
	.align		4
.L_38:
        /*0070*/ 	.word	index@(_ZN7cutlass13device_kernelIN5flash11enable_sm90INS1_16FlashAttnFwdSm90INS1_25CollectiveMainloopFwdSm90ILi2EN4cute5tupleIJNS5_1CILi1EEES8_S8_EEENS6_IJNS7_ILi192EEENS7_ILi160EEENS7_ILi64EEEEEELi64ENS_12float_e4m3_tEfNS_4arch4Sm90ELb0ELb1ELb1ELb1ELb0ELb0ELb0ELb1ELb1ELb1ELb1ELb0EEENS1_21CollectiveEpilogueFwdINS6_IJSA_SC_SB_EEES9_NS_10bfloat16_tESG_Li384ELb1ELb1ELb1ELb1EEENS1_36VarlenDynamicPersistentTileSchedulerILi192ELi160ELi384ELi128ELb1ELb1ELb1ELb1ELb0ELb1EEEEEEEEEvNT_6ParamsE)
        /*0074*/ 	.word	0x00000058


	//----- nvinfo : EIATTR_REGCOUNT
	.align		4
.L_39:
        /*0078*/ 	.byte	0x04, 0x2f
        /*007a*/ 	.short	(.L_41 - .L_40)
	.align		4
.L_40:
        /*007c*/ 	.word	index@(_ZN7cutlass13device_kernelIN5flash11enable_sm90INS1_16FlashAttnFwdSm90INS1_25CollectiveMainloopFwdSm90ILi2EN4cute5tupleIJNS5_1CILi1EEES8_S8_EEENS6_IJNS7_ILi192EEENS7_ILi160EEENS7_ILi64EEEEEELi64ENS_12float_e4m3_tEfNS_4arch4Sm90ELb0ELb1ELb1ELb0ELb0ELb0ELb0ELb1ELb1ELb1ELb1ELb0EEENS1_21CollectiveEpilogueFwdINS6_IJSA_SC_SB_EEES9_NS_10bfloat16_tESG_Li384ELb0ELb1ELb1ELb1EEENS1_19SingleTileSchedulerILb0ELb1ELb1ELi192EEEEEEEEEvNT_6ParamsE)
        /*0080*/ 	.word	0x00000080


	//----- nvinfo : EIATTR_FRAME_SIZE
	.align		4
.L_41:
        /*0084*/ 	.byte	0x04, 0x11
        /*0086*/ 	.short	(.L_43 - .L_42)
	.align		4
.L_42:
        /*0088*/ 	.word	index@(_ZN7cutlass13device_kernelIN5flash11enable_sm90INS1_16FlashAttnFwdSm90INS1_25CollectiveMainloopFwdSm90ILi2EN4cute5tupleIJNS5_1CILi1EEES8_S8_EEENS6_IJNS7_ILi192EEENS7_ILi160EEENS7_ILi64EEEEEELi64ENS_12float_e4m3_tEfNS_4arch4Sm90ELb0ELb1ELb1ELb0ELb0ELb0ELb0ELb1ELb1ELb1ELb1ELb0EEENS1_21CollectiveEpilogueFwdINS6_IJSA_SC_SB_EEES9_NS_10bfloat16_tESG_Li384ELb0ELb1ELb1ELb1EEENS1_19SingleTileSchedulerILb0ELb1ELb1ELi192EEEEEEEEEvNT_6ParamsE)
        /*008c*/ 	.word	0x00000050


	//----- nvinfo : EIATTR_REGCOUNT
	.align		4
.L_43:
        /*0090*/ 	.byte	0x04, 0x2f
        /*0092*/ 	.short	(.L_45 - .L_44)
	.align		4
.L_44:
        /*0094*/ 	.word	index@(_ZN7cutlass13device_kernelIN5flash11enable_sm90INS1_16FlashAttnFwdSm90INS1_25CollectiveMainloopFwdSm90ILi2EN4cute5tupleIJNS5_1CILi1EEES8_S8_EEENS6_IJNS7_ILi192EEENS7_ILi160EEENS7_ILi64EEEEEELi64ENS_12float_e4m3_tEfNS_4arch4Sm90ELb0ELb0ELb1ELb1ELb0ELb1ELb0ELb1ELb1ELb1ELb1ELb0EEENS1_21CollectiveEpilogueFwdINS6_IJSA_SC_SB_EEES9_NS_10bfloat16_tESG_Li384ELb1ELb1ELb1ELb1EEENS1_36VarlenDynamicPersistentTileSchedulerILi192ELi160ELi384ELi128ELb1ELb1ELb1ELb0ELb1ELb1EEEEEEEEEvNT_6ParamsE)
        /*0098*/ 	.word	0x00000080


	//----- nvinfo : EIATTR_FRAME_SIZE
	.align		4
.L_45:
        /*009c*/ 	.byte	0x04, 0x11
        /*009e*/ 	.short	(.L_47 - .L_46)
	.align		4
.L_46:
        /*00a0*/ 	.word	index@(_ZN7cutlass13device_kernelIN5flash11enable_sm90INS1_16FlashAttnFwdSm90INS1_25CollectiveMainloopFwdSm90ILi2EN4cute5tupleIJNS5_1CILi1EEES8_S8_EEENS6_IJNS7_ILi192EEENS7_ILi160EEENS7_ILi64EEEEEELi64ENS_12float_e4m3_tEfNS_4arch4Sm90ELb0ELb0ELb1ELb1ELb0ELb1ELb0ELb1ELb1ELb1ELb1ELb0EEENS1_21CollectiveEpilogueFwdINS6_IJSA_SC_SB_EEES9_NS_10bfloat16_tESG_Li384ELb1ELb1ELb1ELb1EEENS1_36VarlenDynamicPersistentTileSchedulerILi192ELi160ELi384ELi128ELb1ELb1ELb1ELb0ELb1ELb1EEEEEEEEEvNT_6ParamsE)
        /*00a4*/ 	.word	0x00000098


	//----- nvinfo : EIATTR_REGCOUNT
	.align		4
.L_47:
        /*00a8*/ 	.byte	0x04, 0x2f
        /*00aa*/ 	.short	(.L_49 - .L_48)
	.align		4
.L_48:
        /*00ac*/ 	.word	index@(_ZN7cutlass13device_kernelIN5flash11enable_sm90INS1_16FlashAttnFwdSm90INS1_25CollectiveMainloopFwdSm90ILi2EN4cute5tupleIJNS5_1CILi1EEES8_S8_EEENS6_IJNS7_ILi192EEENS7_ILi160EEENS7_ILi64EEEEEELi64ENS_12float_e4m3_tEfNS_4arch4Sm90ELb0ELb0ELb1ELb1ELb0ELb0ELb0ELb1ELb1ELb1ELb1ELb0EEENS1_21CollectiveEpilogueFwdINS6_IJSA_SC_SB_EEES9_NS_10bfloat16_tESG_Li384ELb1ELb1ELb1ELb1EEENS1_36VarlenDynamicPersistentTileSchedulerILi192ELi160ELi384ELi128ELb1ELb1ELb1ELb0ELb1ELb1EEEEEEEEEvNT_6ParamsE)
        /*00b0*/ 	.word	0x00000080


	//----- nvinfo : EIATTR_FRAME_SIZE
	.align		4
.L_49:
        /*00b4*/ 	.byte	0x04, 0x11
        /*00b6*/ 	.short	(.L_51 - .L_50)
	.align		4
.L_50:
        /*00b8*/ 	.word	index@(_ZN7cutlass13device_kernelIN5flash11enable_sm90INS1_16FlashAttnFwdSm90INS1_25CollectiveMainloopFwdSm90ILi2EN4cute5tupleIJNS5_1CILi1EEES8_S8_EEENS6_IJNS7_ILi192EEENS7_ILi160EEENS7_ILi64EEEEEELi64ENS_12float_e4m3_tEfNS_4arch4Sm90ELb0ELb0ELb1ELb1ELb0ELb0ELb0ELb1ELb1ELb1ELb1ELb0EEENS1_21CollectiveEpilogueFwdINS6_IJSA_SC_SB_EEES9_NS_10bfloat16_tESG_Li384ELb1ELb1ELb1ELb1EEENS1_36VarlenDynamicPersistentTileSchedulerILi192ELi160ELi384ELi128ELb1ELb1ELb1ELb0ELb1ELb1EEEEEEEEEvNT_6ParamsE)
        /*00bc*/ 	.word	0x00000020


	//----- nvinfo : EIATTR_REGCOUNT
	.align		4
.L_51:
        /*00c0*/ 	.byte	0x04, 0x2f
        /*00c2*/ 	.short	(.L_53 - .L_52)
	.align		4
.L_52:
        /*00c4*/ 	.word	index@(_ZN7cutlass13device_kernelIN5flash11enable_sm90INS1_16FlashAttnFwdSm90INS1_25CollectiveMainloopFwdSm90ILi2EN4cute5tupleIJNS5_1CILi1EEES8_S8_EEENS6_IJNS7_ILi192EEENS7_ILi160EEENS7_ILi64EEEEEELi64ENS_12float_e4m3_tEfNS_4arch4Sm90ELb0ELb0ELb1ELb0ELb0ELb0ELb0ELb1ELb1ELb1ELb1ELb0EEENS1_21CollectiveEpilogueFwdINS6_IJSA_SC_SB_EEES9_NS_10bfloat16_tESG_Li384ELb0ELb1ELb1ELb1EEENS1_19SingleTileSchedulerILb0ELb1ELb1ELi192EEEEEEEEEvNT_6ParamsE)
        /*00c8*/ 	.word	0x00000080


	//----- nvinfo : EIATTR_FRAME_SIZE
	.align		4
.L_53:
        /*00cc*/ 	.byte	0x04, 0x11
        /*00ce*/ 	.short	(.L_55 - .L_54)
	.align		4
.L_54:
        /*00d0*/ 	.word	index@(_ZN7cutlass13device_kernelIN5flash11enable_sm90INS1_16FlashAttnFwdSm90INS1_25CollectiveMainloopFwdSm90ILi2EN4cute5tupleIJNS5_1CILi1EEES8_S8_EEENS6_IJNS7_ILi192EEENS7_ILi160EEENS7_ILi64EEEEEELi64ENS_12float_e4m3_tEfNS_4arch4Sm90ELb0ELb0ELb1ELb0ELb0ELb0ELb0ELb1ELb1ELb1ELb1ELb0EEENS1_21CollectiveEpilogueFwdINS6_IJSA_SC_SB_EEES9_NS_10bfloat16_tESG_Li384ELb0ELb1ELb1ELb1EEENS1_19SingleTileSchedulerILb0ELb1ELb1ELi192EEEEEEEEEvNT_6ParamsE)
        /*00d4*/ 	.word	0x00000000


	//----- nvinfo : EIATTR_MIN_STACK_SIZE
	.align		4
.L_55:
        /*00d8*/ 	.byte	0x04, 0x12
        /*00da*/ 	.short	(.L_57 - .L_56)
	.align		4
.L_56:
        /*00dc*/ 	.word	index@(_ZN7cutlass13device_kernelIN5flash11enable_sm90INS1_16FlashAttnFwdSm90INS1_25CollectiveMainloopFwdSm90ILi2EN4cute5tupleIJNS5_1CILi1EEES8_S8_EEENS6_IJNS7_ILi192EEENS7_ILi160EEENS7_ILi64EEEEEELi64ENS_12float_e4m3_tEfNS_4arch4Sm90ELb0ELb0ELb1ELb0ELb0ELb0ELb0ELb1ELb1ELb1ELb1ELb0EEENS1_21CollectiveEpilogueFwdINS6_IJSA_SC_SB_EEES9_NS_10bfloat16_tESG_Li384ELb0ELb1ELb1ELb1EEENS1_19SingleTileSchedulerILb0ELb1ELb1ELi192EEEEEEEEEvNT_6ParamsE)
        /*00e0*/ 	.word	0x00000000


	//----- nvinfo : EIATTR_MIN_STACK_SIZE
	.align		4
.L_57:
        /*00e4*/ 	.byte	0x04, 0x12
        /*00e6*/ 	.short	(.L_59 - .L_58)
	.align		4
.L_58:
        /*00e8*/ 	.word	index@(_ZN7cutlass13device_kernelIN5flash11enable_sm90INS1_16FlashAttnFwdSm90INS1_25CollectiveMainloopFwdSm90ILi2EN4cute5tupleIJNS5_1CILi1EEES8_S8_EEENS6_IJNS7_ILi192EEENS7_ILi160EEENS7_ILi64EEEEEELi64ENS_12float_e4m3_tEfNS_4arch4Sm90ELb0ELb0ELb1ELb1ELb0ELb0ELb0ELb1ELb1ELb1ELb1ELb0EEENS1_21CollectiveEpilogueFwdINS6_IJSA_SC_SB_EEES9_NS_10bfloat16_tESG_Li384ELb1ELb1ELb1ELb1EEENS1_36VarlenDynamicPersistentTileSchedulerILi192ELi160ELi384ELi128ELb1ELb1ELb1ELb0ELb1ELb1EEEEEEEEEvNT_6ParamsE)
        /*00ec*/ 	.word	0x00000020


	//----- nvinfo : EIATTR_MIN_STACK_SIZE
	.align		4
.L_59:
        /*00f0*/ 	.byte	0x04, 0x12
        /*00f2*/ 	.short	(.L_61 - .L_60)
	.align		4
.L_60:
        /*00f4*/ 	.word	index@(_ZN7cutlass13device_kernelIN5flash11enable_sm90INS1_16FlashAttnFwdSm90INS1_25CollectiveMainloopFwdSm90ILi2EN4cute5tupleIJNS5_1CILi1EEES8_S8_EEENS6_IJNS7_ILi192EEENS7_ILi160EEENS7_ILi64EEEEEELi64ENS_12float_e4m3_tEfNS_4arch4Sm90ELb0ELb0ELb1ELb1ELb0ELb1ELb0ELb1ELb1ELb1ELb1ELb0EEENS1_21CollectiveEpilogueFwdINS6_IJSA_SC_SB_EEES9_NS_10bfloat16_tESG_Li384ELb1ELb1ELb1ELb1EEENS1_36VarlenDynamicPersistentTileSchedulerILi192ELi160ELi384ELi128ELb1ELb1ELb1ELb0ELb1ELb1EEEEEEEEEvNT_6ParamsE)
        /*00f8*/ 	.word	0x00000098


	//----- nvinfo : EIATTR_MIN_STACK_SIZE
	.align		4
.L_61:
        /*00fc*/ 	.byte	0x04, 0x12
        /*00fe*/ 	.short	(.L_63 - .L_62)
	.align		4
.L_62:
        /*0100*/ 	.word	index@(_ZN7cutlass13device_kernelIN5flash11enable_sm90INS1_16FlashAttnFwdSm90INS1_25CollectiveMainloopFwdSm90ILi2EN4cute5tupleIJNS5_1CILi1EEES8_S8_EEENS6_IJNS7_ILi192EEENS7_ILi160EEENS7_ILi64EEEEEELi64ENS_12float_e4m3_tEfNS_4arch4Sm90ELb0ELb1ELb1ELb0ELb0ELb0ELb0ELb1ELb1ELb1ELb1ELb0EEENS1_21CollectiveEpilogueFwdINS6_IJSA_SC_SB_EEES9_NS_10bfloat16_tESG_Li384ELb0ELb1ELb1ELb1EEENS1_19SingleTileSchedulerILb0ELb1ELb1ELi192EEEEEEEEEvNT_6ParamsE)
        /*0104*/ 	.word	0x00000050


	//----- nvinfo : EIATTR_MIN_STACK_SIZE
	.align		4
.L_63:
        /*0108*/ 	.byte	0x04, 0x12
        /*010a*/ 	.short	(.L_65 - .L_64)
	.align		4
.L_64:
        /*010c*/ 	.word	index@(_ZN7cutlass13device_kernelIN5flash11enable_sm90INS1_16FlashAttnFwdSm90INS1_25CollectiveMainloopFwdSm90ILi2EN4cute5tupleIJNS5_1CILi1EEES8_S8_EEENS6_IJNS7_ILi192EEENS7_ILi160EEENS7_ILi64EEEEEELi64ENS_12float_e4m3_tEfNS_4arch4Sm90ELb0ELb1ELb1ELb1ELb0ELb0ELb0ELb1ELb1ELb1ELb1ELb0EEENS1_21CollectiveEpilogueFwdINS6_IJSA_SC_SB_EEES9_NS_10bfloat16_tESG_Li384ELb1ELb1ELb1ELb1EEENS1_36VarlenDynamicPersistentTileSchedulerILi192ELi160ELi384ELi128ELb1ELb1ELb1ELb1ELb0ELb1EEEEEEEEEvNT_6ParamsE)
        /*0110*/ 	.word	0x00000058


	//----- nvinfo : EIATTR_MIN_STACK_SIZE
	.align		4
.L_65:
        /*0114*/ 	.byte	0x04, 0x12
        /*0116*/ 	.short	(.L_67 - .L_66)
	.align		4
.L_66:
        /*0118*/ 	.word	index@(_ZN7cutlass13device_kernelIN5flash11enable_sm90INS1_16FlashAttnFwdSm90INS1_25CollectiveMainloopFwdSm90ILi2EN4cute5tupleIJNS5_1CILi1EEES8_S8_EEENS6_IJNS7_ILi192EEENS7_ILi160EEENS7_ILi64EEEEEELi64ENS_12float_e4m3_tEfNS_4arch4Sm90ELb0ELb1ELb1ELb1ELb0ELb1ELb0ELb1ELb1ELb1ELb1ELb0EEENS1_21CollectiveEpilogueFwdINS6_IJSA_SC_SB_EEES9_NS_10bfloat16_tESG_Li384ELb1ELb1ELb1ELb1EEENS1_36VarlenDynamicPersistentTileSchedulerILi192ELi160ELi384ELi128ELb1ELb1ELb1ELb1ELb0ELb1EEEEEEEEEvNT_6ParamsE)
        /*011c*/ 	.word	0x00000088


	//----- nvinfo : EIATTR_MIN_STACK_SIZE
	.align		4
.L_67:
        /*0120*/ 	.byte	0x04, 0x12
        /*0122*/ 	.short	(.L_69 - .L_68)
	.align		4
.L_68:
        /*0124*/ 	.word	index@(_ZN7cutlass13device_kernelIN5flash11enable_sm90INS1_16FlashAttnFwdSm90INS1_25CollectiveMainloopFwdSm90ILi2EN4cute5tupleIJNS5_1CILi1EEES8_S8_EEENS6_IJNS7_ILi192EEENS7_ILi160EEENS7_ILi64EEEEEELi64ENS_12float_e4m3_tEfNS_4arch4Sm90ELb1ELb0ELb1ELb0ELb0ELb0ELb0ELb1ELb1ELb1ELb1ELb0EEENS1_21CollectiveEpilogueFwdINS6_IJSA_SC_SB_EEES9_NS_10bfloat16_tESG_Li384ELb0ELb1ELb1ELb1EEENS1_19SingleTileSchedulerILb0ELb1ELb1ELi192EEEEEEEEEvNT_6ParamsE)
        /*0128*/ 	.word	0x00000038


	//----- nvinfo : EIATTR_MIN_STACK_SIZE
	.align		4
.L_69:
        /*012c*/ 	.byte	0x04, 0x12
        /*012e*/ 	.short	(.L_71 - .L_70)
	.align		4
.L_70:
        /*0130*/ 	.word	index@(_ZN7cutlass13device_kernelIN5flash11enable_sm90INS1_16FlashAttnFwdSm90INS1_25CollectiveMainloopFwdSm90ILi2EN4cute5tupleIJNS5_1CILi1EEES8_S8_EEENS6_IJNS7_ILi192EEENS7_ILi160EEENS7_ILi64EEEEEELi64ENS_12float_e4m3_tEfNS_4arch4Sm90ELb1ELb0ELb1ELb1ELb0ELb0ELb0ELb1ELb1ELb1ELb1ELb0EEENS1_21CollectiveEpilogueFwdINS6_IJSA_SC_SB_EEES9_NS_10bfloat16_tESG_Li384ELb1ELb1ELb1ELb1EEENS1_36VarlenDynamicPersistentTileSchedulerILi192ELi160ELi384ELi128ELb1ELb1ELb1ELb1ELb1ELb1EEEEEEEEEvNT_6ParamsE)
        /*0134*/ 	.word	0x00000020


	//----- nvinfo : EIATTR_MIN_STACK_SIZE
	.align		4
.L_71:
        /*0138*/ 	.byte	0x04, 0x12
        /*013a*/ 	.short	(.L_73 - .L_72)
	.align		4
.L_72:
        /*013c*/ 	.word	index@(_ZN7cutlass13device_kernelIN5flash11enable_sm90INS1_16FlashAttnFwdSm90INS1_25CollectiveMainloopFwdSm90ILi2EN4cute5tupleIJNS5_1CILi1EEES8_S8_EEENS6_IJNS7_ILi192EEENS7_ILi160EEENS7_ILi64EEEEEELi64ENS_12float_e4m3_tEfNS_4arch4Sm90ELb1ELb0ELb1ELb1ELb0ELb1ELb0ELb1ELb1ELb1ELb1ELb0EEENS1_21CollectiveEpilogueFwdINS6_IJSA_SC_SB_EEES9_NS_10bfloat16_tESG_Li384ELb1ELb1ELb1ELb1EEENS1_36VarlenDynamicPersistentTileSchedulerILi192ELi160ELi384ELi128ELb1ELb1ELb1ELb1ELb1ELb1EEEEEEEEEvNT_6ParamsE)
        /*0140*/ 	.word	0x000000a0
.L_73:


//--------------------- .nv.compat                --------------------------
	.section	.nv.compat,"",@"SHT_CUDA_COMPAT_INFO"
	.align	4
        /*0000*/ 	.byte	0x02, 0x09, 0x01, 0x00, 0x02, 0x02, 0x04, 0x00, 0x02, 0x05, 0x05, 0x00, 0x03, 0x07, 0x01, 0x01
        /*0010*/ 	.byte	0x02, 0x03, 0x01, 0x00, 0x02, 0x06, 0x01, 0x00, 0x04, 0x0b, 0x08, 0x00, 0x00, 0x00, 0x00, 0x00
        /*0020*/ 	.byte	0x00, 0x00, 0x00, 0x00


//--------------------- .nv.info._ZN7cutlass13device_kernelIN5flash11enable_sm90INS1_16FlashAttnFwdSm90INS1_25CollectiveMainloopFwdSm90ILi2EN4cute5tupleIJNS5_1CILi1EEES8_S8_EEENS6_IJNS7_ILi192EEENS7_ILi160EEENS7_ILi64EEEEEELi64ENS_12float_e4m3_tEfNS_4arch4Sm90ELb0ELb0ELb1ELb0ELb0ELb0ELb0ELb1ELb1ELb1ELb1ELb0EEENS1_21CollectiveEpilogueFwdINS6_IJSA_SC_SB_EEES9_NS_10bfloat16_tESG_Li384ELb0ELb1ELb1ELb1EEENS1_19SingleTileSchedulerILb0ELb1ELb1ELi192EEEEEEEEEvNT_6ParamsE --------------------------
	.section	.nv.info._ZN7cutlass13device_kernelIN5flash11enable_sm90INS1_16FlashAttnFwdSm90INS1_25CollectiveMainloopFwdSm90ILi2EN4cute5tupleIJNS5_1CILi1EEES8_S8_EEENS6_IJNS7_ILi192EEENS7_ILi160EEENS7_ILi64EEEEEELi64ENS_12float_e4m3_tEfNS_4arch4Sm90ELb0ELb0ELb1ELb0ELb0ELb0ELb0ELb1ELb1ELb1ELb1ELb0EEENS1_21CollectiveEpilogueFwdINS6_IJSA_SC_SB_EEES9_NS_10bfloat16_tESG_Li384ELb0ELb1ELb1ELb1EEENS1_19SingleTileSchedulerILb0ELb1ELb1ELi192EEEEEEEEEvNT_6ParamsE,"",@"SHT_CUDA_INFO"
	.sectionflags	@""
	.align	4


	//----- nvinfo : EIATTR_CUDA_API_VERSION
	.align		4
        /*0000*/ 	.byte	0x04, 0x37
        /*0002*/ 	.short	(.L_75 - .L_74)
.L_74:
        /*0004*/ 	.word	0x00000082


	//----- nvinfo : EIATTR_KPARAM_INFO
	.align		4
.L_75:
        /*0008*/ 	.byte	0x04, 0x17
        /*000a*/ 	.short	(.L_77 - .L_76)
.L_76:
        /*000c*/ 	.word	0x00000000
        /*0010*/ 	.short	0x0000
        /*0012*/ 	.short	0x0070
        /*0014*/ 	.byte	0x00, 0xf0, 0x01, 0x28


	//----- nvinfo : EIATTR_SPARSE_MMA_MASK
	.align		4
.L_77:
        /*0018*/ 	.byte	0x03, 0x50
        /*001a*/ 	.short	0x0000


	//----- nvinfo : EIATTR_MAXREG_COUNT
	.align		4
        /*001c*/ 	.byte	0x03, 0x1b
        /*001e*/ 	.short	0x0080


	//----- nvinfo : EIATTR_NUM_BARRIERS
	.align		4
        /*0020*/ 	.byte	0x02, 0x4c
        /*0022*/ 	.byte	0x09
	.zero		1


	//----- nvinfo : EIATTR_EXTERNS
	.align		4
        /*0024*/ 	.byte	0x04, 0x0f
        /*0026*/ 	.short	(.L_79 - .L_78)


	//   ....[0]....
	.align		4
.L_78:
        /*0028*/ 	.word	index@(__assertfail)


	//----- nvinfo : EIATTR_MERCURY_ISA_VERSION
	.align		4
.L_79:
        /*002c*/ 	.byte	0x03, 0x5f
        /*002e*/ 	.short	0x0101


	//----- nvinfo : EIATTR_INT_WARP_WIDE_INSTR_OFFSETS
	.align		4
        /*0030*/ 	.byte	0x04, 0x31
        /*0032*/ 	.short	(.L_81 - .L_80)


	//   ....[0]....
.L_80:
        /*0034*/ 	.word	0x00000120


	//   ....[1]....
        /*0038*/ 	.word	0x00000160


	//   ....[2]....
        /*003c*/ 	.word	0x000001d0


	//----- nvinfo : EIATTR_COOP_GROUP_MASK_REGIDS
	.align		4
.L_81:
        /*0040*/ 	.byte	0x04, 0x29
        /*0042*/ 	.short	(.L_83 - .L_82)


	//   ....[0]....
.L_82:
        /*0044*/ 	.word	0xffffffff


	//   ....[1]....
        /*0048*/ 	.word	0xffffffff


	//   ....[2]....
        /*004c*/ 	.word	0xffffffff


	//   ....[3]....
        /*0050*/ 	.word	0xffffffff


	//   ....[4]....
        /*0054*/ 	.word	0xffffffff


	//   ....[5]....
        /*0058*/ 	.word	0xffffffff


	//   ....[6]....
        /*005c*/ 	.word	0xffffffff


	//   ....[7]....
        /*0060*/ 	.word	0xffffffff


	//   ....[8]....
        /*0064*/ 	.word	0xffffffff


	//   ....[9]....
        /*0068*/ 	.word	0xffffffff


	//   ....[10]....
        /*006c*/ 	.word	0xffffffff


	//   ....[11]....
        /*0070*/ 	.word	0xffffffff


	//   ....[12]....
        /*0074*/ 	.word	0xffffffff


	//   ....[13]....
        /*0078*/ 	.word	0xffffffff


	//   ....[14]....
        /*007c*/ 	.word	0xffffffff


	//   ....[15]....
        /*0080*/ 	.word	0xffffffff


	//   ....[16]....
        /*0084*/ 	.word	0xffffffff


	//   ....[17]....
        /*0088*/ 	.word	0xffffffff


	//   ....[18]....
        /*008c*/ 	.word	0xffffffff


	//   ....[19]....
        /*0090*/ 	.word	0xffffffff


	//   ....[20]....
        /*0094*/ 	.word	0xffffffff


	//   ....[21]....
        /*0098*/ 	.word	0xffffffff


	//   ....[22]....
        /*009c*/ 	.word	0xffffffff


	//   ....[23]....
        /*00a0*/ 	.word	0xffffffff


	//   ....[24]....
        /*00a4*/ 	.word	0xffffffff


	//   ....[25]....
        /*00a8*/ 	.word	0xffffffff


	//   ....[26]....
        /*00ac*/ 	.word	0xffffffff


	//   ....[27]....
        /*00b0*/ 	.word	0xffffffff


	//   ....[28]....
        /*00b4*/ 	.word	0xffffffff


	//   ....[29]....
        /*00b8*/ 	.word	0xffffffff


	//   ....[30]....
        /*00bc*/ 	.word	0xffffffff


	//   ....[31]....
        /*00c0*/ 	.word	0xffffffff


	//   ....[32]....
        /*00c4*/ 	.word	0xffffffff


	//   ....[33]....
        /*00c8*/ 	.word	0xffffffff


	//   ....[34]....
        /*00cc*/ 	.word	0xffffffff


	//   ....[35]....
        /*00d0*/ 	.word	0xffffffff


	//   ....[36]....
        /*00d4*/ 	.word	0xffffffff


	//   ....[37]....
        /*00d8*/ 	.word	0xffffffff


	//   ....[38]....
        /*00dc*/ 	.word	0xffffffff


	//   ....[39]....
        /*00e0*/ 	.word	0xffffffff


	//   ....[40]....
        /*00e4*/ 	.word	0xffffffff


	//   ....[41]....
        /*00e8*/ 	.word	0xffffffff


	//   ....[42]....
        /*00ec*/ 	.word	0xffffffff


	//   ....[43]....
        /*00f0*/ 	.word	0xffffffff


	//   ....[44]....
        /*00f4*/ 	.word	0xffffffff


	//   ....[45]....
        /*00f8*/ 	.word	0xffffffff


	//   ....[46]....
        /*00fc*/ 	.word	0xffffffff


	//   ....[47]....
        /*0100*/ 	.word	0xffffffff


	//   ....[48]....
        /*0104*/ 	.word	0xffffffff


	//   ....[49]....
        /*0108*/ 	.word	0xffffffff


	//   ....[50]....
        /*010c*/ 	.word	0xffffffff


	//   ....[51]....
        /*0110*/ 	.word	0xffffffff


	//   ....[52]....
        /*0114*/ 	.word	0xffffffff


	//   ....[53]....
        /*0118*/ 	.word	0xffffffff


	//   ....[54]....
        /*011c*/ 	.word	0xffffffff


	//   ....[55]....
        /*0120*/ 	.word	0xffffffff


	//   ....[56]....
        /*0124*/ 	.word	0xffffffff


	//   ....[57]....
        /*0128*/ 	.word	0xffffffff


	//   ....[58]....
        /*012c*/ 	.word	0xffffffff


	//   ....[59]....
        /*0130*/ 	.word	0xffffffff


	//   ....[60]....
        /*0134*/ 	.word	0xffffffff


	//   ....[61]....
        /*0138*/ 	.word	0xffffffff


	//   ....[62]....
        /*013c*/ 	.word	0xffffffff


	//   ....[63]....
        /*0140*/ 	.word	0xffffffff


	//   ....[64]....
        /*0144*/ 	.word	0xffffffff


	//   ....[65]....
        /*0148*/ 	.word	0xffffffff


	//   ....[66]....
        /*014c*/ 	.word	0xffffffff


	//   ....[67]....
        /*0150*/ 	.word	0xffffffff


	//   ....[68]....
        /*0154*/ 	.word	0xffffffff


	//   ....[69]....
        /*0158*/ 	.word	0xffffffff


	//   ....[70]....
        /*015c*/ 	.word	0xffffffff


	//   ....[71]....
        /*0160*/ 	.word	0xffffffff


	//   ....[72]....
        /*0164*/ 	.word	0xffffffff


	//   ....[73]....
        /*0168*/ 	.word	0xffffffff


	//   ....[74]....
        /*016c*/ 	.word	0xffffffff


	//   ....[75]....
        /*0170*/ 	.word	0x0500000f


	//   ....[76]....
        /*0174*/ 	.word	0x0500000f


	//   ....[77]....
        /*0178*/ 	.word	0x0500000f


	//   ....[78]....
        /*017c*/ 	.word	0x0500000f


	//   ....[79]....
        /*0180*/ 	.word	0x0500000f


	//   ....[80]....
        /*0184*/ 	.word	0x0500000f


	//   ....[81]....
        /*0188*/ 	.word	0x0500000f


	//   ....[82]....
        /*018c*/ 	.word	0x0500000f


	//   ....[83]....
        /*0190*/ 	.word	0x0500000f


	//   ....[84]....
        /*0194*/ 	.word	0x0500000f


	//   ....[85]....
        /*0198*/ 	.word	0x0500000f


	//   ....[86]....
        /*019c*/ 	.word	0x0500000f


	//   ....[87]....
        /*01a0*/ 	.word	0x0500000f


	//----- nvinfo : EIATTR_COOP_GROUP_INSTR_OFFSETS
	.align		4
.L_83:
        /*01a4*/ 	.byte	0x04, 0x28
        /*01a6*/ 	.short	(.L_85 - .L_84)


	//   ....[0]....
.L_84:
        /*01a8*/ 	.word	0x00000050


	//   ....[1]....
        /*01ac*/ 	.word	0x00000130


	//   ....[2]....
        /*01b0*/ 	.word	0x00000180


	//   ....[3]....
        /*01b4*/ 	.word	0x000003b0


	//   ....[4]....
        /*01b8*/ 	.word	0x00000510


	//   ....[5]....
        /*01bc*/ 	.word	0x00000630


	//   ....[6]....
        /*01c0*/ 	.word	0x00000790


	//   ....[7]....
        /*01c4*/ 	.word	0x00001030


	//   ....[8]....
        /*01c8*/ 	.word	0x00002ee0


	//   ....[9]....
        /*01cc*/ 	.word	0x00002f20


	//   ....[10]....
        /*01d0*/ 	.word	0x00003600


	//   ....[11]....
        /*01d4*/ 	.word	0x00003690


	//   ....[12]....
        /*01d8*/ 	.word	0x00005d10


	//   ....[13]....
        /*01dc*/ 	.word	0x00005d40


	//   ....[14]....
        /*01e0*/ 	.word	0x00005dd0


	//   ....[15]....
        /*01e4*/ 	.word	0x00005de0


	//   ....[16]....
        /*01e8*/ 	.word	0x00007810


	//   ....[17]....
        /*01ec*/ 	.word	0x00007820


	//   ....[18]....
        /*01f0*/ 	.word	0x000078a0


	//   ....[19]....
        /*01f4*/ 	.word	0x000078c0


	//   ....[20]....
        /*01f8*/ 	.word	0x00008430


	//   ....[21]....
        /*01fc*/ 	.word	0x00008440


	//   ....[22]....
        /*0200*/ 	.word	0x00008450


	//   ....[23]....
        /*0204*/ 	.word	0x00008460


	//   ....[24]....
        /*0208*/ 	.word	0x00008470


	//   ....[25]....
        /*020c*/ 	.word	0x00008480


	//   ....[26]....
        /*0210*/ 	.word	0x00008490


	//   ....[27]....
        /*0214*/ 	.word	0x000084b0


	//   ....[28]....
        /*0218*/ 	.word	0x000084e0


	//   ....[29]....
        /*021c*/ 	.word	0x00008500


	//   ....[30]....
        /*0220*/ 	.word	0x00008510


	//   ....[31]....
        /*0224*/ 	.word	0x00008540


	//   ....[32]....
        /*0228*/ 	.word	0x00008560


	//   ....[33]....
        /*022c*/ 	.word	0x000085a0


	//   ....[34]....
        /*0230*/ 	.word	0x000085b0


	//   ....[35]....
        /*0234*/ 	.word	0x000085e0


	//   ....[36]....
        /*0238*/ 	.word	0x00008600


	//   ....[37]....
        /*023c*/ 	.word	0x00008630


	//   ....[38]....
        /*0240*/ 	.word	0x00008650


	//   ....[39]....
        /*0244*/ 	.word	0x00008660


	//   ....[40]....
        /*0248*/ 	.word	0x00008670


	//   ....[41]....
        /*024c*/ 	.word	0x00008680


	//   ....[42]....
        /*0250*/ 	.word	0x00008690


	//   ....[43]....
        /*0254*/ 	.word	0x000086a0


	//   ....[44]....
        /*0258*/ 	.word	0x000086b0


	//   ....[45]....
        /*025c*/ 	.word	0x000086c0


	//   ....[46]....
        /*0260*/ 	.word	0x000086d0


	//   ....[47]....
        /*0264*/ 	.word	0x000086e0


	//   ....[48]....
        /*0268*/ 	.word	0x000086f0


	//   ....[49]....
        /*026c*/ 	.word	0x00008700


	//   ....[50]....
        /*0270*/ 	.word	0x00008710


	//   ....[51]....
        /*0274*/ 	.word	0x00008730


	//   ....[52]....
        /*0278*/ 	.word	0x000089d0


	//   ....[53]....
        /*027c*/ 	.word	0x00008a10


	//   ....[54]....
        /*0280*/ 	.word	0x00008a50


	//   ....[55]....
        /*0284*/ 	.word	0x00008a80


	//   ....[56]....
        /*0288*/ 	.word	0x00008ab0


	//   ....[57]....
        /*028c*/ 	.word	0x00008ae0


	//   ....[58]....
        /*0290*/ 	.word	0x00008ea0


	//   ....[59]....
        /*0294*/ 	.word	0x00008ed0


	//   ....[60]....
        /*0298*/ 	.word	0x000096c0


	//   ....[61]....
        /*029c*/ 	.word	0x0000a390


	//   ....[62]....
        /*02a0*/ 	.word	0x0000ae90


	//   ....[63]....
        /*02a4*/ 	.word	0x0000aec0


	//   ....[64]....
        /*02a8*/ 	.word	0x0000aef0


	//   ....[65]....
        /*02ac*/ 	.word	0x0000af10


	//   ....[66]....
        /*02b0*/ 	.word	0x0000af20


	//   ....[67]....
        /*02b4*/ 	.word	0x0000af30


	//   ....[68]....
        /*02b8*/ 	.word	0x0000af80


	//   ....[69]....
        /*02bc*/ 	.word	0x0000b000


	//   ....[70]....
        /*02c0*/ 	.word	0x0000b060


	//   ....[71]....
        /*02c4*/ 	.word	0x0000b090


	//   ....[72]....
        /*02c8*/ 	.word	0x0000b0c0


	//   ....[73]....
        /*02cc*/ 	.word	0x0000b100


	//   ....[74]....
        /*02d0*/ 	.word	0x0000c2d0


	//   ....[75]....
        /*02d4*/ 	.word	0x0000c7c0


	//   ....[76]....
        /*02d8*/ 	.word	0x0000c990


	//   ....[77]....
        /*02dc*/ 	.word	0x0000c9f0


	//   ....[78]....
        /*02e0*/ 	.word	0x0000cab0


	//   ....[79]....
        /*02e4*/ 	.word	0x0000cb60


	//   ....[80]....
        /*02e8*/ 	.word	0x0000cbc0


	//   ....[81]....
        /*02ec*/ 	.word	0x0000cc80


	//   ....[82]....
        /*02f0*/ 	.word	0x0000ccf0


	//   ....[83]....
        /*02f4*/ 	.word	0x0000cda0


	//   ....[84]....
        /*02f8*/ 	.word	0x0000ce30


	//   ....[85]....
        /*02fc*/ 	.word	0x0000cee0


	//   ....[86]....
        /*0300*/ 	.word	0x0000cf60


	//   ....[87]....
        /*0304*/ 	.word	0x0000d010


	//----- nvinfo : EIATTR_REG_RECONFIG
	.align		4
.L_85:
        /*0308*/ 	.byte	0x01, 0x54
	.zero		2


	//----- nvinfo : EIATTR_SYSCALL_OFFSETS
	.align		4
        /*030c*/ 	.byte	0x04, 0x46
        /*030e*/ 	.short	(.L_87 - .L_86)


	//   ....[0]....
.L_86:
        /*0310*/ 	.word	0x000011f0


	//   ....[1]....
        /*0314*/ 	.word	0x00009dc0


	//   ....[2]....
        /*0318*/ 	.word	0x00009f00


	//   ....[3]....
        /*031c*/ 	.word	0x0000a040


	//   ....[4]....
        /*0320*/ 	.word	0x0000a160


	//   ....[5]....
        /*0324*/ 	.word	0x0000aa30


	//----- nvinfo : EIATTR_MBARRIER_INSTR_OFFSETS
	.align		4
.L_87:
        /*0328*/ 	.byte	0x04, 0x39
        /*032a*/ 	.short	(.L_89 - .L_88)


	//   ....[0]....
.L_88:
        /*032c*/ 	.word	0x00000260
        /*0330*/ 	.word	0x000000ff
        /*0334*/ 	.word	0x00012400
        /*0338*/ 	.short	0x0100
        /*033a*/ 	.byte	0x08
	.zero		1


	//   ....[1]....
        /*033c*/ 	.word	0x00000270
        /*0340*/ 	.word	0x000000ff
        /*0344*/ 	.word	0x00012420
        /*0348*/ 	.short	0x0100
        /*034a*/ 	.byte	0x08
	.zero		1


	//   ....[2]....
        /*034c*/ 	.word	0x00000360
        /*0350*/ 	.word	0x000000ff
        /*0354*/ 	.word	0x00012430
        /*0358*/ 	.short	0x0100
        /*035a*/ 	.byte	0x08
	.zero		1


	//   ....[3]....
        /*035c*/ 	.word	0x00000370
        /*0360*/ 	.word	0x000000ff
        /*0364*/ 	.word	0x00012440
        /*0368*/ 	.short	0x0100
        /*036a*/ 	.byte	0x08
	.zero		1


	//   ....[4]....
        /*036c*/ 	.word	0x00000380
        /*0370*/ 	.word	0x000000ff
        /*0374*/ 	.word	0x00012438
        /*0378*/ 	.short	0x0100
        /*037a*/ 	.byte	0x08
	.zero		1


	//   ....[5]....
        /*037c*/ 	.word	0x00000390
        /*0380*/ 	.word	0x000000ff
        /*0384*/ 	.word	0x00012448
        /*0388*/ 	.short	0x0100
        /*038a*/ 	.byte	0x08
	.zero		1


	//   ....[6]....
        /*038c*/ 	.word	0x000004c0
        /*0390*/ 	.word	0x000000ff
        /*0394*/ 	.word	0x00012450
        /*0398*/ 	.short	0x0100
        /*039a*/ 	.byte	0x08
	.zero		1


	//   ....[7]....
        /*039c*/ 	.word	0x000004d0
        /*03a0*/ 	.word	0x000000ff
        /*03a4*/ 	.word	0x00012460
        /*03a8*/ 	.short	0x0100
        /*03aa*/ 	.byte	0x08
	.zero		1


	//   ....[8]....
        /*03ac*/ 	.word	0x000004e0
        /*03b0*/ 	.word	0x000000ff
        /*03b4*/ 	.word	0x00012458
        /*03b8*/ 	.short	0x0100
        /*03ba*/ 	.byte	0x08
	.zero		1


	//   ....[9]....
        /*03bc*/ 	.word	0x000004f0
        /*03c0*/ 	.word	0x000000ff
        /*03c4*/ 	.word	0x00012468
        /*03c8*/ 	.short	0x0100
        /*03ca*/ 	.byte	0x08
	.zero		1


	//   ....[10]....
        /*03cc*/ 	.word	0x000005e0
        /*03d0*/ 	.word	0x000000ff
        /*03d4*/ 	.word	0x00012470
        /*03d8*/ 	.short	0x0100
        /*03da*/ 	.byte	0x06
	.zero		1


	//   ....[11]....
        /*03dc*/ 	.word	0x000005f0
        /*03e0*/ 	.word	0x000000ff
        /*03e4*/ 	.word	0x00012480
        /*03e8*/ 	.short	0x0100
        /*03ea*/ 	.byte	0x06
	.zero		1


	//   ....[12]....
        /*03ec*/ 	.word	0x00000600
        /*03f0*/ 	.word	0x000000ff
        /*03f4*/ 	.word	0x00012478
        /*03f8*/ 	.short	0x0100
        /*03fa*/ 	.byte	0x06
	.zero		1


	//   ....[13]....
        /*03fc*/ 	.word	0x00000610
        /*0400*/ 	.word	0x000000ff
        /*0404*/ 	.word	0x00012488
        /*0408*/ 	.short	0x0100
        /*040a*/ 	.byte	0x06
	.zero		1


	//   ....[14]....
        /*040c*/ 	.word	0x00000740
        /*0410*/ 	.word	0x000000ff
        /*0414*/ 	.word	0x00012490
        /*0418*/ 	.short	0x0100
        /*041a*/ 	.byte	0x08
	.zero		1


	//   ....[15]....
        /*041c*/ 	.word	0x00000750
        /*0420*/ 	.word	0x000000ff
        /*0424*/ 	.word	0x000124a0
        /*0428*/ 	.short	0x0100
        /*042a*/ 	.byte	0x08
	.zero		1


	//   ....[16]....
        /*042c*/ 	.word	0x00000760
        /*0430*/ 	.word	0x000000ff
        /*0434*/ 	.word	0x00012498
        /*0438*/ 	.short	0x0100
        /*043a*/ 	.byte	0x08
	.zero		1


	//   ....[17]....
        /*043c*/ 	.word	0x00000770
        /*0440*/ 	.word	0x000000ff
        /*0444*/ 	.word	0x000124a8
        /*0448*/ 	.short	0x0100
        /*044a*/ 	.byte	0x08
	.zero		1


	//   ....[18]....
        /*044c*/ 	.word	0x000008a0
        /*0450*/ 	.word	0x000000ff
        /*0454*/ 	.word	0x000124b0
        /*0458*/ 	.short	0x0100
        /*045a*/ 	.byte	0x08
	.zero		1


	//   ....[19]....
        /*045c*/ 	.word	0x000008b0
        /*0460*/ 	.word	0x000000ff
        /*0464*/ 	.word	0x000124c0
        /*0468*/ 	.short	0x0100
        /*046a*/ 	.byte	0x08
	.zero		1


	//   ....[20]....
        /*046c*/ 	.word	0x000008c0
        /*0470*/ 	.word	0x000000ff
        /*0474*/ 	.word	0x000124b8
        /*0478*/ 	.short	0x0100
        /*047a*/ 	.byte	0x08
	.zero		1


	//   ....[21]....
        /*047c*/ 	.word	0x000008d0
        /*0480*/ 	.word	0x000000ff
        /*0484*/ 	.word	0x000124c8
        /*0488*/ 	.short	0x0100
        /*048a*/ 	.byte	0x08
	.zero		1


	//   ....[22]....
        /*048c*/ 	.word	0x000014c0
        /*0490*/ 	.word	0x000000ff
        /*0494*/ 	.word	0x00012400
        /*0498*/ 	.short	0x010a
        /*049a*/ 	.byte	0x26
	.zero		1


	//   ....[23]....
        /*049c*/ 	.word	0x00001550
        /*04a0*/ 	.word	0x000000ff
        /*04a4*/ 	.word	0x00012430
        /*04a8*/ 	.short	0x010a
        /*04aa*/ 	.byte	0x26
	.zero		1


	//   ....[24]....
        /*04ac*/ 	.word	0x000015b0
        /*04b0*/ 	.word	0x000000ff
        /*04b4*/ 	.word	0x00012430
        /*04b8*/ 	.short	0x010a
        /*04ba*/ 	.byte	0x26
	.zero		1


	//   ....[25]....
        /*04bc*/ 	.word	0x00003a90
        /*04c0*/ 	.word	0x0000001f
        /*04c4*/ 	.word	0x00000000
        /*04c8*/ 	.short	0x0101
        /*04ca*/ 	.byte	0x3f
	.zero		1


	//   ....[26]....
        /*04cc*/ 	.word	0x00004890
        /*04d0*/ 	.word	0x000000ff
        /*04d4*/ 	.word	0x00012430
        /*04d8*/ 	.short	0x010a
        /*04da*/ 	.byte	0x23
	.zero		1


	//   ....[27]....
        /*04dc*/ 	.word	0x000048d0
        /*04e0*/ 	.word	0x000000ff
        /*04e4*/ 	.word	0x00012430
        /*04e8*/ 	.short	0x010a
        /*04ea*/ 	.byte	0x23
	.zero		1


	//   ....[28]....
        /*04ec*/ 	.word	0x00004d70
        /*04f0*/ 	.word	0x000000ff
        /*04f4*/ 	.word	0x00012450
        /*04f8*/ 	.short	0x010a
        /*04fa*/ 	.byte	0x0c
	.zero		1


	//   ....[29]....
        /*04fc*/ 	.word	0x00005ca0
        /*0500*/ 	.word	0x000000ff
        /*0504*/ 	.word	0x00012450
        /*0508*/ 	.short	0x010a
        /*050a*/ 	.byte	0x0c
	.zero		1


	//   ....[30]....
        /*050c*/ 	.word	0x00006d20
        /*0510*/ 	.word	0x00000008
        /*0514*/ 	.word	0x00000000
        /*0518*/ 	.short	0x0101
        /*051a*/ 	.byte	0x3f
	.zero		1


	//   ....[31]....
        /*051c*/ 	.word	0x00007030
        /*0520*/ 	.word	0x000000ff
        /*0524*/ 	.word	0x00000000
        /*0528*/ 	.short	0x0101
        /*052a*/ 	.byte	0x05
	.zero		1


	//   ....[32]....
        /*052c*/ 	.word	0x000074d0
        /*0530*/ 	.word	0x000000ff
        /*0534*/ 	.word	0x00012450
        /*0538*/ 	.short	0x010a
        /*053a*/ 	.byte	0x10
	.zero		1


	//   ....[33]....
        /*053c*/ 	.word	0x00007510
        /*0540*/ 	.word	0x000000ff
        /*0544*/ 	.word	0x00012450
        /*0548*/ 	.short	0x010a
        /*054a*/ 	.byte	0x10
	.zero		1


	//   ....[34]....
        /*054c*/ 	.word	0x00007ba0
        /*0550*/ 	.word	0x000000ff
        /*0554*/ 	.word	0x00000000
        /*0558*/ 	.short	0x0101
        /*055a*/ 	.byte	0x04
	.zero		1


	//   ....[35]....
        /*055c*/ 	.word	0x00008aa0
        /*0560*/ 	.word	0x000000ff
        /*0564*/ 	.word	0x00000000
        /*0568*/ 	.short	0x0101
        /*056a*/ 	.byte	0x04
	.zero		1


	//   ....[36]....
        /*056c*/ 	.word	0x0000a5b0
        /*0570*/ 	.word	0x000000ff
        /*0574*/ 	.word	0x00012480
        /*0578*/ 	.short	0x010a
        /*057a*/ 	.byte	0x27
	.zero		1


	//   ....[37]....
        /*057c*/ 	.word	0x0000a710
        /*0580*/ 	.word	0x000000ff
        /*0584*/ 	.word	0x00012440
        /*0588*/ 	.short	0x010a
        /*058a*/ 	.byte	0x27
	.zero		1


	//   ....[38]....
        /*058c*/ 	.word	0x0000b210
        /*0590*/ 	.word	0x000000ff
        /*0594*/ 	.word	0x00012400
        /*0598*/ 	.short	0x0107
        /*059a*/ 	.byte	0x27
	.zero		1


	//   ....[39]....
        /*059c*/ 	.word	0x0000b250
        /*05a0*/ 	.word	0x000000ff
        /*05a4*/ 	.word	0x00012400
        /*05a8*/ 	.short	0x0101
        /*05aa*/ 	.byte	0x27
	.zero		1


	//   ....[40]....
        /*05ac*/ 	.word	0x0000b260
        /*05b0*/ 	.word	0x000000ff
        /*05b4*/ 	.word	0x00012420
        /*05b8*/ 	.short	0x010a
        /*05ba*/ 	.byte	0x27
	.zero		1


	//   ....[41]....
        /*05bc*/ 	.word	0x0000b550
        /*05c0*/ 	.word	0x00000007
        /*05c4*/ 	.word	0x00012480
        /*05c8*/ 	.short	0x010a
        /*05ca*/ 	.byte	0x3f
	.zero		1


	//   ....[42]....
        /*05cc*/ 	.word	0x0000b750
        /*05d0*/ 	.word	0x00000007
        /*05d4*/ 	.word	0x00012440
        /*05d8*/ 	.short	0x010a
        /*05da*/ 	.byte	0x3f
	.zero		1


	//   ....[43]....
        /*05dc*/ 	.word	0x0000b9c0
        /*05e0*/ 	.word	0x00000014
        /*05e4*/ 	.word	0x00012470
        /*05e8*/ 	.short	0x010a
        /*05ea*/ 	.byte	0x3f
	.zero		1


	//   ....[44]....
        /*05ec*/ 	.word	0x0000ba20
        /*05f0*/ 	.word	0x00000014
        /*05f4*/ 	.word	0x00012460
        /*05f8*/ 	.short	0x010a
        /*05fa*/ 	.byte	0x3f
	.zero		1


	//   ....[45]....
        /*05fc*/ 	.word	0x0000bce0
        /*0600*/ 	.word	0x00000014
        /*0604*/ 	.word	0x00012450
        /*0608*/ 	.short	0x0101
        /*060a*/ 	.byte	0x3f
	.zero		1


	//   ....[46]....
        /*060c*/ 	.word	0x0000bd50
        /*0610*/ 	.word	0x00000004
        /*0614*/ 	.word	0x00000000
        /*0618*/ 	.short	0x0101
        /*061a*/ 	.byte	0x3f
	.zero		1


	//   ....[47]....
        /*061c*/ 	.word	0x0000be50
        /*0620*/ 	.word	0x0000000c
        /*0624*/ 	.word	0x00012470
        /*0628*/ 	.short	0x010a
        /*062a*/ 	.byte	0x3f
	.zero		1


	//   ....[48]....
        /*062c*/ 	.word	0x0000bef0
        /*0630*/ 	.word	0x0000000c
        /*0634*/ 	.word	0x00012460
        /*0638*/ 	.short	0x010a
        /*063a*/ 	.byte	0x3f
	.zero		1


	//   ....[49]....
        /*063c*/ 	.word	0x0000c1b0
        /*0640*/ 	.word	0x0000000c
        /*0644*/ 	.word	0x00012450
        /*0648*/ 	.short	0x0101
        /*064a*/ 	.byte	0x3f
	.zero		1


	//   ....[50]....
        /*064c*/ 	.word	0x0000c210
        /*0650*/ 	.word	0x00000004
        /*0654*/ 	.word	0x00000000
        /*0658*/ 	.short	0x0101
        /*065a*/ 	.byte	0x3f
	.zero		1


	//   ....[51]....
        /*065c*/ 	.word	0x0000c2b0
        /*0660*/ 	.word	0x00000009
        /*0664*/ 	.word	0x00012420
        /*0668*/ 	.short	0x010a
        /*066a*/ 	.byte	0x3f
	.zero		1


	//   ....[52]....
        /*066c*/ 	.word	0x0000c3c0
        /*0670*/ 	.word	0x00000007
        /*0674*/ 	.word	0x00000000
        /*0678*/ 	.short	0x010a
        /*067a*/ 	.byte	0x3f
	.zero		1


	//   ....[53]....
        /*067c*/ 	.word	0x0000c430
        /*0680*/ 	.word	0x00000005
        /*0684*/ 	.word	0x00000000
        /*0688*/ 	.short	0x010a
        /*068a*/ 	.byte	0x3f
	.zero		1


	//   ....[54]....
        /*068c*/ 	.word	0x0000c480
        /*0690*/ 	.word	0x00000003
        /*0694*/ 	.word	0x00012460
        /*0698*/ 	.short	0x010a
        /*069a*/ 	.byte	0x3f
	.zero		1


	//   ....[55]....
        /*069c*/ 	.word	0x0000c4d0
        /*06a0*/ 	.word	0x00000005
        /*06a4*/ 	.word	0x00012460
        /*06a8*/ 	.short	0x010a
        /*06aa*/ 	.byte	0x3f
	.zero		1


	//   ....[56]....
        /*06ac*/ 	.word	0x0000c510
        /*06b0*/ 	.word	0x00000003
        /*06b4*/ 	.word	0x00012480
        /*06b8*/ 	.short	0x010a
        /*06ba*/ 	.byte	0x3f
	.zero		1


	//   ....[57]....
        /*06bc*/ 	.word	0x0000c530
        /*06c0*/ 	.word	0x00000005
        /*06c4*/ 	.word	0x00012480
        /*06c8*/ 	.short	0x010a
        /*06ca*/ 	.byte	0x3f
	.zero		1


	//   ....[58]....
        /*06cc*/ 	.word	0x0000c5a0
        /*06d0*/ 	.word	0x00000003
        /*06d4*/ 	.word	0x00012400
        /*06d8*/ 	.short	0x010a
        /*06da*/ 	.byte	0x3f
	.zero		1


	//   ....[59]....
        /*06dc*/ 	.word	0x0000c600
        /*06e0*/ 	.word	0x00000003
        /*06e4*/ 	.word	0x00012430
        /*06e8*/ 	.short	0x010a
        /*06ea*/ 	.byte	0x3f
	.zero		1


	//   ....[60]....
        /*06ec*/ 	.word	0x0000c660
        /*06f0*/ 	.word	0x0000000a
        /*06f4*/ 	.word	0x00012430
        /*06f8*/ 	.short	0x010a
        /*06fa*/ 	.byte	0x3f
	.zero		1


	//   ....[61]....
        /*06fc*/ 	.word	0x0000c6c0
        /*0700*/ 	.word	0x0000007a
        /*0704*/ 	.word	0x00012450
        /*0708*/ 	.short	0x010a
        /*070a*/ 	.byte	0x3f
	.zero		1


	//   ....[62]....
        /*070c*/ 	.word	0x0000c720
        /*0710*/ 	.word	0x00000005
        /*0714*/ 	.word	0x00012450
        /*0718*/ 	.short	0x010a
        /*071a*/ 	.byte	0x3f
	.zero		1


	//   ....[63]....
        /*071c*/ 	.word	0x0000c880
        /*0720*/ 	.word	0x00000005
        /*0724*/ 	.word	0x00012480
        /*0728*/ 	.short	0x010a
        /*072a*/ 	.byte	0x3f
	.zero		1


	//   ....[64]....
        /*072c*/ 	.word	0x0000c8e0
        /*0730*/ 	.word	0x00000005
        /*0734*/ 	.word	0x00012440
        /*0738*/ 	.short	0x010a
        /*073a*/ 	.byte	0x3f
	.zero		1


	//   ....[65]....
        /*073c*/ 	.word	0x0000d050
        /*0740*/ 	.word	0x00000003
        /*0744*/ 	.word	0x00012420
        /*0748*/ 	.short	0x010a
        /*074a*/ 	.byte	0x3f
	.zero		1


	//   ....[66]....
        /*074c*/ 	.word	0x0000d0a0
        /*0750*/ 	.word	0x00000007
        /*0754*/ 	.word	0x00012480
        /*0758*/ 	.short	0x010a
        /*075a*/ 	.byte	0x3f
	.zero		1


	//   ....[67]....
        /*075c*/ 	.word	0x0000d0f0
        /*0760*/ 	.word	0x00000007
        /*0764*/ 	.word	0x00012440
        /*0768*/ 	.short	0x010a
        /*076a*/ 	.byte	0x3f
	.zero		1


	//   ....[68]....
        /*076c*/ 	.word	0x0000d140
        /*0770*/ 	.word	0x00000014
        /*0774*/ 	.word	0x00012470
        /*0778*/ 	.short	0x010a
        /*077a*/ 	.byte	0x3f
	.zero		1


	//   ....[69]....
        /*077c*/ 	.word	0x0000d190
        /*0780*/ 	.word	0x00000014
        /*0784*/ 	.word	0x00012460
        /*0788*/ 	.short	0x010a
        /*078a*/ 	.byte	0x3f
	.zero		1


	//   ....[70]....
        /*078c*/ 	.word	0x0000d1e0
        /*0790*/ 	.word	0x0000000c
        /*0794*/ 	.word	0x00012470
        /*0798*/ 	.short	0x010a
        /*079a*/ 	.byte	0x3f
	.zero		1


	//   ....[71]....
        /*079c*/ 	.word	0x0000d230
        /*07a0*/ 	.word	0x0000000c
        /*07a4*/ 	.word	0x00012460
        /*07a8*/ 	.short	0x010a
        /*07aa*/ 	.byte	0x3f
	.zero		1


	//   ....[72]....
        /*07ac*/ 	.word	0x0000d280
        /*07b0*/ 	.word	0x00000009
        /*07b4*/ 	.word	0x00012420
        /*07b8*/ 	.short	0x010a
        /*07ba*/ 	.byte	0x3f
	.zero		1


	//   ....[73]....
        /*07bc*/ 	.word	0x0000d2d0
        /*07c0*/ 	.word	0x00000007
        /*07c4*/ 	.word	0x00000000
        /*07c8*/ 	.short	0x010a
        /*07ca*/ 	.byte	0x3f
	.zero		1


	//   ....[74]....
        /*07cc*/ 	.word	0x0000d320
        /*07d0*/ 	.word	0x00000005
        /*07d4*/ 	.word	0x00000000
        /*07d8*/ 	.short	0x010a
        /*07da*/ 	.byte	0x3f
	.zero		1


	//   ....[75]....
        /*07dc*/ 	.word	0x0000d370
        /*07e0*/ 	.word	0x00000003
        /*07e4*/ 	.word	0x00012460
        /*07e8*/ 	.short	0x010a
        /*07ea*/ 	.byte	0x3f
	.zero		1


	//   ....[76]....
        /*07ec*/ 	.word	0x0000d3c0
        /*07f0*/ 	.word	0x00000005
        /*07f4*/ 	.word	0x00012460
        /*07f8*/ 	.short	0x010a
        /*07fa*/ 	.byte	0x3f
	.zero		1


	//   ....[77]....
        /*07fc*/ 	.word	0x0000d410
        /*0800*/ 	.word	0x00000003
        /*0804*/ 	.word	0x00012480
        /*0808*/ 	.short	0x010a
        /*080a*/ 	.byte	0x3f
	.zero		1


	//----- nvinfo : EIATTR_NUM_MBARRIERS
	.align		4
.L_89:
        /*080c*/ 	.byte	0x03, 0x38
        /*080e*/ 	.short	0x0016


	//----- nvinfo : EIATTR_EXIT_INSTR_OFFSETS
	.align		4
        /*0810*/ 	.byte	0x04, 0x1c
        /*0812*/ 	.short	(.L_91 - .L_90)


	//   ....[0]....
.L_90:
        /*0814*/ 	.word	0x0000c580


	//----- nvinfo : EIATTR_MAX_THREADS
	.align		4
.L_91:
        /*0818*/ 	.byte	0x04, 0x05
        /*081a*/ 	.short	(.L_93 - .L_92)
.L_92:
        /*081c*/ 	.word	0x00000200
        /*0820*/ 	.word	0x00000001
        /*0824*/ 	.word	0x00000001


	//----- nvinfo : EIATTR_CRS_STACK_SIZE
	.align		4
.L_93:
        /*0828*/ 	.byte	0x04, 0x1e
        /*082a*/ 	.short	(.L_95 - .L_94)
.L_94:
        /*082c*/ 	.word	0x00000000


	//----- nvinfo : EIATTR_CBANK_PARAM_SIZE
	.align		4
.L_95:
        /*0830*/ 	.byte	0x03, 0x19
        /*0832*/ 	.short	0x0a70


	//----- nvinfo : EIATTR_PARAM_CBANK
	.align		4
        /*0834*/ 	.byte	0x04, 0x0a
        /*0836*/ 	.short	(.L_97 - .L_96)
	.align		4
.L_96:
        /*0838*/ 	.word	index@(.nv.constant0._ZN7cutlass13device_kernelIN5flash11enable_sm90INS1_16FlashAttnFwdSm90INS1_25CollectiveMainloopFwdSm90ILi2EN4cute5tupleIJNS5_1CILi1EEES8_S8_EEENS6_IJNS7_ILi192EEENS7_ILi160EEENS7_ILi64EEEEEELi64ENS_12float_e4m3_tEfNS_4arch4Sm90ELb0ELb0ELb1ELb0ELb0ELb0ELb0ELb1ELb1ELb1ELb1ELb0EEENS1_21CollectiveEpilogueFwdINS6_IJSA_SC_SB_EEES9_NS_10bfloat16_tESG_Li384ELb0ELb1ELb1ELb1EEENS1_19SingleTileSchedulerILb0ELb1ELb1ELi192EEEEEEEEEvNT_6ParamsE)
        /*083c*/ 	.short	0x0210
        /*083e*/ 	.short	0x0a70


	//----- nvinfo : EIATTR_SW_WAR
	.align		4
.L_97:
        /*0840*/ 	.byte	0x04, 0x36
        /*0842*/ 	.short	(.L_99 - .L_98)
.L_98:
        /*0844*/ 	.word	0x00000008
.L_99:


//--------------------- .nv.info._ZN7cutlass13device_kernelIN5flash11enable_sm90INS1_16FlashAttnFwdSm90INS1_25CollectiveMainloopFwdSm90ILi2EN4cute5tupleIJNS5_1CILi1EEES8_S8_EEENS6_IJNS7_ILi192EEENS7_ILi160EEENS7_ILi64EEEEEELi64ENS_12float_e4m3_tEfNS_4arch4Sm90ELb0ELb0ELb1ELb1ELb0ELb0ELb0ELb1ELb1ELb1ELb1ELb0EEENS1_21CollectiveEpilogueFwdINS6_IJSA_SC_SB_EEES9_NS_10bfloat16_tESG_Li384ELb1ELb1ELb1ELb1EEENS1_36VarlenDynamicPersistentTileSchedulerILi192ELi160ELi384ELi128ELb1ELb1ELb1ELb0ELb1ELb1EEEEEEEEEvNT_6ParamsE --------------------------
	.section	.nv.info._ZN7cutlass13device_kernelIN5flash11enable_sm90INS1_16FlashAttnFwdSm90INS1_25CollectiveMainloopFwdSm90ILi2EN4cute5tupleIJNS5_1CILi1EEES8_S8_EEENS6_IJNS7_ILi192EEENS7_ILi160EEENS7_ILi64EEEEEELi64ENS_12float_e4m3_tEfNS_4arch4Sm90ELb0ELb0ELb1ELb1ELb0ELb0ELb0ELb1ELb1ELb1ELb1ELb0EEENS1_21CollectiveEpilogueFwdINS6_IJSA_SC_SB_EEES9_NS_10bfloat16_tESG_Li384ELb1ELb1ELb1ELb1EEENS1_36VarlenDynamicPersistentTileSchedulerILi192ELi160ELi384ELi128ELb1ELb1ELb1ELb0ELb1ELb1EEEEEEEEEvNT_6ParamsE,"",@"SHT_CUDA_INFO"
	.sectionflags	@""
	.align	4


	//----- nvinfo : EIATTR_CUDA_API_VERSION
	.align		4
        /*0000*/ 	.byte	0x04, 0x37
        /*0002*/ 	.short	(.L_101 - .L_100)
.L_100:
        /*0004*/ 	.word	0x00000082


	//----- nvinfo : EIATTR_KPARAM_INFO
	.align		4
.L_101:
        /*0008*/ 	.byte	0x04, 0x17
        /*000a*/ 	.short	(.L_103 - .L_102)
.L_102:
        /*000c*/ 	.word	0x00000000
        /*0010*/ 	.short	0x0000
        /*0012*/ 	.short	0x0070
        /*0014*/ 	.byte	0x00, 0xf0, 0x01, 0x2a


	//----- nvinfo : EIATTR_SPARSE_MMA_MASK
	.align		4
.L_103:
        /*0018*/ 	.byte	0x03, 0x50
        /*001a*/ 	.short	0x0000


	//----- nvinfo : EIATTR_MAXREG_COUNT
	.align		4
        /*001c*/ 	.byte	0x03, 0x1b
        /*001e*/ 	.short	0x0080


	//----- nvinfo : EIATTR_NUM_BARRIERS
	.align		4
        /*0020*/ 	.byte	0x02, 0x4c
        /*0022*/ 	.byte	0x09
	.zero		1


	//----- nvinfo : EIATTR_EXTERNS
	.align		4
        /*0024*/ 	.byte	0x04, 0x0f
        /*0026*/ 	.short	(.L_105 - .L_104)


	//   ....[0]....
	.align		4
.L_104:
        /*0028*/ 	.word	index@(__assertfail)


	//----- nvinfo : EIATTR_ANNOTATIONS
	.align		4
.L_105:
        /*002c*/ 	.byte	0x04, 0x55
        /*002e*/ 	.short	(.L_107 - .L_106)


	//   ....[0]....
.L_106:
        /*0030*/ 	.word	0x00000001
        /*0034*/ 	.byte	0x00, 0x0d, 0x00, 0x00, 0x01, 0x00, 0x00, 0x00, 0x70, 0x0d, 0x00, 0x00, 0x01, 0x00, 0x00, 0x00
        /* <DEDUP_REMOVED lines=11> */
        /*00f4*/ 	.byte	0xe0, 0xdd, 0x00, 0x00, 0x01, 0x00, 0x00, 0x00, 0x40, 0xfb, 0x00, 0x00


	//----- nvinfo : EIATTR_MERCURY_ISA_VERSION
	.align		4
.L_107:
        /*0100*/ 	.byte	0x03, 0x5f
        /*0102*/ 	.short	0x0101


	//----- nvinfo : EIATTR_UNUSED_LOAD_BYTE_OFFSET
	.align		4
        /*0104*/ 	.byte	0x04, 0x44
        /*0106*/ 	.short	(.L_109 - .L_108)


	//   ....[0]....
.L_108:
        /*0108*/ 	.word	0x00000a00
        /*010c*/ 	.word	0x0000fff0


	//   ....[1]....
        /*0110*/ 	.word	0x00008470
        /*0114*/ 	.word	0x0000fff0


	//----- nvinfo : EIATTR_INT_WARP_WIDE_INSTR_OFFSETS
	.align		4
.L_109:
        /*0118*/ 	.byte	0x04, 0x31
        /*011a*/ 	.short	(.L_111 - .L_110)


	//   ....[0]....
.L_110:
        /*011c*/ 	.word	0x00000130


	//   ....[1]....
        /*0120*/ 	.word	0x00000170


	//   ....[2]....
        /*0124*/ 	.word	0x000001e0


	//   ....[3]....
        /*0128*/ 	.word	0x0000c670


	//   ....[4]....
        /*012c*/ 	.word	0x0000c700


	//   ....[5]....
        /*0130*/ 	.word	0x0000ea60


	//   ....[6]....
        /*0134*/ 	.word	0x0000eaf0


	//----- nvinfo : EIATTR_COOP_GROUP_MASK_REGIDS
	.align		4
.L_111:
        /*0138*/ 	.byte	0x04, 0x29
        /*013a*/ 	.short	(.L_113 - .L_112)


	//   ....[0]....
.L_112:
        /*013c*/ 	.word	0xffffffff


	//   ....[1]....
        /*0140*/ 	.word	0xffffffff


	//   ....[2]....
        /*0144*/ 	.word	0xffffffff


	//   ....[3]....
        /*0148*/ 	.word	0xffffffff


	//   ....[4]....
        /*014c*/ 	.word	0xffffffff


	//   ....[5]....
        /*0150*/ 	.word	0xffffffff


	//   ....[6]....
        /*0154*/ 	.word	0xffffffff


	//   ....[7]....
        /*0158*/ 	.word	0xffffffff


	//   ....[8]....
        /*015c*/ 	.word	0xffffffff


	//   ....[9]....
        /*0160*/ 	.word	0xffffffff


	//   ....[10]....
        /*0164*/ 	.word	0xffffffff


	//   ....[11]....
        /*0168*/ 	.word	0xffffffff


	//   ....[12]....
        /*016c*/ 	.word	0xffffffff


	//   ....[13]....
        /*0170*/ 	.word	0xffffffff


	//   ....[14]....
        /*0174*/ 	.word	0xffffffff


	//   ....[15]....
        /*0178*/ 	.word	0xffffffff


	//   ....[16]....
        /*017c*/ 	.word	0xffffffff


	//   ....[17]....
        /*0180*/ 	.word	0xffffffff


	//   ....[18]....
        /*0184*/ 	.word	0xffffffff


	//   ....[19]....
        /*0188*/ 	.word	0xffffffff


	//   ....[20]....
        /*018c*/ 	.word	0xffffffff


	//   ....[21]....
        /*0190*/ 	.word	0xffffffff


	//   ....[22]....
        /*0194*/ 	.word	0xffffffff


	//   ....[23]....
        /*0198*/ 	.word	0xffffffff


	//   ....[24]....
        /*019c*/ 	.word	0xffffffff


	//   ....[25]....
        /*01a0*/ 	.word	0xffffffff


	//   ....[26]....
        /*01a4*/ 	.word	0xffffffff


	//   ....[27]....
        /*01a8*/ 	.word	0xffffffff


	//   ....[28]....
        /*01ac*/ 	.word	0xffffffff


	//   ....[29]....
        /*01b0*/ 	.word	0xffffffff


	//   ....[30]....
        /*01b4*/ 	.word	0xffffffff


	//   ....[31]....
        /*01b8*/ 	.word	0xffffffff


	//   ....[32]....
        /*01bc*/ 	.word	0xffffffff


	//   ....[33]....
        /*01c0*/ 	.word	0xffffffff


	//   ....[34]....
        /*01c4*/ 	.word	0xffffffff


	//   ....[35]....
        /*01c8*/ 	.word	0xffffffff


	//   ....[36]....
        /*01cc*/ 	.word	0xffffffff


	//   ....[37]....
        /*01d0*/ 	.word	0xffffffff


	//   ....[38]....
        /*01d4*/ 	.word	0xffffffff


	//   ....[39]....
        /*01d8*/ 	.word	0xffffffff


	//   ....[40]....
        /*01dc*/ 	.word	0xffffffff


	//   ....[41]....
        /*01e0*/ 	.word	0xffffffff


	//   ....[42]....
        /*01e4*/ 	.word	0xffffffff


	//   ....[43]....
        /*01e8*/ 	.word	0xffffffff


	//   ....[44]....
        /*01ec*/ 	.word	0xffffffff


	//   ....[45]....
        /*01f0*/ 	.word	0xffffffff


	//   ....[46]....
        /*01f4*/ 	.word	0xffffffff


	//   ....[47]....
        /*01f8*/ 	.word	0xffffffff


	//   ....[48]....
        /*01fc*/ 	.word	0xffffffff


	//   ....[49]....
        /*0200*/ 	.word	0xffffffff


	//   ....[50]....
        /*0204*/ 	.word	0xffffffff


	//   ....[51]....
        /*0208*/ 	.word	0xffffffff


	//   ....[52]....
        /*020c*/ 	.word	0xffffffff


	//   ....[53]....
        /*0210*/ 	.word	0xffffffff


	//   ....[54]....
        /*0214*/ 	.word	0xffffffff


	//   ....[55]....
        /*0218*/ 	.word	0xffffffff


	//   ....[56]....
        /*021c*/ 	.word	0xffffffff


	//   ....[57]....
        /*0220*/ 	.word	0xffffffff


	//   ....[58]....
        /*0224*/ 	.word	0xffffffff


	//   ....[59]....
        /*0228*/ 	.word	0xffffffff


	//   ....[60]....
        /*022c*/ 	.word	0xffffffff


	//   ....[61]....
        /*0230*/ 	.word	0xffffffff


	//   ....[62]....
        /*0234*/ 	.word	0xffffffff


	//   ....[63]....
        /*0238*/ 	.word	0xffffffff


	//   ....[64]....
        /*023c*/ 	.word	0xffffffff


	//   ....[65]....
        /*0240*/ 	.word	0xffffffff


	//   ....[66]....
        /*0244*/ 	.word	0xffffffff


	//   ....[67]....
        /*0248*/ 	.word	0xffffffff


	//   ....[68]....
        /*024c*/ 	.word	0xffffffff


	//   ....[69]....
        /*0250*/ 	.word	0xffffffff


	//   ....[70]....
        /*0254*/ 	.word	0xffffffff


	//   ....[71]....
        /*0258*/ 	.word	0xffffffff


	//   ....[72]....
        /*025c*/ 	.word	0xffffffff


	//   ....[73]....
        /*0260*/ 	.word	0xffffffff


	//   ....[74]....
        /*0264*/ 	.word	0xffffffff


	//   ....[75]....
        /*0268*/ 	.word	0xffffffff


	//   ....[76]....
        /*026c*/ 	.word	0xffffffff


	//   ....[77]....
        /*0270*/ 	.word	0xffffffff


	//   ....[78]....
        /*0274*/ 	.word	0xffffffff


	//   ....[79]....
        /*0278*/ 	.word	0xffffffff


	//   ....[80]....
        /*027c*/ 	.word	0xffffffff


	//   ....[81]....
        /*0280*/ 	.word	0xffffffff


	//   ....[82]....
        /*0284*/ 	.word	0xffffffff


	//   ....[83]....
        /*0288*/ 	.word	0xffffffff


	//   ....[84]....
        /*028c*/ 	.word	0xffffffff


	//   ....[85]....
        /*0290*/ 	.word	0xffffffff


	//   ....[86]....
        /*0294*/ 	.word	0xffffffff


	//   ....[87]....
        /*0298*/ 	.word	0xffffffff


	//   ....[88]....
        /*029c*/ 	.word	0xffffffff


	//   ....[89]....
        /*02a0*/ 	.word	0xffffffff


	//   ....[90]....
        /*02a4*/ 	.word	0xffffffff


	//   ....[91]....
        /*02a8*/ 	.word	0xffffffff


	//   ....[92]....
        /*02ac*/ 	.word	0xffffffff


	//   ....[93]....
        /*02b0*/ 	.word	0xffffffff


	//   ....[94]....
        /*02b4*/ 	.word	0xffffffff


	//   ....[95]....
        /*02b8*/ 	.word	0xffffffff


	//   ....[96]....
        /*02bc*/ 	.word	0xffffffff


	//   ....[97]....
        /*02c0*/ 	.word	0xffffffff


	//   ....[98]....
        /*02c4*/ 	.word	0xffffffff


	//   ....[99]....
        /*02c8*/ 	.word	0xffffffff


	//   ....[100]....
        /*02cc*/ 	.word	0xffffffff


	//   ....[101]....
        /*02d0*/ 	.word	0xffffffff


	//   ....[102]....
        /*02d4*/ 	.word	0xffffffff


	//   ....[103]....
        /*02d8*/ 	.word	0xffffffff


	//   ....[104]....
        /*02dc*/ 	.word	0xffffffff


	//   ....[105]....
        /*02e0*/ 	.word	0xffffffff


	//   ....[106]....
        /*02e4*/ 	.word	0xffffffff


	//   ....[107]....
        /*02e8*/ 	.word	0xffffffff


	//   ....[108]....
        /*02ec*/ 	.word	0xffffffff


	//   ....[109]....
        /*02f0*/ 	.word	0xffffffff


	//   ....[110]....
        /*02f4*/ 	.word	0xffffffff


	//   ....[111]....
        /*02f8*/ 	.word	0xffffffff


	//   ....[112]....
        /*02fc*/ 	.word	0xffffffff


	//   ....[113]....
        /*0300*/ 	.word	0xffffffff


	//   ....[114]....
        /*0304*/ 	.word	0xffffffff


	//   ....[115]....
        /*0308*/ 	.word	0xffffffff


	//   ....[116]....
        /*030c*/ 	.word	0xffffffff


	//   ....[117]....
        /*0310*/ 	.word	0xffffffff


	//   ....[118]....
        /*0314*/ 	.word	0xffffffff


	//   ....[119]....
        /*0318*/ 	.word	0xffffffff


	//   ....[120]....
        /*031c*/ 	.word	0xffffffff


	//   ....[121]....
        /*0320*/ 	.word	0xffffffff


	//   ....[122]....
        /*0324*/ 	.word	0xffffffff


	//   ....[123]....
        /*0328*/ 	.word	0xffffffff


	//   ....[124]....
        /*032c*/ 	.word	0xffffffff


	//   ....[125]....
        /*0330*/ 	.word	0x0500000f


	//   ....[126]....
        /*0334*/ 	.word	0x0500000f


	//   ....[127]....
        /*0338*/ 	.word	0x0500000f


	//   ....[128]....
        /*033c*/ 	.word	0x0500000f


	//   ....[129]....
        /*0340*/ 	.word	0x0500000f


	//   ....[130]....
        /*0344*/ 	.word	0x0500000f


	//   ....[131]....
        /*0348*/ 	.word	0x0500000f


	//   ....[132]....
        /*034c*/ 	.word	0x0500000f


	//   ....[133]....
        /*0350*/ 	.word	0x0500000f


	//   ....[134]....
        /*0354*/ 	.word	0x0500000f


	//   ....[135]....
        /*0358*/ 	.word	0x0500000f


	//   ....[136]....
        /*035c*/ 	.word	0x0500000f


	//   ....[137]....
        /*0360*/ 	.word	0x0500000f


	//   ....[138]....
        /*0364*/ 	.word	0x0500000f


	//----- nvinfo : EIATTR_COOP_GROUP_INSTR_OFFSETS
	.align		4
.L_113:
        /*0368*/ 	.byte	0x04, 0x28
        /*036a*/ 	.short	(.L_115 - .L_114)


	//   ....[0]....
.L_114:
        /*036c*/ 	.word	0x00000060


	//   ....[1]....
        /*0370*/ 	.word	0x00000140


	//   ....[2]....
        /*0374*/ 	.word	0x00000190


	//   ....[3]....
        /*0378*/ 	.word	0x000003c0


	//   ....[4]....
        /*037c*/ 	.word	0x00000520


	//   ....[5]....
        /*0380*/ 	.word	0x00000640


	//   ....[6]....
        /*0384*/ 	.word	0x000007a0


	//   ....[7]....
        /*0388*/ 	.word	0x000017a0


	//   ....[8]....
        /*038c*/ 	.word	0x00003580


	//   ....[9]....
        /*0390*/ 	.word	0x000035d0


	//   ....[10]....
        /*0394*/ 	.word	0x00003ca0


	//   ....[11]....
        /*0398*/ 	.word	0x00003d40


	//   ....[12]....
        /*039c*/ 	.word	0x00006540


	//   ....[13]....
        /*03a0*/ 	.word	0x00006560


	//   ....[14]....
        /*03a4*/ 	.word	0x00006580


	//   ....[15]....
        /*03a8*/ 	.word	0x000065a0


	//   ....[16]....
        /*03ac*/ 	.word	0x00007e90


	//   ....[17]....
        /*03b0*/ 	.word	0x00007ea0


	//   ....[18]....
        /*03b4*/ 	.word	0x00007f30


	//   ....[19]....
        /*03b8*/ 	.word	0x00007f50


	//   ....[20]....
        /*03bc*/ 	.word	0x00008980


	//   ....[21]....
        /*03c0*/ 	.word	0x000089a0


	//   ....[22]....
        /*03c4*/ 	.word	0x000089c0


	//   ....[23]....
        /*03c8*/ 	.word	0x000089d0


	//   ....[24]....
        /*03cc*/ 	.word	0x000089e0


	//   ....[25]....
        /*03d0*/ 	.word	0x000089f0


	//   ....[26]....
        /*03d4*/ 	.word	0x00008a00


	//   ....[27]....
        /*03d8*/ 	.word	0x00008a10


	//   ....[28]....
        /*03dc*/ 	.word	0x00008a20


	//   ....[29]....
        /*03e0*/ 	.word	0x00008a30


	//   ....[30]....
        /*03e4*/ 	.word	0x00008a40


	//   ....[31]....
        /*03e8*/ 	.word	0x00008a50


	//   ....[32]....
        /*03ec*/ 	.word	0x00008a60


	//   ....[33]....
        /*03f0*/ 	.word	0x00008a70


	//   ....[34]....
        /*03f4*/ 	.word	0x00008a80


	//   ....[35]....
        /*03f8*/ 	.word	0x00008a90


	//   ....[36]....
        /*03fc*/ 	.word	0x00008aa0


	//   ....[37]....
        /*0400*/ 	.word	0x00008ab0


	//   ....[38]....
        /*0404*/ 	.word	0x00008ac0


	//   ....[39]....
        /*0408*/ 	.word	0x00008ad0


	//   ....[40]....
        /*040c*/ 	.word	0x00008ae0


	//   ....[41]....
        /*0410*/ 	.word	0x00008af0


	//   ....[42]....
        /*0414*/ 	.word	0x00008b00


	//   ....[43]....
        /*0418*/ 	.word	0x00008b10


	//   ....[44]....
        /*041c*/ 	.word	0x00008b20


	//   ....[45]....
        /*0420*/ 	.word	0x00008b30


	//   ....[46]....
        /*0424*/ 	.word	0x00008b40


	//   ....[47]....
        /*0428*/ 	.word	0x00008b50


	//   ....[48]....
        /*042c*/ 	.word	0x00008b60


	//   ....[49]....
        /*0430*/ 	.word	0x00008b70


	//   ....[50]....
        /*0434*/ 	.word	0x00008b80


	//   ....[51]....
        /*0438*/ 	.word	0x00008b90


	//   ....[52]....
        /*043c*/ 	.word	0x000093b0


	//   ....[53]....
        /*0440*/ 	.word	0x000093c0


	//   ....[54]....
        /*0444*/ 	.word	0x000093d0


	//   ....[55]....
        /*0448*/ 	.word	0x00009410


	//   ....[56]....
        /*044c*/ 	.word	0x00009a30


	//   ....[57]....
        /*0450*/ 	.word	0x00009a70


	//   ....[58]....
        /*0454*/ 	.word	0x00009a90


	//   ....[59]....
        /*0458*/ 	.word	0x00009ad0


	//   ....[60]....
        /*045c*/ 	.word	0x00009af0


	//   ....[61]....
        /*0460*/ 	.word	0x00009b00


	//   ....[62]....
        /*0464*/ 	.word	0x00009b20


	//   ....[63]....
        /*0468*/ 	.word	0x00009b40


	//   ....[64]....
        /*046c*/ 	.word	0x00009f90


	//   ....[65]....
        /*0470*/ 	.word	0x00009fa0


	//   ....[66]....
        /*0474*/ 	.word	0x0000a1e0


	//   ....[67]....
        /*0478*/ 	.word	0x0000a1f0


	//   ....[68]....
        /*047c*/ 	.word	0x0000ad30


	//   ....[69]....
        /*0480*/ 	.word	0x0000ad60


	//   ....[70]....
        /*0484*/ 	.word	0x0000ada0


	//   ....[71]....
        /*0488*/ 	.word	0x0000add0


	//   ....[72]....
        /*048c*/ 	.word	0x0000ade0


	//   ....[73]....
        /*0490*/ 	.word	0x0000adf0


	//   ....[74]....
        /*0494*/ 	.word	0x0000ae00


	//   ....[75]....
        /*0498*/ 	.word	0x0000ae20


	//   ....[76]....
        /*049c*/ 	.word	0x0000af70


	//   ....[77]....
        /*04a0*/ 	.word	0x0000b180


	//   ....[78]....
        /*04a4*/ 	.word	0x0000b1b0


	//   ....[79]....
        /*04a8*/ 	.word	0x0000b1e0


	//   ....[80]....
        /*04ac*/ 	.word	0x0000b210


	//   ....[81]....
        /*04b0*/ 	.word	0x0000b240


	//   ....[82]....
        /*04b4*/ 	.word	0x0000b280


	//   ....[83]....
        /*04b8*/ 	.word	0x0000b420


	//   ....[84]....
        /*04bc*/ 	.word	0x0000b450


	//   ....[85]....
        /*04c0*/ 	.word	0x0000b480


	//   ....[86]....
        /*04c4*/ 	.word	0x0000b4b0


	//   ....[87]....
        /*04c8*/ 	.word	0x0000b4e0


	//   ....[88]....
        /*04cc*/ 	.word	0x0000b510


	//   ....[89]....
        /*04d0*/ 	.word	0x0000b5a0


	//   ....[90]....
        /*04d4*/ 	.word	0x0000b5f0


	//   ....[91]....
        /*04d8*/ 	.word	0x0000b600


	//   ....[92]....
        /*04dc*/ 	.word	0x0000b6b0


	//   ....[93]....
        /*04e0*/ 	.word	0x0000cdc0


	//   ....[94]....
        /*04e4*/ 	.word	0x0000d9d0


	//   ....[95]....
        /*04e8*/ 	.word	0x0000da00


	//   ....[96]....
        /*04ec*/ 	.word	0x0000da70


	//   ....[97]....
        /*04f0*/ 	.word	0x0000dab0


	//   ....[98]....
        /*04f4*/ 	.word	0x0000daf0


	//   ....[99]....
        /*04f8*/ 	.word	0x0000db20


	//   ....[100]....
        /*04fc*/ 	.word	0x0000db30


	//   ....[101]....
        /*0500*/ 	.word	0x0000db40


	//   ....[102]....
        /*0504*/ 	.word	0x0000db50


	//   ....[103]....
        /*0508*/ 	.word	0x0000db70


	//   ....[104]....
        /*050c*/ 	.word	0x0000dbc0


	//   ....[105]....
        /*0510*/ 	.word	0x0000dc30


	//   ....[106]....
        /*0514*/ 	.word	0x0000f1b0


	//   ....[107]....
        /*0518*/ 	.word	0x0000f1e0


	//   ....[108]....
        /*051c*/ 	.word	0x0000f210


	//   ....[109]....
        /*0520*/ 	.word	0x0000f220


	//   ....[110]....
        /*0524*/ 	.word	0x0000f240


	//   ....[111]....
        /*0528*/ 	.word	0x0000f260


	//   ....[112]....
        /*052c*/ 	.word	0x0000f2a0


	//   ....[113]....
        /*0530*/ 	.word	0x0000f2d0


	//   ....[114]....
        /*0534*/ 	.word	0x0000f440


	//   ....[115]....
        /*0538*/ 	.word	0x0000f470


	//   ....[116]....
        /*053c*/ 	.word	0x0000f4a0


	//   ....[117]....
        /*0540*/ 	.word	0x0000f4d0


	//   ....[118]....
        /*0544*/ 	.word	0x0000f500


	//   ....[119]....
        /*0548*/ 	.word	0x0000f540


	//   ....[120]....
        /*054c*/ 	.word	0x0000f5c0


	//   ....[121]....
        /*0550*/ 	.word	0x0000f610


	//   ....[122]....
        /*0554*/ 	.word	0x0000f620


	//   ....[123]....
        /*0558*/ 	.word	0x0000f6b0


	//   ....[124]....
        /*055c*/ 	.word	0x0000fc60


	//   ....[125]....
        /*0560*/ 	.word	0x00010140


	//   ....[126]....
        /*0564*/ 	.word	0x00010300


	//   ....[127]....
        /*0568*/ 	.word	0x00010370


	//   ....[128]....
        /*056c*/ 	.word	0x000103f0


	//   ....[129]....
        /*0570*/ 	.word	0x000104a0


	//   ....[130]....
        /*0574*/ 	.word	0x00010520


	//   ....[131]....
        /*0578*/ 	.word	0x000105c0


	//   ....[132]....
        /*057c*/ 	.word	0x00010640


	//   ....[133]....
        /*0580*/ 	.word	0x000106f0


	//   ....[134]....
        /*0584*/ 	.word	0x00010750


	//   ....[135]....
        /*0588*/ 	.word	0x00010800


	//   ....[136]....
        /*058c*/ 	.word	0x00010880


	//   ....[137]....
        /*0590*/ 	.word	0x00010920


	//   ....[138]....
        /*0594*/ 	.word	0x00010c60


	//----- nvinfo : EIATTR_REG_RECONFIG
	.align		4
.L_115:
        /*0598*/ 	.byte	0x01, 0x54
	.zero		2


	//----- nvinfo : EIATTR_SYSCALL_OFFSETS
	.align		4
        /*059c*/ 	.byte	0x04, 0x46
        /*059e*/ 	.short	(.L_117 - .L_116)


	//   ....[0]....
.L_116:
        /*05a0*/ 	.word	0x00001950


	//   ....[1]....
        /*05a4*/ 	.word	0x0000c860


	//   ....[2]....
        /*05a8*/ 	.word	0x0000c9d0


	//   ....[3]....
        /*05ac*/ 	.word	0x0000cb20


	//   ....[4]....
        /*05b0*/ 	.word	0x0000cc60


	//   ....[5]....
        /*05b4*/ 	.word	0x0000d550


	//----- nvinfo : EIATTR_MBARRIER_INSTR_OFFSETS
	.align		4
.L_117:
        /*05b8*/ 	.byte	0x04, 0x39
        /*05ba*/ 	.short	(.L_119 - .L_118)


	//   ....[0]....
.L_118:
        /*05bc*/ 	.word	0x00000270
        /*05c0*/ 	.word	0x000000ff
        /*05c4*/ 	.word	0x00013200
        /*05c8*/ 	.short	0x0100
        /*05ca*/ 	.byte	0x08
	.zero		1


	//   ....[1]....
        /*05cc*/ 	.word	0x00000280
        /*05d0*/ 	.word	0x000000ff
        /*05d4*/ 	.word	0x00013220
        /*05d8*/ 	.short	0x0100
        /*05da*/ 	.byte	0x08
	.zero		1


	//   ....[2]....
        /*05dc*/ 	.word	0x00000370
        /*05e0*/ 	.word	0x000000ff
        /*05e4*/ 	.word	0x00013230
        /*05e8*/ 	.short	0x0100
        /*05ea*/ 	.byte	0x08
	.zero		1


	//   ....[3]....
        /*05ec*/ 	.word	0x00000380
        /*05f0*/ 	.word	0x000000ff
        /*05f4*/ 	.word	0x00013240
        /*05f8*/ 	.short	0x0100
        /*05fa*/ 	.byte	0x08
	.zero		1


	//   ....[4]....
        /*05fc*/ 	.word	0x00000390
        /*0600*/ 	.word	0x000000ff
        /*0604*/ 	.word	0x00013238
        /*0608*/ 	.short	0x0100
        /*060a*/ 	.byte	0x08
	.zero		1


	//   ....[5]....
        /*060c*/ 	.word	0x000003a0
        /*0610*/ 	.word	0x000000ff
        /*0614*/ 	.word	0x00013248
        /*0618*/ 	.short	0x0100
        /*061a*/ 	.byte	0x08
	.zero		1


	//   ....[6]....
        /*061c*/ 	.word	0x000004d0
        /*0620*/ 	.word	0x000000ff
        /*0624*/ 	.word	0x00013250
        /*0628*/ 	.short	0x0100
        /*062a*/ 	.byte	0x08
	.zero		1


	//   ....[7]....
        /*062c*/ 	.word	0x000004e0
        /*0630*/ 	.word	0x000000ff
        /*0634*/ 	.word	0x00013260
        /*0638*/ 	.short	0x0100
        /*063a*/ 	.byte	0x08
	.zero		1


	//   ....[8]....
        /*063c*/ 	.word	0x000004f0
        /*0640*/ 	.word	0x000000ff
        /*0644*/ 	.word	0x00013258
        /*0648*/ 	.short	0x0100
        /*064a*/ 	.byte	0x08
	.zero		1


	//   ....[9]....
        /*064c*/ 	.word	0x00000500
        /*0650*/ 	.word	0x000000ff
        /*0654*/ 	.word	0x00013268
        /*0658*/ 	.short	0x0100
        /*065a*/ 	.byte	0x08
	.zero		1


	//   ....[10]....
        /*065c*/ 	.word	0x000005f0
        /*0660*/ 	.word	0x000000ff
        /*0664*/ 	.word	0x00013270
        /*0668*/ 	.short	0x0100
        /*066a*/ 	.byte	0x06
	.zero		1


	//   ....[11]....
        /*066c*/ 	.word	0x00000600
        /*0670*/ 	.word	0x000000ff
        /*0674*/ 	.word	0x00013280
        /*0678*/ 	.short	0x0100
        /*067a*/ 	.byte	0x06
	.zero		1


	//   ....[12]....
        /*067c*/ 	.word	0x00000610
        /*0680*/ 	.word	0x000000ff
        /*0684*/ 	.word	0x00013278
        /*0688*/ 	.short	0x0100
        /*068a*/ 	.byte	0x06
	.zero		1


	//   ....[13]....
        /*068c*/ 	.word	0x00000620
        /*0690*/ 	.word	0x000000ff
        /*0694*/ 	.word	0x00013288
        /*0698*/ 	.short	0x0100
        /*069a*/ 	.byte	0x06
	.zero		1


	//   ....[14]....
        /*069c*/ 	.word	0x00000750
        /*06a0*/ 	.word	0x000000ff
        /*06a4*/ 	.word	0x00013290
        /*06a8*/ 	.short	0x0100
        /*06aa*/ 	.byte	0x08
	.zero		1


	//   ....[15]....
        /*06ac*/ 	.word	0x00000760
        /*06b0*/ 	.word	0x000000ff
        /*06b4*/ 	.word	0x000132a0
        /*06b8*/ 	.short	0x0100
        /*06ba*/ 	.byte	0x08
	.zero		1


	//   ....[16]....
        /*06bc*/ 	.word	0x00000770
        /*06c0*/ 	.word	0x000000ff
        /*06c4*/ 	.word	0x00013298
        /*06c8*/ 	.short	0x0100
        /*06ca*/ 	.byte	0x08
	.zero		1


	//   ....[17]....
        /*06cc*/ 	.word	0x00000780
        /*06d0*/ 	.word	0x000000ff
        /*06d4*/ 	.word	0x000132a8
        /*06d8*/ 	.short	0x0100
        /*06da*/ 	.byte	0x08
	.zero		1


	//   ....[18]....
        /*06dc*/ 	.word	0x000008b0
        /*06e0*/ 	.word	0x000000ff
        /*06e4*/ 	.word	0x000132b0
        /*06e8*/ 	.short	0x0100
        /*06ea*/ 	.byte	0x08
	.zero		1


	//   ....[19]....
        /*06ec*/ 	.word	0x000008c0
        /*06f0*/ 	.word	0x000000ff
        /*06f4*/ 	.word	0x000132c0
        /*06f8*/ 	.short	0x0100
        /*06fa*/ 	.byte	0x08
	.zero		1


	//   ....[20]....
        /*06fc*/ 	.word	0x000008d0
        /*0700*/ 	.word	0x000000ff
        /*0704*/ 	.word	0x000132b8
        /*0708*/ 	.short	0x0100
        /*070a*/ 	.byte	0x08
	.zero		1


	//   ....[21]....
        /*070c*/ 	.word	0x000008e0
        /*0710*/ 	.word	0x000000ff
        /*0714*/ 	.word	0x000132c8
        /*0718*/ 	.short	0x0100
        /*071a*/ 	.byte	0x08
	.zero		1


	//   ....[22]....
        /*071c*/ 	.word	0x00001c00
        /*0720*/ 	.word	0x00000002
        /*0724*/ 	.word	0x00013200
        /*0728*/ 	.short	0x010a
        /*072a*/ 	.byte	0x3f
	.zero		1


	//   ....[23]....
        /*072c*/ 	.word	0x00001ca0
        /*0730*/ 	.word	0x00000006
        /*0734*/ 	.word	0x00013230
        /*0738*/ 	.short	0x010a
        /*073a*/ 	.byte	0x3f
	.zero		1


	//   ....[24]....
        /*073c*/ 	.word	0x00001d30
        /*0740*/ 	.word	0x00000006
        /*0744*/ 	.word	0x00013230
        /*0748*/ 	.short	0x010a
        /*074a*/ 	.byte	0x3f
	.zero		1


	//   ....[25]....
        /*074c*/ 	.word	0x000040a0
        /*0750*/ 	.word	0x0000002e
        /*0754*/ 	.word	0x00000000
        /*0758*/ 	.short	0x0101
        /*075a*/ 	.byte	0x3f
	.zero		1


	//   ....[26]....
        /*075c*/ 	.word	0x00004f40
        /*0760*/ 	.word	0x0000000a
        /*0764*/ 	.word	0x00013230
        /*0768*/ 	.short	0x010a
        /*076a*/ 	.byte	0x3f
	.zero		1


	//   ....[27]....
        /*076c*/ 	.word	0x00004f80
        /*0770*/ 	.word	0x0000000a
        /*0774*/ 	.word	0x00013230
        /*0778*/ 	.short	0x010a
        /*077a*/ 	.byte	0x3f
	.zero		1


	//   ....[28]....
        /*077c*/ 	.word	0x000053e0
        /*0780*/ 	.word	0x000000ff
        /*0784*/ 	.word	0x00013250
        /*0788*/ 	.short	0x010a
        /*078a*/ 	.byte	0x0b
	.zero		1


	//   ....[29]....
        /*078c*/ 	.word	0x00005420
        /*0790*/ 	.word	0x000000ff
        /*0794*/ 	.word	0x00013250
        /*0798*/ 	.short	0x010a
        /*079a*/ 	.byte	0x0b
	.zero		1


	//   ....[30]....
        /*079c*/ 	.word	0x000073a0
        /*07a0*/ 	.word	0x00000006
        /*07a4*/ 	.word	0x00000000
        /*07a8*/ 	.short	0x0101
        /*07aa*/ 	.byte	0x3f
	.zero		1


	//   ....[31]....
        /*07ac*/ 	.word	0x00007720
        /*07b0*/ 	.word	0x000000ff
        /*07b4*/ 	.word	0x00000000
        /*07b8*/ 	.short	0x0101
        /*07ba*/ 	.byte	0x06
	.zero		1


	//   ....[32]....
        /*07bc*/ 	.word	0x00007b60
        /*07c0*/ 	.word	0x0000000d
        /*07c4*/ 	.word	0x00013250
        /*07c8*/ 	.short	0x010a
        /*07ca*/ 	.byte	0x3f
	.zero		1


	//   ....[33]....
        /*07cc*/ 	.word	0x00007ba0
        /*07d0*/ 	.word	0x0000000d
        /*07d4*/ 	.word	0x00013250
        /*07d8*/ 	.short	0x010a
        /*07da*/ 	.byte	0x3f
	.zero		1


	//   ....[34]....
        /*07dc*/ 	.word	0x000081f0
        /*07e0*/ 	.word	0x00000000
        /*07e4*/ 	.word	0x00000000
        /*07e8*/ 	.short	0x0101
        /*07ea*/ 	.byte	0x3f
	.zero		1


	//   ....[35]....
        /*07ec*/ 	.word	0x00009930
        /*07f0*/ 	.word	0x00000000
        /*07f4*/ 	.word	0x00000000
        /*07f8*/ 	.short	0x0101
        /*07fa*/ 	.byte	0x3f
	.zero		1


	//   ....[36]....
        /*07fc*/ 	.word	0x00009f80
        /*0800*/ 	.word	0x00000006
        /*0804*/ 	.word	0x00000000
        /*0808*/ 	.short	0x0101
        /*080a*/ 	.byte	0x3f
	.zero		1


	//   ....[37]....
        /*080c*/ 	.word	0x0000d010
        /*0810*/ 	.word	0x00000002
        /*0814*/ 	.word	0x00013280
        /*0818*/ 	.short	0x010a
        /*081a*/ 	.byte	0x3f
	.zero		1


	//   ....[38]....
        /*081c*/ 	.word	0x0000d1a0
        /*0820*/ 	.word	0x00000002
        /*0824*/ 	.word	0x00013240
        /*0828*/ 	.short	0x010a
        /*082a*/ 	.byte	0x3f
	.zero		1


	//   ....[39]....
        /*082c*/ 	.word	0x0000dcf0
        /*0830*/ 	.word	0x00000010
        /*0834*/ 	.word	0x00013200
        /*0838*/ 	.short	0x0107
        /*083a*/ 	.byte	0x3f
	.zero		1


	//   ....[40]....
        /*083c*/ 	.word	0x0000ddf0
        /*0840*/ 	.word	0x00000010
        /*0844*/ 	.word	0x00013200
        /*0848*/ 	.short	0x0101
        /*084a*/ 	.byte	0x3f
	.zero		1


	//   ....[41]....
        /*084c*/ 	.word	0x0000de10
        /*0850*/ 	.word	0x00000010
        /*0854*/ 	.word	0x00013220
        /*0858*/ 	.short	0x010a
        /*085a*/ 	.byte	0x3f
	.zero		1


	//   ....[42]....
        /*085c*/ 	.word	0x0000e0d0
        /*0860*/ 	.word	0x00000004
        /*0864*/ 	.word	0x00013280
        /*0868*/ 	.short	0x010a
        /*086a*/ 	.byte	0x3f
	.zero		1


	//   ....[43]....
        /*086c*/ 	.word	0x0000e320
        /*0870*/ 	.word	0x00000004
        /*0874*/ 	.word	0x00013240
        /*0878*/ 	.short	0x010a
        /*087a*/ 	.byte	0x3f
	.zero		1


	//   ....[44]....
        /*087c*/ 	.word	0x0000e5e0
        /*0880*/ 	.word	0x00000003
        /*0884*/ 	.word	0x00013270
        /*0888*/ 	.short	0x010a
        /*088a*/ 	.byte	0x3f
	.zero		1


	//   ....[45]....
        /*088c*/ 	.word	0x0000e660
        /*0890*/ 	.word	0x00000003
        /*0894*/ 	.word	0x00013260
        /*0898*/ 	.short	0x010a
        /*089a*/ 	.byte	0x3f
	.zero		1


	//   ....[46]....
        /*089c*/ 	.word	0x0000e940
        /*08a0*/ 	.word	0x00000003
        /*08a4*/ 	.word	0x00013250
        /*08a8*/ 	.short	0x0101
        /*08aa*/ 	.byte	0x3f
	.zero		1


	//   ....[47]....
        /*08ac*/ 	.word	0x0000e9c0
        /*08b0*/ 	.word	0x00000002
        /*08b4*/ 	.word	0x00000000
        /*08b8*/ 	.short	0x0101
        /*08ba*/ 	.byte	0x3f
	.zero		1


	//   ....[48]....
        /*08bc*/ 	.word	0x0000ebb0
        /*08c0*/ 	.word	0x00000002
        /*08c4*/ 	.word	0x00013270
        /*08c8*/ 	.short	0x010a
        /*08ca*/ 	.byte	0x3f
	.zero		1


	//   ....[49]....
        /*08cc*/ 	.word	0x0000ec30
        /*08d0*/ 	.word	0x00000002
        /*08d4*/ 	.word	0x00013260
        /*08d8*/ 	.short	0x010a
        /*08da*/ 	.byte	0x3f
	.zero		1


	//   ....[50]....
        /*08dc*/ 	.word	0x0000ef00
        /*08e0*/ 	.word	0x00000002
        /*08e4*/ 	.word	0x00013250
        /*08e8*/ 	.short	0x0101
        /*08ea*/ 	.byte	0x3f
	.zero		1


	//   ....[51]....
        /*08ec*/ 	.word	0x0000ef50
        /*08f0*/ 	.word	0x00000000
        /*08f4*/ 	.word	0x00000000
        /*08f8*/ 	.short	0x0101
        /*08fa*/ 	.byte	0x3f
	.zero		1


	//   ....[52]....
        /*08fc*/ 	.word	0x0000fbe0
        /*0900*/ 	.word	0x00000007
        /*0904*/ 	.word	0x00013220
        /*0908*/ 	.short	0x010a
        /*090a*/ 	.byte	0x3f
	.zero		1


	//   ....[53]....
        /*090c*/ 	.word	0x0000fd80
        /*0910*/ 	.word	0x00000005
        /*0914*/ 	.word	0x00000000
        /*0918*/ 	.short	0x010a
        /*091a*/ 	.byte	0x3f
	.zero		1


	//   ....[54]....
        /*091c*/ 	.word	0x0000fdf0
        /*0920*/ 	.word	0x00000003
        /*0924*/ 	.word	0x00000000
        /*0928*/ 	.short	0x010a
        /*092a*/ 	.byte	0x3f
	.zero		1


	//   ....[55]....
        /*092c*/ 	.word	0x0000fe40
        /*0930*/ 	.word	0x00000003
        /*0934*/ 	.word	0x00013260
        /*0938*/ 	.short	0x010a
        /*093a*/ 	.byte	0x3f
	.zero		1


	//   ....[56]....
        /*093c*/ 	.word	0x0000fe90
        /*0940*/ 	.word	0x00000005
        /*0944*/ 	.word	0x00013260
        /*0948*/ 	.short	0x010a
        /*094a*/ 	.byte	0x3f
	.zero		1


	//   ....[57]....
        /*094c*/ 	.word	0x0000fed0
        /*0950*/ 	.word	0x00000003
        /*0954*/ 	.word	0x00013280
        /*0958*/ 	.short	0x010a
        /*095a*/ 	.byte	0x3f
	.zero		1


	//   ....[58]....
        /*095c*/ 	.word	0x0000fef0
        /*0960*/ 	.word	0x00000005
        /*0964*/ 	.word	0x00013280
        /*0968*/ 	.short	0x010a
        /*096a*/ 	.byte	0x3f
	.zero		1


	//   ....[59]....
        /*096c*/ 	.word	0x0000ff50
        /*0970*/ 	.word	0x00000002
        /*0974*/ 	.word	0x00013200
        /*0978*/ 	.short	0x010a
        /*097a*/ 	.byte	0x3f
	.zero		1


	//   ....[60]....
        /*097c*/ 	.word	0x0000ffa0
        /*0980*/ 	.word	0x00000006
        /*0984*/ 	.word	0x00013230
        /*0988*/ 	.short	0x010a
        /*098a*/ 	.byte	0x3f
	.zero		1


	//   ....[61]....
        /*098c*/ 	.word	0x0000fff0
        /*0990*/ 	.word	0x0000000a
        /*0994*/ 	.word	0x00013230
        /*0998*/ 	.short	0x010a
        /*099a*/ 	.byte	0x3f
	.zero		1


	//   ....[62]....
        /*099c*/ 	.word	0x00010050
        /*09a0*/ 	.word	0x0000000c
        /*09a4*/ 	.word	0x00013250
        /*09a8*/ 	.short	0x010a
        /*09aa*/ 	.byte	0x3f
	.zero		1


	//   ....[63]....
        /*09ac*/ 	.word	0x000100a0
        /*09b0*/ 	.word	0x0000000d
        /*09b4*/ 	.word	0x00013250
        /*09b8*/ 	.short	0x010a
        /*09ba*/ 	.byte	0x3f
	.zero		1


	//   ....[64]....
        /*09bc*/ 	.word	0x000101f0
        /*09c0*/ 	.word	0x00000002
        /*09c4*/ 	.word	0x00013280
        /*09c8*/ 	.short	0x010a
        /*09ca*/ 	.byte	0x3f
	.zero		1


	//   ....[65]....
        /*09cc*/ 	.word	0x00010240
        /*09d0*/ 	.word	0x00000002
        /*09d4*/ 	.word	0x00013240
        /*09d8*/ 	.short	0x010a
        /*09da*/ 	.byte	0x3f
	.zero		1


	//   ....[66]....
        /*09dc*/ 	.word	0x00010950
        /*09e0*/ 	.word	0x00000010
        /*09e4*/ 	.word	0x00013220
        /*09e8*/ 	.short	0x010a
        /*09ea*/ 	.byte	0x3f
	.zero		1


	//   ....[67]....
        /*09ec*/ 	.word	0x000109a0
        /*09f0*/ 	.word	0x00000004
        /*09f4*/ 	.word	0x00013280
        /*09f8*/ 	.short	0x010a
        /*09fa*/ 	.byte	0x3f
	.zero		1


	//   ....[68]....
        /*09fc*/ 	.word	0x000109f0
        /*0a00*/ 	.word	0x00000004
        /*0a04*/ 	.word	0x00013240
        /*0a08*/ 	.short	0x010a
        /*0a0a*/ 	.byte	0x3f
	.zero		1


	//   ....[69]....
        /*0a0c*/ 	.word	0x00010a40
        /*0a10*/ 	.word	0x00000003
        /*0a14*/ 	.word	0x00013270
        /*0a18*/ 	.short	0x010a
        /*0a1a*/ 	.byte	0x3f
	.zero		1


	//   ....[70]....
        /*0a1c*/ 	.word	0x00010a90
        /*0a20*/ 	.word	0x00000003
        /*0a24*/ 	.word	0x00013260
        /*0a28*/ 	.short	0x010a
        /*0a2a*/ 	.byte	0x3f
	.zero		1


	//   ....[71]....
        /*0a2c*/ 	.word	0x00010ae0
        /*0a30*/ 	.word	0x00000002
        /*0a34*/ 	.word	0x00013270
        /*0a38*/ 	.short	0x010a
        /*0a3a*/ 	.byte	0x3f
	.zero		1


	//   ....[72]....
        /*0a3c*/ 	.word	0x00010b30
        /*0a40*/ 	.word	0x00000002
        /*0a44*/ 	.word	0x00013260
        /*0a48*/ 	.short	0x010a
        /*0a4a*/ 	.byte	0x3f
	.zero		1


	//   ....[73]....
        /*0a4c*/ 	.word	0x00010b80
        /*0a50*/ 	.word	0x00000007
        /*0a54*/ 	.word	0x00013220
        /*0a58*/ 	.short	0x010a
        /*0a5a*/ 	.byte	0x3f
	.zero		1


	//   ....[74]....
        /*0a5c*/ 	.word	0x00010d20
        /*0a60*/ 	.word	0x00000005
        /*0a64*/ 	.word	0x00000000
        /*0a68*/ 	.short	0x010a
        /*0a6a*/ 	.byte	0x3f
	.zero		1


	//   ....[75]....
        /*0a6c*/ 	.word	0x00010d70
        /*0a70*/ 	.word	0x00000003
        /*0a74*/ 	.word	0x00000000
        /*0a78*/ 	.short	0x010a
        /*0a7a*/ 	.byte	0x3f
	.zero		1


	//   ....[76]....
        /*0a7c*/ 	.word	0x00010dc0
        /*0a80*/ 	.word	0x00000003
        /*0a84*/ 	.word	0x00013260
        /*0a88*/ 	.short	0x010a
        /*0a8a*/ 	.byte	0x3f
	.zero		1


	//   ....[77]....
        /*0a8c*/ 	.word	0x00010e10
        /*0a90*/ 	.word	0x00000005
        /*0a94*/ 	.word	0x00013260
        /*0a98*/ 	.short	0x010a
        /*0a9a*/ 	.byte	0x3f
	.zero		1


	//   ....[78]....
        /*0a9c*/ 	.word	0x00010e60
        /*0aa0*/ 	.word	0x00000003
        /*0aa4*/ 	.word	0x00013280
        /*0aa8*/ 	.short	0x010a
        /*0aaa*/ 	.byte	0x3f
	.zero		1


	//----- nvinfo : EIATTR_NUM_MBARRIERS
	.align		4
.L_119:
        /*0aac*/ 	.byte	0x03, 0x38
        /*0aae*/ 	.short	0x0016


	//----- nvinfo : EIATTR_EXIT_INSTR_OFFSETS
	.align		4
        /*0ab0*/ 	.byte	0x04, 0x1c
        /*0ab2*/ 	.short	(.L_121 - .L_120)


	//   ....[0]....
.L_120:
        /*0ab4*/ 	.word	0x00000a40


	//   ....[1]....
        /*0ab8*/ 	.word	0x0000af20


	//   ....[2]....
        /*0abc*/ 	.word	0x0000ff40


	//----- nvinfo : EIATTR_MAX_THREADS
	.align		4
.L_121:
        /*0ac0*/ 	.byte	0x04, 0x05
        /*0ac2*/ 	.short	(.L_123 - .L_122)
.L_122:
        /*0ac4*/ 	.word	0x00000200
        /*0ac8*/ 	.word	0x00000001
        /*0acc*/ 	.word	0x00000001


	//----- nvinfo : EIATTR_CRS_STACK_SIZE
	.align		4
.L_123:
        /*0ad0*/ 	.byte	0x04, 0x1e
        /*0ad2*/ 	.short	(.L_125 - .L_124)
.L_124:
        /*0ad4*/ 	.word	0x00000000


	//----- nvinfo : EIATTR_CBANK_PARAM_SIZE
	.align		4
.L_125:
        /*0ad8*/ 	.byte	0x03, 0x19
        /*0ada*/ 	.short	0x0af0


	//----- nvinfo : EIATTR_PARAM_CBANK
	.align		4
        /*0adc*/ 	.byte	0x04, 0x0a
        /*0ade*/ 	.short	(.L_127 - .L_126)
	.align		4
.L_126:
        /*0ae0*/ 	.word	index@(.nv.constant0._ZN7cutlass13device_kernelIN5flash11enable_sm90INS1_16FlashAttnFwdSm90INS1_25CollectiveMainloopFwdSm90ILi2EN4cute5tupleIJNS5_1CILi1EEES8_S8_EEENS6_IJNS7_ILi192EEENS7_ILi160EEENS7_ILi64EEEEEELi64ENS_12float_e4m3_tEfNS_4arch4Sm90ELb0ELb0ELb1ELb1ELb0ELb0ELb0ELb1ELb1ELb1ELb1ELb0EEENS1_21CollectiveEpilogueFwdINS6_IJSA_SC_SB_EEES9_NS_10bfloat16_tESG_Li384ELb1ELb1ELb1ELb1EEENS1_36VarlenDynamicPersistentTileSchedulerILi192ELi160ELi384ELi128ELb1ELb1ELb1ELb0ELb1ELb1EEEEEEEEEvNT_6ParamsE)
        /*0ae4*/ 	.short	0x0210
        /*0ae6*/ 	.short	0x0af0


	//----- nvinfo : EIATTR_SW_WAR
	.align		4
.L_127:
        /*0ae8*/ 	.byte	0x04, 0x36
        /*0aea*/ 	.short	(.L_129 - .L_128)
.L_128:
        /*0aec*/ 	.word	0x00000008
.L_129:


//--------------------- .nv.info._ZN7cutlass13device_kernelIN5flash11enable_sm90INS1_16FlashAttnFwdSm90INS1_25CollectiveMainloopFwdSm90ILi2EN4cute5tupleIJNS5_1CILi1EEES8_S8_EEENS6_IJNS7_ILi192EEENS7_ILi160EEENS7_ILi64EEEEEELi64ENS_12float_e4m3_tEfNS_4arch4Sm90ELb0ELb0ELb1ELb1ELb0ELb1ELb0ELb1ELb1ELb1ELb1ELb0EEENS1_21CollectiveEpilogueFwdINS6_IJSA_SC_SB_EEES9_NS_10bfloat16_tESG_Li384ELb1ELb1ELb1ELb1EEENS1_36VarlenDynamicPersistentTileSchedulerILi192ELi160ELi384ELi128ELb1ELb1ELb1ELb0ELb1ELb1EEEEEEEEEvNT_6ParamsE --------------------------
	.section	.nv.info._ZN7cutlass13device_kernelIN5flash11enable_sm90INS1_16FlashAttnFwdSm90INS1_25CollectiveMainloopFwdSm90ILi2EN4cute5tupleIJNS5_1CILi1EEES8_S8_EEENS6_IJNS7_ILi192EEENS7_ILi160EEENS7_ILi64EEEEEELi64ENS_12float_e4m3_tEfNS_4arch4Sm90ELb0ELb0ELb1ELb1ELb0ELb1ELb0ELb1ELb1ELb1ELb1ELb0EEENS1_21CollectiveEpilogueFwdINS6_IJSA_SC_SB_EEES9_NS_10bfloat16_tESG_Li384ELb1ELb1ELb1ELb1EEENS1_36VarlenDynamicPersistentTileSchedulerILi192ELi160ELi384ELi128ELb1ELb1ELb1ELb0ELb1ELb1EEEEEEEEEvNT_6ParamsE,"",@"SHT_CUDA_INFO"
	.sectionflags	@""
	.align	4


	//----- nvinfo : EIATTR_CUDA_API_VERSION
	.align		4
        /*0000*/ 	.byte	0x04, 0x37
        /*0002*/ 	.short	(.L_131 - .L_130)
.L_130:
        /*0004*/ 	.word	0x00000082


	//----- nvinfo : EIATTR_KPARAM_INFO
	.align		4
.L_131:
        /*0008*/ 	.byte	0x04, 0x17
        /*000a*/ 	.short	(.L_133 - .L_132)
.L_132:
        /*000c*/ 	.word	0x00000000
        /*0010*/ 	.short	0x0000
        /*0012*/ 	.short	0x0070
        /*0014*/ 	.byte	0x00, 0xf0, 0x01, 0x2a


	//----- nvinfo : EIATTR_SPARSE_MMA_MASK
	.align		4
.L_133:
        /*0018*/ 	.byte	0x03, 0x50
        /*001a*/ 	.short	0x0000


	//----- nvinfo : EIATTR_MAXREG_COUNT
	.align		4
        /*001c*/ 	.byte	0x03, 0x1b
        /*001e*/ 	.short	0x0080


	//----- nvinfo : EIATTR_NUM_BARRIERS
	.align		4
        /*0020*/ 	.byte	0x02, 0x4c
        /*0022*/ 	.byte	0x10
	.zero		1


	//----- nvinfo : EIATTR_EXTERNS
	.align		4
        /*0024*/ 	.byte	0x04, 0x0f
        /*0026*/ 	.short	(.L_135 - .L_134)


	//   ....[0]....
	.align		4
.L_134:
        /*0028*/ 	.word	index@(__assertfail)


	//----- nvinfo : EIATTR_ANNOTATIONS
	.align		4
.L_135:
        /*002c*/ 	.byte	0x04, 0x55
        /*002e*/ 	.short	(.L_137 - .L_136)


	//   ....[0]....
.L_136:
        /* <DEDUP_REMOVED lines=93> */
        /*05f4*/ 	.byte	0x50, 0x85, 0x01, 0x00


	//----- nvinfo : EIATTR_MERCURY_ISA_VERSION
	.align		4
.L_137:
        /*05f8*/ 	.byte	0x03, 0x5f
        /*05fa*/ 	.short	0x0101


	//----- nvinfo : EIATTR_UNUSED_LOAD_BYTE_OFFSET
	.align		4
        /*05fc*/ 	.byte	0x04, 0x44
        /*05fe*/ 	.short	(.L_139 - .L_138)


	//   ....[0]....
.L_138:
        /*0600*/ 	.word	0x00000a90
        /*0604*/ 	.word	0x0000fff0


	//   ....[1]....
        /*0608*/ 	.word	0x0000eea0
        /*060c*/ 	.word	0x0000fff0


	//----- nvinfo : EIATTR_INT_WARP_WIDE_INSTR_OFFSETS
	.align		4
.L_139:
        /*0610*/ 	.byte	0x04, 0x31
        /*0612*/ 	.short	(.L_141 - .L_140)


	//   ....[0]....
.L_140:
        /*0614*/ 	.word	0x00000180


	//   ....[1]....
        /*0618*/ 	.word	0x00000220


	//   ....[2]....
        /*061c*/ 	.word	0x00000290


	//   ....[3]....
        /*0620*/ 	.word	0x00013f10


	//   ....[4]....
        /*0624*/ 	.word	0x00013fa0


	//   ....[5]....
        /*0628*/ 	.word	0x00016470


	//   ....[6]....
        /*062c*/ 	.word	0x00016500


	//----- nvinfo : EIATTR_COOP_GROUP_MASK_REGIDS
	.align		4
.L_141:
        /*0630*/ 	.byte	0x04, 0x29
        /*0632*/ 	.short	(.L_143 - .L_142)


	//   ....[0]....
.L_142:
        /*0634*/ 	.word	0xffffffff


	//   ....[1]....
        /*0638*/ 	.word	0xffffffff


	//   ....[2]....
        /*063c*/ 	.word	0xffffffff


	//   ....[3]....
        /*0640*/ 	.word	0xffffffff


	//   ....[4]....
        /*0644*/ 	.word	0xffffffff


	//   ....[5]....
        /*0648*/ 	.word	0xffffffff


	//   ....[6]....
        /*064c*/ 	.word	0xffffffff


	//   ....[7]....
        /*0650*/ 	.word	0xffffffff


	//   ....[8]....
        /*0654*/ 	.word	0xffffffff


	//   ....[9]....
        /*0658*/ 	.word	0xffffffff


	//   ....[10]....
        /*065c*/ 	.word	0xffffffff


	//   ....[11]....
        /*0660*/ 	.word	0xffffffff


	//   ....[12]....
        /*0664*/ 	.word	0xffffffff


	//   ....[13]....
        /*0668*/ 	.word	0xffffffff


	//   ....[14]....
        /*066c*/ 	.word	0xffffffff


	//   ....[15]....
        /*0670*/ 	.word	0xffffffff


	//   ....[16]....
        /*0674*/ 	.word	0xffffffff


	//   ....[17]....
        /*0678*/ 	.word	0xffffffff


	//   ....[18]....
        /*067c*/ 	.word	0xffffffff


	//   ....[19]....
        /*0680*/ 	.word	0xffffffff


	//   ....[20]....
        /*0684*/ 	.word	0xffffffff


	//   ....[21]....
        /*0688*/ 	.word	0xffffffff


	//   ....[22]....
        /*068c*/ 	.word	0xffffffff


	//   ....[23]....
        /*0690*/ 	.word	0xffffffff


	//   ....[24]....
        /*0694*/ 	.word	0xffffffff


	//   ....[25]....
        /*0698*/ 	.word	0xffffffff


	//   ....[26]....
        /*069c*/ 	.word	0xffffffff


	//   ....[27]....
        /*06a0*/ 	.word	0xffffffff


	//   ....[28]....
        /*06a4*/ 	.word	0xffffffff


	//   ....[29]....
        /*06a8*/ 	.word	0xffffffff


	//   ....[30]....
        /*06ac*/ 	.word	0xffffffff


	//   ....[31]....
        /*06b0*/ 	.word	0xffffffff


	//   ....[32]....
        /*06b4*/ 	.word	0xffffffff


	//   ....[33]....
        /*06b8*/ 	.word	0xffffffff


	//   ....[34]....
        /*06bc*/ 	.word	0xffffffff


	//   ....[35]....
        /*06c0*/ 	.word	0xffffffff


	//   ....[36]....
        /*06c4*/ 	.word	0xffffffff


	//   ....[37]....
        /*06c8*/ 	.word	0xffffffff


	//   ....[38]....
        /*06cc*/ 	.word	0xffffffff


	//   ....[39]....
        /*06d0*/ 	.word	0xffffffff


	//   ....[40]....
        /*06d4*/ 	.word	0xffffffff


	//   ....[41]....
        /*06d8*/ 	.word	0xffffffff


	//   ....[42]....
        /*06dc*/ 	.word	0xffffffff


	//   ....[43]....
        /*06e0*/ 	.word	0xffffffff


	//   ....[44]....
        /*06e4*/ 	.word	0xffffffff


	//   ....[45]....
        /*06e8*/ 	.word	0xffffffff


	//   ....[46]....
        /*06ec*/ 	.word	0xffffffff


	//   ....[47]....
        /*06f0*/ 	.word	0xffffffff


	//   ....[48]....
        /*06f4*/ 	.word	0xffffffff


	//   ....[49]....
        /*06f8*/ 	.word	0xffffffff


	//   ....[50]....
        /*06fc*/ 	.word	0xffffffff


	//   ....[51]....
        /*0700*/ 	.word	0xffffffff


	//   ....[52]....
        /*0704*/ 	.word	0xffffffff


	//   ....[53]....
        /*0708*/ 	.word	0xffffffff


	//   ....[54]....
        /*070c*/ 	.word	0xffffffff


	//   ....[55]....
        /*0710*/ 	.word	0xffffffff


	//   ....[56]....
        /*0714*/ 	.word	0xffffffff


	//   ....[57]....
        /*0718*/ 	.word	0xffffffff


	//   ....[58]....
        /*071c*/ 	.word	0xffffffff


	//   ....[59]....
        /*0720*/ 	.word	0xffffffff


	//   ....[60]....
        /*0724*/ 	.word	0xffffffff


	//   ....[61]....
        /*0728*/ 	.word	0xffffffff


	//   ....[62]....
        /*072c*/ 	.word	0xffffffff


	//   ....[63]....
        /*0730*/ 	.word	0xffffffff


	//   ....[64]....
        /*0734*/ 	.word	0xffffffff


	//   ....[65]....
        /*0738*/ 	.word	0xffffffff


	//   ....[66]....
        /*073c*/ 	.word	0xffffffff


	//   ....[67]....
        /*0740*/ 	.word	0xffffffff


	//   ....[68]....
        /*0744*/ 	.word	0xffffffff


	//   ....[69]....
        /*0748*/ 	.word	0xffffffff


	//   ....[70]....
        /*074c*/ 	.word	0xffffffff


	//   ....[71]....
        /*0750*/ 	.word	0xffffffff


	//   ....[72]....
        /*0754*/ 	.word	0xffffffff


	//   ....[73]....
        /*0758*/ 	.word	0xffffffff


	//   ....[74]....
        /*075c*/ 	.word	0xffffffff


	//   ....[75]....
        /*0760*/ 	.word	0xffffffff


	//   ....[76]....
        /*0764*/ 	.word	0xffffffff


	//   ....[77]....
        /*0768*/ 	.word	0xffffffff


	//   ....[78]....
        /*076c*/ 	.word	0xffffffff


	//   ....[79]....
        /*0770*/ 	.word	0xffffffff


	//   ....[80]....
        /*0774*/ 	.word	0xffffffff


	//   ....[81]....
        /*0778*/ 	.word	0xffffffff


	//   ....[82]....
        /*077c*/ 	.word	0xffffffff


	//   ....[83]....
        /*0780*/ 	.word	0xffffffff


	//   ....[84]....
        /*0784*/ 	.word	0xffffffff


	//   ....[85]....
        /*0788*/ 	.word	0xffffffff


	//   ....[86]....
        /*078c*/ 	.word	0xffffffff


	//   ....[87]....
        /*0790*/ 	.word	0xffffffff


	//   ....[88]....
        /*0794*/ 	.word	0xffffffff


	//   ....[89]....
        /*0798*/ 	.word	0xffffffff


	//   ....[90]....
        /*079c*/ 	.word	0xffffffff


	//   ....[91]....
        /*07a0*/ 	.word	0xffffffff


	//   ....[92]....
        /*07a4*/ 	.word	0xffffffff


	//   ....[93]....
        /*07a8*/ 	.word	0xffffffff


	//   ....[94]....
        /*07ac*/ 	.word	0xffffffff


	//   ....[95]....
        /*07b0*/ 	.word	0xffffffff


	//   ....[96]....
        /*07b4*/ 	.word	0xffffffff


	//   ....[97]....
        /*07b8*/ 	.word	0xffffffff


	//   ....[98]....
        /*07bc*/ 	.word	0xffffffff


	//   ....[99]....
        /*07c0*/ 	.word	0xffffffff


	//   ....[100]....
        /*07c4*/ 	.word	0xffffffff


	//   ....[101]....
        /*07c8*/ 	.word	0xffffffff


	//   ....[102]....
        /*07cc*/ 	.word	0xffffffff


	//   ....[103]....
        /*07d0*/ 	.word	0xffffffff


	//   ....[104]....
        /*07d4*/ 	.word	0xffffffff


	//   ....[105]....
        /*07d8*/ 	.word	0xffffffff


	//   ....[106]....
        /*07dc*/ 	.word	0xffffffff


	//   ....[107]....
        /*07e0*/ 	.word	0xffffffff


	//   ....[108]....
        /*07e4*/ 	.word	0xffffffff


	//   ....[109]....
        /*07e8*/ 	.word	0xffffffff


	//   ....[110]....
        /*07ec*/ 	.word	0xffffffff


	//   ....[111]....
        /*07f0*/ 	.word	0xffffffff


	//   ....[112]....
        /*07f4*/ 	.word	0xffffffff


	//   ....[113]....
        /*07f8*/ 	.word	0xffffffff


	//   ....[114]....
        /*07fc*/ 	.word	0xffffffff


	//   ....[115]....
        /*0800*/ 	.word	0xffffffff


	//   ....[116]....
        /*0804*/ 	.word	0xffffffff


	//   ....[117]....
        /*0808*/ 	.word	0xffffffff


	//   ....[118]....
        /*080c*/ 	.word	0xffffffff


	//   ....[119]....
        /*0810*/ 	.word	0xffffffff


	//   ....[120]....
        /*0814*/ 	.word	0xffffffff


	//   ....[121]....
        /*0818*/ 	.word	0xffffffff


	//   ....[122]....
        /*081c*/ 	.word	0xffffffff


	//   ....[123]....
        /*0820*/ 	.word	0xffffffff


	//   ....[124]....
        /*0824*/ 	.word	0xffffffff


	//   ....[125]....
        /*0828*/ 	.word	0xffffffff


	//   ....[126]....
        /*082c*/ 	.word	0xffffffff


	//   ....[127]....
        /*0830*/ 	.word	0xffffffff


	//   ....[128]....
        /*0834*/ 	.word	0xffffffff


	//   ....[129]....
        /*0838*/ 	.word	0xffffffff


	//   ....[130]....
        /*083c*/ 	.word	0xffffffff


	//   ....[131]....
        /*0840*/ 	.word	0xffffffff


	//   ....[132]....
        /*0844*/ 	.word	0xffffffff


	//   ....[133]....
        /*0848*/ 	.word	0xffffffff


	//   ....[134]....
        /*084c*/ 	.word	0x0500000f


	//   ....[135]....
        /*0850*/ 	.word	0x0500000f


	//   ....[136]....
        /*0854*/ 	.word	0x0500000f


	//   ....[137]....
        /*0858*/ 	.word	0x0500000f


	//   ....[138]....
        /*085c*/ 	.word	0x0500000f


	//   ....[139]....
        /*0860*/ 	.word	0x0500000f


	//   ....[140]....
        /*0864*/ 	.word	0x0500000f


	//   ....[141]....
        /*0868*/ 	.word	0x0500000f


	//   ....[142]....
        /*086c*/ 	.word	0x0500000f


	//   ....[143]....
        /*0870*/ 	.word	0x0500000f


	//   ....[144]....
        /*0874*/ 	.word	0x0500000f


	//   ....[145]....
        /*0878*/ 	.word	0x0500000f


	//   ....[146]....
        /*087c*/ 	.word	0x0500000f


	//   ....[147]....
        /*0880*/ 	.word	0x0500000f


	//   ....[148]....
        /*0884*/ 	.word	0x0500000f


	//   ....[149]....
        /*0888*/ 	.word	0x0500000f


	//   ....[150]....
        /*088c*/ 	.word	0x0500000f


	//   ....[151]....
        /*0890*/ 	.word	0x0500000f


	//   ....[152]....
        /*0894*/ 	.word	0x0500000f


	//   ....[153]....
        /*0898*/ 	.word	0x0500000f


	//   ....[154]....
        /*089c*/ 	.word	0x0500000f


	//   ....[155]....
        /*08a0*/ 	.word	0x0500000f


	//   ....[156]....
        /*08a4*/ 	.word	0x0500000f


	//   ....[157]....
        /*08a8*/ 	.word	0x0500000f


	//   ....[158]....
        /*08ac*/ 	.word	0x0500000f


	//   ....[159]....
        /*08b0*/ 	.word	0x0500000f


	//   ....[160]....
        /*08b4*/ 	.word	0x0500000f


	//   ....[161]....
        /*08b8*/ 	.word	0x0500000f


	//   ....[162]....
        /*08bc*/ 	.word	0x0500000f


	//   ....[163]....
        /*08c0*/ 	.word	0x0500000f


	//   ....[164]....
        /*08c4*/ 	.word	0x0500000f


	//   ....[165]....
        /*08c8*/ 	.word	0x0500000f


	//   ....[166]....
        /*08cc*/ 	.word	0x0500000f


	//   ....[167]....
        /*08d0*/ 	.word	0x0500000f


	//   ....[168]....
        /*08d4*/ 	.word	0x0500000f


	//   ....[169]....
        /*08d8*/ 	.word	0x0500000f


	//   ....[170]....
        /*08dc*/ 	.word	0x0500000f


	//   ....[171]....
        /*08e0*/ 	.word	0x0500000f


	//   ....[172]....
        /*08e4*/ 	.word	0x0500000f


	//   ....[173]....
        /*08e8*/ 	.word	0x0500000f


	//   ....[174]....
        /*08ec*/ 	.word	0x0500000f


	//----- nvinfo : EIATTR_COOP_GROUP_INSTR_OFFSETS
	.align		4
.L_143:
        /*08f0*/ 	.byte	0x04, 0x28
        /*08f2*/ 	.short	(.L_145 - .L_144)


	//   ....[0]....
.L_144:
        /*08f4*/ 	.word	0x00000060


	//   ....[1]....
        /*08f8*/ 	.word	0x00000190


	//   ....[2]....
        /*08fc*/ 	.word	0x00000240


	//   ....[3]....
        /*0900*/ 	.word	0x00000400


	//   ....[4]....
        /*0904*/ 	.word	0x00000560


	//   ....[5]....
        /*0908*/ 	.word	0x00000680


	//   ....[6]....
        /*090c*/ 	.word	0x000007e0


	//   ....[7]....
        /*0910*/ 	.word	0x00005330


	//   ....[8]....
        /*0914*/ 	.word	0x00005ab0


	//   ....[9]....
        /*0918*/ 	.word	0x00005ac0


	//   ....[10]....
        /*091c*/ 	.word	0x00005ad0


	//   ....[11]....
        /*0920*/ 	.word	0x00005ae0


	//   ....[12]....
        /*0924*/ 	.word	0x00006de0


	//   ....[13]....
        /*0928*/ 	.word	0x00006df0


	//   ....[14]....
        /*092c*/ 	.word	0x00006e00


	//   ....[15]....
        /*0930*/ 	.word	0x00006e10


	//   ....[16]....
        /*0934*/ 	.word	0x00009bb0


	//   ....[17]....
        /*0938*/ 	.word	0x00009c40


	//   ....[18]....
        /*093c*/ 	.word	0x00009fe0


	//   ....[19]....
        /*0940*/ 	.word	0x0000a000


	//   ....[20]....
        /*0944*/ 	.word	0x0000cd60


	//   ....[21]....
        /*0948*/ 	.word	0x0000cd90


	//   ....[22]....
        /*094c*/ 	.word	0x0000cdc0


	//   ....[23]....
        /*0950*/ 	.word	0x0000ce10


	//   ....[24]....
        /*0954*/ 	.word	0x0000e800


	//   ....[25]....
        /*0958*/ 	.word	0x0000e810


	//   ....[26]....
        /*095c*/ 	.word	0x0000e8a0


	//   ....[27]....
        /*0960*/ 	.word	0x0000e8c0


	//   ....[28]....
        /*0964*/ 	.word	0x0000f3d0


	//   ....[29]....
        /*0968*/ 	.word	0x0000f400


	//   ....[30]....
        /*096c*/ 	.word	0x0000f430


	//   ....[31]....
        /*0970*/ 	.word	0x0000f440


	//   ....[32]....
        /*0974*/ 	.word	0x0000f450


	//   ....[33]....
        /*0978*/ 	.word	0x0000f460


	//   ....[34]....
        /*097c*/ 	.word	0x0000f480


	//   ....[35]....
        /*0980*/ 	.word	0x0000f490


	//   ....[36]....
        /*0984*/ 	.word	0x0000f4a0


	//   ....[37]....
        /*0988*/ 	.word	0x0000f4b0


	//   ....[38]....
        /*098c*/ 	.word	0x0000f4c0


	//   ....[39]....
        /*0990*/ 	.word	0x0000f4d0


	//   ....[40]....
        /*0994*/ 	.word	0x0000f4e0


	//   ....[41]....
        /*0998*/ 	.word	0x0000f4f0


	//   ....[42]....
        /*099c*/ 	.word	0x0000f500


	//   ....[43]....
        /*09a0*/ 	.word	0x0000f520


	//   ....[44]....
        /*09a4*/ 	.word	0x0000f530


	//   ....[45]....
        /*09a8*/ 	.word	0x0000f540


	//   ....[46]....
        /*09ac*/ 	.word	0x0000f550


	//   ....[47]....
        /*09b0*/ 	.word	0x0000f560


	//   ....[48]....
        /*09b4*/ 	.word	0x0000f570


	//   ....[49]....
        /*09b8*/ 	.word	0x0000f580


	//   ....[50]....
        /*09bc*/ 	.word	0x0000f590


	//   ....[51]....
        /*09c0*/ 	.word	0x0000f5a0


	//   ....[52]....
        /*09c4*/ 	.word	0x0000f5b0


	//   ....[53]....
        /*09c8*/ 	.word	0x0000f5c0


	//   ....[54]....
        /*09cc*/ 	.word	0x0000f5d0


	//   ....[55]....
        /*09d0*/ 	.word	0x0000f5e0


	//   ....[56]....
        /*09d4*/ 	.word	0x0000f5f0


	//   ....[57]....
        /*09d8*/ 	.word	0x0000f600


	//   ....[58]....
        /*09dc*/ 	.word	0x0000f610


	//   ....[59]....
        /*09e0*/ 	.word	0x0000f620


	//   ....[60]....
        /*09e4*/ 	.word	0x0000fdc0


	//   ....[61]....
        /*09e8*/ 	.word	0x0000fdd0


	//   ....[62]....
        /*09ec*/ 	.word	0x0000fde0


	//   ....[63]....
        /*09f0*/ 	.word	0x0000fe20


	//   ....[64]....
        /*09f4*/ 	.word	0x00010390


	//   ....[65]....
        /*09f8*/ 	.word	0x000103c0


	//   ....[66]....
        /*09fc*/ 	.word	0x00010400


	//   ....[67]....
        /*0a00*/ 	.word	0x00010440


	//   ....[68]....
        /*0a04*/ 	.word	0x00010460


	//   ....[69]....
        /*0a08*/ 	.word	0x00010480


	//   ....[70]....
        /*0a0c*/ 	.word	0x000104a0


	//   ....[71]....
        /*0a10*/ 	.word	0x000104c0


	//   ....[72]....
        /*0a14*/ 	.word	0x000108f0


	//   ....[73]....
        /*0a18*/ 	.word	0x00010900


	//   ....[74]....
        /*0a1c*/ 	.word	0x00010b90


	//   ....[75]....
        /*0a20*/ 	.word	0x00010ba0


	//   ....[76]....
        /*0a24*/ 	.word	0x00011640


	//   ....[77]....
        /*0a28*/ 	.word	0x00011680


	//   ....[78]....
        /*0a2c*/ 	.word	0x000116b0


	//   ....[79]....
        /*0a30*/ 	.word	0x000116e0


	//   ....[80]....
        /*0a34*/ 	.word	0x00011700


	//   ....[81]....
        /*0a38*/ 	.word	0x00011710


	//   ....[82]....
        /*0a3c*/ 	.word	0x00011720


	//   ....[83]....
        /*0a40*/ 	.word	0x00011740


	//   ....[84]....
        /*0a44*/ 	.word	0x000118a0


	//   ....[85]....
        /*0a48*/ 	.word	0x00011aa0


	//   ....[86]....
        /*0a4c*/ 	.word	0x00011ad0


	//   ....[87]....
        /*0a50*/ 	.word	0x00011b00


	//   ....[88]....
        /*0a54*/ 	.word	0x00011b30


	//   ....[89]....
        /*0a58*/ 	.word	0x00011b60


	//   ....[90]....
        /*0a5c*/ 	.word	0x00011b90


	//   ....[91]....
        /*0a60*/ 	.word	0x00011d10


	//   ....[92]....
        /*0a64*/ 	.word	0x00011d40


	//   ....[93]....
        /*0a68*/ 	.word	0x00011d70


	//   ....[94]....
        /*0a6c*/ 	.word	0x00011da0


	//   ....[95]....
        /*0a70*/ 	.word	0x00011dd0


	//   ....[96]....
        /*0a74*/ 	.word	0x00011e00


	//   ....[97]....
        /*0a78*/ 	.word	0x00011e90


	//   ....[98]....
        /*0a7c*/ 	.word	0x00011ec0


	//   ....[99]....
        /*0a80*/ 	.word	0x00011ed0


	//   ....[100]....
        /*0a84*/ 	.word	0x00011f70


	//   ....[101]....
        /*0a88*/ 	.word	0x00013050


	//   ....[102]....
        /*0a8c*/ 	.word	0x00014650


	//   ....[103]....
        /*0a90*/ 	.word	0x00015310


	//   ....[104]....
        /*0a94*/ 	.word	0x00015320


	//   ....[105]....
        /*0a98*/ 	.word	0x00015330


	//   ....[106]....
        /*0a9c*/ 	.word	0x00015350


	//   ....[107]....
        /*0aa0*/ 	.word	0x000153e0


	//   ....[108]....
        /*0aa4*/ 	.word	0x00015400


	//   ....[109]....
        /*0aa8*/ 	.word	0x00015480


	//   ....[110]....
        /*0aac*/ 	.word	0x000154a0


	//   ....[111]....
        /*0ab0*/ 	.word	0x000154b0


	//   ....[112]....
        /*0ab4*/ 	.word	0x00015520


	//   ....[113]....
        /*0ab8*/ 	.word	0x00015570


	//   ....[114]....
        /*0abc*/ 	.word	0x00015580


	//   ....[115]....
        /*0ac0*/ 	.word	0x00016b70


	//   ....[116]....
        /*0ac4*/ 	.word	0x00016ba0


	//   ....[117]....
        /*0ac8*/ 	.word	0x00016c10


	//   ....[118]....
        /*0acc*/ 	.word	0x00016c40


	//   ....[119]....
        /*0ad0*/ 	.word	0x00016c70


	//   ....[120]....
        /*0ad4*/ 	.word	0x00016ca0


	//   ....[121]....
        /*0ad8*/ 	.word	0x00016cd0


	//   ....[122]....
        /*0adc*/ 	.word	0x00016d00


	//   ....[123]....
        /*0ae0*/ 	.word	0x00016ea0


	//   ....[124]....
        /*0ae4*/ 	.word	0x00016ed0


	//   ....[125]....
        /*0ae8*/ 	.word	0x00016f00


	//   ....[126]....
        /*0aec*/ 	.word	0x00016f30


	//   ....[127]....
        /*0af0*/ 	.word	0x00016f60


	//   ....[128]....
        /*0af4*/ 	.word	0x00016f90


	//   ....[129]....
        /*0af8*/ 	.word	0x00017050


	//   ....[130]....
        /*0afc*/ 	.word	0x00017070


	//   ....[131]....
        /*0b00*/ 	.word	0x00017080


	//   ....[132]....
        /*0b04*/ 	.word	0x000170e0


	//   ....[133]....
        /*0b08*/ 	.word	0x00017700


	//   ....[134]....
        /*0b0c*/ 	.word	0x00017b80


	//   ....[135]....
        /*0b10*/ 	.word	0x00017c10


	//   ....[136]....
        /*0b14*/ 	.word	0x00017c60


	//   ....[137]....
        /*0b18*/ 	.word	0x00017cb0


	//   ....[138]....
        /*0b1c*/ 	.word	0x00017d90


	//   ....[139]....
        /*0b20*/ 	.word	0x00017e20


	//   ....[140]....
        /*0b24*/ 	.word	0x00017e70


	//   ....[141]....
        /*0b28*/ 	.word	0x00017ec0


	//   ....[142]....
        /*0b2c*/ 	.word	0x00018110


	//   ....[143]....
        /*0b30*/ 	.word	0x000183f0


	//   ....[144]....
        /*0b34*/ 	.word	0x000185f0


	//   ....[145]....
        /*0b38*/ 	.word	0x00018640


	//   ....[146]....
        /*0b3c*/ 	.word	0x000186a0


	//   ....[147]....
        /*0b40*/ 	.word	0x00018790


	//   ....[148]....
        /*0b44*/ 	.word	0x000187f0


	//   ....[149]....
        /*0b48*/ 	.word	0x000188f0


	//   ....[150]....
        /*0b4c*/ 	.word	0x00018950


	//   ....[151]....
        /*0b50*/ 	.word	0x00018a00


	//   ....[152]....
        /*0b54*/ 	.word	0x00018ab0


	//   ....[153]....
        /*0b58*/ 	.word	0x00018b90


	//   ....[154]....
        /*0b5c*/ 	.word	0x00018bf0


	//   ....[155]....
        /*0b60*/ 	.word	0x00018cb0


	//   ....[156]....
        /*0b64*/ 	.word	0x00018f80


	//   ....[157]....
        /*0b68*/ 	.word	0x00019020


	//   ....[158]....
        /*0b6c*/ 	.word	0x000191b0


	//   ....[159]....
        /*0b70*/ 	.word	0x00019220


	//   ....[160]....
        /*0b74*/ 	.word	0x00019290


	//   ....[161]....
        /*0b78*/ 	.word	0x00019300


	//   ....[162]....
        /*0b7c*/ 	.word	0x00019370


	//   ....[163]....
        /*0b80*/ 	.word	0x000193f0


	//   ....[164]....
        /*0b84*/ 	.word	0x00019480


	//   ....[165]....
        /*0b88*/ 	.word	0x00019520


	//   ....[166]....
        /*0b8c*/ 	.word	0x00019590


	//   ....[167]....
        /*0b90*/ 	.word	0x00019600


	//   ....[168]....
        /*0b94*/ 	.word	0x00019670


	//   ....[169]....
        /*0b98*/ 	.word	0x000196f0


	//   ....[170]....
        /*0b9c*/ 	.word	0x00019760


	//   ....[171]....
        /*0ba0*/ 	.word	0x00019800


	//   ....[172]....
        /*0ba4*/ 	.word	0x00019850


	//   ....[173]....
        /*0ba8*/ 	.word	0x000198e0


	//   ....[174]....
        /*0bac*/ 	.word	0x00019a10


	//----- nvinfo : EIATTR_REG_RECONFIG
	.align		4
.L_145:
        /*0bb0*/ 	.byte	0x01, 0x54
	.zero		2


	//----- nvinfo : EIATTR_SYSCALL_OFFSETS
	.align		4
        /*0bb4*/ 	.byte	0x04, 0x46
        /*0bb6*/ 	.short	(.L_147 - .L_146)


	//   ....[0]....
.L_146:
        /*0bb8*/ 	.word	0x00001c40


	//   ....[1]....
        /*0bbc*/ 	.word	0x00001d90


	//   ....[2]....
        /*0bc0*/ 	.word	0x000054a0


	//   ....[3]....
        /*0bc4*/ 	.word	0x00005a20


	//   ....[4]....
        /*0bc8*/ 	.word	0x00014100


	//   ....[5]....
        /*0bcc*/ 	.word	0x00014270


	//   ....[6]....
        /*0bd0*/ 	.word	0x000143c0


	//   ....[7]....
        /*0bd4*/ 	.word	0x00014500


	//   ....[8]....
        /*0bd8*/ 	.word	0x00014e60


	//----- nvinfo : EIATTR_MBARRIER_INSTR_OFFSETS
	.align		4
.L_147:
        /*0bdc*/ 	.byte	0x04, 0x39
        /*0bde*/ 	.short	(.L_149 - .L_148)


	//   ....[0]....
.L_148:
        /*0be0*/ 	.word	0x000002b0
        /*0be4*/ 	.word	0x000000ff
        /*0be8*/ 	.word	0x00013200
        /*0bec*/ 	.short	0x0100
        /*0bee*/ 	.byte	0x08
	.zero		1


	//   ....[1]....
        /*0bf0*/ 	.word	0x000002c0
        /*0bf4*/ 	.word	0x000000ff
        /*0bf8*/ 	.word	0x00013220
        /*0bfc*/ 	.short	0x0100
        /*0bfe*/ 	.byte	0x08
	.zero		1


	//   ....[2]....
        /*0c00*/ 	.word	0x000003b0
        /*0c04*/ 	.word	0x000000ff
        /*0c08*/ 	.word	0x00013230
        /*0c0c*/ 	.short	0x0100
        /*0c0e*/ 	.byte	0x08
	.zero		1


	//   ....[3]....
        /*0c10*/ 	.word	0x000003c0
        /*0c14*/ 	.word	0x000000ff
        /*0c18*/ 	.word	0x00013240
        /*0c1c*/ 	.short	0x0100
        /*0c1e*/ 	.byte	0x08
	.zero		1


	//   ....[4]....
        /*0c20*/ 	.word	0x000003d0
        /*0c24*/ 	.word	0x000000ff
        /*0c28*/ 	.word	0x00013238
        /*0c2c*/ 	.short	0x0100
        /*0c2e*/ 	.byte	0x08
	.zero		1


	//   ....[5]....
        /*0c30*/ 	.word	0x000003e0
        /*0c34*/ 	.word	0x000000ff
        /*0c38*/ 	.word	0x00013248
        /*0c3c*/ 	.short	0x0100
        /*0c3e*/ 	.byte	0x08
	.zero		1


	//   ....[6]....
        /*0c40*/ 	.word	0x00000510
        /*0c44*/ 	.word	0x000000ff
        /*0c48*/ 	.word	0x00013250
        /*0c4c*/ 	.short	0x0100
        /*0c4e*/ 	.byte	0x08
	.zero		1


	//   ....[7]....
        /*0c50*/ 	.word	0x00000520
        /*0c54*/ 	.word	0x000000ff
        /*0c58*/ 	.word	0x00013260
        /*0c5c*/ 	.short	0x0100
        /*0c5e*/ 	.byte	0x08
	.zero		1


	//   ....[8]....
        /*0c60*/ 	.word	0x00000530
        /*0c64*/ 	.word	0x000000ff
        /*0c68*/ 	.word	0x00013258
        /*0c6c*/ 	.short	0x0100
        /*0c6e*/ 	.byte	0x08
	.zero		1


	//   ....[9]....
        /*0c70*/ 	.word	0x00000540
        /*0c74*/ 	.word	0x000000ff
        /*0c78*/ 	.word	0x00013268
        /*0c7c*/ 	.short	0x0100
        /*0c7e*/ 	.byte	0x08
	.zero		1


	//   ....[10]....
        /*0c80*/ 	.word	0x00000630
        /*0c84*/ 	.word	0x000000ff
        /*0c88*/ 	.word	0x00013270
        /*0c8c*/ 	.short	0x0100
        /*0c8e*/ 	.byte	0x06
	.zero		1


	//   ....[11]....
        /*0c90*/ 	.word	0x00000640
        /*0c94*/ 	.word	0x000000ff
        /*0c98*/ 	.word	0x00013280
        /*0c9c*/ 	.short	0x0100
        /*0c9e*/ 	.byte	0x06
	.zero		1


	//   ....[12]....
        /*0ca0*/ 	.word	0x00000650
        /*0ca4*/ 	.word	0x000000ff
        /*0ca8*/ 	.word	0x00013278
        /*0cac*/ 	.short	0x0100
        /*0cae*/ 	.byte	0x06
	.zero		1


	//   ....[13]....
        /*0cb0*/ 	.word	0x00000660
        /*0cb4*/ 	.word	0x000000ff
        /*0cb8*/ 	.word	0x00013288
        /*0cbc*/ 	.short	0x0100
        /*0cbe*/ 	.byte	0x06
	.zero		1


	//   ....[14]....
        /*0cc0*/ 	.word	0x00000790
        /*0cc4*/ 	.word	0x000000ff
        /*0cc8*/ 	.word	0x00013290
        /*0ccc*/ 	.short	0x0100
        /*0cce*/ 	.byte	0x08
	.zero		1


	//   ....[15]....
        /*0cd0*/ 	.word	0x000007a0
        /*0cd4*/ 	.word	0x000000ff
        /*0cd8*/ 	.word	0x000132a0
        /*0cdc*/ 	.short	0x0100
        /*0cde*/ 	.byte	0x08
	.zero		1


	//   ....[16]....
        /*0ce0*/ 	.word	0x000007b0
        /*0ce4*/ 	.word	0x000000ff
        /*0ce8*/ 	.word	0x00013298
        /*0cec*/ 	.short	0x0100
        /*0cee*/ 	.byte	0x08
	.zero		1


	//   ....[17]....
        /*0cf0*/ 	.word	0x000007c0
        /*0cf4*/ 	.word	0x000000ff
        /*0cf8*/ 	.word	0x000132a8
        /*0cfc*/ 	.short	0x0100
        /*0cfe*/ 	.byte	0x08
	.zero		1


	//   ....[18]....
        /*0d00*/ 	.word	0x000008f0
        /*0d04*/ 	.word	0x000000ff
        /*0d08*/ 	.word	0x000132b0
        /*0d0c*/ 	.short	0x0100
        /*0d0e*/ 	.byte	0x08
	.zero		1


	//   ....[19]....
        /*0d10*/ 	.word	0x00000900
        /*0d14*/ 	.word	0x000000ff
        /*0d18*/ 	.word	0x000132c0
        /*0d1c*/ 	.short	0x0100
        /*0d1e*/ 	.byte	0x08
	.zero		1


	//   ....[20]....
        /*0d20*/ 	.word	0x00000910
        /*0d24*/ 	.word	0x000000ff
        /*0d28*/ 	.word	0x000132b8
        /*0d2c*/ 	.short	0x0100
        /*0d2e*/ 	.byte	0x08
	.zero		1


	//   ....[21]....
        /*0d30*/ 	.word	0x00000920
        /*0d34*/ 	.word	0x000000ff
        /*0d38*/ 	.word	0x000132c8
        /*0d3c*/ 	.short	0x0100
        /*0d3e*/ 	.byte	0x08
	.zero		1


	//   ....[22]....
        /*0d40*/ 	.word	0x000028e0
        /*0d44*/ 	.word	0x0000004b
        /*0d48*/ 	.word	0x00013290
        /*0d4c*/ 	.short	0x010a
        /*0d4e*/ 	.byte	0x3f
	.zero		1


	//   ....[23]....
        /*0d50*/ 	.word	0x00003980
        /*0d54*/ 	.word	0x0000004b
        /*0d58*/ 	.word	0x00013290
        /*0d5c*/ 	.short	0x010a
        /*0d5e*/ 	.byte	0x3f
	.zero		1


	//   ....[24]....
        /*0d60*/ 	.word	0x00004a00
        /*0d64*/ 	.word	0x0000004b
        /*0d68*/ 	.word	0x00013290
        /*0d6c*/ 	.short	0x010a
        /*0d6e*/ 	.byte	0x3f
	.zero		1


	//   ....[25]....
        /*0d70*/ 	.word	0x00004b80
        /*0d74*/ 	.word	0x00000004
        /*0d78*/ 	.word	0x00000000
        /*0d7c*/ 	.short	0x0101
        /*0d7e*/ 	.byte	0x3f
	.zero		1


	//   ....[26]....
        /*0d80*/ 	.word	0x00004bc0
        /*0d84*/ 	.word	0x0000004b
        /*0d88*/ 	.word	0x000132b0
        /*0d8c*/ 	.short	0x010a
        /*0d8e*/ 	.byte	0x3f
	.zero		1


	//   ....[27]....
        /*0d90*/ 	.word	0x00004e40
        /*0d94*/ 	.word	0x0000004b
        /*0d98*/ 	.word	0x00000000
        /*0d9c*/ 	.short	0x0101
        /*0d9e*/ 	.byte	0x3f
	.zero		1


	//   ....[28]....
        /*0da0*/ 	.word	0x00005780
        /*0da4*/ 	.word	0x00000010
        /*0da8*/ 	.word	0x00013200
        /*0dac*/ 	.short	0x010a
        /*0dae*/ 	.byte	0x3f
	.zero		1


	//   ....[29]....
        /*0db0*/ 	.word	0x000057d0
        /*0db4*/ 	.word	0x00000010
        /*0db8*/ 	.word	0x00013200
        /*0dbc*/ 	.short	0x010a
        /*0dbe*/ 	.byte	0x3f
	.zero		1


	//   ....[30]....
        /*0dc0*/ 	.word	0x00005d40
        /*0dc4*/ 	.word	0x00000010
        /*0dc8*/ 	.word	0x00013200
        /*0dcc*/ 	.short	0x010a
        /*0dce*/ 	.byte	0x3f
	.zero		1


	//   ....[31]....
        /*0dd0*/ 	.word	0x00006fd0
        /*0dd4*/ 	.word	0x00000010
        /*0dd8*/ 	.word	0x00013200
        /*0ddc*/ 	.short	0x010a
        /*0dde*/ 	.byte	0x3f
	.zero		1


	//   ....[32]....
        /*0de0*/ 	.word	0x00008130
        /*0de4*/ 	.word	0x00000000
        /*0de8*/ 	.word	0x00013230
        /*0dec*/ 	.short	0x010a
        /*0dee*/ 	.byte	0x3f
	.zero		1


	//   ....[33]....
        /*0df0*/ 	.word	0x000081e0
        /*0df4*/ 	.word	0x00000000
        /*0df8*/ 	.word	0x00013230
        /*0dfc*/ 	.short	0x010a
        /*0dfe*/ 	.byte	0x3f
	.zero		1


	//   ....[34]....
        /*0e00*/ 	.word	0x0000a680
        /*0e04*/ 	.word	0x0000001b
        /*0e08*/ 	.word	0x00000000
        /*0e0c*/ 	.short	0x0101
        /*0e0e*/ 	.byte	0x3f
	.zero		1


	//   ....[35]....
        /*0e10*/ 	.word	0x0000b5b0
        /*0e14*/ 	.word	0x0000000d
        /*0e18*/ 	.word	0x00013230
        /*0e1c*/ 	.short	0x010a
        /*0e1e*/ 	.byte	0x3f
	.zero		1


	//   ....[36]....
        /*0e20*/ 	.word	0x0000b640
        /*0e24*/ 	.word	0x0000000d
        /*0e28*/ 	.word	0x00013230
        /*0e2c*/ 	.short	0x010a
        /*0e2e*/ 	.byte	0x3f
	.zero		1


	//   ....[37]....
        /*0e30*/ 	.word	0x0000bc00
        /*0e34*/ 	.word	0x0000000e
        /*0e38*/ 	.word	0x00013250
        /*0e3c*/ 	.short	0x010a
        /*0e3e*/ 	.byte	0x3f
	.zero		1


	//   ....[38]....
        /*0e40*/ 	.word	0x0000bc50
        /*0e44*/ 	.word	0x0000000e
        /*0e48*/ 	.word	0x00013250
        /*0e4c*/ 	.short	0x010a
        /*0e4e*/ 	.byte	0x3f
	.zero		1


	//   ....[39]....
        /*0e50*/ 	.word	0x0000d6c0
        /*0e54*/ 	.word	0x0000000d
        /*0e58*/ 	.word	0x00000000
        /*0e5c*/ 	.short	0x0101
        /*0e5e*/ 	.byte	0x3f
	.zero		1


	//   ....[40]....
        /*0e60*/ 	.word	0x0000df40
        /*0e64*/ 	.word	0x0000000e
        /*0e68*/ 	.word	0x00000000
        /*0e6c*/ 	.short	0x0101
        /*0e6e*/ 	.byte	0x3f
	.zero		1


	//   ....[41]....
        /*0e70*/ 	.word	0x0000e490
        /*0e74*/ 	.word	0x00000008
        /*0e78*/ 	.word	0x00013250
        /*0e7c*/ 	.short	0x010a
        /*0e7e*/ 	.byte	0x3f
	.zero		1


	//   ....[42]....
        /*0e80*/ 	.word	0x0000e4e0
        /*0e84*/ 	.word	0x00000008
        /*0e88*/ 	.word	0x00013250
        /*0e8c*/ 	.short	0x010a
        /*0e8e*/ 	.byte	0x3f
	.zero		1


	//   ....[43]....
        /*0e90*/ 	.word	0x0000ed00
        /*0e94*/ 	.word	0x00000002
        /*0e98*/ 	.word	0x00000000
        /*0e9c*/ 	.short	0x0101
        /*0e9e*/ 	.byte	0x3f
	.zero		1


	//   ....[44]....
        /*0ea0*/ 	.word	0x00010450
        /*0ea4*/ 	.word	0x00000000
        /*0ea8*/ 	.word	0x00000000
        /*0eac*/ 	.short	0x0101
        /*0eae*/ 	.byte	0x3f
	.zero		1


	//   ....[45]....
        /*0eb0*/ 	.word	0x000108e0
        /*0eb4*/ 	.word	0x00000004
        /*0eb8*/ 	.word	0x00000000
        /*0ebc*/ 	.short	0x0101
        /*0ebe*/ 	.byte	0x3f
	.zero		1


	//   ....[46]....
        /*0ec0*/ 	.word	0x00013130
        /*0ec4*/ 	.word	0x00000012
        /*0ec8*/ 	.word	0x00013220
        /*0ecc*/ 	.short	0x010a
        /*0ece*/ 	.byte	0x3f
	.zero		1


	//   ....[47]....
        /*0ed0*/ 	.word	0x000131c0
        /*0ed4*/ 	.word	0x00000007
        /*0ed8*/ 	.word	0x000132a0
        /*0edc*/ 	.short	0x010a
        /*0ede*/ 	.byte	0x3f
	.zero		1


	//   ....[48]....
        /*0ee0*/ 	.word	0x00013410
        /*0ee4*/ 	.word	0x00000007
        /*0ee8*/ 	.word	0x000132c0
        /*0eec*/ 	.short	0x010a
        /*0eee*/ 	.byte	0x3f
	.zero		1


	//   ....[49]....
        /*0ef0*/ 	.word	0x00013760
        /*0ef4*/ 	.word	0x00000007
        /*0ef8*/ 	.word	0x000132a0
        /*0efc*/ 	.short	0x010a
        /*0efe*/ 	.byte	0x3f
	.zero		1


	//   ....[50]....
        /*0f00*/ 	.word	0x00013980
        /*0f04*/ 	.word	0x00000007
        /*0f08*/ 	.word	0x000132c0
        /*0f0c*/ 	.short	0x010a
        /*0f0e*/ 	.byte	0x3f
	.zero		1


	//   ....[51]....
        /*0f10*/ 	.word	0x00014880
        /*0f14*/ 	.word	0x00000004
        /*0f18*/ 	.word	0x00013280
        /*0f1c*/ 	.short	0x010a
        /*0f1e*/ 	.byte	0x3f
	.zero		1


	//   ....[52]....
        /*0f20*/ 	.word	0x00014a40
        /*0f24*/ 	.word	0x00000004
        /*0f28*/ 	.word	0x00013240
        /*0f2c*/ 	.short	0x010a
        /*0f2e*/ 	.byte	0x3f
	.zero		1


	//   ....[53]....
        /*0f30*/ 	.word	0x000156a0
        /*0f34*/ 	.word	0x00000012
        /*0f38*/ 	.word	0x00013200
        /*0f3c*/ 	.short	0x0107
        /*0f3e*/ 	.byte	0x3f
	.zero		1


	//   ....[54]....
        /*0f40*/ 	.word	0x00015790
        /*0f44*/ 	.word	0x00000012
        /*0f48*/ 	.word	0x00013200
        /*0f4c*/ 	.short	0x0101
        /*0f4e*/ 	.byte	0x3f
	.zero		1


	//   ....[55]....
        /*0f50*/ 	.word	0x000157b0
        /*0f54*/ 	.word	0x00000012
        /*0f58*/ 	.word	0x00013220
        /*0f5c*/ 	.short	0x010a
        /*0f5e*/ 	.byte	0x3f
	.zero		1


	//   ....[56]....
        /*0f60*/ 	.word	0x00015a90
        /*0f64*/ 	.word	0x00000004
        /*0f68*/ 	.word	0x00013280
        /*0f6c*/ 	.short	0x010a
        /*0f6e*/ 	.byte	0x3f
	.zero		1


	//   ....[57]....
        /*0f70*/ 	.word	0x00015ce0
        /*0f74*/ 	.word	0x00000004
        /*0f78*/ 	.word	0x00013240
        /*0f7c*/ 	.short	0x010a
        /*0f7e*/ 	.byte	0x3f
	.zero		1


	//   ....[58]....
        /*0f80*/ 	.word	0x00015fa0
        /*0f84*/ 	.word	0x00000003
        /*0f88*/ 	.word	0x00013270
        /*0f8c*/ 	.short	0x010a
        /*0f8e*/ 	.byte	0x3f
	.zero		1


	//   ....[59]....
        /*0f90*/ 	.word	0x00016020
        /*0f94*/ 	.word	0x00000003
        /*0f98*/ 	.word	0x00013260
        /*0f9c*/ 	.short	0x010a
        /*0f9e*/ 	.byte	0x3f
	.zero		1


	//   ....[60]....
        /*0fa0*/ 	.word	0x00016320
        /*0fa4*/ 	.word	0x00000003
        /*0fa8*/ 	.word	0x00013250
        /*0fac*/ 	.short	0x0101
        /*0fae*/ 	.byte	0x3f
	.zero		1


	//   ....[61]....
        /*0fb0*/ 	.word	0x000163b0
        /*0fb4*/ 	.word	0x00000003
        /*0fb8*/ 	.word	0x00000000
        /*0fbc*/ 	.short	0x0101
        /*0fbe*/ 	.byte	0x3f
	.zero		1


	//   ....[62]....
        /*0fc0*/ 	.word	0x000165a0
        /*0fc4*/ 	.word	0x00000003
        /*0fc8*/ 	.word	0x00013270
        /*0fcc*/ 	.short	0x010a
        /*0fce*/ 	.byte	0x3f
	.zero		1


	//   ....[63]....
        /*0fd0*/ 	.word	0x00016610
        /*0fd4*/ 	.word	0x00000003
        /*0fd8*/ 	.word	0x00013260
        /*0fdc*/ 	.short	0x010a
        /*0fde*/ 	.byte	0x3f
	.zero		1


	//   ....[64]....
        /*0fe0*/ 	.word	0x00016910
        /*0fe4*/ 	.word	0x00000003
        /*0fe8*/ 	.word	0x00013250
        /*0fec*/ 	.short	0x0101
        /*0fee*/ 	.byte	0x3f
	.zero		1


	//   ....[65]....
        /*0ff0*/ 	.word	0x00016960
        /*0ff4*/ 	.word	0x00000000
        /*0ff8*/ 	.word	0x00000000
        /*0ffc*/ 	.short	0x0101
        /*0ffe*/ 	.byte	0x3f
	.zero		1


	//   ....[66]....
        /*1000*/ 	.word	0x00017680
        /*1004*/ 	.word	0x00000006
        /*1008*/ 	.word	0x00013220
        /*100c*/ 	.short	0x010a
        /*100e*/ 	.byte	0x3f
	.zero		1


	//   ....[67]....
        /*1010*/ 	.word	0x00017810
        /*1014*/ 	.word	0x00000005
        /*1018*/ 	.word	0x00000000
        /*101c*/ 	.short	0x010a
        /*101e*/ 	.byte	0x3f
	.zero		1


	//   ....[68]....
        /*1020*/ 	.word	0x00017880
        /*1024*/ 	.word	0x00000009
        /*1028*/ 	.word	0x00000000
        /*102c*/ 	.short	0x010a
        /*102e*/ 	.byte	0x3f
	.zero		1


	//   ....[69]....
        /*1030*/ 	.word	0x000178d0
        /*1034*/ 	.word	0x00000013
        /*1038*/ 	.word	0x00013260
        /*103c*/ 	.short	0x010a
        /*103e*/ 	.byte	0x3f
	.zero		1


	//   ....[70]....
        /*1040*/ 	.word	0x00017920
        /*1044*/ 	.word	0x00000007
        /*1048*/ 	.word	0x00013260
        /*104c*/ 	.short	0x010a
        /*104e*/ 	.byte	0x3f
	.zero		1


	//   ....[71]....
        /*1050*/ 	.word	0x00017960
        /*1054*/ 	.word	0x00000013
        /*1058*/ 	.word	0x00013280
        /*105c*/ 	.short	0x010a
        /*105e*/ 	.byte	0x3f
	.zero		1


	//   ....[72]....
        /*1060*/ 	.word	0x00017980
        /*1064*/ 	.word	0x00000007
        /*1068*/ 	.word	0x00013280
        /*106c*/ 	.short	0x010a
        /*106e*/ 	.byte	0x3f
	.zero		1


	//   ....[73]....
        /*1070*/ 	.word	0x000179e0
        /*1074*/ 	.word	0x0000004b
        /*1078*/ 	.word	0x00013290
        /*107c*/ 	.short	0x010a
        /*107e*/ 	.byte	0x3f
	.zero		1


	//   ....[74]....
        /*1080*/ 	.word	0x00017a30
        /*1084*/ 	.word	0x0000004b
        /*1088*/ 	.word	0x00013290
        /*108c*/ 	.short	0x010a
        /*108e*/ 	.byte	0x3f
	.zero		1


	//   ....[75]....
        /*1090*/ 	.word	0x00017a80
        /*1094*/ 	.word	0x0000004b
        /*1098*/ 	.word	0x00013290
        /*109c*/ 	.short	0x010a
        /*109e*/ 	.byte	0x3f
	.zero		1


	//   ....[76]....
        /*10a0*/ 	.word	0x00017ad0
        /*10a4*/ 	.word	0x0000004b
        /*10a8*/ 	.word	0x000132b0
        /*10ac*/ 	.short	0x010a
        /*10ae*/ 	.byte	0x3f
	.zero		1


	//   ....[77]....
        /*10b0*/ 	.word	0x00017ce0
        /*10b4*/ 	.word	0x00000010
        /*10b8*/ 	.word	0x00013200
        /*10bc*/ 	.short	0x010a
        /*10be*/ 	.byte	0x3f
	.zero		1


	//   ....[78]....
        /*10c0*/ 	.word	0x00017ef0
        /*10c4*/ 	.word	0x00000010
        /*10c8*/ 	.word	0x00013200
        /*10cc*/ 	.short	0x010a
        /*10ce*/ 	.byte	0x3f
	.zero		1


	//   ....[79]....
        /*10d0*/ 	.word	0x00017f40
        /*10d4*/ 	.word	0x00000000
        /*10d8*/ 	.word	0x00013230
        /*10dc*/ 	.short	0x010a
        /*10de*/ 	.byte	0x3f
	.zero		1


	//   ....[80]....
        /*10e0*/ 	.word	0x00017f90
        /*10e4*/ 	.word	0x0000000d
        /*10e8*/ 	.word	0x00013230
        /*10ec*/ 	.short	0x010a
        /*10ee*/ 	.byte	0x3f
	.zero		1


	//   ....[81]....
        /*10f0*/ 	.word	0x00017fe0
        /*10f4*/ 	.word	0x0000000e
        /*10f8*/ 	.word	0x00013250
        /*10fc*/ 	.short	0x010a
        /*10fe*/ 	.byte	0x3f
	.zero		1


	//   ....[82]....
        /*1100*/ 	.word	0x00018030
        /*1104*/ 	.word	0x00000008
        /*1108*/ 	.word	0x00013250
        /*110c*/ 	.short	0x010a
        /*110e*/ 	.byte	0x3f
	.zero		1


	//   ....[83]....
        /*1110*/ 	.word	0x000181d0
        /*1114*/ 	.word	0x00000012
        /*1118*/ 	.word	0x00013220
        /*111c*/ 	.short	0x010a
        /*111e*/ 	.byte	0x3f
	.zero		1


	//   ....[84]....
        /*1120*/ 	.word	0x00018220
        /*1124*/ 	.word	0x00000007
        /*1128*/ 	.word	0x000132a0
        /*112c*/ 	.short	0x010a
        /*112e*/ 	.byte	0x3f
	.zero		1


	//   ....[85]....
        /*1130*/ 	.word	0x00018270
        /*1134*/ 	.word	0x00000007
        /*1138*/ 	.word	0x000132c0
        /*113c*/ 	.short	0x010a
        /*113e*/ 	.byte	0x3f
	.zero		1


	//   ....[86]....
        /*1140*/ 	.word	0x000182c0
        /*1144*/ 	.word	0x00000007
        /*1148*/ 	.word	0x000132a0
        /*114c*/ 	.short	0x010a
        /*114e*/ 	.byte	0x3f
	.zero		1


	//   ....[87]....
        /*1150*/ 	.word	0x00018310
        /*1154*/ 	.word	0x00000007
        /*1158*/ 	.word	0x000132c0
        /*115c*/ 	.short	0x010a
        /*115e*/ 	.byte	0x3f
	.zero		1


	//   ....[88]....
        /*1160*/ 	.word	0x000184b0
        /*1164*/ 	.word	0x00000004
        /*1168*/ 	.word	0x00013280
        /*116c*/ 	.short	0x010a
        /*116e*/ 	.byte	0x3f
	.zero		1


	//   ....[89]....
        /*1170*/ 	.word	0x00018500
        /*1174*/ 	.word	0x00000004
        /*1178*/ 	.word	0x00013240
        /*117c*/ 	.short	0x010a
        /*117e*/ 	.byte	0x3f
	.zero		1


	//   ....[90]....
        /*1180*/ 	.word	0x00018cf0
        /*1184*/ 	.word	0x00000012
        /*1188*/ 	.word	0x00013220
        /*118c*/ 	.short	0x010a
        /*118e*/ 	.byte	0x3f
	.zero		1


	//   ....[91]....
        /*1190*/ 	.word	0x00018d40
        /*1194*/ 	.word	0x00000004
        /*1198*/ 	.word	0x00013280
        /*119c*/ 	.short	0x010a
        /*119e*/ 	.byte	0x3f
	.zero		1


	//   ....[92]....
        /*11a0*/ 	.word	0x00018d90
        /*11a4*/ 	.word	0x00000004
        /*11a8*/ 	.word	0x00013240
        /*11ac*/ 	.short	0x010a
        /*11ae*/ 	.byte	0x3f
	.zero		1


	//   ....[93]....
        /*11b0*/ 	.word	0x00018de0
        /*11b4*/ 	.word	0x00000003
        /*11b8*/ 	.word	0x00013270
        /*11bc*/ 	.short	0x010a
        /*11be*/ 	.byte	0x3f
	.zero		1


	//   ....[94]....
        /*11c0*/ 	.word	0x00018e30
        /*11c4*/ 	.word	0x00000003
        /*11c8*/ 	.word	0x00013260
        /*11cc*/ 	.short	0x010a
        /*11ce*/ 	.byte	0x3f
	.zero		1


	//   ....[95]....
        /*11d0*/ 	.word	0x00018e80
        /*11d4*/ 	.word	0x00000003
        /*11d8*/ 	.word	0x00013270
        /*11dc*/ 	.short	0x010a
        /*11de*/ 	.byte	0x3f
	.zero		1


	//   ....[96]....
        /*11e0*/ 	.word	0x00018ed0
        /*11e4*/ 	.word	0x00000003
        /*11e8*/ 	.word	0x00013260
        /*11ec*/ 	.short	0x010a
        /*11ee*/ 	.byte	0x3f
	.zero		1


	//   ....[97]....
        /*11f0*/ 	.word	0x00019930
        /*11f4*/ 	.word	0x00000006
        /*11f8*/ 	.word	0x00013220
        /*11fc*/ 	.short	0x010a
        /*11fe*/ 	.byte	0x3f
	.zero		1


	//   ....[98]....
        /*1200*/ 	.word	0x00019ad0
        /*1204*/ 	.word	0x00000005
        /*1208*/ 	.word	0x00000000
        /*120c*/ 	.short	0x010a
        /*120e*/ 	.byte	0x3f
	.zero		1


	//   ....[99]....
        /*1210*/ 	.word	0x00019b20
        /*1214*/ 	.word	0x00000009
        /*1218*/ 	.word	0x00000000
        /*121c*/ 	.short	0x010a
        /*121e*/ 	.byte	0x3f
	.zero		1


	//   ....[100]....
        /*1220*/ 	.word	0x00019b70
        /*1224*/ 	.word	0x00000013
        /*1228*/ 	.word	0x00013260
        /*122c*/ 	.short	0x010a
        /*122e*/ 	.byte	0x3f
	.zero		1


	//   ....[101]....
        /*1230*/ 	.word	0x00019bc0
        /*1234*/ 	.word	0x00000007
        /*1238*/ 	.word	0x00013260
        /*123c*/ 	.short	0x010a
        /*123e*/ 	.byte	0x3f
	.zero		1


	//   ....[102]....
        /*1240*/ 	.word	0x00019c10
        /*1244*/ 	.word	0x00000013
        /*1248*/ 	.word	0x00013280
        /*124c*/ 	.short	0x010a
        /*124e*/ 	.byte	0x3f
	.zero		1


	//----- nvinfo : EIATTR_NUM_MBARRIERS
	.align		4
.L_149:
        /*1250*/ 	.byte	0x03, 0x38
        /*1252*/ 	.short	0x0016


	//----- nvinfo : EIATTR_EXIT_INSTR_OFFSETS
	.align		4
        /*1254*/ 	.byte	0x04, 0x1c
        /*1256*/ 	.short	(.L_151 - .L_150)


	//   ....[0]....
.L_150:
        /*1258*/ 	.word	0x000179d0


	//----- nvinfo : EIATTR_MAX_THREADS
	.align		4
.L_151:
        /*125c*/ 	.byte	0x04, 0x05
        /*125e*/ 	.short	(.L_153 - .L_152)
.L_152:
        /*1260*/ 	.word	0x00000200
        /*1264*/ 	.word	0x00000001
        /*1268*/ 	.word	0x00000001


	//----- nvinfo : EIATTR_CRS_STACK_SIZE
	.align		4
.L_153:
        /*126c*/ 	.byte	0x04, 0x1e
        /*126e*/ 	.short	(.L_155 - .L_154)
.L_154:
        /*1270*/ 	.word	0x00000000


	//----- nvinfo : EIATTR_CBANK_PARAM_SIZE
	.align		4
.L_155:
        /*1274*/ 	.byte	0x03, 0x19
        /*1276*/ 	.short	0x0af0


	//----- nvinfo : EIATTR_PARAM_CBANK
	.align		4
        /*1278*/ 	.byte	0x04, 0x0a
        /*127a*/ 	.short	(.L_157 - .L_156)
	.align		4
.L_156:
        /*127c*/ 	.word	index@(.nv.constant0._ZN7cutlass13device_kernelIN5flash11enable_sm90INS1_16FlashAttnFwdSm90INS1_25CollectiveMainloopFwdSm90ILi2EN4cute5tupleIJNS5_1CILi1EEES8_S8_EEENS6_IJNS7_ILi192EEENS7_ILi160EEENS7_ILi64EEEEEELi64ENS_12float_e4m3_tEfNS_4arch4Sm90ELb0ELb0ELb1ELb1ELb0ELb1ELb0ELb1ELb1ELb1ELb1ELb0EEENS1_21CollectiveEpilogueFwdINS6_IJSA_SC_SB_EEES9_NS_10bfloat16_tESG_Li384ELb1ELb1ELb1ELb1EEENS1_36VarlenDynamicPersistentTileSchedulerILi192ELi160ELi384ELi128ELb1ELb1ELb1ELb0ELb1ELb1EEEEEEEEEvNT_6ParamsE)
        /*1280*/ 	.short	0x0210
        /*1282*/ 	.short	0x0af0


	//----- nvinfo : EIATTR_SW_WAR
	.align		4
.L_157:
        /*1284*/ 	.byte	0x04, 0x36
        /*1286*/ 	.short	(.L_159 - .L_158)
.L_158:
        /*1288*/ 	.word	0x00000008
.L_159:


//--------------------- .nv.info._ZN7cutlass13device_kernelIN5flash11enable_sm90INS1_16FlashAttnFwdSm90INS1_25CollectiveMainloopFwdSm90ILi2EN4cute5tupleIJNS5_1CILi1EEES8_S8_EEENS6_IJNS7_ILi192EEENS7_ILi160EEENS7_ILi64EEEEEELi64ENS_12float_e4m3_tEfNS_4arch4Sm90ELb0ELb1ELb1ELb0ELb0ELb0ELb0ELb1ELb1ELb1ELb1ELb0EEENS1_21CollectiveEpilogueFwdINS6_IJSA_SC_SB_EEES9_NS_10bfloat16_tESG_Li384ELb0ELb1ELb1ELb1EEENS1_19SingleTileSchedulerILb0ELb1ELb1ELi192EEEEEEEEEvNT_6ParamsE --------------------------
	.section	.nv.info._ZN7cutlass13device_kernelIN5flash11enable_sm90INS1_16FlashAttnFwdSm90INS1_25CollectiveMainloopFwdSm90ILi2EN4cute5tupleIJNS5_1CILi1EEES8_S8_EEENS6_IJNS7_ILi192EEENS7_ILi160EEENS7_ILi64EEEEEELi64ENS_12float_e4m3_tEfNS_4arch4Sm90ELb0ELb1ELb1ELb0ELb0ELb0ELb0ELb1ELb1ELb1ELb1ELb0EEENS1_21CollectiveEpilogueFwdINS6_IJSA_SC_SB_EEES9_NS_10bfloat16_tESG_Li384ELb0ELb1ELb1ELb1EEENS1_19SingleTileSchedulerILb0ELb1ELb1ELi192EEEEEEEEEvNT_6ParamsE,"",@"SHT_CUDA_INFO"
	.sectionflags	@""
	.align	4


	//----- nvinfo : EIATTR_CUDA_API_VERSION
	.align		4
        /*0000*/ 	.byte	0x04, 0x37
        /*0002*/ 	.short	(.L_161 - .L_160)
.L_160:
        /*0004*/ 	.word	0x00000082


	//----- nvinfo : EIATTR_KPARAM_INFO
	.align		4
.L_161:
        /*0008*/ 	.byte	0x04, 0x17
        /*000a*/ 	.short	(.L_163 - .L_162)
.L_162:
        /*000c*/ 	.word	0x00000000
        /*0010*/ 	.short	0x0000
        /*0012*/ 	.short	0x0070
        /*0014*/ 	.byte	0x00, 0xf0, 0x01, 0x28


	//----- nvinfo : EIATTR_SPARSE_MMA_MASK
	.align		4
.L_163:
        /*0018*/ 	.byte	0x03, 0x50
        /*001a*/ 	.short	0x0000


	//----- nvinfo : EIATTR_MAXREG_COUNT
	.align		4
        /*001c*/ 	.byte	0x03, 0x1b
        /*001e*/ 	.short	0x0080


	//----- nvinfo : EIATTR_NUM_BARRIERS
	.align		4
        /*0020*/ 	.byte	0x02, 0x4c
        /*0022*/ 	.byte	0x09
	.zero		1


	//----- nvinfo : EIATTR_EXTERNS
	.align		4
        /*0024*/ 	.byte	0x04, 0x0f
        /*0026*/ 	.short	(.L_165 - .L_164)


	//   ....[0]....
	.align		4
.L_164:
        /*0028*/ 	.word	index@(__assertfail)


	//----- nvinfo : EIATTR_ANNOTATIONS
	.align		4
.L_165:
        /*002c*/ 	.byte	0x04, 0x55
        /*002e*/ 	.short	(.L_167 - .L_166)


	//   ....[0]....
.L_166:
        /* <DEDUP_REMOVED lines=66> */


	//----- nvinfo : EIATTR_MERCURY_ISA_VERSION
	.align		4
.L_167:
        /*0438*/ 	.byte	0x03, 0x5f
        /*043a*/ 	.short	0x0101


	//----- nvinfo : EIATTR_INT_WARP_WIDE_INSTR_OFFSETS
	.align		4
        /*043c*/ 	.byte	0x04, 0x31
        /*043e*/ 	.short	(.L_169 - .L_168)


	//   ....[0]....
.L_168:
        /*0440*/ 	.word	0x00000130


	//   ....[1]....
        /*0444*/ 	.word	0x00000170


	//   ....[2]....
        /*0448*/ 	.word	0x000001e0


	//----- nvinfo : EIATTR_COOP_GROUP_MASK_REGIDS
	.align		4
.L_169:
        /*044c*/ 	.byte	0x04, 0x29
        /*044e*/ 	.short	(.L_171 - .L_170)


	//   ....[0]....
.L_170:
        /*0450*/ 	.word	0xffffffff


	//   ....[1]....
        /*0454*/ 	.word	0xffffffff


	//   ....[2]....
        /*0458*/ 	.word	0xffffffff


	//   ....[3]....
        /*045c*/ 	.word	0xffffffff


	//   ....[4]....
        /*0460*/ 	.word	0xffffffff


	//   ....[5]....
        /*0464*/ 	.word	0xffffffff


	//   ....[6]....
        /*0468*/ 	.word	0xffffffff


	//   ....[7]....
        /*046c*/ 	.word	0xffffffff


	//   ....[8]....
        /*0470*/ 	.word	0xffffffff


	//   ....[9]....
        /*0474*/ 	.word	0xffffffff


	//   ....[10]....
        /*0478*/ 	.word	0xffffffff


	//   ....[11]....
        /*047c*/ 	.word	0xffffffff


	//   ....[12]....
        /*0480*/ 	.word	0xffffffff


	//   ....[13]....
        /*0484*/ 	.word	0xffffffff


	//   ....[14]....
        /*0488*/ 	.word	0xffffffff


	//   ....[15]....
        /*048c*/ 	.word	0xffffffff


	//   ....[16]....
        /*0490*/ 	.word	0xffffffff


	//   ....[17]....
        /*0494*/ 	.word	0xffffffff


	//   ....[18]....
        /*0498*/ 	.word	0xffffffff


	//   ....[19]....
        /*049c*/ 	.word	0xffffffff


	//   ....[20]....
        /*04a0*/ 	.word	0xffffffff


	//   ....[21]....
        /*04a4*/ 	.word	0xffffffff


	//   ....[22]....
        /*04a8*/ 	.word	0xffffffff


	//   ....[23]....
        /*04ac*/ 	.word	0xffffffff


	//   ....[24]....
        /*04b0*/ 	.word	0xffffffff


	//   ....[25]....
        /*04b4*/ 	.word	0xffffffff


	//   ....[26]....
        /*04b8*/ 	.word	0xffffffff


	//   ....[27]....
        /*04bc*/ 	.word	0xffffffff


	//   ....[28]....
        /*04c0*/ 	.word	0xffffffff


	//   ....[29]....
        /*04c4*/ 	.word	0xffffffff


	//   ....[30]....
        /*04c8*/ 	.word	0xffffffff


	//   ....[31]....
        /*04cc*/ 	.word	0xffffffff


	//   ....[32]....
        /*04d0*/ 	.word	0xffffffff


	//   ....[33]....
        /*04d4*/ 	.word	0xffffffff


	//   ....[34]....
        /*04d8*/ 	.word	0xffffffff


	//   ....[35]....
        /*04dc*/ 	.word	0xffffffff


	//   ....[36]....
        /*04e0*/ 	.word	0xffffffff


	//   ....[37]....
        /*04e4*/ 	.word	0xffffffff


	//   ....[38]....
        /*04e8*/ 	.word	0xffffffff


	//   ....[39]....
        /*04ec*/ 	.word	0xffffffff


	//   ....[40]....
        /*04f0*/ 	.word	0xffffffff


	//   ....[41]....
        /*04f4*/ 	.word	0xffffffff


	//   ....[42]....
        /*04f8*/ 	.word	0xffffffff


	//   ....[43]....
        /*04fc*/ 	.word	0xffffffff


	//   ....[44]....
        /*0500*/ 	.word	0xffffffff


	//   ....[45]....
        /*0504*/ 	.word	0xffffffff


	//   ....[46]....
        /*0508*/ 	.word	0xffffffff


	//   ....[47]....
        /*050c*/ 	.word	0xffffffff


	//   ....[48]....
        /*0510*/ 	.word	0xffffffff


	//   ....[49]....
        /*0514*/ 	.word	0xffffffff


	//   ....[50]....
        /*0518*/ 	.word	0xffffffff


	//   ....[51]....
        /*051c*/ 	.word	0xffffffff


	//   ....[52]....
        /*0520*/ 	.word	0xffffffff


	//   ....[53]....
        /*0524*/ 	.word	0xffffffff


	//   ....[54]....
        /*0528*/ 	.word	0xffffffff


	//   ....[55]....
        /*052c*/ 	.word	0xffffffff


	//   ....[56]....
        /*0530*/ 	.word	0xffffffff


	//   ....[57]....
        /*0534*/ 	.word	0xffffffff


	//   ....[58]....
        /*0538*/ 	.word	0xffffffff


	//   ....[59]....
        /*053c*/ 	.word	0xffffffff


	//   ....[60]....
        /*0540*/ 	.word	0xffffffff


	//   ....[61]....
        /*0544*/ 	.word	0xffffffff


	//   ....[62]....
        /*0548*/ 	.word	0xffffffff


	//   ....[63]....
        /*054c*/ 	.word	0xffffffff


	//   ....[64]....
        /*0550*/ 	.word	0xffffffff


	//   ....[65]....
        /*0554*/ 	.word	0xffffffff


	//   ....[66]....
        /*0558*/ 	.word	0xffffffff


	//   ....[67]....
        /*055c*/ 	.word	0xffffffff


	//   ....[68]....
        /*0560*/ 	.word	0xffffffff


	//   ....[69]....
        /*0564*/ 	.word	0xffffffff


	//   ....[70]....
        /*0568*/ 	.word	0xffffffff


	//   ....[71]....
        /*056c*/ 	.word	0xffffffff


	//   ....[72]....
        /*0570*/ 	.word	0xffffffff


	//   ....[73]....
        /*0574*/ 	.word	0xffffffff


	//   ....[74]....
        /*0578*/ 	.word	0xffffffff


	//   ....[75]....
        /*057c*/ 	.word	0xffffffff


	//   ....[76]....
        /*0580*/ 	.word	0xffffffff


	//   ....[77]....
        /*0584*/ 	.word	0xffffffff


	//   ....[78]....
        /*0588*/ 	.word	0xffffffff


	//   ....[79]....
        /*058c*/ 	.word	0xffffffff


	//   ....[80]....
        /*0590*/ 	.word	0xffffffff


	//   ....[81]....
        /*0594*/ 	.word	0xffffffff


	//   ....[82]....
        /*0598*/ 	.word	0xffffffff


	//   ....[83]....
        /*059c*/ 	.word	0xffffffff


	//   ....[84]....
        /*05a0*/ 	.word	0xffffffff


	//   ....[85]....
        /*05a4*/ 	.word	0xffffffff


	//   ....[86]....
        /*05a8*/ 	.word	0xffffffff


	//   ....[87]....
        /*05ac*/ 	.word	0xffffffff


	//   ....[88]....
        /*05b0*/ 	.word	0xffffffff


	//   ....[89]....
        /*05b4*/ 	.word	0x0500000f


	//   ....[90]....
        /*05b8*/ 	.word	0x0500000f


	//   ....[91]....
        /*05bc*/ 	.word	0x0500000f


	//   ....[92]....
        /*05c0*/ 	.word	0x0500000f


	//   ....[93]....
        /*05c4*/ 	.word	0x0500000f


	//   ....[94]....
        /*05c8*/ 	.word	0x0500000f


	//   ....[95]....
        /*05cc*/ 	.word	0x0500000f


	//   ....[96]....
        /*05d0*/ 	.word	0x0500000f


	//   ....[97]....
        /*05d4*/ 	.word	0x0500000f


	//   ....[98]....
        /*05d8*/ 	.word	0x0500000f


	//   ....[99]....
        /*05dc*/ 	.word	0x0500000f


	//   ....[100]....
        /*05e0*/ 	.word	0x0500000f


	//   ....[101]....
        /*05e4*/ 	.word	0x0500000f


	//----- nvinfo : EIATTR_COOP_GROUP_INSTR_OFFSETS
	.align		4
.L_171:
        /*05e8*/ 	.byte	0x04, 0x28
        /*05ea*/ 	.short	(.L_173 - .L_172)


	//   ....[0]....
.L_172:
        /*05ec*/ 	.word	0x00000060


	//   ....[1]....
        /*05f0*/ 	.word	0x00000140


	//   ....[2]....
        /*05f4*/ 	.word	0x00000190


	//   ....[3]....
        /*05f8*/ 	.word	0x000003c0


	//   ....[4]....
        /*05fc*/ 	.word	0x00000520


	//   ....[5]....
        /*0600*/ 	.word	0x00000640


	//   ....[6]....
        /*0604*/ 	.word	0x000007a0


	//   ....[7]....
        /*0608*/ 	.word	0x000014a0


	//   ....[8]....
        /*060c*/ 	.word	0x000028b0


	//   ....[9]....
        /*0610*/ 	.word	0x000034e0


	//   ....[10]....
        /*0614*/ 	.word	0x00004510


	//   ....[11]....
        /*0618*/ 	.word	0x00004620


	//   ....[12]....
        /*061c*/ 	.word	0x000051d0


	//   ....[13]....
        /*0620*/ 	.word	0x00005230


	//   ....[14]....
        /*0624*/ 	.word	0x000075c0


	//   ....[15]....
        /*0628*/ 	.word	0x00007960


	//   ....[16]....
        /*062c*/ 	.word	0x00009160


	//   ....[17]....
        /*0630*/ 	.word	0x00009200


	//   ....[18]....
        /*0634*/ 	.word	0x00009bf0


	//   ....[19]....
        /*0638*/ 	.word	0x00009c70


	//   ....[20]....
        /*063c*/ 	.word	0x0000c7a0


	//   ....[21]....
        /*0640*/ 	.word	0x0000c7d0


	//   ....[22]....
        /*0644*/ 	.word	0x0000c800


	//   ....[23]....
        /*0648*/ 	.word	0x0000c810


	//   ....[24]....
        /*064c*/ 	.word	0x0000f520


	//   ....[25]....
        /*0650*/ 	.word	0x0000f9a0


	//   ....[26]....
        /*0654*/ 	.word	0x000111b0


	//   ....[27]....
        /*0658*/ 	.word	0x00011250


	//   ....[28]....
        /*065c*/ 	.word	0x00011c40


	//   ....[29]....
        /*0660*/ 	.word	0x00011cc0


	//   ....[30]....
        /*0664*/ 	.word	0x00013610


	//   ....[31]....
        /*0668*/ 	.word	0x00013620


	//   ....[32]....
        /*066c*/ 	.word	0x000136a0


	//   ....[33]....
        /*0670*/ 	.word	0x000136c0


	//   ....[34]....
        /*0674*/ 	.word	0x000141f0


	//   ....[35]....
        /*0678*/ 	.word	0x00014200


	//   ....[36]....
        /*067c*/ 	.word	0x00014210


	//   ....[37]....
        /*0680*/ 	.word	0x00014220


	//   ....[38]....
        /*0684*/ 	.word	0x00014230


	//   ....[39]....
        /*0688*/ 	.word	0x00014240


	//   ....[40]....
        /*068c*/ 	.word	0x00014260


	//   ....[41]....
        /*0690*/ 	.word	0x00014270


	//   ....[42]....
        /*0694*/ 	.word	0x000142a0


	//   ....[43]....
        /*0698*/ 	.word	0x000142b0


	//   ....[44]....
        /*069c*/ 	.word	0x000142d0


	//   ....[45]....
        /*06a0*/ 	.word	0x00014300


	//   ....[46]....
        /*06a4*/ 	.word	0x00014310


	//   ....[47]....
        /*06a8*/ 	.word	0x00014320


	//   ....[48]....
        /*06ac*/ 	.word	0x00014340


	//   ....[49]....
        /*06b0*/ 	.word	0x00014360


	//   ....[50]....
        /*06b4*/ 	.word	0x00014380


	//   ....[51]....
        /*06b8*/ 	.word	0x00014390


	//   ....[52]....
        /*06bc*/ 	.word	0x000143a0


	//   ....[53]....
        /*06c0*/ 	.word	0x000143b0


	//   ....[54]....
        /*06c4*/ 	.word	0x000143e0


	//   ....[55]....
        /*06c8*/ 	.word	0x00014440


	//   ....[56]....
        /*06cc*/ 	.word	0x00014470


	//   ....[57]....
        /*06d0*/ 	.word	0x00014490


	//   ....[58]....
        /*06d4*/ 	.word	0x000144c0


	//   ....[59]....
        /*06d8*/ 	.word	0x000144d0


	//   ....[60]....
        /*06dc*/ 	.word	0x000144e0


	//   ....[61]....
        /*06e0*/ 	.word	0x000144f0


	//   ....[62]....
        /*06e4*/ 	.word	0x00014500


	//   ....[63]....
        /*06e8*/ 	.word	0x00014510


	//   ....[64]....
        /*06ec*/ 	.word	0x00014530


	//   ....[65]....
        /*06f0*/ 	.word	0x00014540


	//   ....[66]....
        /*06f4*/ 	.word	0x000147e0


	//   ....[67]....
        /*06f8*/ 	.word	0x00014820


	//   ....[68]....
        /*06fc*/ 	.word	0x00014850


	//   ....[69]....
        /*0700*/ 	.word	0x00014890


	//   ....[70]....
        /*0704*/ 	.word	0x000148c0


	//   ....[71]....
        /*0708*/ 	.word	0x000148f0


	//   ....[72]....
        /*070c*/ 	.word	0x00014cb0


	//   ....[73]....
        /*0710*/ 	.word	0x00014ce0


	//   ....[74]....
        /*0714*/ 	.word	0x000154e0


	//   ....[75]....
        /*0718*/ 	.word	0x00016640


	//   ....[76]....
        /*071c*/ 	.word	0x00017100


	//   ....[77]....
        /*0720*/ 	.word	0x00017130


	//   ....[78]....
        /*0724*/ 	.word	0x00017160


	//   ....[79]....
        /*0728*/ 	.word	0x00017190


	//   ....[80]....
        /*072c*/ 	.word	0x000171a0


	//   ....[81]....
        /*0730*/ 	.word	0x000171b0


	//   ....[82]....
        /*0734*/ 	.word	0x00017200


	//   ....[83]....
        /*0738*/ 	.word	0x00017280


	//   ....[84]....
        /*073c*/ 	.word	0x000172a0


	//   ....[85]....
        /*0740*/ 	.word	0x00017300


	//   ....[86]....
        /*0744*/ 	.word	0x00017340


	//   ....[87]....
        /*0748*/ 	.word	0x00017370


	//   ....[88]....
        /*074c*/ 	.word	0x000185c0


	//   ....[89]....
        /*0750*/ 	.word	0x00018c30


	//   ....[90]....
        /*0754*/ 	.word	0x00018e00


	//   ....[91]....
        /*0758*/ 	.word	0x00018e50


	//   ....[92]....
        /*075c*/ 	.word	0x00018f80


	//   ....[93]....
        /*0760*/ 	.word	0x00018fe0


	//   ....[94]....
        /*0764*/ 	.word	0x00019040


	//   ....[95]....
        /*0768*/ 	.word	0x00019100


	//   ....[96]....
        /*076c*/ 	.word	0x00019160


	//   ....[97]....
        /*0770*/ 	.word	0x00019220


	//   ....[98]....
        /*0774*/ 	.word	0x000192b0


	//   ....[99]....
        /*0778*/ 	.word	0x00019370


	//   ....[100]....
        /*077c*/ 	.word	0x000193e0


	//   ....[101]....
        /*0780*/ 	.word	0x00019490


	//----- nvinfo : EIATTR_REG_RECONFIG
	.align		4
.L_173:
        /*0784*/ 	.byte	0x01, 0x54
	.zero		2


	//----- nvinfo : EIATTR_SYSCALL_OFFSETS
	.align		4
        /*0788*/ 	.byte	0x04, 0x46
        /*078a*/ 	.short	(.L_175 - .L_174)


	//   ....[0]....
.L_174:
        /*078c*/ 	.word	0x00001670


	//   ....[1]....
        /*0790*/ 	.word	0x00016040


	//   ....[2]....
        /*0794*/ 	.word	0x00016180


	//   ....[3]....
        /*0798*/ 	.word	0x000162c0


	//   ....[4]....
        /*079c*/ 	.word	0x000163e0


	//   ....[5]....
        /*07a0*/ 	.word	0x00016ce0


	//----- nvinfo : EIATTR_MBARRIER_INSTR_OFFSETS
	.align		4
.L_175:
        /*07a4*/ 	.byte	0x04, 0x39
        /*07a6*/ 	.short	(.L_177 - .L_176)


	//   ....[0]....
.L_176:
        /*07a8*/ 	.word	0x00000270
        /*07ac*/ 	.word	0x000000ff
        /*07b0*/ 	.word	0x00012400
        /*07b4*/ 	.short	0x0100
        /*07b6*/ 	.byte	0x08
	.zero		1


	//   ....[1]....
        /*07b8*/ 	.word	0x00000280
        /*07bc*/ 	.word	0x000000ff
        /*07c0*/ 	.word	0x00012420
        /*07c4*/ 	.short	0x0100
        /*07c6*/ 	.byte	0x08
	.zero		1


	//   ....[2]....
        /*07c8*/ 	.word	0x00000370
        /*07cc*/ 	.word	0x000000ff
        /*07d0*/ 	.word	0x00012430
        /*07d4*/ 	.short	0x0100
        /*07d6*/ 	.byte	0x08
	.zero		1


	//   ....[3]....
        /*07d8*/ 	.word	0x00000380
        /*07dc*/ 	.word	0x000000ff
        /*07e0*/ 	.word	0x00012440
        /*07e4*/ 	.short	0x0100
        /*07e6*/ 	.byte	0x08
	.zero		1


	//   ....[4]....
        /*07e8*/ 	.word	0x00000390
        /*07ec*/ 	.word	0x000000ff
        /*07f0*/ 	.word	0x00012438
        /*07f4*/ 	.short	0x0100
        /*07f6*/ 	.byte	0x08
	.zero		1


	//   ....[5]....
        /*07f8*/ 	.word	0x000003a0
        /*07fc*/ 	.word	0x000000ff
        /*0800*/ 	.word	0x00012448
        /*0804*/ 	.short	0x0100
        /*0806*/ 	.byte	0x08
	.zero		1


	//   ....[6]....
        /*0808*/ 	.word	0x000004d0
        /*080c*/ 	.word	0x000000ff
        /*0810*/ 	.word	0x00012450
        /*0814*/ 	.short	0x0100
        /*0816*/ 	.byte	0x08
	.zero		1


	//   ....[7]....
        /*0818*/ 	.word	0x000004e0
        /*081c*/ 	.word	0x000000ff
        /*0820*/ 	.word	0x00012460
        /*0824*/ 	.short	0x0100
        /*0826*/ 	.byte	0x08
	.zero		1


	//   ....[8]....
        /*0828*/ 	.word	0x000004f0
        /*082c*/ 	.word	0x000000ff
        /*0830*/ 	.word	0x00012458
        /*0834*/ 	.short	0x0100
        /*0836*/ 	.byte	0x08
	.zero		1


	//   ....[9]....
        /*0838*/ 	.word	0x00000500
        /*083c*/ 	.word	0x000000ff
        /*0840*/ 	.word	0x00012468
        /*0844*/ 	.short	0x0100
        /*0846*/ 	.byte	0x08
	.zero		1


	//   ....[10]....
        /*0848*/ 	.word	0x000005f0
        /*084c*/ 	.word	0x000000ff
        /*0850*/ 	.word	0x00012470
        /*0854*/ 	.short	0x0100
        /*0856*/ 	.byte	0x06
	.zero		1


	//   ....[11]....
        /*0858*/ 	.word	0x00000600
        /*085c*/ 	.word	0x000000ff
        /*0860*/ 	.word	0x00012480
        /*0864*/ 	.short	0x0100
        /*0866*/ 	.byte	0x06
	.zero		1


	//   ....[12]....
        /*0868*/ 	.word	0x00000610
        /*086c*/ 	.word	0x000000ff
        /*0870*/ 	.word	0x00012478
        /*0874*/ 	.short	0x0100
        /*0876*/ 	.byte	0x06
	.zero		1


	//   ....[13]....
        /*0878*/ 	.word	0x00000620
        /*087c*/ 	.word	0x000000ff
        /*0880*/ 	.word	0x00012488
        /*0884*/ 	.short	0x0100
        /*0886*/ 	.byte	0x06
	.zero		1


	//   ....[14]....
        /*0888*/ 	.word	0x00000750
        /*088c*/ 	.word	0x000000ff
        /*0890*/ 	.word	0x00012490
        /*0894*/ 	.short	0x0100
        /*0896*/ 	.byte	0x08
	.zero		1


	//   ....[15]....
        /*0898*/ 	.word	0x00000760
        /*089c*/ 	.word	0x000000ff
        /*08a0*/ 	.word	0x000124a0
        /*08a4*/ 	.short	0x0100
        /*08a6*/ 	.byte	0x08
	.zero		1


	//   ....[16]....
        /*08a8*/ 	.word	0x00000770
        /*08ac*/ 	.word	0x000000ff
        /*08b0*/ 	.word	0x00012498
        /*08b4*/ 	.short	0x0100
        /*08b6*/ 	.byte	0x08
	.zero		1


	//   ....[17]....
        /*08b8*/ 	.word	0x00000780
        /*08bc*/ 	.word	0x000000ff
        /*08c0*/ 	.word	0x000124a8
        /*08c4*/ 	.short	0x0100
        /*08c6*/ 	.byte	0x08
	.zero		1


	//   ....[18]....
        /*08c8*/ 	.word	0x000008b0
        /*08cc*/ 	.word	0x000000ff
        /*08d0*/ 	.word	0x000124b0
        /*08d4*/ 	.short	0x0100
        /*08d6*/ 	.byte	0x08
	.zero		1


	//   ....[19]....
        /*08d8*/ 	.word	0x000008c0
        /*08dc*/ 	.word	0x000000ff
        /*08e0*/ 	.word	0x000124c0
        /*08e4*/ 	.short	0x0100
        /*08e6*/ 	.byte	0x08
	.zero		1


	//   ....[20]....
        /*08e8*/ 	.word	0x000008d0
        /*08ec*/ 	.word	0x000000ff
        /*08f0*/ 	.word	0x000124b8
        /*08f4*/ 	.short	0x0100
        /*08f6*/ 	.byte	0x08
	.zero		1


	//   ....[21]....
        /*08f8*/ 	.word	0x000008e0
        /*08fc*/ 	.word	0x000000ff
        /*0900*/ 	.word	0x000124c8
        /*0904*/ 	.short	0x0100
        /*0906*/ 	.byte	0x08
	.zero		1


	//   ....[22]....
        /*0908*/ 	.word	0x00001940
        /*090c*/ 	.word	0x000000ff
        /*0910*/ 	.word	0x00012400
        /*0914*/ 	.short	0x010a
        /*0916*/ 	.byte	0x2e
	.zero		1


	//   ....[23]....
        /*0918*/ 	.word	0x000019d0
        /*091c*/ 	.word	0x000000ff
        /*0920*/ 	.word	0x00012430
        /*0924*/ 	.short	0x010a
        /*0926*/ 	.byte	0x2e
	.zero		1


	//   ....[24]....
        /*0928*/ 	.word	0x00001a60
        /*092c*/ 	.word	0x000000ff
        /*0930*/ 	.word	0x00012430
        /*0934*/ 	.short	0x010a
        /*0936*/ 	.byte	0x2e
	.zero		1


	//   ....[25]....
        /*0938*/ 	.word	0x00002910
        /*093c*/ 	.word	0x00000010
        /*0940*/ 	.word	0x00000000
        /*0944*/ 	.short	0x0101
        /*0946*/ 	.byte	0x3f
	.zero		1


	//   ....[26]....
        /*0948*/ 	.word	0x00006560
        /*094c*/ 	.word	0x000000ff
        /*0950*/ 	.word	0x00012430
        /*0954*/ 	.short	0x010a
        /*0956*/ 	.byte	0x16
	.zero		1


	//   ....[27]....
        /*0958*/ 	.word	0x000065a0
        /*095c*/ 	.word	0x000000ff
        /*0960*/ 	.word	0x00012430
        /*0964*/ 	.short	0x010a
        /*0966*/ 	.byte	0x16
	.zero		1


	//   ....[28]....
        /*0968*/ 	.word	0x000069f0
        /*096c*/ 	.word	0x000000ff
        /*0970*/ 	.word	0x00012450
        /*0974*/ 	.short	0x010a
        /*0976*/ 	.byte	0x0d
	.zero		1


	//   ....[29]....
        /*0978*/ 	.word	0x00006ca0
        /*097c*/ 	.word	0x000000ff
        /*0980*/ 	.word	0x00012450
        /*0984*/ 	.short	0x010a
        /*0986*/ 	.byte	0x0d
	.zero		1


	//   ....[30]....
        /*0988*/ 	.word	0x00007680
        /*098c*/ 	.word	0x00000038
        /*0990*/ 	.word	0x00000000
        /*0994*/ 	.short	0x0101
        /*0996*/ 	.byte	0x3f
	.zero		1


	//   ....[31]....
        /*0998*/ 	.word	0x0000a990
        /*099c*/ 	.word	0x000000ff
        /*09a0*/ 	.word	0x00000000
        /*09a4*/ 	.short	0x0101
        /*09a6*/ 	.byte	0x0a
	.zero		1


	//   ....[32]....
        /*09a8*/ 	.word	0x0000b3c0
        /*09ac*/ 	.word	0x000000ff
        /*09b0*/ 	.word	0x00012430
        /*09b4*/ 	.short	0x010a
        /*09b6*/ 	.byte	0x16
	.zero		1


	//   ....[33]....
        /*09b8*/ 	.word	0x0000b400
        /*09bc*/ 	.word	0x000000ff
        /*09c0*/ 	.word	0x00012430
        /*09c4*/ 	.short	0x010a
        /*09c6*/ 	.byte	0x16
	.zero		1


	//   ....[34]....
        /*09c8*/ 	.word	0x0000b840
        /*09cc*/ 	.word	0x000000ff
        /*09d0*/ 	.word	0x00012450
        /*09d4*/ 	.short	0x010a
        /*09d6*/ 	.byte	0x0d
	.zero		1


	//   ....[35]....
        /*09d8*/ 	.word	0x0000c770
        /*09dc*/ 	.word	0x000000ff
        /*09e0*/ 	.word	0x00012450
        /*09e4*/ 	.short	0x010a
        /*09e6*/ 	.byte	0x0d
	.zero		1


	//   ....[36]....
        /*09e8*/ 	.word	0x0000db60
        /*09ec*/ 	.word	0x00000006
        /*09f0*/ 	.word	0x00000000
        /*09f4*/ 	.short	0x0101
        /*09f6*/ 	.byte	0x3f
	.zero		1


	//   ....[37]....
        /*09f8*/ 	.word	0x0000dd80
        /*09fc*/ 	.word	0x000000ff
        /*0a00*/ 	.word	0x00000000
        /*0a04*/ 	.short	0x0101
        /*0a06*/ 	.byte	0x0a
	.zero		1


	//   ....[38]....
        /*0a08*/ 	.word	0x0000e5a0
        /*0a0c*/ 	.word	0x000000ff
        /*0a10*/ 	.word	0x00012430
        /*0a14*/ 	.short	0x010a
        /*0a16*/ 	.byte	0x1a
	.zero		1


	//   ....[39]....
        /*0a18*/ 	.word	0x0000e5e0
        /*0a1c*/ 	.word	0x000000ff
        /*0a20*/ 	.word	0x00012430
        /*0a24*/ 	.short	0x010a
        /*0a26*/ 	.byte	0x1a
	.zero		1


	//   ....[40]....
        /*0a28*/ 	.word	0x0000ea20
        /*0a2c*/ 	.word	0x000000ff
        /*0a30*/ 	.word	0x00012450
        /*0a34*/ 	.short	0x010a
        /*0a36*/ 	.byte	0x0c
	.zero		1


	//   ....[41]....
        /*0a38*/ 	.word	0x0000ecd0
        /*0a3c*/ 	.word	0x000000ff
        /*0a40*/ 	.word	0x00012450
        /*0a44*/ 	.short	0x010a
        /*0a46*/ 	.byte	0x0c
	.zero		1


	//   ....[42]....
        /*0a48*/ 	.word	0x0000f730
        /*0a4c*/ 	.word	0x00000038
        /*0a50*/ 	.word	0x00000000
        /*0a54*/ 	.short	0x0101
        /*0a56*/ 	.byte	0x3f
	.zero		1


	//   ....[43]....
        /*0a58*/ 	.word	0x000129e0
        /*0a5c*/ 	.word	0x000000ff
        /*0a60*/ 	.word	0x00000000
        /*0a64*/ 	.short	0x0101
        /*0a66*/ 	.byte	0x04
	.zero		1


	//   ....[44]....
        /*0a68*/ 	.word	0x000130c0
        /*0a6c*/ 	.word	0x000000ff
        /*0a70*/ 	.word	0x00012450
        /*0a74*/ 	.short	0x010a
        /*0a76*/ 	.byte	0x0e
	.zero		1


	//   ....[45]....
        /*0a78*/ 	.word	0x00013100
        /*0a7c*/ 	.word	0x000000ff
        /*0a80*/ 	.word	0x00012450
        /*0a84*/ 	.short	0x010a
        /*0a86*/ 	.byte	0x0e
	.zero		1


	//   ....[46]....
        /*0a88*/ 	.word	0x000139a0
        /*0a8c*/ 	.word	0x000000ff
        /*0a90*/ 	.word	0x00000000
        /*0a94*/ 	.short	0x0101
        /*0a96*/ 	.byte	0x04
	.zero		1


	//   ....[47]....
        /*0a98*/ 	.word	0x000148e0
        /*0a9c*/ 	.word	0x000000ff
        /*0aa0*/ 	.word	0x00000000
        /*0aa4*/ 	.short	0x0101
        /*0aa6*/ 	.byte	0x04
	.zero		1


	//   ....[48]....
        /*0aa8*/ 	.word	0x00016850
        /*0aac*/ 	.word	0x000000ff
        /*0ab0*/ 	.word	0x00012480
        /*0ab4*/ 	.short	0x010a
        /*0ab6*/ 	.byte	0x26
	.zero		1


	//   ....[49]....
        /*0ab8*/ 	.word	0x000169b0
        /*0abc*/ 	.word	0x000000ff
        /*0ac0*/ 	.word	0x00012440
        /*0ac4*/ 	.short	0x010a
        /*0ac6*/ 	.byte	0x26
	.zero		1


	//   ....[50]....
        /*0ac8*/ 	.word	0x00017490
        /*0acc*/ 	.word	0x000000ff
        /*0ad0*/ 	.word	0x00012400
        /*0ad4*/ 	.short	0x0107
        /*0ad6*/ 	.byte	0x26
	.zero		1


	//   ....[51]....
        /*0ad8*/ 	.word	0x000174d0
        /*0adc*/ 	.word	0x000000ff
        /*0ae0*/ 	.word	0x00012400
        /*0ae4*/ 	.short	0x0101
        /*0ae6*/ 	.byte	0x26
	.zero		1


	//   ....[52]....
        /*0ae8*/ 	.word	0x00017500
        /*0aec*/ 	.word	0x000000ff
        /*0af0*/ 	.word	0x00012420
        /*0af4*/ 	.short	0x010a
        /*0af6*/ 	.byte	0x26
	.zero		1


	//   ....[53]....
        /*0af8*/ 	.word	0x000177b0
        /*0afc*/ 	.word	0x00000005
        /*0b00*/ 	.word	0x00012480
        /*0b04*/ 	.short	0x010a
        /*0b06*/ 	.byte	0x3f
	.zero		1


	//   ....[54]....
        /*0b08*/ 	.word	0x000179d0
        /*0b0c*/ 	.word	0x00000005
        /*0b10*/ 	.word	0x00012440
        /*0b14*/ 	.short	0x010a
        /*0b16*/ 	.byte	0x3f
	.zero		1


	//   ....[55]....
        /*0b18*/ 	.word	0x00017c40
        /*0b1c*/ 	.word	0x00000003
        /*0b20*/ 	.word	0x00012470
        /*0b24*/ 	.short	0x010a
        /*0b26*/ 	.byte	0x3f
	.zero		1


	//   ....[56]....
        /*0b28*/ 	.word	0x00017ca0
        /*0b2c*/ 	.word	0x00000003
        /*0b30*/ 	.word	0x00012460
        /*0b34*/ 	.short	0x010a
        /*0b36*/ 	.byte	0x3f
	.zero		1


	//   ....[57]....
        /*0b38*/ 	.word	0x00017f70
        /*0b3c*/ 	.word	0x00000003
        /*0b40*/ 	.word	0x00012450
        /*0b44*/ 	.short	0x0101
        /*0b46*/ 	.byte	0x3f
	.zero		1


	//   ....[58]....
        /*0b48*/ 	.word	0x00017ff0
        /*0b4c*/ 	.word	0x00000002
        /*0b50*/ 	.word	0x00000000
        /*0b54*/ 	.short	0x0101
        /*0b56*/ 	.byte	0x3f
	.zero		1


	//   ....[59]....
        /*0b58*/ 	.word	0x000180f0
        /*0b5c*/ 	.word	0x00000000
        /*0b60*/ 	.word	0x00012470
        /*0b64*/ 	.short	0x010a
        /*0b66*/ 	.byte	0x3f
	.zero		1


	//   ....[60]....
        /*0b68*/ 	.word	0x00018190
        /*0b6c*/ 	.word	0x00000000
        /*0b70*/ 	.word	0x00012460
        /*0b74*/ 	.short	0x010a
        /*0b76*/ 	.byte	0x3f
	.zero		1


	//   ....[61]....
        /*0b78*/ 	.word	0x00018460
        /*0b7c*/ 	.word	0x00000000
        /*0b80*/ 	.word	0x00012450
        /*0b84*/ 	.short	0x0101
        /*0b86*/ 	.byte	0x3f
	.zero		1


	//   ....[62]....
        /*0b88*/ 	.word	0x000184d0
        /*0b8c*/ 	.word	0x00000002
        /*0b90*/ 	.word	0x00000000
        /*0b94*/ 	.short	0x0101
        /*0b96*/ 	.byte	0x3f
	.zero		1


	//   ....[63]....
        /*0b98*/ 	.word	0x00018570
        /*0b9c*/ 	.word	0x00000009
        /*0ba0*/ 	.word	0x00012420
        /*0ba4*/ 	.short	0x010a
        /*0ba6*/ 	.byte	0x3f
	.zero		1


	//   ....[64]....
        /*0ba8*/ 	.word	0x000186b0
        /*0bac*/ 	.word	0x00000006
        /*0bb0*/ 	.word	0x00000000
        /*0bb4*/ 	.short	0x010a
        /*0bb6*/ 	.byte	0x3f
	.zero		1


	//   ....[65]....
        /*0bb8*/ 	.word	0x00018720
        /*0bbc*/ 	.word	0x00000007
        /*0bc0*/ 	.word	0x00000000
        /*0bc4*/ 	.short	0x010a
        /*0bc6*/ 	.byte	0x3f
	.zero		1


	//   ....[66]....
        /*0bc8*/ 	.word	0x00018770
        /*0bcc*/ 	.word	0x00000000
        /*0bd0*/ 	.word	0x00012460
        /*0bd4*/ 	.short	0x010a
        /*0bd6*/ 	.byte	0x3f
	.zero		1


	//   ....[67]....
        /*0bd8*/ 	.word	0x000187c0
        /*0bdc*/ 	.word	0x00000005
        /*0be0*/ 	.word	0x00012460
        /*0be4*/ 	.short	0x010a
        /*0be6*/ 	.byte	0x3f
	.zero		1


	//   ....[68]....
        /*0be8*/ 	.word	0x00018800
        /*0bec*/ 	.word	0x00000000
        /*0bf0*/ 	.word	0x00012480
        /*0bf4*/ 	.short	0x010a
        /*0bf6*/ 	.byte	0x3f
	.zero		1


	//   ....[69]....
        /*0bf8*/ 	.word	0x00018820
        /*0bfc*/ 	.word	0x00000005
        /*0c00*/ 	.word	0x00012480
        /*0c04*/ 	.short	0x010a
        /*0c06*/ 	.byte	0x3f
	.zero		1


	//   ....[70]....
        /*0c08*/ 	.word	0x00018890
        /*0c0c*/ 	.word	0x00000003
        /*0c10*/ 	.word	0x00012400
        /*0c14*/ 	.short	0x010a
        /*0c16*/ 	.byte	0x3f
	.zero		1


	//   ....[71]....
        /*0c18*/ 	.word	0x000188f0
        /*0c1c*/ 	.word	0x00000003
        /*0c20*/ 	.word	0x00012430
        /*0c24*/ 	.short	0x010a
        /*0c26*/ 	.byte	0x3f
	.zero		1


	//   ....[72]....
        /*0c28*/ 	.word	0x00018950
        /*0c2c*/ 	.word	0x00000009
        /*0c30*/ 	.word	0x00012430
        /*0c34*/ 	.short	0x010a
        /*0c36*/ 	.byte	0x3f
	.zero		1


	//   ....[73]....
        /*0c38*/ 	.word	0x000189b0
        /*0c3c*/ 	.word	0x0000006b
        /*0c40*/ 	.word	0x00012450
        /*0c44*/ 	.short	0x010a
        /*0c46*/ 	.byte	0x3f
	.zero		1


	//   ....[74]....
        /*0c48*/ 	.word	0x00018a10
        /*0c4c*/ 	.word	0x00000005
        /*0c50*/ 	.word	0x00012430
        /*0c54*/ 	.short	0x010a
        /*0c56*/ 	.byte	0x3f
	.zero		1


	//   ....[75]....
        /*0c58*/ 	.word	0x00018a70
        /*0c5c*/ 	.word	0x00000005
        /*0c60*/ 	.word	0x00012450
        /*0c64*/ 	.short	0x010a
        /*0c66*/ 	.byte	0x3f
	.zero		1


	//   ....[76]....
        /*0c68*/ 	.word	0x00018ad0
        /*0c6c*/ 	.word	0x00000009
        /*0c70*/ 	.word	0x00012430
        /*0c74*/ 	.short	0x010a
        /*0c76*/ 	.byte	0x3f
	.zero		1


	//   ....[77]....
        /*0c78*/ 	.word	0x00018b30
        /*0c7c*/ 	.word	0x0000006b
        /*0c80*/ 	.word	0x00012450
        /*0c84*/ 	.short	0x010a
        /*0c86*/ 	.byte	0x3f
	.zero		1


	//   ....[78]....
        /*0c88*/ 	.word	0x00018b90
        /*0c8c*/ 	.word	0x00000003
        /*0c90*/ 	.word	0x00012450
        /*0c94*/ 	.short	0x010a
        /*0c96*/ 	.byte	0x3f
	.zero		1


	//   ....[79]....
        /*0c98*/ 	.word	0x00018cf0
        /*0c9c*/ 	.word	0x00000003
        /*0ca0*/ 	.word	0x00012480
        /*0ca4*/ 	.short	0x010a
        /*0ca6*/ 	.byte	0x3f
	.zero		1


	//   ....[80]....
        /*0ca8*/ 	.word	0x00018d50
        /*0cac*/ 	.word	0x00000003
        /*0cb0*/ 	.word	0x00012440
        /*0cb4*/ 	.short	0x010a
        /*0cb6*/ 	.byte	0x3f
	.zero		1


	//   ....[81]....
        /*0cb8*/ 	.word	0x000194d0
        /*0cbc*/ 	.word	0x00000003
        /*0cc0*/ 	.word	0x00012420
        /*0cc4*/ 	.short	0x010a
        /*0cc6*/ 	.byte	0x3f
	.zero		1


	//   ....[82]....
        /*0cc8*/ 	.word	0x00019520
        /*0ccc*/ 	.word	0x00000005
        /*0cd0*/ 	.word	0x00012480
        /*0cd4*/ 	.short	0x010a
        /*0cd6*/ 	.byte	0x3f
	.zero		1


	//   ....[83]....
        /*0cd8*/ 	.word	0x00019570
        /*0cdc*/ 	.word	0x00000005
        /*0ce0*/ 	.word	0x00012440
        /*0ce4*/ 	.short	0x010a
        /*0ce6*/ 	.byte	0x3f
	.zero		1


	//   ....[84]....
        /*0ce8*/ 	.word	0x000195c0
        /*0cec*/ 	.word	0x00000003
        /*0cf0*/ 	.word	0x00012470
        /*0cf4*/ 	.short	0x010a
        /*0cf6*/ 	.byte	0x3f
	.zero		1


	//   ....[85]....
        /*0cf8*/ 	.word	0x00019610
        /*0cfc*/ 	.word	0x00000003
        /*0d00*/ 	.word	0x00012460
        /*0d04*/ 	.short	0x010a
        /*0d06*/ 	.byte	0x3f
	.zero		1


	//   ....[86]....
        /*0d08*/ 	.word	0x00019660
        /*0d0c*/ 	.word	0x00000000
        /*0d10*/ 	.word	0x00012470
        /*0d14*/ 	.short	0x010a
        /*0d16*/ 	.byte	0x3f
	.zero		1


	//   ....[87]....
        /*0d18*/ 	.word	0x000196b0
        /*0d1c*/ 	.word	0x00000000
        /*0d20*/ 	.word	0x00012460
        /*0d24*/ 	.short	0x010a
        /*0d26*/ 	.byte	0x3f
	.zero		1


	//   ....[88]....
        /*0d28*/ 	.word	0x00019700
        /*0d2c*/ 	.word	0x00000009
        /*0d30*/ 	.word	0x00012420
        /*0d34*/ 	.short	0x010a
        /*0d36*/ 	.byte	0x3f
	.zero		1


	//   ....[89]....
        /*0d38*/ 	.word	0x00019750
        /*0d3c*/ 	.word	0x00000006
        /*0d40*/ 	.word	0x00000000
        /*0d44*/ 	.short	0x010a
        /*0d46*/ 	.byte	0x3f
	.zero		1


	//   ....[90]....
        /*0d48*/ 	.word	0x000197a0
        /*0d4c*/ 	.word	0x00000007
        /*0d50*/ 	.word	0x00000000
        /*0d54*/ 	.short	0x010a
        /*0d56*/ 	.byte	0x3f
	.zero		1


	//   ....[91]....
        /*0d58*/ 	.word	0x000197f0
        /*0d5c*/ 	.word	0x00000000
        /*0d60*/ 	.word	0x00012460
        /*0d64*/ 	.short	0x010a
        /*0d66*/ 	.byte	0x3f
	.zero		1


	//   ....[92]....
        /*0d68*/ 	.word	0x00019840
        /*0d6c*/ 	.word	0x00000005
        /*0d70*/ 	.word	0x00012460
        /*0d74*/ 	.short	0x010a
        /*0d76*/ 	.byte	0x3f
	.zero		1


	//   ....[93]....
        /*0d78*/ 	.word	0x00019890
        /*0d7c*/ 	.word	0x00000000
        /*0d80*/ 	.word	0x00012480
        /*0d84*/ 	.short	0x010a
        /*0d86*/ 	.byte	0x3f
	.zero		1


	//----- nvinfo : EIATTR_NUM_MBARRIERS
	.align		4
.L_177:
        /*0d88*/ 	.byte	0x03, 0x38
        /*0d8a*/ 	.short	0x0016


	//----- nvinfo : EIATTR_EXIT_INSTR_OFFSETS
	.align		4
        /*0d8c*/ 	.byte	0x04, 0x1c
        /*0d8e*/ 	.short	(.L_179 - .L_178)


	//   ....[0]....
.L_178:
        /*0d90*/ 	.word	0x00018870


	//----- nvinfo : EIATTR_MAX_THREADS
	.align		4
.L_179:
        /*0d94*/ 	.byte	0x04, 0x05
        /*0d96*/ 	.short	(.L_181 - .L_180)
.L_180:
        /*0d98*/ 	.word	0x00000200
        /*0d9c*/ 	.word	0x00000001
        /*0da0*/ 	.word	0x00000001


	//----- nvinfo : EIATTR_CRS_STACK_SIZE
	.align		4
.L_181:
        /*0da4*/ 	.byte	0x04, 0x1e
        /*0da6*/ 	.short	(.L_183 - .L_182)
.L_182:
        /*0da8*/ 	.word	0x00000000


	//----- nvinfo : EIATTR_CBANK_PARAM_SIZE
	.align		4
.L_183:
        /*0dac*/ 	.byte	0x03, 0x19
        /*0dae*/ 	.short	0x0a70


	//----- nvinfo : EIATTR_PARAM_CBANK
	.align		4
        /*0db0*/ 	.byte	0x04, 0x0a
        /*0db2*/ 	.short	(.L_185 - .L_184)
	.align		4
.L_184:
        /*0db4*/ 	.word	index@(.nv.constant0._ZN7cutlass13device_kernelIN5flash11enable_sm90INS1_16FlashAttnFwdSm90INS1_25CollectiveMainloopFwdSm90ILi2EN4cute5tupleIJNS5_1CILi1EEES8_S8_EEENS6_IJNS7_ILi192EEENS7_ILi160EEENS7_ILi64EEEEEELi64ENS_12float_e4m3_tEfNS_4arch4Sm90ELb0ELb1ELb1ELb0ELb0ELb0ELb0ELb1ELb1ELb1ELb1ELb0EEENS1_21CollectiveEpilogueFwdINS6_IJSA_SC_SB_EEES9_NS_10bfloat16_tESG_Li384ELb0ELb1ELb1ELb1EEENS1_19SingleTileSchedulerILb0ELb1ELb1ELi192EEEEEEEEEvNT_6ParamsE)
        /*0db8*/ 	.short	0x0210
        /*0dba*/ 	.short	0x0a70


	//----- nvinfo : EIATTR_SW_WAR
	.align		4
.L_185:
        /*0dbc*/ 	.byte	0x04, 0x36
        /*0dbe*/ 	.short	(.L_187 - .L_186)
.L_186:
        /*0dc0*/ 	.word	0x00000008
.L_187:


//--------------------- .nv.info._ZN7cutlass13device_kernelIN5flash11enable_sm90INS1_16FlashAttnFwdSm90INS1_25CollectiveMainloopFwdSm90ILi2EN4cute5tupleIJNS5_1CILi1EEES8_S8_EEENS6_IJNS7_ILi192EEENS7_ILi160EEENS7_ILi64EEEEEELi64ENS_12float_e4m3_tEfNS_4arch4Sm90ELb0ELb1ELb1ELb1ELb0ELb0ELb0ELb1ELb1ELb1ELb1ELb0EEENS1_21CollectiveEpilogueFwdINS6_IJSA_SC_SB_EEES9_NS_10bfloat16_tESG_Li384ELb1ELb1ELb1ELb1EEENS1_36VarlenDynamicPersistentTileSchedulerILi192ELi160ELi384ELi128ELb1ELb1ELb1ELb1ELb0ELb1EEEEEEEEEvNT_6ParamsE --------------------------
	.section	.nv.info._ZN7cutlass13device_kernelIN5flash11enable_sm90INS1_16FlashAttnFwdSm90INS1_25CollectiveMainloopFwdSm90ILi2EN4cute5tupleIJNS5_1CILi1EEES8_S8_EEENS6_IJNS7_ILi192EEENS7_ILi160EEENS7_ILi64EEEEEELi64ENS_12float_e4m3_tEfNS_4arch4Sm90ELb0ELb1ELb1ELb1ELb0ELb0ELb0ELb1ELb1ELb1ELb1ELb0EEENS1_21CollectiveEpilogueFwdINS6_IJSA_SC_SB_EEES9_NS_10bfloat16_tESG_Li384ELb1ELb1ELb1ELb1EEENS1_36VarlenDynamicPersistentTileSchedulerILi192ELi160ELi384ELi128ELb1ELb1ELb1ELb1ELb0ELb1EEEEEEEEEvNT_6ParamsE,"",@"SHT_CUDA_INFO"
	.sectionflags	@""
	.align	4


	//----- nvinfo : EIATTR_CUDA_API_VERSION
	.align		4
        /*0000*/ 	.byte	0x04, 0x37
        /*0002*/ 	.short	(.L_189 - .L_188)
.L_188:
        /*0004*/ 	.word	0x00000082


	//----- nvinfo : EIATTR_KPARAM_INFO
	.align		4
.L_189:
        /*0008*/ 	.byte	0x04, 0x17
        /*000a*/ 	.short	(.L_191 - .L_190)
.L_190:
        /*000c*/ 	.word	0x00000000
        /*0010*/ 	.short	0x0000
        /*0012*/ 	.short	0x0070
        /*0014*/ 	.byte	0x00, 0xf0, 0x01, 0x2a


	//----- nvinfo : EIATTR_SPARSE_MMA_MASK
	.align		4
.L_191:
        /*0018*/ 	.byte	0x03, 0x50
        /*001a*/ 	.short	0x0000


	//----- nvinfo : EIATTR_MAXREG_COUNT
	.align		4
        /*001c*/ 	.byte	0x03, 0x1b
        /*001e*/ 	.short	0x0080


	//----- nvinfo : EIATTR_NUM_BARRIERS
	.align		4
        /*0020*/ 	.byte	0x02, 0x4c
        /*0022*/ 	.byte	0x09
	.zero		1


	//----- nvinfo : EIATTR_EXTERNS
	.align		4
        /*0024*/ 	.byte	0x04, 0x0f
        /*0026*/ 	.short	(.L_193 - .L_192)


	//   ....[0]....
	.align		4
.L_192:
        /*0028*/ 	.word	index@(__assertfail)


	//----- nvinfo : EIATTR_ANNOTATIONS
	.align		4
.L_193:
        /*002c*/ 	.byte	0x04, 0x55
        /*002e*/ 	.short	(.L_195 - .L_194)


	//   ....[0]....
.L_194:
        /* <DEDUP_REMOVED lines=84> */


	//----- nvinfo : EIATTR_MERCURY_ISA_VERSION
	.align		4
.L_195:
        /*0560*/ 	.byte	0x03, 0x5f
        /*0562*/ 	.short	0x0101


	//----- nvinfo : EIATTR_UNUSED_LOAD_BYTE_OFFSET
	.align		4
        /*0564*/ 	.byte	0x04, 0x44
        /*0566*/ 	.short	(.L_197 - .L_196)


	//   ....[0]....
.L_196:
        /*0568*/ 	.word	0x00000a00
        /*056c*/ 	.word	0x0000fff0


	//   ....[1]....
        /*0570*/ 	.word	0x00013d80
        /*0574*/ 	.word	0x0000fff0


	//----- nvinfo : EIATTR_INT_WARP_WIDE_INSTR_OFFSETS
	.align		4
.L_197:
        /*0578*/ 	.byte	0x04, 0x31
        /*057a*/ 	.short	(.L_199 - .L_198)


	//   ....[0]....
.L_198:
        /*057c*/ 	.word	0x00000130


	//   ....[1]....
        /*0580*/ 	.word	0x00000170


	//   ....[2]....
        /*0584*/ 	.word	0x000001e0


	//   ....[3]....
        /*0588*/ 	.word	0x000188e0


	//   ....[4]....
        /*058c*/ 	.word	0x00018970


	//   ....[5]....
        /*0590*/ 	.word	0x0001ad20


	//   ....[6]....
        /*0594*/ 	.word	0x0001adb0


	//----- nvinfo : EIATTR_COOP_GROUP_MASK_REGIDS
	.align		4
.L_199:
        /*0598*/ 	.byte	0x04, 0x29
        /*059a*/ 	.short	(.L_201 - .L_200)


	//   ....[0]....
.L_200:
        /*059c*/ 	.word	0xffffffff


	//   ....[1]....
        /*05a0*/ 	.word	0xffffffff


	//   ....[2]....
        /*05a4*/ 	.word	0xffffffff


	//   ....[3]....
        /*05a8*/ 	.word	0xffffffff


	//   ....[4]....
        /*05ac*/ 	.word	0xffffffff


	//   ....[5]....
        /*05b0*/ 	.word	0xffffffff


	//   ....[6]....
        /*05b4*/ 	.word	0xffffffff


	//   ....[7]....
        /*05b8*/ 	.word	0xffffffff


	//   ....[8]....
        /*05bc*/ 	.word	0xffffffff


	//   ....[9]....
        /*05c0*/ 	.word	0xffffffff


	//   ....[10]....
        /*05c4*/ 	.word	0xffffffff


	//   ....[11]....
        /*05c8*/ 	.word	0xffffffff


	//   ....[12]....
        /*05cc*/ 	.word	0xffffffff


	//   ....[13]....
        /*05d0*/ 	.word	0xffffffff


	//   ....[14]....
        /*05d4*/ 	.word	0xffffffff


	//   ....[15]....
        /*05d8*/ 	.word	0xffffffff


	//   ....[16]....
        /*05dc*/ 	.word	0xffffffff


	//   ....[17]....
        /*05e0*/ 	.word	0xffffffff


	//   ....[18]....
        /*05e4*/ 	.word	0xffffffff


	//   ....[19]....
        /*05e8*/ 	.word	0xffffffff


	//   ....[20]....
        /*05ec*/ 	.word	0xffffffff


	//   ....[21]....
        /*05f0*/ 	.word	0xffffffff


	//   ....[22]....
        /*05f4*/ 	.word	0xffffffff


	//   ....[23]....
        /*05f8*/ 	.word	0xffffffff


	//   ....[24]....
        /*05fc*/ 	.word	0xffffffff


	//   ....[25]....
        /*0600*/ 	.word	0xffffffff


	//   ....[26]....
        /*0604*/ 	.word	0xffffffff


	//   ....[27]....
        /*0608*/ 	.word	0xffffffff


	//   ....[28]....
        /*060c*/ 	.word	0xffffffff


	//   ....[29]....
        /*0610*/ 	.word	0xffffffff


	//   ....[30]....
        /*0614*/ 	.word	0xffffffff


	//   ....[31]....
        /*0618*/ 	.word	0xffffffff


	//   ....[32]....
        /*061c*/ 	.word	0xffffffff


	//   ....[33]....
        /*0620*/ 	.word	0xffffffff


	//   ....[34]....
        /*0624*/ 	.word	0xffffffff


	//   ....[35]....
        /*0628*/ 	.word	0xffffffff


	//   ....[36]....
        /*062c*/ 	.word	0xffffffff


	//   ....[37]....
        /*0630*/ 	.word	0xffffffff


	//   ....[38]....
        /*0634*/ 	.word	0xffffffff


	//   ....[39]....
        /*0638*/ 	.word	0xffffffff


	//   ....[40]....
        /*063c*/ 	.word	0xffffffff


	//   ....[41]....
        /*0640*/ 	.word	0xffffffff


	//   ....[42]....
        /*0644*/ 	.word	0xffffffff


	//   ....[43]....
        /*0648*/ 	.word	0xffffffff


	//   ....[44]....
        /*064c*/ 	.word	0xffffffff


	//   ....[45]....
        /*0650*/ 	.word	0xffffffff


	//   ....[46]....
        /*0654*/ 	.word	0xffffffff


	//   ....[47]....
        /*0658*/ 	.word	0xffffffff


	//   ....[48]....
        /*065c*/ 	.word	0xffffffff


	//   ....[49]....
        /*0660*/ 	.word	0xffffffff


	//   ....[50]....
        /*0664*/ 	.word	0xffffffff


	//   ....[51]....
        /*0668*/ 	.word	0xffffffff


	//   ....[52]....
        /*066c*/ 	.word	0xffffffff


	//   ....[53]....
        /*0670*/ 	.word	0xffffffff


	//   ....[54]....
        /*0674*/ 	.word	0xffffffff


	//   ....[55]....
        /*0678*/ 	.word	0xffffffff


	//   ....[56]....
        /*067c*/ 	.word	0xffffffff


	//   ....[57]....
        /*0680*/ 	.word	0xffffffff


	//   ....[58]....
        /*0684*/ 	.word	0xffffffff


	//   ....[59]....
        /*0688*/ 	.word	0xffffffff


	//   ....[60]....
        /*068c*/ 	.word	0xffffffff


	//   ....[61]....
        /*0690*/ 	.word	0xffffffff


	//   ....[62]....
        /*0694*/ 	.word	0xffffffff


	//   ....[63]....
        /*0698*/ 	.word	0xffffffff


	//   ....[64]....
        /*069c*/ 	.word	0xffffffff


	//   ....[65]....
        /*06a0*/ 	.word	0xffffffff


	//   ....[66]....
        /*06a4*/ 	.word	0xffffffff


	//   ....[67]....
        /*06a8*/ 	.word	0xffffffff


	//   ....[68]....
        /*06ac*/ 	.word	0xffffffff


	//   ....[69]....
        /*06b0*/ 	.word	0xffffffff


	//   ....[70]....
        /*06b4*/ 	.word	0xffffffff


	//   ....[71]....
        /*06b8*/ 	.word	0xffffffff


	//   ....[72]....
        /*06bc*/ 	.word	0xffffffff


	//   ....[73]....
        /*06c0*/ 	.word	0xffffffff


	//   ....[74]....
        /*06c4*/ 	.word	0xffffffff


	//   ....[75]....
        /*06c8*/ 	.word	0xffffffff


	//   ....[76]....
        /*06cc*/ 	.word	0xffffffff


	//   ....[77]....
        /*06d0*/ 	.word	0xffffffff


	//   ....[78]....
        /*06d4*/ 	.word	0xffffffff


	//   ....[79]....
        /*06d8*/ 	.word	0xffffffff


	//   ....[80]....
        /*06dc*/ 	.word	0xffffffff


	//   ....[81]....
        /*06e0*/ 	.word	0xffffffff


	//   ....[82]....
        /*06e4*/ 	.word	0xffffffff


	//   ....[83]....
        /*06e8*/ 	.word	0xffffffff


	//   ....[84]....
        /*06ec*/ 	.word	0xffffffff


	//   ....[85]....
        /*06f0*/ 	.word	0xffffffff


	//   ....[86]....
        /*06f4*/ 	.word	0xffffffff


	//   ....[87]....
        /*06f8*/ 	.word	0xffffffff


	//   ....[88]....
        /*06fc*/ 	.word	0xffffffff


	//   ....[89]....
        /*0700*/ 	.word	0xffffffff


	//   ....[90]....
        /*0704*/ 	.word	0xffffffff


	//   ....[91]....
        /*0708*/ 	.word	0xffffffff


	//   ....[92]....
        /*070c*/ 	.word	0xffffffff


	//   ....[93]....
        /*0710*/ 	.word	0xffffffff


	//   ....[94]....
        /*0714*/ 	.word	0xffffffff


	//   ....[95]....
        /*0718*/ 	.word	0xffffffff


	//   ....[96]....
        /*071c*/ 	.word	0xffffffff


	//   ....[97]....
        /*0720*/ 	.word	0xffffffff


	//   ....[98]....
        /*0724*/ 	.word	0xffffffff


	//   ....[99]....
        /*0728*/ 	.word	0xffffffff


	//   ....[100]....
        /*072c*/ 	.word	0xffffffff


	//   ....[101]....
        /*0730*/ 	.word	0xffffffff


	//   ....[102]....
        /*0734*/ 	.word	0xffffffff


	//   ....[103]....
        /*0738*/ 	.word	0xffffffff


	//   ....[104]....
        /*073c*/ 	.word	0xffffffff


	//   ....[105]....
        /*0740*/ 	.word	0xffffffff


	//   ....[106]....
        /*0744*/ 	.word	0xffffffff


	//   ....[107]....
        /*0748*/ 	.word	0xffffffff


	//   ....[108]....
        /*074c*/ 	.word	0xffffffff


	//   ....[109]....
        /*0750*/ 	.word	0xffffffff


	//   ....[110]....
        /*0754*/ 	.word	0xffffffff


	//   ....[111]....
        /*0758*/ 	.word	0xffffffff


	//   ....[112]....
        /*075c*/ 	.word	0xffffffff


	//   ....[113]....
        /*0760*/ 	.word	0xffffffff


	//   ....[114]....
        /*0764*/ 	.word	0xffffffff


	//   ....[115]....
        /*0768*/ 	.word	0xffffffff


	//   ....[116]....
        /*076c*/ 	.word	0xffffffff


	//   ....[117]....
        /*0770*/ 	.word	0xffffffff


	//   ....[118]....
        /*0774*/ 	.word	0xffffffff


	//   ....[119]....
        /*0778*/ 	.word	0xffffffff


	//   ....[120]....
        /*077c*/ 	.word	0xffffffff


	//   ....[121]....
        /*0780*/ 	.word	0xffffffff


	//   ....[122]....
        /*0784*/ 	.word	0xffffffff


	//   ....[123]....
        /*0788*/ 	.word	0xffffffff


	//   ....[124]....
        /*078c*/ 	.word	0xffffffff


	//   ....[125]....
        /*0790*/ 	.word	0xffffffff


	//   ....[126]....
        /*0794*/ 	.word	0xffffffff


	//   ....[127]....
        /*0798*/ 	.word	0xffffffff


	//   ....[128]....
        /*079c*/ 	.word	0xffffffff


	//   ....[129]....
        /*07a0*/ 	.word	0xffffffff


	//   ....[130]....
        /*07a4*/ 	.word	0xffffffff


	//   ....[131]....
        /*07a8*/ 	.word	0xffffffff


	//   ....[132]....
        /*07ac*/ 	.word	0xffffffff


	//   ....[133]....
        /*07b0*/ 	.word	0xffffffff


	//   ....[134]....
        /*07b4*/ 	.word	0xffffffff


	//   ....[135]....
        /*07b8*/ 	.word	0xffffffff


	//   ....[136]....
        /*07bc*/ 	.word	0xffffffff


	//   ....[137]....
        /*07c0*/ 	.word	0xffffffff


	//   ....[138]....
        /*07c4*/ 	.word	0xffffffff


	//   ....[139]....
        /*07c8*/ 	.word	0x0500000f


	//   ....[140]....
        /*07cc*/ 	.word	0x0500000f


	//   ....[141]....
        /*07d0*/ 	.word	0x0500000f


	//   ....[142]....
        /*07d4*/ 	.word	0x0500000f


	//   ....[143]....
        /*07d8*/ 	.word	0x0500000f


	//   ....[144]....
        /*07dc*/ 	.word	0x0500000f


	//   ....[145]....
        /*07e0*/ 	.word	0x0500000f


	//   ....[146]....
        /*07e4*/ 	.word	0x0500000f


	//   ....[147]....
        /*07e8*/ 	.word	0x0500000f


	//   ....[148]....
        /*07ec*/ 	.word	0x0500000f


	//   ....[149]....
        /*07f0*/ 	.word	0x0500000f


	//   ....[150]....
        /*07f4*/ 	.word	0x0500000f


	//   ....[151]....
        /*07f8*/ 	.word	0x0500000f


	//   ....[152]....
        /*07fc*/ 	.word	0x0500000f


	//----- nvinfo : EIATTR_COOP_GROUP_INSTR_OFFSETS
	.align		4
.L_201:
        /*0800*/ 	.byte	0x04, 0x28
        /*0802*/ 	.short	(.L_203 - .L_202)


	//   ....[0]....
.L_202:
        /*0804*/ 	.word	0x00000060


	//   ....[1]....
        /*0808*/ 	.word	0x00000140


	//   ....[2]....
        /*080c*/ 	.word	0x00000190


	//   ....[3]....
        /*0810*/ 	.word	0x000003c0


	//   ....[4]....
        /*0814*/ 	.word	0x00000520


	//   ....[5]....
        /*0818*/ 	.word	0x00000640


	//   ....[6]....
        /*081c*/ 	.word	0x000007a0


	//   ....[7]....
        /*0820*/ 	.word	0x000019e0


	//   ....[8]....
        /*0824*/ 	.word	0x00002ae0


	//   ....[9]....
        /*0828*/ 	.word	0x00003cf0


	//   ....[10]....
        /*082c*/ 	.word	0x000048b0


	//   ....[11]....
        /*0830*/ 	.word	0x000049c0


	//   ....[12]....
        /*0834*/ 	.word	0x00005510


	//   ....[13]....
        /*0838*/ 	.word	0x00005590


	//   ....[14]....
        /*083c*/ 	.word	0x00007870


	//   ....[15]....
        /*0840*/ 	.word	0x00007bf0


	//   ....[16]....
        /*0844*/ 	.word	0x00009220


	//   ....[17]....
        /*0848*/ 	.word	0x00009330


	//   ....[18]....
        /*084c*/ 	.word	0x00009ea0


	//   ....[19]....
        /*0850*/ 	.word	0x00009f30


	//   ....[20]....
        /*0854*/ 	.word	0x0000ca10


	//   ....[21]....
        /*0858*/ 	.word	0x0000ca20


	//   ....[22]....
        /*085c*/ 	.word	0x0000ccc0


	//   ....[23]....
        /*0860*/ 	.word	0x0000ccd0


	//   ....[24]....
        /*0864*/ 	.word	0x0000f850


	//   ....[25]....
        /*0868*/ 	.word	0x0000fbd0


	//   ....[26]....
        /*086c*/ 	.word	0x00011200


	//   ....[27]....
        /*0870*/ 	.word	0x00011310


	//   ....[28]....
        /*0874*/ 	.word	0x00011e80


	//   ....[29]....
        /*0878*/ 	.word	0x00011f10


	//   ....[30]....
        /*087c*/ 	.word	0x00013660


	//   ....[31]....
        /*0880*/ 	.word	0x000137c0


	//   ....[32]....
        /*0884*/ 	.word	0x00013820


	//   ....[33]....
        /*0888*/ 	.word	0x00013850


	//   ....[34]....
        /*088c*/ 	.word	0x000143a0


	//   ....[35]....
        /*0890*/ 	.word	0x000143b0


	//   ....[36]....
        /*0894*/ 	.word	0x000143c0


	//   ....[37]....
        /*0898*/ 	.word	0x000143d0


	//   ....[38]....
        /*089c*/ 	.word	0x000143e0


	//   ....[39]....
        /*08a0*/ 	.word	0x000143f0


	//   ....[40]....
        /*08a4*/ 	.word	0x00014400


	//   ....[41]....
        /*08a8*/ 	.word	0x00014410


	//   ....[42]....
        /*08ac*/ 	.word	0x00014420


	//   ....[43]....
        /*08b0*/ 	.word	0x00014450


	//   ....[44]....
        /*08b4*/ 	.word	0x00014480


	//   ....[45]....
        /*08b8*/ 	.word	0x00014490


	//   ....[46]....
        /*08bc*/ 	.word	0x000144a0


	//   ....[47]....
        /*08c0*/ 	.word	0x000144b0


	//   ....[48]....
        /*08c4*/ 	.word	0x000144e0


	//   ....[49]....
        /*08c8*/ 	.word	0x00014510


	//   ....[50]....
        /*08cc*/ 	.word	0x00014540


	//   ....[51]....
        /*08d0*/ 	.word	0x00014560


	//   ....[52]....
        /*08d4*/ 	.word	0x00014590


	//   ....[53]....
        /*08d8*/ 	.word	0x000145a0


	//   ....[54]....
        /*08dc*/ 	.word	0x000145c0


	//   ....[55]....
        /*08e0*/ 	.word	0x000145d0


	//   ....[56]....
        /*08e4*/ 	.word	0x00014600


	//   ....[57]....
        /*08e8*/ 	.word	0x00014620


	//   ....[58]....
        /*08ec*/ 	.word	0x00014630


	//   ....[59]....
        /*08f0*/ 	.word	0x00014640


	//   ....[60]....
        /*08f4*/ 	.word	0x00014650


	//   ....[61]....
        /*08f8*/ 	.word	0x00014670


	//   ....[62]....
        /*08fc*/ 	.word	0x000146a0


	//   ....[63]....
        /*0900*/ 	.word	0x000146b0


	//   ....[64]....
        /*0904*/ 	.word	0x000146c0


	//   ....[65]....
        /*0908*/ 	.word	0x000146f0


	//   ....[66]....
        /*090c*/ 	.word	0x00014ee0


	//   ....[67]....
        /*0910*/ 	.word	0x00014f20


	//   ....[68]....
        /*0914*/ 	.word	0x00014f40


	//   ....[69]....
        /*0918*/ 	.word	0x00014f60


	//   ....[70]....
        /*091c*/ 	.word	0x00015470


	//   ....[71]....
        /*0920*/ 	.word	0x000154b0


	//   ....[72]....
        /*0924*/ 	.word	0x000154d0


	//   ....[73]....
        /*0928*/ 	.word	0x00015500


	//   ....[74]....
        /*092c*/ 	.word	0x00015520


	//   ....[75]....
        /*0930*/ 	.word	0x00015540


	//   ....[76]....
        /*0934*/ 	.word	0x00015560


	//   ....[77]....
        /*0938*/ 	.word	0x00015580


	//   ....[78]....
        /*093c*/ 	.word	0x00015a30


	//   ....[79]....
        /*0940*/ 	.word	0x00015a50


	//   ....[80]....
        /*0944*/ 	.word	0x00015c90


	//   ....[81]....
        /*0948*/ 	.word	0x00015ca0


	//   ....[82]....
        /*094c*/ 	.word	0x000167b0


	//   ....[83]....
        /*0950*/ 	.word	0x000167e0


	//   ....[84]....
        /*0954*/ 	.word	0x00016820


	//   ....[85]....
        /*0958*/ 	.word	0x00016850


	//   ....[86]....
        /*095c*/ 	.word	0x00016880


	//   ....[87]....
        /*0960*/ 	.word	0x00016890


	//   ....[88]....
        /*0964*/ 	.word	0x000168a0


	//   ....[89]....
        /*0968*/ 	.word	0x000168c0


	//   ....[90]....
        /*096c*/ 	.word	0x00016a30


	//   ....[91]....
        /*0970*/ 	.word	0x00016c20


	//   ....[92]....
        /*0974*/ 	.word	0x00016c50


	//   ....[93]....
        /*0978*/ 	.word	0x00016c80


	//   ....[94]....
        /*097c*/ 	.word	0x00016cb0


	//   ....[95]....
        /*0980*/ 	.word	0x00016ce0


	//   ....[96]....
        /*0984*/ 	.word	0x00016d30


	//   ....[97]....
        /*0988*/ 	.word	0x00016ec0


	//   ....[98]....
        /*098c*/ 	.word	0x00016ef0


	//   ....[99]....
        /*0990*/ 	.word	0x00016f20


	//   ....[100]....
        /*0994*/ 	.word	0x00016f50


	//   ....[101]....
        /*0998*/ 	.word	0x00016f80


	//   ....[102]....
        /*099c*/ 	.word	0x00016fb0


	//   ....[103]....
        /*09a0*/ 	.word	0x00017060


	//   ....[104]....
        /*09a4*/ 	.word	0x000170c0


	//   ....[105]....
        /*09a8*/ 	.word	0x000170d0


	//   ....[106]....
        /*09ac*/ 	.word	0x00017120


	//   ....[107]....
        /*09b0*/ 	.word	0x00019040


	//   ....[108]....
        /*09b4*/ 	.word	0x00019cb0


	//   ....[109]....
        /*09b8*/ 	.word	0x00019cc0


	//   ....[110]....
        /*09bc*/ 	.word	0x00019ce0


	//   ....[111]....
        /*09c0*/ 	.word	0x00019d80


	//   ....[112]....
        /*09c4*/ 	.word	0x00019da0


	//   ....[113]....
        /*09c8*/ 	.word	0x00019e00


	//   ....[114]....
        /*09cc*/ 	.word	0x00019e20


	//   ....[115]....
        /*09d0*/ 	.word	0x00019e30


	//   ....[116]....
        /*09d4*/ 	.word	0x00019e80


	//   ....[117]....
        /*09d8*/ 	.word	0x00019eb0


	//   ....[118]....
        /*09dc*/ 	.word	0x00019ec0


	//   ....[119]....
        /*09e0*/ 	.word	0x00019ed0


	//   ....[120]....
        /*09e4*/ 	.word	0x0001b480


	//   ....[121]....
        /*09e8*/ 	.word	0x0001b4b0


	//   ....[122]....
        /*09ec*/ 	.word	0x0001b4e0


	//   ....[123]....
        /*09f0*/ 	.word	0x0001b500


	//   ....[124]....
        /*09f4*/ 	.word	0x0001b520


	//   ....[125]....
        /*09f8*/ 	.word	0x0001b550


	//   ....[126]....
        /*09fc*/ 	.word	0x0001b580


	//   ....[127]....
        /*0a00*/ 	.word	0x0001b590


	//   ....[128]....
        /*0a04*/ 	.word	0x0001b700


	//   ....[129]....
        /*0a08*/ 	.word	0x0001b730


	//   ....[130]....
        /*0a0c*/ 	.word	0x0001b760


	//   ....[131]....
        /*0a10*/ 	.word	0x0001b7a0


	//   ....[132]....
        /*0a14*/ 	.word	0x0001b7d0


	//   ....[133]....
        /*0a18*/ 	.word	0x0001b800


	//   ....[134]....
        /*0a1c*/ 	.word	0x0001b880


	//   ....[135]....
        /*0a20*/ 	.word	0x0001b8d0


	//   ....[136]....
        /*0a24*/ 	.word	0x0001b8e0


	//   ....[137]....
        /*0a28*/ 	.word	0x0001b920


	//   ....[138]....
        /*0a2c*/ 	.word	0x0001c340


	//   ....[139]....
        /*0a30*/ 	.word	0x0001c9d0


	//   ....[140]....
        /*0a34*/ 	.word	0x0001cbe0


	//   ....[141]....
        /*0a38*/ 	.word	0x0001cc30


	//   ....[142]....
        /*0a3c*/ 	.word	0x0001cc90


	//   ....[143]....
        /*0a40*/ 	.word	0x0001cd70


	//   ....[144]....
        /*0a44*/ 	.word	0x0001cdd0


	//   ....[145]....
        /*0a48*/ 	.word	0x0001ce90


	//   ....[146]....
        /*0a4c*/ 	.word	0x0001cef0


	//   ....[147]....
        /*0a50*/ 	.word	0x0001cfc0


	//   ....[148]....
        /*0a54*/ 	.word	0x0001d020


	//   ....[149]....
        /*0a58*/ 	.word	0x0001d0d0


	//   ....[150]....
        /*0a5c*/ 	.word	0x0001d150


	//   ....[151]....
        /*0a60*/ 	.word	0x0001d200


	//   ....[152]....
        /*0a64*/ 	.word	0x0001d540


	//----- nvinfo : EIATTR_REG_RECONFIG
	.align		4
.L_203:
        /*0a68*/ 	.byte	0x01, 0x54
	.zero		2


	//----- nvinfo : EIATTR_SYSCALL_OFFSETS
	.align		4
        /*0a6c*/ 	.byte	0x04, 0x46
        /*0a6e*/ 	.short	(.L_205 - .L_204)


	//   ....[0]....
.L_204:
        /*0a70*/ 	.word	0x00001b90


	//   ....[1]....
        /*0a74*/ 	.word	0x00018ad0


	//   ....[2]....
        /*0a78*/ 	.word	0x00018c40


	//   ....[3]....
        /*0a7c*/ 	.word	0x00018d90


	//   ....[4]....
        /*0a80*/ 	.word	0x00018ed0


	//   ....[5]....
        /*0a84*/ 	.word	0x000197d0


	//----- nvinfo : EIATTR_MBARRIER_INSTR_OFFSETS
	.align		4
.L_205:
        /*0a88*/ 	.byte	0x04, 0x39
        /*0a8a*/ 	.short	(.L_207 - .L_206)


	//   ....[0]....
.L_206:
        /*0a8c*/ 	.word	0x00000270
        /*0a90*/ 	.word	0x000000ff
        /*0a94*/ 	.word	0x00013200
        /*0a98*/ 	.short	0x0100
        /*0a9a*/ 	.byte	0x08
	.zero		1


	//   ....[1]....
        /*0a9c*/ 	.word	0x00000280
        /*0aa0*/ 	.word	0x000000ff
        /*0aa4*/ 	.word	0x00013220
        /*0aa8*/ 	.short	0x0100
        /*0aaa*/ 	.byte	0x08
	.zero		1


	//   ....[2]....
        /*0aac*/ 	.word	0x00000370
        /*0ab0*/ 	.word	0x000000ff
        /*0ab4*/ 	.word	0x00013230
        /*0ab8*/ 	.short	0x0100
        /*0aba*/ 	.byte	0x08
	.zero		1


	//   ....[3]....
        /*0abc*/ 	.word	0x00000380
        /*0ac0*/ 	.word	0x000000ff
        /*0ac4*/ 	.word	0x00013240
        /*0ac8*/ 	.short	0x0100
        /*0aca*/ 	.byte	0x08
	.zero		1


	//   ....[4]....
        /*0acc*/ 	.word	0x00000390
        /*0ad0*/ 	.word	0x000000ff
        /*0ad4*/ 	.word	0x00013238
        /*0ad8*/ 	.short	0x0100
        /*0ada*/ 	.byte	0x08
	.zero		1


	//   ....[5]....
        /*0adc*/ 	.word	0x000003a0
        /*0ae0*/ 	.word	0x000000ff
        /*0ae4*/ 	.word	0x00013248
        /*0ae8*/ 	.short	0x0100
        /*0aea*/ 	.byte	0x08
	.zero		1


	//   ....[6]....
        /*0aec*/ 	.word	0x000004d0
        /*0af0*/ 	.word	0x000000ff
        /*0af4*/ 	.word	0x00013250
        /*0af8*/ 	.short	0x0100
        /*0afa*/ 	.byte	0x08
	.zero		1


	//   ....[7]....
        /*0afc*/ 	.word	0x000004e0
        /*0b00*/ 	.word	0x000000ff
        /*0b04*/ 	.word	0x00013260
        /*0b08*/ 	.short	0x0100
        /*0b0a*/ 	.byte	0x08
	.zero		1


	//   ....[8]....
        /*0b0c*/ 	.word	0x000004f0
        /*0b10*/ 	.word	0x000000ff
        /*0b14*/ 	.word	0x00013258
        /*0b18*/ 	.short	0x0100
        /*0b1a*/ 	.byte	0x08
	.zero		1


	//   ....[9]....
        /*0b1c*/ 	.word	0x00000500
        /*0b20*/ 	.word	0x000000ff
        /*0b24*/ 	.word	0x00013268
        /*0b28*/ 	.short	0x0100
        /*0b2a*/ 	.byte	0x08
	.zero		1


	//   ....[10]....
        /*0b2c*/ 	.word	0x000005f0
        /*0b30*/ 	.word	0x000000ff
        /*0b34*/ 	.word	0x00013270
        /*0b38*/ 	.short	0x0100
        /*0b3a*/ 	.byte	0x06
	.zero		1


	//   ....[11]....
        /*0b3c*/ 	.word	0x00000600
        /*0b40*/ 	.word	0x000000ff
        /*0b44*/ 	.word	0x00013280
        /*0b48*/ 	.short	0x0100
        /*0b4a*/ 	.byte	0x06
	.zero		1


	//   ....[12]....
        /*0b4c*/ 	.word	0x00000610
        /*0b50*/ 	.word	0x000000ff
        /*0b54*/ 	.word	0x00013278
        /*0b58*/ 	.short	0x0100
        /*0b5a*/ 	.byte	0x06
	.zero		1


	//   ....[13]....
        /*0b5c*/ 	.word	0x00000620
        /*0b60*/ 	.word	0x000000ff
        /*0b64*/ 	.word	0x00013288
        /*0b68*/ 	.short	0x0100
        /*0b6a*/ 	.byte	0x06
	.zero		1


	//   ....[14]....
        /*0b6c*/ 	.word	0x00000750
        /*0b70*/ 	.word	0x000000ff
        /*0b74*/ 	.word	0x00013290
        /*0b78*/ 	.short	0x0100
        /*0b7a*/ 	.byte	0x08
	.zero		1


	//   ....[15]....
        /*0b7c*/ 	.word	0x00000760
        /*0b80*/ 	.word	0x000000ff
        /*0b84*/ 	.word	0x000132a0
        /*0b88*/ 	.short	0x0100
        /*0b8a*/ 	.byte	0x08
	.zero		1


	//   ....[16]....
        /*0b8c*/ 	.word	0x00000770
        /*0b90*/ 	.word	0x000000ff
        /*0b94*/ 	.word	0x00013298
        /*0b98*/ 	.short	0x0100
        /*0b9a*/ 	.byte	0x08
	.zero		1


	//   ....[17]....
        /*0b9c*/ 	.word	0x00000780
        /*0ba0*/ 	.word	0x000000ff
        /*0ba4*/ 	.word	0x000132a8
        /*0ba8*/ 	.short	0x0100
        /*0baa*/ 	.byte	0x08
	.zero		1


	//   ....[18]....
        /*0bac*/ 	.word	0x000008b0
        /*0bb0*/ 	.word	0x000000ff
        /*0bb4*/ 	.word	0x000132b0
        /*0bb8*/ 	.short	0x0100
        /*0bba*/ 	.byte	0x08
	.zero		1


	//   ....[19]....
        /*0bbc*/ 	.word	0x000008c0
        /*0bc0*/ 	.word	0x000000ff
        /*0bc4*/ 	.word	0x000132c0
        /*0bc8*/ 	.short	0x0100
        /*0bca*/ 	.byte	0x08
	.zero		1


	//   ....[20]....
        /*0bcc*/ 	.word	0x000008d0
        /*0bd0*/ 	.word	0x000000ff
        /*0bd4*/ 	.word	0x000132b8
        /*0bd8*/ 	.short	0x0100
        /*0bda*/ 	.byte	0x08
	.zero		1


	//   ....[21]....
        /*0bdc*/ 	.word	0x000008e0
        /*0be0*/ 	.word	0x000000ff
        /*0be4*/ 	.word	0x000132c8
        /*0be8*/ 	.short	0x0100
        /*0bea*/ 	.byte	0x08
	.zero		1


	//   ....[22]....
        /*0bec*/ 	.word	0x00001e60
        /*0bf0*/ 	.word	0x000000ff
        /*0bf4*/ 	.word	0x00013200
        /*0bf8*/ 	.short	0x010a
        /*0bfa*/ 	.byte	0x2d
	.zero		1


	//   ....[23]....
        /*0bfc*/ 	.word	0x00001f20
        /*0c00*/ 	.word	0x00000069
        /*0c04*/ 	.word	0x00013230
        /*0c08*/ 	.short	0x010a
        /*0c0a*/ 	.byte	0x3f
	.zero		1


	//   ....[24]....
        /*0c0c*/ 	.word	0x00001f60
        /*0c10*/ 	.word	0x00000069
        /*0c14*/ 	.word	0x00013230
        /*0c18*/ 	.short	0x010a
        /*0c1a*/ 	.byte	0x3f
	.zero		1


	//   ....[25]....
        /*0c1c*/ 	.word	0x00002bf0
        /*0c20*/ 	.word	0x00000069
        /*0c24*/ 	.word	0x00000000
        /*0c28*/ 	.short	0x0101
        /*0c2a*/ 	.byte	0x3f
	.zero		1


	//   ....[26]....
        /*0c2c*/ 	.word	0x00006820
        /*0c30*/ 	.word	0x000000ff
        /*0c34*/ 	.word	0x00013230
        /*0c38*/ 	.short	0x010a
        /*0c3a*/ 	.byte	0x18
	.zero		1


	//   ....[27]....
        /*0c3c*/ 	.word	0x00006860
        /*0c40*/ 	.word	0x000000ff
        /*0c44*/ 	.word	0x00013230
        /*0c48*/ 	.short	0x010a
        /*0c4a*/ 	.byte	0x18
	.zero		1


	//   ....[28]....
        /*0c4c*/ 	.word	0x00006cc0
        /*0c50*/ 	.word	0x000000ff
        /*0c54*/ 	.word	0x00013250
        /*0c58*/ 	.short	0x010a
        /*0c5a*/ 	.byte	0x0b
	.zero		1


	//   ....[29]....
        /*0c5c*/ 	.word	0x00006f80
        /*0c60*/ 	.word	0x000000ff
        /*0c64*/ 	.word	0x00013250
        /*0c68*/ 	.short	0x010a
        /*0c6a*/ 	.byte	0x0b
	.zero		1


	//   ....[30]....
        /*0c6c*/ 	.word	0x00007930
        /*0c70*/ 	.word	0x00000038
        /*0c74*/ 	.word	0x00000000
        /*0c78*/ 	.short	0x0101
        /*0c7a*/ 	.byte	0x3f
	.zero		1


	//   ....[31]....
        /*0c7c*/ 	.word	0x0000ac10
        /*0c80*/ 	.word	0x000000ff
        /*0c84*/ 	.word	0x00000000
        /*0c88*/ 	.short	0x0101
        /*0c8a*/ 	.byte	0x06
	.zero		1


	//   ....[32]....
        /*0c8c*/ 	.word	0x0000b610
        /*0c90*/ 	.word	0x000000ff
        /*0c94*/ 	.word	0x00013230
        /*0c98*/ 	.short	0x010a
        /*0c9a*/ 	.byte	0x06
	.zero		1


	//   ....[33]....
        /*0c9c*/ 	.word	0x0000b650
        /*0ca0*/ 	.word	0x000000ff
        /*0ca4*/ 	.word	0x00013230
        /*0ca8*/ 	.short	0x010a
        /*0caa*/ 	.byte	0x06
	.zero		1


	//   ....[34]....
        /*0cac*/ 	.word	0x0000bab0
        /*0cb0*/ 	.word	0x000000ff
        /*0cb4*/ 	.word	0x00013250
        /*0cb8*/ 	.short	0x010a
        /*0cba*/ 	.byte	0x0b
	.zero		1


	//   ....[35]....
        /*0cbc*/ 	.word	0x0000c9f0
        /*0cc0*/ 	.word	0x000000ff
        /*0cc4*/ 	.word	0x00013250
        /*0cc8*/ 	.short	0x010a
        /*0cca*/ 	.byte	0x0b
	.zero		1


	//   ....[36]....
        /*0ccc*/ 	.word	0x0000ddc0
        /*0cd0*/ 	.word	0x00000006
        /*0cd4*/ 	.word	0x00000000
        /*0cd8*/ 	.short	0x0101
        /*0cda*/ 	.byte	0x3f
	.zero		1


	//   ....[37]....
        /*0cdc*/ 	.word	0x0000e010
        /*0ce0*/ 	.word	0x000000ff
        /*0ce4*/ 	.word	0x00000000
        /*0ce8*/ 	.short	0x0101
        /*0cea*/ 	.byte	0x06
	.zero		1


	//   ....[38]....
        /*0cec*/ 	.word	0x0000e800
        /*0cf0*/ 	.word	0x000000ff
        /*0cf4*/ 	.word	0x00013230
        /*0cf8*/ 	.short	0x010a
        /*0cfa*/ 	.byte	0x18
	.zero		1


	//   ....[39]....
        /*0cfc*/ 	.word	0x0000e840
        /*0d00*/ 	.word	0x000000ff
        /*0d04*/ 	.word	0x00013230
        /*0d08*/ 	.short	0x010a
        /*0d0a*/ 	.byte	0x18
	.zero		1


	//   ....[40]....
        /*0d0c*/ 	.word	0x0000eca0
        /*0d10*/ 	.word	0x000000ff
        /*0d14*/ 	.word	0x00013250
        /*0d18*/ 	.short	0x010a
        /*0d1a*/ 	.byte	0x0b
	.zero		1


	//   ....[41]....
        /*0d1c*/ 	.word	0x0000ef60
        /*0d20*/ 	.word	0x000000ff
        /*0d24*/ 	.word	0x00013250
        /*0d28*/ 	.short	0x010a
        /*0d2a*/ 	.byte	0x0b
	.zero		1


	//   ....[42]....
        /*0d2c*/ 	.word	0x0000f910
        /*0d30*/ 	.word	0x00000038
        /*0d34*/ 	.word	0x00000000
        /*0d38*/ 	.short	0x0101
        /*0d3a*/ 	.byte	0x3f
	.zero		1


	//   ....[43]....
        /*0d3c*/ 	.word	0x00012bf0
        /*0d40*/ 	.word	0x000000ff
        /*0d44*/ 	.word	0x00000000
        /*0d48*/ 	.short	0x0101
        /*0d4a*/ 	.byte	0x06
	.zero		1


	//   ....[44]....
        /*0d4c*/ 	.word	0x000132d0
        /*0d50*/ 	.word	0x000000ff
        /*0d54*/ 	.word	0x00013250
        /*0d58*/ 	.short	0x010a
        /*0d5a*/ 	.byte	0x0e
	.zero		1


	//   ....[45]....
        /*0d5c*/ 	.word	0x00013310
        /*0d60*/ 	.word	0x000000ff
        /*0d64*/ 	.word	0x00013250
        /*0d68*/ 	.short	0x010a
        /*0d6a*/ 	.byte	0x0e
	.zero		1


	//   ....[46]....
        /*0d6c*/ 	.word	0x00013b30
        /*0d70*/ 	.word	0x000000ff
        /*0d74*/ 	.word	0x00000000
        /*0d78*/ 	.short	0x0101
        /*0d7a*/ 	.byte	0x04
	.zero		1


	//   ....[47]....
        /*0d7c*/ 	.word	0x000155b0
        /*0d80*/ 	.word	0x00000007
        /*0d84*/ 	.word	0x00000000
        /*0d88*/ 	.short	0x0101
        /*0d8a*/ 	.byte	0x3f
	.zero		1


	//   ....[48]....
        /*0d8c*/ 	.word	0x00015780
        /*0d90*/ 	.word	0x00000008
        /*0d94*/ 	.word	0x00000000
        /*0d98*/ 	.short	0x0101
        /*0d9a*/ 	.byte	0x3f
	.zero		1


	//   ....[49]....
        /*0d9c*/ 	.word	0x00019290
        /*0da0*/ 	.word	0x00000002
        /*0da4*/ 	.word	0x00013280
        /*0da8*/ 	.short	0x010a
        /*0daa*/ 	.byte	0x3f
	.zero		1


	//   ....[50]....
        /*0dac*/ 	.word	0x00019410
        /*0db0*/ 	.word	0x00000002
        /*0db4*/ 	.word	0x00013240
        /*0db8*/ 	.short	0x010a
        /*0dba*/ 	.byte	0x3f
	.zero		1


	//   ....[51]....
        /*0dbc*/ 	.word	0x00019fd0
        /*0dc0*/ 	.word	0x00000012
        /*0dc4*/ 	.word	0x00013200
        /*0dc8*/ 	.short	0x0107
        /*0dca*/ 	.byte	0x3f
	.zero		1


	//   ....[52]....
        /*0dcc*/ 	.word	0x0001a0d0
        /*0dd0*/ 	.word	0x00000012
        /*0dd4*/ 	.word	0x00013200
        /*0dd8*/ 	.short	0x0101
        /*0dda*/ 	.byte	0x3f
	.zero		1


	//   ....[53]....
        /*0ddc*/ 	.word	0x0001a0f0
        /*0de0*/ 	.word	0x00000012
        /*0de4*/ 	.word	0x00013220
        /*0de8*/ 	.short	0x010a
        /*0dea*/ 	.byte	0x3f
	.zero		1


	//   ....[54]....
        /*0dec*/ 	.word	0x0001a3c0
        /*0df0*/ 	.word	0x00000004
        /*0df4*/ 	.word	0x00013280
        /*0df8*/ 	.short	0x010a
        /*0dfa*/ 	.byte	0x3f
	.zero		1


	//   ....[55]....
        /*0dfc*/ 	.word	0x0001a5e0
        /*0e00*/ 	.word	0x00000004
        /*0e04*/ 	.word	0x00013240
        /*0e08*/ 	.short	0x010a
        /*0e0a*/ 	.byte	0x3f
	.zero		1


	//   ....[56]....
        /*0e0c*/ 	.word	0x0001a8a0
        /*0e10*/ 	.word	0x00000003
        /*0e14*/ 	.word	0x00013270
        /*0e18*/ 	.short	0x010a
        /*0e1a*/ 	.byte	0x3f
	.zero		1


	//   ....[57]....
        /*0e1c*/ 	.word	0x0001a920
        /*0e20*/ 	.word	0x00000003
        /*0e24*/ 	.word	0x00013260
        /*0e28*/ 	.short	0x010a
        /*0e2a*/ 	.byte	0x3f
	.zero		1


	//   ....[58]....
        /*0e2c*/ 	.word	0x0001ac00
        /*0e30*/ 	.word	0x00000003
        /*0e34*/ 	.word	0x00013250
        /*0e38*/ 	.short	0x0101
        /*0e3a*/ 	.byte	0x3f
	.zero		1


	//   ....[59]....
        /*0e3c*/ 	.word	0x0001ac80
        /*0e40*/ 	.word	0x00000002
        /*0e44*/ 	.word	0x00000000
        /*0e48*/ 	.short	0x0101
        /*0e4a*/ 	.byte	0x3f
	.zero		1


	//   ....[60]....
        /*0e4c*/ 	.word	0x0001ae70
        /*0e50*/ 	.word	0x00000002
        /*0e54*/ 	.word	0x00013270
        /*0e58*/ 	.short	0x010a
        /*0e5a*/ 	.byte	0x3f
	.zero		1


	//   ....[61]....
        /*0e5c*/ 	.word	0x0001aef0
        /*0e60*/ 	.word	0x00000002
        /*0e64*/ 	.word	0x00013260
        /*0e68*/ 	.short	0x010a
        /*0e6a*/ 	.byte	0x3f
	.zero		1


	//   ....[62]....
        /*0e6c*/ 	.word	0x0001b1c0
        /*0e70*/ 	.word	0x00000002
        /*0e74*/ 	.word	0x00013250
        /*0e78*/ 	.short	0x0101
        /*0e7a*/ 	.byte	0x3f
	.zero		1


	//   ....[63]....
        /*0e7c*/ 	.word	0x0001b210
        /*0e80*/ 	.word	0x00000000
        /*0e84*/ 	.word	0x00000000
        /*0e88*/ 	.short	0x0101
        /*0e8a*/ 	.byte	0x3f
	.zero		1


	//   ....[64]....
        /*0e8c*/ 	.word	0x0001c2c0
        /*0e90*/ 	.word	0x00000006
        /*0e94*/ 	.word	0x00013220
        /*0e98*/ 	.short	0x010a
        /*0e9a*/ 	.byte	0x3f
	.zero		1


	//   ....[65]....
        /*0e9c*/ 	.word	0x0001c460
        /*0ea0*/ 	.word	0x00000005
        /*0ea4*/ 	.word	0x00000000
        /*0ea8*/ 	.short	0x010a
        /*0eaa*/ 	.byte	0x3f
	.zero		1


	//   ....[66]....
        /*0eac*/ 	.word	0x0001c4d0
        /*0eb0*/ 	.word	0x00000009
        /*0eb4*/ 	.word	0x00000000
        /*0eb8*/ 	.short	0x010a
        /*0eba*/ 	.byte	0x3f
	.zero		1


	//   ....[67]....
        /*0ebc*/ 	.word	0x0001c520
        /*0ec0*/ 	.word	0x00000013
        /*0ec4*/ 	.word	0x00013260
        /*0ec8*/ 	.short	0x010a
        /*0eca*/ 	.byte	0x3f
	.zero		1


	//   ....[68]....
        /*0ecc*/ 	.word	0x0001c570
        /*0ed0*/ 	.word	0x00000007
        /*0ed4*/ 	.word	0x00013260
        /*0ed8*/ 	.short	0x010a
        /*0eda*/ 	.byte	0x3f
	.zero		1


	//   ....[69]....
        /*0edc*/ 	.word	0x0001c5b0
        /*0ee0*/ 	.word	0x00000013
        /*0ee4*/ 	.word	0x00013280
        /*0ee8*/ 	.short	0x010a
        /*0eea*/ 	.byte	0x3f
	.zero		1


	//   ....[70]....
        /*0eec*/ 	.word	0x0001c5d0
        /*0ef0*/ 	.word	0x00000007
        /*0ef4*/ 	.word	0x00013280
        /*0ef8*/ 	.short	0x010a
        /*0efa*/ 	.byte	0x3f
	.zero		1


	//   ....[71]....
        /*0efc*/ 	.word	0x0001c640
        /*0f00*/ 	.word	0x00000003
        /*0f04*/ 	.word	0x00013200
        /*0f08*/ 	.short	0x010a
        /*0f0a*/ 	.byte	0x3f
	.zero		1


	//   ....[72]....
        /*0f0c*/ 	.word	0x0001c690
        /*0f10*/ 	.word	0x00000069
        /*0f14*/ 	.word	0x00013230
        /*0f18*/ 	.short	0x010a
        /*0f1a*/ 	.byte	0x3f
	.zero		1


	//   ....[73]....
        /*0f1c*/ 	.word	0x0001c6f0
        /*0f20*/ 	.word	0x00000009
        /*0f24*/ 	.word	0x00013230
        /*0f28*/ 	.short	0x010a
        /*0f2a*/ 	.byte	0x3f
	.zero		1


	//   ....[74]....
        /*0f2c*/ 	.word	0x0001c750
        /*0f30*/ 	.word	0x0000007d
        /*0f34*/ 	.word	0x00013250
        /*0f38*/ 	.short	0x010a
        /*0f3a*/ 	.byte	0x3f
	.zero		1


	//   ....[75]....
        /*0f3c*/ 	.word	0x0001c7b0
        /*0f40*/ 	.word	0x00000005
        /*0f44*/ 	.word	0x00013230
        /*0f48*/ 	.short	0x010a
        /*0f4a*/ 	.byte	0x3f
	.zero		1


	//   ....[76]....
        /*0f4c*/ 	.word	0x0001c810
        /*0f50*/ 	.word	0x00000005
        /*0f54*/ 	.word	0x00013250
        /*0f58*/ 	.short	0x010a
        /*0f5a*/ 	.byte	0x3f
	.zero		1


	//   ....[77]....
        /*0f5c*/ 	.word	0x0001c870
        /*0f60*/ 	.word	0x00000009
        /*0f64*/ 	.word	0x00013230
        /*0f68*/ 	.short	0x010a
        /*0f6a*/ 	.byte	0x3f
	.zero		1


	//   ....[78]....
        /*0f6c*/ 	.word	0x0001c8d0
        /*0f70*/ 	.word	0x0000007d
        /*0f74*/ 	.word	0x00013250
        /*0f78*/ 	.short	0x010a
        /*0f7a*/ 	.byte	0x3f
	.zero		1


	//   ....[79]....
        /*0f7c*/ 	.word	0x0001c930
        /*0f80*/ 	.word	0x00000003
        /*0f84*/ 	.word	0x00013250
        /*0f88*/ 	.short	0x010a
        /*0f8a*/ 	.byte	0x3f
	.zero		1


	//   ....[80]....
        /*0f8c*/ 	.word	0x0001ca80
        /*0f90*/ 	.word	0x00000002
        /*0f94*/ 	.word	0x00013280
        /*0f98*/ 	.short	0x010a
        /*0f9a*/ 	.byte	0x3f
	.zero		1


	//   ....[81]....
        /*0f9c*/ 	.word	0x0001cad0
        /*0fa0*/ 	.word	0x00000002
        /*0fa4*/ 	.word	0x00013240
        /*0fa8*/ 	.short	0x010a
        /*0faa*/ 	.byte	0x3f
	.zero		1


	//   ....[82]....
        /*0fac*/ 	.word	0x0001d230
        /*0fb0*/ 	.word	0x00000012
        /*0fb4*/ 	.word	0x00013220
        /*0fb8*/ 	.short	0x010a
        /*0fba*/ 	.byte	0x3f
	.zero		1


	//   ....[83]....
        /*0fbc*/ 	.word	0x0001d280
        /*0fc0*/ 	.word	0x00000004
        /*0fc4*/ 	.word	0x00013280
        /*0fc8*/ 	.short	0x010a
        /*0fca*/ 	.byte	0x3f
	.zero		1


	//   ....[84]....
        /*0fcc*/ 	.word	0x0001d2d0
        /*0fd0*/ 	.word	0x00000004
        /*0fd4*/ 	.word	0x00013240
        /*0fd8*/ 	.short	0x010a
        /*0fda*/ 	.byte	0x3f
	.zero		1


	//   ....[85]....
        /*0fdc*/ 	.word	0x0001d320
        /*0fe0*/ 	.word	0x00000003
        /*0fe4*/ 	.word	0x00013270
        /*0fe8*/ 	.short	0x010a
        /*0fea*/ 	.byte	0x3f
	.zero		1


	//   ....[86]....
        /*0fec*/ 	.word	0x0001d370
        /*0ff0*/ 	.word	0x00000003
        /*0ff4*/ 	.word	0x00013260
        /*0ff8*/ 	.short	0x010a
        /*0ffa*/ 	.byte	0x3f
	.zero		1


	//   ....[87]....
        /*0ffc*/ 	.word	0x0001d3c0
        /*1000*/ 	.word	0x00000002
        /*1004*/ 	.word	0x00013270
        /*1008*/ 	.short	0x010a
        /*100a*/ 	.byte	0x3f
	.zero		1


	//   ....[88]....
        /*100c*/ 	.word	0x0001d410
        /*1010*/ 	.word	0x00000002
        /*1014*/ 	.word	0x00013260
        /*1018*/ 	.short	0x010a
        /*101a*/ 	.byte	0x3f
	.zero		1


	//   ....[89]....
        /*101c*/ 	.word	0x0001d460
        /*1020*/ 	.word	0x00000006
        /*1024*/ 	.word	0x00013220
        /*1028*/ 	.short	0x010a
        /*102a*/ 	.byte	0x3f
	.zero		1


	//   ....[90]....
        /*102c*/ 	.word	0x0001d600
        /*1030*/ 	.word	0x00000005
        /*1034*/ 	.word	0x00000000
        /*1038*/ 	.short	0x010a
        /*103a*/ 	.byte	0x3f
	.zero		1


	//   ....[91]....
        /*103c*/ 	.word	0x0001d650
        /*1040*/ 	.word	0x00000009
        /*1044*/ 	.word	0x00000000
        /*1048*/ 	.short	0x010a
        /*104a*/ 	.byte	0x3f
	.zero		1


	//   ....[92]....
        /*104c*/ 	.word	0x0001d6a0
        /*1050*/ 	.word	0x00000013
        /*1054*/ 	.word	0x00013260
        /*1058*/ 	.short	0x010a
        /*105a*/ 	.byte	0x3f
	.zero		1


	//   ....[93]....
        /*105c*/ 	.word	0x0001d6f0
        /*1060*/ 	.word	0x00000007
        /*1064*/ 	.word	0x00013260
        /*1068*/ 	.short	0x010a
        /*106a*/ 	.byte	0x3f
	.zero		1


	//   ....[94]....
        /*106c*/ 	.word	0x0001d740
        /*1070*/ 	.word	0x00000013
        /*1074*/ 	.word	0x00013280
        /*1078*/ 	.short	0x010a
        /*107a*/ 	.byte	0x3f
	.zero		1


	//----- nvinfo : EIATTR_NUM_MBARRIERS
	.align		4
.L_207:
        /*107c*/ 	.byte	0x03, 0x38
        /*107e*/ 	.short	0x0016


	//----- nvinfo : EIATTR_EXIT_INSTR_OFFSETS
	.align		4
        /*1080*/ 	.byte	0x04, 0x1c
        /*1082*/ 	.short	(.L_209 - .L_208)


	//   ....[0]....
.L_208:
        /*1084*/ 	.word	0x00000a40


	//   ....[1]....
        /*1088*/ 	.word	0x000169d0


	//   ....[2]....
        /*108c*/ 	.word	0x0001c620


	//----- nvinfo : EIATTR_MAX_THREADS
	.align		4
.L_209:
        /*1090*/ 	.byte	0x04, 0x05
        /*1092*/ 	.short	(.L_211 - .L_210)
.L_210:
        /*1094*/ 	.word	0x00000200
        /*1098*/ 	.word	0x00000001
        /*109c*/ 	.word	0x00000001


	//----- nvinfo : EIATTR_CRS_STACK_SIZE
	.align		4
.L_211:
        /*10a0*/ 	.byte	0x04, 0x1e
        /*10a2*/ 	.short	(.L_213 - .L_212)
.L_212:
        /*10a4*/ 	.word	0x00000000


	//----- nvinfo : EIATTR_CBANK_PARAM_SIZE
	.align		4
.L_213:
        /*10a8*/ 	.byte	0x03, 0x19
        /*10aa*/ 	.short	0x0af0


	//----- nvinfo : EIATTR_PARAM_CBANK
	.align		4
        /*10ac*/ 	.byte	0x04, 0x0a
        /*10ae*/ 	.short	(.L_215 - .L_214)
	.align		4
.L_214:
        /*10b0*/ 	.word	index@(.nv.constant0._ZN7cutlass13device_kernelIN5flash11enable_sm90INS1_16FlashAttnFwdSm90INS1_25CollectiveMainloopFwdSm90ILi2EN4cute5tupleIJNS5_1CILi1EEES8_S8_EEENS6_IJNS7_ILi192EEENS7_ILi160EEENS7_ILi64EEEEEELi64ENS_12float_e4m3_tEfNS_4arch4Sm90ELb0ELb1ELb1ELb1ELb0ELb0ELb0ELb1ELb1ELb1ELb1ELb0EEENS1_21CollectiveEpilogueFwdINS6_IJSA_SC_SB_EEES9_NS_10bfloat16_tESG_Li384ELb1ELb1ELb1ELb1EEENS1_36VarlenDynamicPersistentTileSchedulerILi192ELi160ELi384ELi128ELb1ELb1ELb1ELb1ELb0ELb1EEEEEEEEEvNT_6ParamsE)
        /*10b4*/ 	.short	0x0210
        /*10b6*/ 	.short	0x0af0


	//----- nvinfo : EIATTR_SW_WAR
	.align		4
.L_215:
        /*10b8*/ 	.byte	0x04, 0x36
        /*10ba*/ 	.short	(.L_217 - .L_216)
.L_216:
        /*10bc*/ 	.word	0x00000008
.L_217:


//--------------------- .nv.info._ZN7cutlass13device_kernelIN5flash11enable_sm90INS1_16FlashAttnFwdSm90INS1_25CollectiveMainloopFwdSm90ILi2EN4cute5tupleIJNS5_1CILi1EEES8_S8_EEENS6_IJNS7_ILi192EEENS7_ILi160EEENS7_ILi64EEEEEELi64ENS_12float_e4m3_tEfNS_4arch4Sm90ELb0ELb1ELb1ELb1ELb0ELb1ELb0ELb1ELb1ELb1ELb1ELb0EEENS1_21CollectiveEpilogueFwdINS6_IJSA_SC_SB_EEES9_NS_10bfloat16_tESG_Li384ELb1ELb1ELb1ELb1EEENS1_36VarlenDynamicPersistentTileSchedulerILi192ELi160ELi384ELi128ELb1ELb1ELb1ELb1ELb0ELb1EEEEEEEEEvNT_6ParamsE --------------------------
	.section	.nv.info._ZN7cutlass13device_kernelIN5flash11enable_sm90INS1_16FlashAttnFwdSm90INS1_25CollectiveMainloopFwdSm90ILi2EN4cute5tupleIJNS5_1CILi1EEES8_S8_EEENS6_IJNS7_ILi192EEENS7_ILi160EEENS7_ILi64EEEEEELi64ENS_12float_e4m3_tEfNS_4arch4Sm90ELb0ELb1ELb1ELb1ELb0ELb1ELb0ELb1ELb1ELb1ELb1ELb0EEENS1_21CollectiveEpilogueFwdINS6_IJSA_SC_SB_EEES9_NS_10bfloat16_tESG_Li384ELb1ELb1ELb1ELb1EEENS1_36VarlenDynamicPersistentTileSchedulerILi192ELi160ELi384ELi128ELb1ELb1ELb1ELb1ELb0ELb1EEEEEEEEEvNT_6ParamsE,"",@"SHT_CUDA_INFO"
	.sectionflags	@""
	.align	4


	//----- nvinfo : EIATTR_CUDA_API_VERSION
	.align		4
        /*0000*/ 	.byte	0x04, 0x37
        /*0002*/ 	.short	(.L_219 - .L_218)
.L_218:
        /*0004*/ 	.word	0x00000082


	//----- nvinfo : EIATTR_KPARAM_INFO
	.align		4
.L_219:
        /*0008*/ 	.byte	0x04, 0x17
        /*000a*/ 	.short	(.L_221 - .L_220)
.L_220:
        /*000c*/ 	.word	0x00000000
        /*0010*/ 	.short	0x0000
        /*0012*/ 	.short	0x0070
        /*0014*/ 	.byte	0x00, 0xf0, 0x01, 0x2a


	//----- nvinfo : EIATTR_SPARSE_MMA_MASK
	.align		4
.L_221:
        /*0018*/ 	.byte	0x03, 0x50
        /*001a*/ 	.short	0x0000


	//----- nvinfo : EIATTR_MAXREG_COUNT
	.align		4
        /*001c*/ 	.byte	0x03, 0x1b
        /*001e*/ 	.short	0x0080


	//----- nvinfo : EIATTR_NUM_BARRIERS
	.align		4
        /*0020*/ 	.byte	0x02, 0x4c
        /*0022*/ 	.byte	0x10
	.zero		1


	//----- nvinfo : EIATTR_EXTERNS
	.align		4
        /*0024*/ 	.byte	0x04, 0x0f
        /*0026*/ 	.short	(.L_223 - .L_222)


	//   ....[0]....
	.align		4
.L_222:
        /*0028*/ 	.word	index@(__assertfail)


	//----- nvinfo : EIATTR_ANNOTATIONS
	.align		4
.L_223:
        /*002c*/ 	.byte	0x04, 0x55
        /*002e*/ 	.short	(.L_225 - .L_224)


	//   ....[0]....
.L_224:
        /* <DEDUP_REMOVED lines=104> */


	//----- nvinfo : EIATTR_MERCURY_ISA_VERSION
	.align		4
.L_225:
        /*0698*/ 	.byte	0x03, 0x5f
        /*069a*/ 	.short	0x0101


	//----- nvinfo : EIATTR_UNUSED_LOAD_BYTE_OFFSET
	.align		4
        /*069c*/ 	.byte	0x04, 0x44
        /*069e*/ 	.short	(.L_227 - .L_226)


	//   ....[0]....
.L_226:
        /*06a0*/ 	.word	0x00000a90
        /*06a4*/ 	.word	0x0000fff0


	//   ....[1]....
        /*06a8*/ 	.word	0x0001afe0
        /*06ac*/ 	.word	0x0000fff0


	//----- nvinfo : EIATTR_INT_WARP_WIDE_INSTR_OFFSETS
	.align		4
.L_227:
        /*06b0*/ 	.byte	0x04, 0x31
        /*06b2*/ 	.short	(.L_229 - .L_228)


	//   ....[0]....
.L_228:
        /*06b4*/ 	.word	0x00000180


	//   ....[1]....
        /*06b8*/ 	.word	0x000001c0


	//   ....[2]....
        /*06bc*/ 	.word	0x00000280


	//   ....[3]....
        /*06c0*/ 	.word	0x00020cf0


	//   ....[4]....
        /*06c4*/ 	.word	0x00020d80


	//   ....[5]....
        /*06c8*/ 	.word	0x00023210


	//   ....[6]....
        /*06cc*/ 	.word	0x000232a0


	//----- nvinfo : EIATTR_COOP_GROUP_MASK_REGIDS
	.align		4
.L_229:
        /*06d0*/ 	.byte	0x04, 0x29
        /*06d2*/ 	.short	(.L_231 - .L_230)


	//   ....[0]....
.L_230:
        /*06d4*/ 	.word	0xffffffff


	//   ....[1]....
        /*06d8*/ 	.word	0xffffffff


	//   ....[2]....
        /*06dc*/ 	.word	0xffffffff


	//   ....[3]....
        /*06e0*/ 	.word	0xffffffff


	//   ....[4]....
        /*06e4*/ 	.word	0xffffffff


	//   ....[5]....
        /*06e8*/ 	.word	0xffffffff


	//   ....[6]....
        /*06ec*/ 	.word	0xffffffff


	//   ....[7]....
        /*06f0*/ 	.word	0xffffffff


	//   ....[8]....
        /*06f4*/ 	.word	0xffffffff


	//   ....[9]....
        /*06f8*/ 	.word	0xffffffff


	//   ....[10]....
        /*06fc*/ 	.word	0xffffffff


	//   ....[11]....
        /*0700*/ 	.word	0xffffffff


	//   ....[12]....
        /*0704*/ 	.word	0xffffffff


	//   ....[13]....
        /*0708*/ 	.word	0xffffffff


	//   ....[14]....
        /*070c*/ 	.word	0xffffffff


	//   ....[15]....
        /*0710*/ 	.word	0xffffffff


	//   ....[16]....
        /*0714*/ 	.word	0xffffffff


	//   ....[17]....
        /*0718*/ 	.word	0xffffffff


	//   ....[18]....
        /*071c*/ 	.word	0xffffffff


	//   ....[19]....
        /*0720*/ 	.word	0xffffffff


	//   ....[20]....
        /*0724*/ 	.word	0xffffffff


	//   ....[21]....
        /*0728*/ 	.word	0xffffffff


	//   ....[22]....
        /*072c*/ 	.word	0xffffffff


	//   ....[23]....
        /*0730*/ 	.word	0xffffffff


	//   ....[24]....
        /*0734*/ 	.word	0xffffffff


	//   ....[25]....
        /*0738*/ 	.word	0xffffffff


	//   ....[26]....
        /*073c*/ 	.word	0xffffffff


	//   ....[27]....
        /*0740*/ 	.word	0xffffffff


	//   ....[28]....
        /*0744*/ 	.word	0xffffffff


	//   ....[29]....
        /*0748*/ 	.word	0xffffffff


	//   ....[30]....
        /*074c*/ 	.word	0xffffffff


	//   ....[31]....
        /*0750*/ 	.word	0xffffffff


	//   ....[32]....
        /*0754*/ 	.word	0xffffffff


	//   ....[33]....
        /*0758*/ 	.word	0xffffffff


	//   ....[34]....
        /*075c*/ 	.word	0xffffffff


	//   ....[35]....
        /*0760*/ 	.word	0xffffffff


	//   ....[36]....
        /*0764*/ 	.word	0xffffffff


	//   ....[37]....
        /*0768*/ 	.word	0xffffffff


	//   ....[38]....
        /*076c*/ 	.word	0xffffffff


	//   ....[39]....
        /*0770*/ 	.word	0xffffffff


	//   ....[40]....
        /*0774*/ 	.word	0xffffffff


	//   ....[41]....
        /*0778*/ 	.word	0xffffffff


	//   ....[42]....
        /*077c*/ 	.word	0xffffffff


	//   ....[43]....
        /*0780*/ 	.word	0xffffffff


	//   ....[44]....
        /*0784*/ 	.word	0xffffffff


	//   ....[45]....
        /*0788*/ 	.word	0xffffffff


	//   ....[46]....
        /*078c*/ 	.word	0xffffffff


	//   ....[47]....
        /*0790*/ 	.word	0xffffffff


	//   ....[48]....
        /*0794*/ 	.word	0xffffffff


	//   ....[49]....
        /*0798*/ 	.word	0xffffffff


	//   ....[50]....
        /*079c*/ 	.word	0xffffffff


	//   ....[51]....
        /*07a0*/ 	.word	0xffffffff


	//   ....[52]....
        /*07a4*/ 	.word	0xffffffff


	//   ....[53]....
        /*07a8*/ 	.word	0xffffffff


	//   ....[54]....
        /*07ac*/ 	.word	0xffffffff


	//   ....[55]....
        /*07b0*/ 	.word	0xffffffff


	//   ....[56]....
        /*07b4*/ 	.word	0xffffffff


	//   ....[57]....
        /*07b8*/ 	.word	0xffffffff


	//   ....[58]....
        /*07bc*/ 	.word	0xffffffff


	//   ....[59]....
        /*07c0*/ 	.word	0xffffffff


	//   ....[60]....
        /*07c4*/ 	.word	0xffffffff


	//   ....[61]....
        /*07c8*/ 	.word	0xffffffff


	//   ....[62]....
        /*07cc*/ 	.word	0xffffffff


	//   ....[63]....
        /*07d0*/ 	.word	0xffffffff


	//   ....[64]....
        /*07d4*/ 	.word	0xffffffff


	//   ....[65]....
        /*07d8*/ 	.word	0xffffffff


	//   ....[66]....
        /*07dc*/ 	.word	0xffffffff


	//   ....[67]....
        /*07e0*/ 	.word	0xffffffff


	//   ....[68]....
        /*07e4*/ 	.word	0xffffffff


	//   ....[69]....
        /*07e8*/ 	.word	0xffffffff


	//   ....[70]....
        /*07ec*/ 	.word	0xffffffff


	//   ....[71]....
        /*07f0*/ 	.word	0xffffffff


	//   ....[72]....
        /*07f4*/ 	.word	0xffffffff


	//   ....[73]....
        /*07f8*/ 	.word	0xffffffff


	//   ....[74]....
        /*07fc*/ 	.word	0xffffffff


	//   ....[75]....
        /*0800*/ 	.word	0xffffffff


	//   ....[76]....
        /*0804*/ 	.word	0xffffffff


	//   ....[77]....
        /*0808*/ 	.word	0xffffffff


	//   ....[78]....
        /*080c*/ 	.word	0xffffffff


	//   ....[79]....
        /*0810*/ 	.word	0xffffffff


	//   ....[80]....
        /*0814*/ 	.word	0xffffffff


	//   ....[81]....
        /*0818*/ 	.word	0xffffffff


	//   ....[82]....
        /*081c*/ 	.word	0xffffffff


	//   ....[83]....
        /*0820*/ 	.word	0xffffffff


	//   ....[84]....
        /*0824*/ 	.word	0xffffffff


	//   ....[85]....
        /*0828*/ 	.word	0xffffffff


	//   ....[86]....
        /*082c*/ 	.word	0xffffffff


	//   ....[87]....
        /*0830*/ 	.word	0xffffffff


	//   ....[88]....
        /*0834*/ 	.word	0xffffffff


	//   ....[89]....
        /*0838*/ 	.word	0xffffffff


	//   ....[90]....
        /*083c*/ 	.word	0xffffffff


	//   ....[91]....
        /*0840*/ 	.word	0xffffffff


	//   ....[92]....
        /*0844*/ 	.word	0xffffffff


	//   ....[93]....
        /*0848*/ 	.word	0xffffffff


	//   ....[94]....
        /*084c*/ 	.word	0xffffffff


	//   ....[95]....
        /*0850*/ 	.word	0xffffffff


	//   ....[96]....
        /*0854*/ 	.word	0xffffffff


	//   ....[97]....
        /*0858*/ 	.word	0xffffffff


	//   ....[98]....
        /*085c*/ 	.word	0xffffffff


	//   ....[99]....
        /*0860*/ 	.word	0xffffffff


	//   ....[100]....
        /*0864*/ 	.word	0xffffffff


	//   ....[101]....
        /*0868*/ 	.word	0xffffffff


	//   ....[102]....
        /*086c*/ 	.word	0xffffffff


	//   ....[103]....
        /*0870*/ 	.word	0xffffffff


	//   ....[104]....
        /*0874*/ 	.word	0xffffffff


	//   ....[105]....
        /*0878*/ 	.word	0xffffffff


	//   ....[106]....
        /*087c*/ 	.word	0xffffffff


	//   ....[107]....
        /*0880*/ 	.word	0xffffffff


	//   ....[108]....
        /*0884*/ 	.word	0xffffffff


	//   ....[109]....
        /*0888*/ 	.word	0xffffffff


	//   ....[110]....
        /*088c*/ 	.word	0xffffffff


	//   ....[111]....
        /*0890*/ 	.word	0xffffffff


	//   ....[112]....
        /*0894*/ 	.word	0xffffffff


	//   ....[113]....
        /*0898*/ 	.word	0xffffffff


	//   ....[114]....
        /*089c*/ 	.word	0xffffffff


	//   ....[115]....
        /*08a0*/ 	.word	0xffffffff


	//   ....[116]....
        /*08a4*/ 	.word	0xffffffff


	//   ....[117]....
        /*08a8*/ 	.word	0xffffffff


	//   ....[118]....
        /*08ac*/ 	.word	0xffffffff


	//   ....[119]....
        /*08b0*/ 	.word	0xffffffff


	//   ....[120]....
        /*08b4*/ 	.word	0xffffffff


	//   ....[121]....
        /*08b8*/ 	.word	0xffffffff


	//   ....[122]....
        /*08bc*/ 	.word	0xffffffff


	//   ....[123]....
        /*08c0*/ 	.word	0xffffffff


	//   ....[124]....
        /*08c4*/ 	.word	0xffffffff


	//   ....[125]....
        /*08c8*/ 	.word	0xffffffff


	//   ....[126]....
        /*08cc*/ 	.word	0xffffffff


	//   ....[127]....
        /*08d0*/ 	.word	0xffffffff


	//   ....[128]....
        /*08d4*/ 	.word	0xffffffff


	//   ....[129]....
        /*08d8*/ 	.word	0xffffffff


	//   ....[130]....
        /*08dc*/ 	.word	0xffffffff


	//   ....[131]....
        /*08e0*/ 	.word	0xffffffff


	//   ....[132]....
        /*08e4*/ 	.word	0xffffffff


	//   ....[133]....
        /*08e8*/ 	.word	0xffffffff


	//   ....[134]....
        /*08ec*/ 	.word	0xffffffff


	//   ....[135]....
        /*08f0*/ 	.word	0xffffffff


	//   ....[136]....
        /*08f4*/ 	.word	0xffffffff


	//   ....[137]....
        /*08f8*/ 	.word	0xffffffff


	//   ....[138]....
        /*08fc*/ 	.word	0xffffffff


	//   ....[139]....
        /*0900*/ 	.word	0xffffffff


	//   ....[140]....
        /*0904*/ 	.word	0xffffffff


	//   ....[141]....
        /*0908*/ 	.word	0xffffffff


	//   ....[142]....
        /*090c*/ 	.word	0xffffffff


	//   ....[143]....
        /*0910*/ 	.word	0xffffffff


	//   ....[144]....
        /*0914*/ 	.word	0xffffffff


	//   ....[145]....
        /*0918*/ 	.word	0xffffffff


	//   ....[146]....
        /*091c*/ 	.word	0xffffffff


	//   ....[147]....
        /*0920*/ 	.word	0xffffffff


	//   ....[148]....
        /*0924*/ 	.word	0x0500000f


	//   ....[149]....
        /*0928*/ 	.word	0x0500000f


	//   ....[150]....
        /*092c*/ 	.word	0x0500000f


	//   ....[151]....
        /*0930*/ 	.word	0x0500000f


	//   ....[152]....
        /*0934*/ 	.word	0x0500000f


	//   ....[153]....
        /*0938*/ 	.word	0x0500000f


	//   ....[154]....
        /*093c*/ 	.word	0x0500000f


	//   ....[155]....
        /*0940*/ 	.word	0x0500000f


	//   ....[156]....
        /*0944*/ 	.word	0x0500000f


	//   ....[157]....
        /*0948*/ 	.word	0x0500000f


	//   ....[158]....
        /*094c*/ 	.word	0x0500000f


	//   ....[159]....
        /*0950*/ 	.word	0x0500000f


	//   ....[160]....
        /*0954*/ 	.word	0x0500000f


	//   ....[161]....
        /*0958*/ 	.word	0x0500000f


	//   ....[162]....
        /*095c*/ 	.word	0x0500000f


	//   ....[163]....
        /*0960*/ 	.word	0x0500000f


	//   ....[164]....
        /*0964*/ 	.word	0x0500000f


	//   ....[165]....
        /*0968*/ 	.word	0x0500000f


	//   ....[166]....
        /*096c*/ 	.word	0x0500000f


	//   ....[167]....
        /*0970*/ 	.word	0x0500000f


	//   ....[168]....
        /*0974*/ 	.word	0x0500000f


	//   ....[169]....
        /*0978*/ 	.word	0x0500000f


	//   ....[170]....
        /*097c*/ 	.word	0x0500000f


	//   ....[171]....
        /*0980*/ 	.word	0x0500000f


	//   ....[172]....
        /*0984*/ 	.word	0x0500000f


	//   ....[173]....
        /*0988*/ 	.word	0x0500000f


	//   ....[174]....
        /*098c*/ 	.word	0x0500000f


	//   ....[175]....
        /*0990*/ 	.word	0x0500000f


	//   ....[176]....
        /*0994*/ 	.word	0x0500000f


	//   ....[177]....
        /*0998*/ 	.word	0x0500000f


	//   ....[178]....
        /*099c*/ 	.word	0x0500000f


	//   ....[179]....
        /*09a0*/ 	.word	0x0500000f


	//   ....[180]....
        /*09a4*/ 	.word	0x0500000f


	//   ....[181]....
        /*09a8*/ 	.word	0x0500000f


	//   ....[182]....
        /*09ac*/ 	.word	0x0500000f


	//   ....[183]....
        /*09b0*/ 	.word	0x0500000f


	//   ....[184]....
        /*09b4*/ 	.word	0x0500000f


	//   ....[185]....
        /*09b8*/ 	.word	0x0500000f


	//   ....[186]....
        /*09bc*/ 	.word	0x0500000f


	//   ....[187]....
        /*09c0*/ 	.word	0x0500000f


	//   ....[188]....
        /*09c4*/ 	.word	0x0500000f


	//----- nvinfo : EIATTR_COOP_GROUP_INSTR_OFFSETS
	.align		4
.L_231:
        /*09c8*/ 	.byte	0x04, 0x28
        /*09ca*/ 	.short	(.L_233 - .L_232)


	//   ....[0]....
.L_232:
        /*09cc*/ 	.word	0x00000060


	//   ....[1]....
        /*09d0*/ 	.word	0x00000190


	//   ....[2]....
        /*09d4*/ 	.word	0x00000290


	//   ....[3]....
        /*09d8*/ 	.word	0x00000400


	//   ....[4]....
        /*09dc*/ 	.word	0x00000560


	//   ....[5]....
        /*09e0*/ 	.word	0x00000680


	//   ....[6]....
        /*09e4*/ 	.word	0x000007e0


	//   ....[7]....
        /*09e8*/ 	.word	0x00005b90


	//   ....[8]....
        /*09ec*/ 	.word	0x00006500


	//   ....[9]....
        /*09f0*/ 	.word	0x00006510


	//   ....[10]....
        /*09f4*/ 	.word	0x00006520


	//   ....[11]....
        /*09f8*/ 	.word	0x00006530


	//   ....[12]....
        /*09fc*/ 	.word	0x00007a50


	//   ....[13]....
        /*0a00*/ 	.word	0x00007a60


	//   ....[14]....
        /*0a04*/ 	.word	0x00007a70


	//   ....[15]....
        /*0a08*/ 	.word	0x00007a80


	//   ....[16]....
        /*0a0c*/ 	.word	0x00009770


	//   ....[17]....
        /*0a10*/ 	.word	0x0000b0a0


	//   ....[18]....
        /*0a14*/ 	.word	0x0000ba00


	//   ....[19]....
        /*0a18*/ 	.word	0x0000bc10


	//   ....[20]....
        /*0a1c*/ 	.word	0x0000c460


	//   ....[21]....
        /*0a20*/ 	.word	0x0000c4c0


	//   ....[22]....
        /*0a24*/ 	.word	0x0000ea70


	//   ....[23]....
        /*0a28*/ 	.word	0x0000fd70


	//   ....[24]....
        /*0a2c*/ 	.word	0x00010940


	//   ....[25]....
        /*0a30*/ 	.word	0x00010a60


	//   ....[26]....
        /*0a34*/ 	.word	0x00011320


	//   ....[27]....
        /*0a38*/ 	.word	0x00011380


	//   ....[28]....
        /*0a3c*/ 	.word	0x00013ee0


	//   ....[29]....
        /*0a40*/ 	.word	0x00014160


	//   ....[30]....
        /*0a44*/ 	.word	0x00014180


	//   ....[31]....
        /*0a48*/ 	.word	0x00014210


	//   ....[32]....
        /*0a4c*/ 	.word	0x00016ad0


	//   ....[33]....
        /*0a50*/ 	.word	0x00017de0


	//   ....[34]....
        /*0a54*/ 	.word	0x000189b0


	//   ....[35]....
        /*0a58*/ 	.word	0x00018ad0


	//   ....[36]....
        /*0a5c*/ 	.word	0x00019390


	//   ....[37]....
        /*0a60*/ 	.word	0x000193f0


	//   ....[38]....
        /*0a64*/ 	.word	0x0001a970


	//   ....[39]....
        /*0a68*/ 	.word	0x0001a980


	//   ....[40]....
        /*0a6c*/ 	.word	0x0001aa20


	//   ....[41]....
        /*0a70*/ 	.word	0x0001aa30


	//   ....[42]....
        /*0a74*/ 	.word	0x0001b610


	//   ....[43]....
        /*0a78*/ 	.word	0x0001b620


	//   ....[44]....
        /*0a7c*/ 	.word	0x0001b630


	//   ....[45]....
        /*0a80*/ 	.word	0x0001b640


	//   ....[46]....
        /*0a84*/ 	.word	0x0001b650


	//   ....[47]....
        /*0a88*/ 	.word	0x0001b660


	//   ....[48]....
        /*0a8c*/ 	.word	0x0001b670


	//   ....[49]....
        /*0a90*/ 	.word	0x0001b690


	//   ....[50]....
        /*0a94*/ 	.word	0x0001b6a0


	//   ....[51]....
        /*0a98*/ 	.word	0x0001b6b0


	//   ....[52]....
        /*0a9c*/ 	.word	0x0001b6c0


	//   ....[53]....
        /*0aa0*/ 	.word	0x0001b6d0


	//   ....[54]....
        /*0aa4*/ 	.word	0x0001b6e0


	//   ....[55]....
        /*0aa8*/ 	.word	0x0001b6f0


	//   ....[56]....
        /*0aac*/ 	.word	0x0001b700


	//   ....[57]....
        /*0ab0*/ 	.word	0x0001b710


	//   ....[58]....
        /*0ab4*/ 	.word	0x0001b720


	//   ....[59]....
        /*0ab8*/ 	.word	0x0001b730


	//   ....[60]....
        /*0abc*/ 	.word	0x0001b740


	//   ....[61]....
        /*0ac0*/ 	.word	0x0001b750


	//   ....[62]....
        /*0ac4*/ 	.word	0x0001b760


	//   ....[63]....
        /*0ac8*/ 	.word	0x0001b770


	//   ....[64]....
        /*0acc*/ 	.word	0x0001b780


	//   ....[65]....
        /*0ad0*/ 	.word	0x0001b790


	//   ....[66]....
        /*0ad4*/ 	.word	0x0001b7a0


	//   ....[67]....
        /*0ad8*/ 	.word	0x0001b7b0


	//   ....[68]....
        /*0adc*/ 	.word	0x0001b7c0


	//   ....[69]....
        /*0ae0*/ 	.word	0x0001b7d0


	//   ....[70]....
        /*0ae4*/ 	.word	0x0001b7e0


	//   ....[71]....
        /*0ae8*/ 	.word	0x0001b7f0


	//   ....[72]....
        /*0aec*/ 	.word	0x0001b800


	//   ....[73]....
        /*0af0*/ 	.word	0x0001b810


	//   ....[74]....
        /*0af4*/ 	.word	0x0001c090


	//   ....[75]....
        /*0af8*/ 	.word	0x0001c0d0


	//   ....[76]....
        /*0afc*/ 	.word	0x0001c0f0


	//   ....[77]....
        /*0b00*/ 	.word	0x0001c110


	//   ....[78]....
        /*0b04*/ 	.word	0x0001c5d0


	//   ....[79]....
        /*0b08*/ 	.word	0x0001c610


	//   ....[80]....
        /*0b0c*/ 	.word	0x0001c630


	//   ....[81]....
        /*0b10*/ 	.word	0x0001c670


	//   ....[82]....
        /*0b14*/ 	.word	0x0001c690


	//   ....[83]....
        /*0b18*/ 	.word	0x0001c6b0


	//   ....[84]....
        /*0b1c*/ 	.word	0x0001c6d0


	//   ....[85]....
        /*0b20*/ 	.word	0x0001c740


	//   ....[86]....
        /*0b24*/ 	.word	0x0001cab0


	//   ....[87]....
        /*0b28*/ 	.word	0x0001cac0


	//   ....[88]....
        /*0b2c*/ 	.word	0x0001cde0


	//   ....[89]....
        /*0b30*/ 	.word	0x0001cdf0


	//   ....[90]....
        /*0b34*/ 	.word	0x0001d810


	//   ....[91]....
        /*0b38*/ 	.word	0x0001d840


	//   ....[92]....
        /*0b3c*/ 	.word	0x0001d880


	//   ....[93]....
        /*0b40*/ 	.word	0x0001d8b0


	//   ....[94]....
        /*0b44*/ 	.word	0x0001d8d0


	//   ....[95]....
        /*0b48*/ 	.word	0x0001d8e0


	//   ....[96]....
        /*0b4c*/ 	.word	0x0001d8f0


	//   ....[97]....
        /*0b50*/ 	.word	0x0001d910


	//   ....[98]....
        /*0b54*/ 	.word	0x0001da80


	//   ....[99]....
        /*0b58*/ 	.word	0x0001dc80


	//   ....[100]....
        /*0b5c*/ 	.word	0x0001dcb0


	//   ....[101]....
        /*0b60*/ 	.word	0x0001dce0


	//   ....[102]....
        /*0b64*/ 	.word	0x0001dd10


	//   ....[103]....
        /*0b68*/ 	.word	0x0001dd40


	//   ....[104]....
        /*0b6c*/ 	.word	0x0001dd70


	//   ....[105]....
        /*0b70*/ 	.word	0x0001df00


	//   ....[106]....
        /*0b74*/ 	.word	0x0001df30


	//   ....[107]....
        /*0b78*/ 	.word	0x0001df60


	//   ....[108]....
        /*0b7c*/ 	.word	0x0001df90


	//   ....[109]....
        /*0b80*/ 	.word	0x0001dfc0


	//   ....[110]....
        /*0b84*/ 	.word	0x0001dff0


	//   ....[111]....
        /*0b88*/ 	.word	0x0001e080


	//   ....[112]....
        /*0b8c*/ 	.word	0x0001e0b0


	//   ....[113]....
        /*0b90*/ 	.word	0x0001e0c0


	//   ....[114]....
        /*0b94*/ 	.word	0x0001e100


	//   ....[115]....
        /*0b98*/ 	.word	0x0001fa00


	//   ....[116]....
        /*0b9c*/ 	.word	0x00021430


	//   ....[117]....
        /*0ba0*/ 	.word	0x00022100


	//   ....[118]....
        /*0ba4*/ 	.word	0x00022120


	//   ....[119]....
        /*0ba8*/ 	.word	0x000221c0


	//   ....[120]....
        /*0bac*/ 	.word	0x000221d0


	//   ....[121]....
        /*0bb0*/ 	.word	0x00022240


	//   ....[122]....
        /*0bb4*/ 	.word	0x00022250


	//   ....[123]....
        /*0bb8*/ 	.word	0x00022260


	//   ....[124]....
        /*0bbc*/ 	.word	0x000222a0


	//   ....[125]....
        /*0bc0*/ 	.word	0x000222c0


	//   ....[126]....
        /*0bc4*/ 	.word	0x000222d0


	//   ....[127]....
        /*0bc8*/ 	.word	0x00022320


	//   ....[128]....
        /*0bcc*/ 	.word	0x00022330


	//   ....[129]....
        /*0bd0*/ 	.word	0x00023920


	//   ....[130]....
        /*0bd4*/ 	.word	0x00023950


	//   ....[131]....
        /*0bd8*/ 	.word	0x000239b0


	//   ....[132]....
        /*0bdc*/ 	.word	0x000239e0


	//   ....[133]....
        /*0be0*/ 	.word	0x00023a10


	//   ....[134]....
        /*0be4*/ 	.word	0x00023a40


	//   ....[135]....
        /*0be8*/ 	.word	0x00023a70


	//   ....[136]....
        /*0bec*/ 	.word	0x00023aa0


	//   ....[137]....
        /*0bf0*/ 	.word	0x00023c40


	//   ....[138]....
        /*0bf4*/ 	.word	0x00023c70


	//   ....[139]....
        /*0bf8*/ 	.word	0x00023ca0


	//   ....[140]....
        /*0bfc*/ 	.word	0x00023cd0


	//   ....[141]....
        /*0c00*/ 	.word	0x00023d00


	//   ....[142]....
        /*0c04*/ 	.word	0x00023d30


	//   ....[143]....
        /*0c08*/ 	.word	0x00023df0


	//   ....[144]....
        /*0c0c*/ 	.word	0x00023e10


	//   ....[145]....
        /*0c10*/ 	.word	0x00023e30


	//   ....[146]....
        /*0c14*/ 	.word	0x00023e90


	//   ....[147]....
        /*0c18*/ 	.word	0x000248c0


	//   ....[148]....
        /*0c1c*/ 	.word	0x00024d30


	//   ....[149]....
        /*0c20*/ 	.word	0x00024dc0


	//   ....[150]....
        /*0c24*/ 	.word	0x00024e10


	//   ....[151]....
        /*0c28*/ 	.word	0x00024e60


	//   ....[152]....
        /*0c2c*/ 	.word	0x00024f30


	//   ....[153]....
        /*0c30*/ 	.word	0x00024fc0


	//   ....[154]....
        /*0c34*/ 	.word	0x00025010


	//   ....[155]....
        /*0c38*/ 	.word	0x00025060


	//   ....[156]....
        /*0c3c*/ 	.word	0x000253f0


	//   ....[157]....
        /*0c40*/ 	.word	0x000256d0


	//   ....[158]....
        /*0c44*/ 	.word	0x00025900


	//   ....[159]....
        /*0c48*/ 	.word	0x00025950


	//   ....[160]....
        /*0c4c*/ 	.word	0x000259b0


	//   ....[161]....
        /*0c50*/ 	.word	0x00025a80


	//   ....[162]....
        /*0c54*/ 	.word	0x00025ae0


	//   ....[163]....
        /*0c58*/ 	.word	0x00025bc0


	//   ....[164]....
        /*0c5c*/ 	.word	0x00025c20


	//   ....[165]....
        /*0c60*/ 	.word	0x00025d00


	//   ....[166]....
        /*0c64*/ 	.word	0x00025d60


	//   ....[167]....
        /*0c68*/ 	.word	0x00025e40


	//   ....[168]....
        /*0c6c*/ 	.word	0x00025ea0


	//   ....[169]....
        /*0c70*/ 	.word	0x00025f70


	//   ....[170]....
        /*0c74*/ 	.word	0x00026240


	//   ....[171]....
        /*0c78*/ 	.word	0x000262e0


	//   ....[172]....
        /*0c7c*/ 	.word	0x00026460


	//   ....[173]....
        /*0c80*/ 	.word	0x000264d0


	//   ....[174]....
        /*0c84*/ 	.word	0x00026540


	//   ....[175]....
        /*0c88*/ 	.word	0x000265b0


	//   ....[176]....
        /*0c8c*/ 	.word	0x00026620


	//   ....[177]....
        /*0c90*/ 	.word	0x000266a0


	//   ....[178]....
        /*0c94*/ 	.word	0x00026730


	//   ....[179]....
        /*0c98*/ 	.word	0x000267d0


	//   ....[180]....
        /*0c9c*/ 	.word	0x00026840


	//   ....[181]....
        /*0ca0*/ 	.word	0x000268b0


	//   ....[182]....
        /*0ca4*/ 	.word	0x00026920


	//   ....[183]....
        /*0ca8*/ 	.word	0x000269a0


	//   ....[184]....
        /*0cac*/ 	.word	0x00026a10


	//   ....[185]....
        /*0cb0*/ 	.word	0x00026ac0


	//   ....[186]....
        /*0cb4*/ 	.word	0x00026b10


	//   ....[187]....
        /*0cb8*/ 	.word	0x00026ba0


	//   ....[188]....
        /*0cbc*/ 	.word	0x00026cd0


	//----- nvinfo : EIATTR_REG_RECONFIG
	.align		4
.L_233:
        /*0cc0*/ 	.byte	0x01, 0x54
	.zero		2


	//----- nvinfo : EIATTR_SYSCALL_OFFSETS
	.align		4
        /*0cc4*/ 	.byte	0x04, 0x46
        /*0cc6*/ 	.short	(.L_235 - .L_234)


	//   ....[0]....
.L_234:
        /*0cc8*/ 	.word	0x00001e40


	//   ....[1]....
        /*0ccc*/ 	.word	0x00001f90


	//   ....[2]....
        /*0cd0*/ 	.word	0x00005d00


	//   ....[3]....
        /*0cd4*/ 	.word	0x00006270


	//   ....[4]....
        /*0cd8*/ 	.word	0x00020ee0


	//   ....[5]....
        /*0cdc*/ 	.word	0x00021050


	//   ....[6]....
        /*0ce0*/ 	.word	0x000211a0


	//   ....[7]....
        /*0ce4*/ 	.word	0x000212e0


	//   ....[8]....
        /*0ce8*/ 	.word	0x00021c30


	//----- nvinfo : EIATTR_MBARRIER_INSTR_OFFSETS
	.align		4
.L_235:
        /*0cec*/ 	.byte	0x04, 0x39
        /*0cee*/ 	.short	(.L_237 - .L_236)


	//   ....[0]....
.L_236:
        /*0cf0*/ 	.word	0x000002b0
        /*0cf4*/ 	.word	0x000000ff
        /*0cf8*/ 	.word	0x00013200
        /*0cfc*/ 	.short	0x0100
        /*0cfe*/ 	.byte	0x08
	.zero		1


	//   ....[1]....
        /*0d00*/ 	.word	0x000002c0
        /*0d04*/ 	.word	0x000000ff
        /*0d08*/ 	.word	0x00013220
        /*0d0c*/ 	.short	0x0100
        /*0d0e*/ 	.byte	0x08
	.zero		1


	//   ....[2]....
        /*0d10*/ 	.word	0x000003b0
        /*0d14*/ 	.word	0x000000ff
        /*0d18*/ 	.word	0x00013230
        /*0d1c*/ 	.short	0x0100
        /*0d1e*/ 	.byte	0x08
	.zero		1


	//   ....[3]....
        /*0d20*/ 	.word	0x000003c0
        /*0d24*/ 	.word	0x000000ff
        /*0d28*/ 	.word	0x00013240
        /*0d2c*/ 	.short	0x0100
        /*0d2e*/ 	.byte	0x08
	.zero		1


	//   ....[4]....
        /*0d30*/ 	.word	0x000003d0
        /*0d34*/ 	.word	0x000000ff
        /*0d38*/ 	.word	0x00013238
        /*0d3c*/ 	.short	0x0100
        /*0d3e*/ 	.byte	0x08
	.zero		1


	//   ....[5]....
        /*0d40*/ 	.word	0x000003e0
        /*0d44*/ 	.word	0x000000ff
        /*0d48*/ 	.word	0x00013248
        /*0d4c*/ 	.short	0x0100
        /*0d4e*/ 	.byte	0x08
	.zero		1


	//   ....[6]....
        /*0d50*/ 	.word	0x00000510
        /*0d54*/ 	.word	0x000000ff
        /*0d58*/ 	.word	0x00013250
        /*0d5c*/ 	.short	0x0100
        /*0d5e*/ 	.byte	0x08
	.zero		1


	//   ....[7]....
        /*0d60*/ 	.word	0x00000520
        /*0d64*/ 	.word	0x000000ff
        /*0d68*/ 	.word	0x00013260
        /*0d6c*/ 	.short	0x0100
        /*0d6e*/ 	.byte	0x08
	.zero		1


	//   ....[8]....
        /*0d70*/ 	.word	0x00000530
        /*0d74*/ 	.word	0x000000ff
        /*0d78*/ 	.word	0x00013258
        /*0d7c*/ 	.short	0x0100
        /*0d7e*/ 	.byte	0x08
	.zero		1


	//   ....[9]....
        /*0d80*/ 	.word	0x00000540
        /*0d84*/ 	.word	0x000000ff
        /*0d88*/ 	.word	0x00013268
        /*0d8c*/ 	.short	0x0100
        /*0d8e*/ 	.byte	0x08
	.zero		1


	//   ....[10]....
        /*0d90*/ 	.word	0x00000630
        /*0d94*/ 	.word	0x000000ff
        /*0d98*/ 	.word	0x00013270
        /*0d9c*/ 	.short	0x0100
        /*0d9e*/ 	.byte	0x06
	.zero		1


	//   ....[11]....
        /*0da0*/ 	.word	0x00000640
        /*0da4*/ 	.word	0x000000ff
        /*0da8*/ 	.word	0x00013280
        /*0dac*/ 	.short	0x0100
        /*0dae*/ 	.byte	0x06
	.zero		1


	//   ....[12]....
        /*0db0*/ 	.word	0x00000650
        /*0db4*/ 	.word	0x000000ff
        /*0db8*/ 	.word	0x00013278
        /*0dbc*/ 	.short	0x0100
        /*0dbe*/ 	.byte	0x06
	.zero		1


	//   ....[13]....
        /*0dc0*/ 	.word	0x00000660
        /*0dc4*/ 	.word	0x000000ff
        /*0dc8*/ 	.word	0x00013288
        /*0dcc*/ 	.short	0x0100
        /*0dce*/ 	.byte	0x06
	.zero		1


	//   ....[14]....
        /*0dd0*/ 	.word	0x00000790
        /*0dd4*/ 	.word	0x000000ff
        /*0dd8*/ 	.word	0x00013290
        /*0ddc*/ 	.short	0x0100
        /*0dde*/ 	.byte	0x08
	.zero		1


	//   ....[15]....
        /*0de0*/ 	.word	0x000007a0
        /*0de4*/ 	.word	0x000000ff
        /*0de8*/ 	.word	0x000132a0
        /*0dec*/ 	.short	0x0100
        /*0dee*/ 	.byte	0x08
	.zero		1


	//   ....[16]....
        /*0df0*/ 	.word	0x000007b0
        /*0df4*/ 	.word	0x000000ff
        /*0df8*/ 	.word	0x00013298
        /*0dfc*/ 	.short	0x0100
        /*0dfe*/ 	.byte	0x08
	.zero		1


	//   ....[17]....
        /*0e00*/ 	.word	0x000007c0
        /*0e04*/ 	.word	0x000000ff
        /*0e08*/ 	.word	0x000132a8
        /*0e0c*/ 	.short	0x0100
        /*0e0e*/ 	.byte	0x08
	.zero		1


	//   ....[18]....
        /*0e10*/ 	.word	0x000008f0
        /*0e14*/ 	.word	0x000000ff
        /*0e18*/ 	.word	0x000132b0
        /*0e1c*/ 	.short	0x0100
        /*0e1e*/ 	.byte	0x08
	.zero		1


	//   ....[19]....
        /*0e20*/ 	.word	0x00000900
        /*0e24*/ 	.word	0x000000ff
        /*0e28*/ 	.word	0x000132c0
        /*0e2c*/ 	.short	0x0100
        /*0e2e*/ 	.byte	0x08
	.zero		1


	//   ....[20]....
        /*0e30*/ 	.word	0x00000910
        /*0e34*/ 	.word	0x000000ff
        /*0e38*/ 	.word	0x000132b8
        /*0e3c*/ 	.short	0x0100
        /*0e3e*/ 	.byte	0x08
	.zero		1


	//   ....[21]....
        /*0e40*/ 	.word	0x00000920
        /*0e44*/ 	.word	0x000000ff
        /*0e48*/ 	.word	0x000132c8
        /*0e4c*/ 	.short	0x0100
        /*0e4e*/ 	.byte	0x08
	.zero		1


	//   ....[22]....
        /*0e50*/ 	.word	0x00002c30
        /*0e54*/ 	.word	0x0000004c
        /*0e58*/ 	.word	0x00013290
        /*0e5c*/ 	.short	0x010a
        /*0e5e*/ 	.byte	0x3f
	.zero		1


	//   ....[23]....
        /*0e60*/ 	.word	0x00003d30
        /*0e64*/ 	.word	0x0000004c
        /*0e68*/ 	.word	0x00013290
        /*0e6c*/ 	.short	0x010a
        /*0e6e*/ 	.byte	0x3f
	.zero		1


	//   ....[24]....
        /*0e70*/ 	.word	0x00004dd0
        /*0e74*/ 	.word	0x0000004c
        /*0e78*/ 	.word	0x00013290
        /*0e7c*/ 	.short	0x010a
        /*0e7e*/ 	.byte	0x3f
	.zero		1


	//   ....[25]....
        /*0e80*/ 	.word	0x00004fb0
        /*0e84*/ 	.word	0x00000004
        /*0e88*/ 	.word	0x00000000
        /*0e8c*/ 	.short	0x0101
        /*0e8e*/ 	.byte	0x3f
	.zero		1


	//   ....[26]....
        /*0e90*/ 	.word	0x00004ff0
        /*0e94*/ 	.word	0x0000004c
        /*0e98*/ 	.word	0x000132b0
        /*0e9c*/ 	.short	0x010a
        /*0e9e*/ 	.byte	0x3f
	.zero		1


	//   ....[27]....
        /*0ea0*/ 	.word	0x00005270
        /*0ea4*/ 	.word	0x0000004c
        /*0ea8*/ 	.word	0x00000000
        /*0eac*/ 	.short	0x0101
        /*0eae*/ 	.byte	0x3f
	.zero		1


	//   ....[28]....
        /*0eb0*/ 	.word	0x00005ff0
        /*0eb4*/ 	.word	0x00000012
        /*0eb8*/ 	.word	0x00013200
        /*0ebc*/ 	.short	0x010a
        /*0ebe*/ 	.byte	0x3f
	.zero		1


	//   ....[29]....
        /*0ec0*/ 	.word	0x00006040
        /*0ec4*/ 	.word	0x00000012
        /*0ec8*/ 	.word	0x00013200
        /*0ecc*/ 	.short	0x010a
        /*0ece*/ 	.byte	0x3f
	.zero		1


	//   ....[30]....
        /*0ed0*/ 	.word	0x000067b0
        /*0ed4*/ 	.word	0x00000012
        /*0ed8*/ 	.word	0x00013200
        /*0edc*/ 	.short	0x010a
        /*0ede*/ 	.byte	0x3f
	.zero		1


	//   ....[31]....
        /*0ee0*/ 	.word	0x00007c50
        /*0ee4*/ 	.word	0x00000012
        /*0ee8*/ 	.word	0x00013200
        /*0eec*/ 	.short	0x010a
        /*0eee*/ 	.byte	0x3f
	.zero		1


	//   ....[32]....
        /*0ef0*/ 	.word	0x00008de0
        /*0ef4*/ 	.word	0x0000000c
        /*0ef8*/ 	.word	0x00013230
        /*0efc*/ 	.short	0x010a
        /*0efe*/ 	.byte	0x3f
	.zero		1


	//   ....[33]....
        /*0f00*/ 	.word	0x00008e90
        /*0f04*/ 	.word	0x0000000c
        /*0f08*/ 	.word	0x00013230
        /*0f0c*/ 	.short	0x010a
        /*0f0e*/ 	.byte	0x3f
	.zero		1


	//   ....[34]....
        /*0f10*/ 	.word	0x00009b20
        /*0f14*/ 	.word	0x00000018
        /*0f18*/ 	.word	0x00000000
        /*0f1c*/ 	.short	0x0101
        /*0f1e*/ 	.byte	0x3f
	.zero		1


	//   ....[35]....
        /*0f20*/ 	.word	0x0000d8f0
        /*0f24*/ 	.word	0x00000000
        /*0f28*/ 	.word	0x00013230
        /*0f2c*/ 	.short	0x010a
        /*0f2e*/ 	.byte	0x3f
	.zero		1


	//   ....[36]....
        /*0f30*/ 	.word	0x0000d980
        /*0f34*/ 	.word	0x00000000
        /*0f38*/ 	.word	0x00013230
        /*0f3c*/ 	.short	0x010a
        /*0f3e*/ 	.byte	0x3f
	.zero		1


	//   ....[37]....
        /*0f40*/ 	.word	0x0000df40
        /*0f44*/ 	.word	0x00000014
        /*0f48*/ 	.word	0x00013250
        /*0f4c*/ 	.short	0x010a
        /*0f4e*/ 	.byte	0x3f
	.zero		1


	//   ....[38]....
        /*0f50*/ 	.word	0x0000df90
        /*0f54*/ 	.word	0x00000014
        /*0f58*/ 	.word	0x00013250
        /*0f5c*/ 	.short	0x010a
        /*0f5e*/ 	.byte	0x3f
	.zero		1


	//   ....[39]....
        /*0f60*/ 	.word	0x0000ea80
        /*0f64*/ 	.word	0x00000000
        /*0f68*/ 	.word	0x00000000
        /*0f6c*/ 	.short	0x0101
        /*0f6e*/ 	.byte	0x3f
	.zero		1


	//   ....[40]....
        /*0f70*/ 	.word	0x00011f90
        /*0f74*/ 	.word	0x00000014
        /*0f78*/ 	.word	0x00000000
        /*0f7c*/ 	.short	0x0101
        /*0f7e*/ 	.byte	0x3f
	.zero		1


	//   ....[41]....
        /*0f80*/ 	.word	0x00012900
        /*0f84*/ 	.word	0x00000000
        /*0f88*/ 	.word	0x00013230
        /*0f8c*/ 	.short	0x010a
        /*0f8e*/ 	.byte	0x3f
	.zero		1


	//   ....[42]....
        /*0f90*/ 	.word	0x00012990
        /*0f94*/ 	.word	0x00000000
        /*0f98*/ 	.word	0x00013230
        /*0f9c*/ 	.short	0x010a
        /*0f9e*/ 	.byte	0x3f
	.zero		1


	//   ....[43]....
        /*0fa0*/ 	.word	0x00012f50
        /*0fa4*/ 	.word	0x00000014
        /*0fa8*/ 	.word	0x00013250
        /*0fac*/ 	.short	0x010a
        /*0fae*/ 	.byte	0x3f
	.zero		1


	//   ....[44]....
        /*0fb0*/ 	.word	0x00012fa0
        /*0fb4*/ 	.word	0x00000014
        /*0fb8*/ 	.word	0x00013250
        /*0fbc*/ 	.short	0x010a
        /*0fbe*/ 	.byte	0x3f
	.zero		1


	//   ....[45]....
        /*0fc0*/ 	.word	0x00015220
        /*0fc4*/ 	.word	0x00000086
        /*0fc8*/ 	.word	0x00000000
        /*0fcc*/ 	.short	0x0101
        /*0fce*/ 	.byte	0x3f
	.zero		1


	//   ....[46]....
        /*0fd0*/ 	.word	0x000157a0
        /*0fd4*/ 	.word	0x00000014
        /*0fd8*/ 	.word	0x00000000
        /*0fdc*/ 	.short	0x0101
        /*0fde*/ 	.byte	0x3f
	.zero		1


	//   ....[47]....
        /*0fe0*/ 	.word	0x00015950
        /*0fe4*/ 	.word	0x00000000
        /*0fe8*/ 	.word	0x00013230
        /*0fec*/ 	.short	0x010a
        /*0fee*/ 	.byte	0x3f
	.zero		1


	//   ....[48]....
        /*0ff0*/ 	.word	0x000159e0
        /*0ff4*/ 	.word	0x00000000
        /*0ff8*/ 	.word	0x00013230
        /*0ffc*/ 	.short	0x010a
        /*0ffe*/ 	.byte	0x3f
	.zero		1


	//   ....[49]....
        /*1000*/ 	.word	0x00015fa0
        /*1004*/ 	.word	0x00000014
        /*1008*/ 	.word	0x00013250
        /*100c*/ 	.short	0x010a
        /*100e*/ 	.byte	0x3f
	.zero		1


	//   ....[50]....
        /*1010*/ 	.word	0x00015ff0
        /*1014*/ 	.word	0x00000014
        /*1018*/ 	.word	0x00013250
        /*101c*/ 	.short	0x010a
        /*101e*/ 	.byte	0x3f
	.zero		1


	//   ....[51]....
        /*1020*/ 	.word	0x00016ae0
        /*1024*/ 	.word	0x00000000
        /*1028*/ 	.word	0x00000000
        /*102c*/ 	.short	0x0101
        /*102e*/ 	.byte	0x3f
	.zero		1


	//   ....[52]....
        /*1030*/ 	.word	0x0001a000
        /*1034*/ 	.word	0x00000014
        /*1038*/ 	.word	0x00000000
        /*103c*/ 	.short	0x0101
        /*103e*/ 	.byte	0x3f
	.zero		1


	//   ....[53]....
        /*1040*/ 	.word	0x0001a5d0
        /*1044*/ 	.word	0x00000009
        /*1048*/ 	.word	0x00013250
        /*104c*/ 	.short	0x010a
        /*104e*/ 	.byte	0x3f
	.zero		1


	//   ....[54]....
        /*1050*/ 	.word	0x0001a620
        /*1054*/ 	.word	0x00000009
        /*1058*/ 	.word	0x00013250
        /*105c*/ 	.short	0x010a
        /*105e*/ 	.byte	0x3f
	.zero		1


	//   ....[55]....
        /*1060*/ 	.word	0x0001aeb0
        /*1064*/ 	.word	0x00000009
        /*1068*/ 	.word	0x00000000
        /*106c*/ 	.short	0x0101
        /*106e*/ 	.byte	0x3f
	.zero		1


	//   ....[56]....
        /*1070*/ 	.word	0x0001c6a0
        /*1074*/ 	.word	0x00000002
        /*1078*/ 	.word	0x00000000
        /*107c*/ 	.short	0x0101
        /*107e*/ 	.byte	0x3f
	.zero		1


	//   ....[57]....
        /*1080*/ 	.word	0x0001caa0
        /*1084*/ 	.word	0x00000006
        /*1088*/ 	.word	0x00000000
        /*108c*/ 	.short	0x0101
        /*108e*/ 	.byte	0x3f
	.zero		1


	//   ....[58]....
        /*1090*/ 	.word	0x0001fae0
        /*1094*/ 	.word	0x00000013
        /*1098*/ 	.word	0x00013220
        /*109c*/ 	.short	0x010a
        /*109e*/ 	.byte	0x3f
	.zero		1


	//   ....[59]....
        /*10a0*/ 	.word	0x0001fb90
        /*10a4*/ 	.word	0x00000005
        /*10a8*/ 	.word	0x000132a0
        /*10ac*/ 	.short	0x010a
        /*10ae*/ 	.byte	0x3f
	.zero		1


	//   ....[60]....
        /*10b0*/ 	.word	0x0001fdc0
        /*10b4*/ 	.word	0x00000005
        /*10b8*/ 	.word	0x000132c0
        /*10bc*/ 	.short	0x010a
        /*10be*/ 	.byte	0x3f
	.zero		1


	//   ....[61]....
        /*10c0*/ 	.word	0x00020110
        /*10c4*/ 	.word	0x00000005
        /*10c8*/ 	.word	0x000132a0
        /*10cc*/ 	.short	0x010a
        /*10ce*/ 	.byte	0x3f
	.zero		1


	//   ....[62]....
        /*10d0*/ 	.word	0x00020330
        /*10d4*/ 	.word	0x00000005
        /*10d8*/ 	.word	0x000132c0
        /*10dc*/ 	.short	0x010a
        /*10de*/ 	.byte	0x3f
	.zero		1


	//   ....[63]....
        /*10e0*/ 	.word	0x00021660
        /*10e4*/ 	.word	0x00000004
        /*10e8*/ 	.word	0x00013280
        /*10ec*/ 	.short	0x010a
        /*10ee*/ 	.byte	0x3f
	.zero		1


	//   ....[64]....
        /*10f0*/ 	.word	0x00021820
        /*10f4*/ 	.word	0x00000004
        /*10f8*/ 	.word	0x00013240
        /*10fc*/ 	.short	0x010a
        /*10fe*/ 	.byte	0x3f
	.zero		1


	//   ....[65]....
        /*1100*/ 	.word	0x00022460
        /*1104*/ 	.word	0x00000013
        /*1108*/ 	.word	0x00013200
        /*110c*/ 	.short	0x0107
        /*110e*/ 	.byte	0x3f
	.zero		1


	//   ....[66]....
        /*1110*/ 	.word	0x00022550
        /*1114*/ 	.word	0x00000013
        /*1118*/ 	.word	0x00013200
        /*111c*/ 	.short	0x0101
        /*111e*/ 	.byte	0x3f
	.zero		1


	//   ....[67]....
        /*1120*/ 	.word	0x00022570
        /*1124*/ 	.word	0x00000013
        /*1128*/ 	.word	0x00013220
        /*112c*/ 	.short	0x010a
        /*112e*/ 	.byte	0x3f
	.zero		1


	//   ....[68]....
        /*1130*/ 	.word	0x00022840
        /*1134*/ 	.word	0x00000004
        /*1138*/ 	.word	0x00013280
        /*113c*/ 	.short	0x010a
        /*113e*/ 	.byte	0x3f
	.zero		1


	//   ....[69]....
        /*1140*/ 	.word	0x00022a90
        /*1144*/ 	.word	0x00000004
        /*1148*/ 	.word	0x00013240
        /*114c*/ 	.short	0x010a
        /*114e*/ 	.byte	0x3f
	.zero		1


	//   ....[70]....
        /*1150*/ 	.word	0x00022d50
        /*1154*/ 	.word	0x00000003
        /*1158*/ 	.word	0x00013270
        /*115c*/ 	.short	0x010a
        /*115e*/ 	.byte	0x3f
	.zero		1


	//   ....[71]....
        /*1160*/ 	.word	0x00022dd0
        /*1164*/ 	.word	0x00000003
        /*1168*/ 	.word	0x00013260
        /*116c*/ 	.short	0x010a
        /*116e*/ 	.byte	0x3f
	.zero		1


	//   ....[72]....
        /*1170*/ 	.word	0x000230d0
        /*1174*/ 	.word	0x00000003
        /*1178*/ 	.word	0x00013250
        /*117c*/ 	.short	0x0101
        /*117e*/ 	.byte	0x3f
	.zero		1


	//   ....[73]....
        /*1180*/ 	.word	0x00023150
        /*1184*/ 	.word	0x00000003
        /*1188*/ 	.word	0x00000000
        /*118c*/ 	.short	0x0101
        /*118e*/ 	.byte	0x3f
	.zero		1


	//   ....[74]....
        /*1190*/ 	.word	0x00023340
        /*1194*/ 	.word	0x00000003
        /*1198*/ 	.word	0x00013270
        /*119c*/ 	.short	0x010a
        /*119e*/ 	.byte	0x3f
	.zero		1


	//   ....[75]....
        /*11a0*/ 	.word	0x000233b0
        /*11a4*/ 	.word	0x00000003
        /*11a8*/ 	.word	0x00013260
        /*11ac*/ 	.short	0x010a
        /*11ae*/ 	.byte	0x3f
	.zero		1


	//   ....[76]....
        /*11b0*/ 	.word	0x000236b0
        /*11b4*/ 	.word	0x00000003
        /*11b8*/ 	.word	0x00013250
        /*11bc*/ 	.short	0x0101
        /*11be*/ 	.byte	0x3f
	.zero		1


	//   ....[77]....
        /*11c0*/ 	.word	0x00023700
        /*11c4*/ 	.word	0x00000000
        /*11c8*/ 	.word	0x00000000
        /*11cc*/ 	.short	0x0101
        /*11ce*/ 	.byte	0x3f
	.zero		1


	//   ....[78]....
        /*11d0*/ 	.word	0x00024840
        /*11d4*/ 	.word	0x00000009
        /*11d8*/ 	.word	0x00013220
        /*11dc*/ 	.short	0x010a
        /*11de*/ 	.byte	0x3f
	.zero		1


	//   ....[79]....
        /*11e0*/ 	.word	0x000249d0
        /*11e4*/ 	.word	0x00000007
        /*11e8*/ 	.word	0x00000000
        /*11ec*/ 	.short	0x010a
        /*11ee*/ 	.byte	0x3f
	.zero		1


	//   ....[80]....
        /*11f0*/ 	.word	0x00024a40
        /*11f4*/ 	.word	0x00000003
        /*11f8*/ 	.word	0x00000000
        /*11fc*/ 	.short	0x010a
        /*11fe*/ 	.byte	0x3f
	.zero		1


	//   ....[81]....
        /*1200*/ 	.word	0x00024a90
        /*1204*/ 	.word	0x00000003
        /*1208*/ 	.word	0x00013260
        /*120c*/ 	.short	0x010a
        /*120e*/ 	.byte	0x3f
	.zero		1


	//   ....[82]....
        /*1210*/ 	.word	0x00024ae0
        /*1214*/ 	.word	0x00000005
        /*1218*/ 	.word	0x00013260
        /*121c*/ 	.short	0x010a
        /*121e*/ 	.byte	0x3f
	.zero		1


	//   ....[83]....
        /*1220*/ 	.word	0x00024b20
        /*1224*/ 	.word	0x00000003
        /*1228*/ 	.word	0x00013280
        /*122c*/ 	.short	0x010a
        /*122e*/ 	.byte	0x3f
	.zero		1


	//   ....[84]....
        /*1230*/ 	.word	0x00024b40
        /*1234*/ 	.word	0x00000005
        /*1238*/ 	.word	0x00013280
        /*123c*/ 	.short	0x010a
        /*123e*/ 	.byte	0x3f
	.zero		1


	//   ....[85]....
        /*1240*/ 	.word	0x00024ba0
        /*1244*/ 	.word	0x0000004c
        /*1248*/ 	.word	0x00013290
        /*124c*/ 	.short	0x010a
        /*124e*/ 	.byte	0x3f
	.zero		1


	//   ....[86]....
        /*1250*/ 	.word	0x00024bf0
        /*1254*/ 	.word	0x0000004c
        /*1258*/ 	.word	0x00013290
        /*125c*/ 	.short	0x010a
        /*125e*/ 	.byte	0x3f
	.zero		1


	//   ....[87]....
        /*1260*/ 	.word	0x00024c40
        /*1264*/ 	.word	0x0000004c
        /*1268*/ 	.word	0x00013290
        /*126c*/ 	.short	0x010a
        /*126e*/ 	.byte	0x3f
	.zero		1


	//   ....[88]....
        /*1270*/ 	.word	0x00024c90
        /*1274*/ 	.word	0x0000004c
        /*1278*/ 	.word	0x000132b0
        /*127c*/ 	.short	0x010a
        /*127e*/ 	.byte	0x3f
	.zero		1


	//   ....[89]....
        /*1280*/ 	.word	0x00024e90
        /*1284*/ 	.word	0x00000012
        /*1288*/ 	.word	0x00013200
        /*128c*/ 	.short	0x010a
        /*128e*/ 	.byte	0x3f
	.zero		1


	//   ....[90]....
        /*1290*/ 	.word	0x00025090
        /*1294*/ 	.word	0x00000012
        /*1298*/ 	.word	0x00013200
        /*129c*/ 	.short	0x010a
        /*129e*/ 	.byte	0x3f
	.zero		1


	//   ....[91]....
        /*12a0*/ 	.word	0x000250e0
        /*12a4*/ 	.word	0x0000000c
        /*12a8*/ 	.word	0x00013230
        /*12ac*/ 	.short	0x010a
        /*12ae*/ 	.byte	0x3f
	.zero		1


	//   ....[92]....
        /*12b0*/ 	.word	0x00025130
        /*12b4*/ 	.word	0x00000000
        /*12b8*/ 	.word	0x00013230
        /*12bc*/ 	.short	0x010a
        /*12be*/ 	.byte	0x3f
	.zero		1


	//   ....[93]....
        /*12c0*/ 	.word	0x00025180
        /*12c4*/ 	.word	0x00000014
        /*12c8*/ 	.word	0x00013250
        /*12cc*/ 	.short	0x010a
        /*12ce*/ 	.byte	0x3f
	.zero		1


	//   ....[94]....
        /*12d0*/ 	.word	0x000251d0
        /*12d4*/ 	.word	0x00000000
        /*12d8*/ 	.word	0x00013230
        /*12dc*/ 	.short	0x010a
        /*12de*/ 	.byte	0x3f
	.zero		1


	//   ....[95]....
        /*12e0*/ 	.word	0x00025220
        /*12e4*/ 	.word	0x00000014
        /*12e8*/ 	.word	0x00013250
        /*12ec*/ 	.short	0x010a
        /*12ee*/ 	.byte	0x3f
	.zero		1


	//   ....[96]....
        /*12f0*/ 	.word	0x00025270
        /*12f4*/ 	.word	0x00000000
        /*12f8*/ 	.word	0x00013230
        /*12fc*/ 	.short	0x010a
        /*12fe*/ 	.byte	0x3f
	.zero		1


	//   ....[97]....
        /*1300*/ 	.word	0x000252c0
        /*1304*/ 	.word	0x00000014
        /*1308*/ 	.word	0x00013250
        /*130c*/ 	.short	0x010a
        /*130e*/ 	.byte	0x3f
	.zero		1


	//   ....[98]....
        /*1310*/ 	.word	0x00025310
        /*1314*/ 	.word	0x00000009
        /*1318*/ 	.word	0x00013250
        /*131c*/ 	.short	0x010a
        /*131e*/ 	.byte	0x3f
	.zero		1


	//   ....[99]....
        /*1320*/ 	.word	0x000254b0
        /*1324*/ 	.word	0x00000013
        /*1328*/ 	.word	0x00013220
        /*132c*/ 	.short	0x010a
        /*132e*/ 	.byte	0x3f
	.zero		1


	//   ....[100]....
        /*1330*/ 	.word	0x00025500
        /*1334*/ 	.word	0x00000005
        /*1338*/ 	.word	0x000132a0
        /*133c*/ 	.short	0x010a
        /*133e*/ 	.byte	0x3f
	.zero		1


	//   ....[101]....
        /*1340*/ 	.word	0x00025550
        /*1344*/ 	.word	0x00000005
        /*1348*/ 	.word	0x000132c0
        /*134c*/ 	.short	0x010a
        /*134e*/ 	.byte	0x3f
	.zero		1


	//   ....[102]....
        /*1350*/ 	.word	0x000255a0
        /*1354*/ 	.word	0x00000005
        /*1358*/ 	.word	0x000132a0
        /*135c*/ 	.short	0x010a
        /*135e*/ 	.byte	0x3f
	.zero		1


	//   ....[103]....
        /*1360*/ 	.word	0x000255f0
        /*1364*/ 	.word	0x00000005
        /*1368*/ 	.word	0x000132c0
        /*136c*/ 	.short	0x010a
        /*136e*/ 	.byte	0x3f
	.zero		1


	//   ....[104]....
        /*1370*/ 	.word	0x00025790
        /*1374*/ 	.word	0x00000004
        /*1378*/ 	.word	0x00013280
        /*137c*/ 	.short	0x010a
        /*137e*/ 	.byte	0x3f
	.zero		1


	//   ....[105]....
        /*1380*/ 	.word	0x000257e0
        /*1384*/ 	.word	0x00000004
        /*1388*/ 	.word	0x00013240
        /*138c*/ 	.short	0x010a
        /*138e*/ 	.byte	0x3f
	.zero		1


	//   ....[106]....
        /*1390*/ 	.word	0x00025fb0
        /*1394*/ 	.word	0x00000013
        /*1398*/ 	.word	0x00013220
        /*139c*/ 	.short	0x010a
        /*139e*/ 	.byte	0x3f
	.zero		1


	//   ....[107]....
        /*13a0*/ 	.word	0x00026000
        /*13a4*/ 	.word	0x00000004
        /*13a8*/ 	.word	0x00013280
        /*13ac*/ 	.short	0x010a
        /*13ae*/ 	.byte	0x3f
	.zero		1


	//   ....[108]....
        /*13b0*/ 	.word	0x00026050
        /*13b4*/ 	.word	0x00000004
        /*13b8*/ 	.word	0x00013240
        /*13bc*/ 	.short	0x010a
        /*13be*/ 	.byte	0x3f
	.zero		1


	//   ....[109]....
        /*13c0*/ 	.word	0x000260a0
        /*13c4*/ 	.word	0x00000003
        /*13c8*/ 	.word	0x00013270
        /*13cc*/ 	.short	0x010a
        /*13ce*/ 	.byte	0x3f
	.zero		1


	//   ....[110]....
        /*13d0*/ 	.word	0x000260f0
        /*13d4*/ 	.word	0x00000003
        /*13d8*/ 	.word	0x00013260
        /*13dc*/ 	.short	0x010a
        /*13de*/ 	.byte	0x3f
	.zero		1


	//   ....[111]....
        /*13e0*/ 	.word	0x00026140
        /*13e4*/ 	.word	0x00000003
        /*13e8*/ 	.word	0x00013270
        /*13ec*/ 	.short	0x010a
        /*13ee*/ 	.byte	0x3f
	.zero		1


	//   ....[112]....
        /*13f0*/ 	.word	0x00026190
        /*13f4*/ 	.word	0x00000003
        /*13f8*/ 	.word	0x00013260
        /*13fc*/ 	.short	0x010a
        /*13fe*/ 	.byte	0x3f
	.zero		1


	//   ....[113]....
        /*1400*/ 	.word	0x00026bf0
        /*1404*/ 	.word	0x00000009
        /*1408*/ 	.word	0x00013220
        /*140c*/ 	.short	0x010a
        /*140e*/ 	.byte	0x3f
	.zero		1


	//   ....[114]....
        /*1410*/ 	.word	0x00026d90
        /*1414*/ 	.word	0x00000007
        /*1418*/ 	.word	0x00000000
        /*141c*/ 	.short	0x010a
        /*141e*/ 	.byte	0x3f
	.zero		1


	//   ....[115]....
        /*1420*/ 	.word	0x00026de0
        /*1424*/ 	.word	0x00000003
        /*1428*/ 	.word	0x00000000
        /*142c*/ 	.short	0x010a
        /*142e*/ 	.byte	0x3f
	.zero		1


	//   ....[116]....
        /*1430*/ 	.word	0x00026e30
        /*1434*/ 	.word	0x00000003
        /*1438*/ 	.word	0x00013260
        /*143c*/ 	.short	0x010a
        /*143e*/ 	.byte	0x3f
	.zero		1


	//   ....[117]....
        /*1440*/ 	.word	0x00026e80
        /*1444*/ 	.word	0x00000005
        /*1448*/ 	.word	0x00013260
        /*144c*/ 	.short	0x010a
        /*144e*/ 	.byte	0x3f
	.zero		1


	//   ....[118]....
        /*1450*/ 	.word	0x00026ed0
        /*1454*/ 	.word	0x00000003
        /*1458*/ 	.word	0x00013280
        /*145c*/ 	.short	0x010a
        /*145e*/ 	.byte	0x3f
	.zero		1


	//----- nvinfo : EIATTR_NUM_MBARRIERS
	.align		4
.L_237:
        /*1460*/ 	.byte	0x03, 0x38
        /*1462*/ 	.short	0x0016


	//----- nvinfo : EIATTR_EXIT_INSTR_OFFSETS
	.align		4
        /*1464*/ 	.byte	0x04, 0x1c
        /*1466*/ 	.short	(.L_239 - .L_238)


	//   ....[0]....
.L_238:
        /*1468*/ 	.word	0x00024b90


	//----- nvinfo : EIATTR_MAX_THREADS
	.align		4
.L_239:
        /*146c*/ 	.byte	0x04, 0x05
        /*146e*/ 	.short	(.L_241 - .L_240)
.L_240:
        /*1470*/ 	.word	0x00000200
        /*1474*/ 	.word	0x00000001
        /*1478*/ 	.word	0x00000001


	//----- nvinfo : EIATTR_CRS_STACK_SIZE
	.align		4
.L_241:
        /*147c*/ 	.byte	0x04, 0x1e
        /*147e*/ 	.short	(.L_243 - .L_242)
.L_242:
        /*1480*/ 	.word	0x00000000


	//----- nvinfo : EIATTR_CBANK_PARAM_SIZE
	.align		4
.L_243:
        /*1484*/ 	.byte	0x03, 0x19
        /*1486*/ 	.short	0x0af0


	//----- nvinfo : EIATTR_PARAM_CBANK
	.align		4
        /*1488*/ 	.byte	0x04, 0x0a
        /*148a*/ 	.short	(.L_245 - .L_244)
	.align		4
.L_244:
        /*148c*/ 	.word	index@(.nv.constant0._ZN7cutlass13device_kernelIN5flash11enable_sm90INS1_16FlashAttnFwdSm90INS1_25CollectiveMainloopFwdSm90ILi2EN4cute5tupleIJNS5_1CILi1EEES8_S8_EEENS6_IJNS7_ILi192EEENS7_ILi160EEENS7_ILi64EEEEEELi64ENS_12float_e4m3_tEfNS_4arch4Sm90ELb0ELb1ELb1ELb1ELb0ELb1ELb0ELb1ELb1ELb1ELb1ELb0EEENS1_21CollectiveEpilogueFwdINS6_IJSA_SC_SB_EEES9_NS_10bfloat16_tESG_Li384ELb1ELb1ELb1ELb1EEENS1_36VarlenDynamicPersistentTileSchedulerILi192ELi160ELi384ELi128ELb1ELb1ELb1ELb1ELb0ELb1EEEEEEEEEvNT_6ParamsE)
        /*1490*/ 	.short	0x0210
        /*1492*/ 	.short	0x0af0


	//----- nvinfo : EIATTR_SW_WAR
	.align		4
.L_245:
        /*1494*/ 	.byte	0x04, 0x36
        /*1496*/ 	.short	(.L_247 - .L_246)
.L_246:
        /*1498*/ 	.word	0x00000008
.L_247:


//--------------------- .nv.info._ZN7cutlass13device_kernelIN5flash11enable_sm90INS1_16FlashAttnFwdSm90INS1_25CollectiveMainloopFwdSm90ILi2EN4cute5tupleIJNS5_1CILi1EEES8_S8_EEENS6_IJNS7_ILi192EEENS7_ILi160EEENS7_ILi64EEEEEELi64ENS_12float_e4m3_tEfNS_4arch4Sm90ELb1ELb0ELb1ELb0ELb0ELb0ELb0ELb1ELb1ELb1ELb1ELb0EEENS1_21CollectiveEpilogueFwdINS6_IJSA_SC_SB_EEES9_NS_10bfloat16_tESG_Li384ELb0ELb1ELb1ELb1EEENS1_19SingleTileSchedulerILb0ELb1ELb1ELi192EEEEEEEEEvNT_6ParamsE --------------------------
	.section	.nv.info._ZN7cutlass13device_kernelIN5flash11enable_sm90INS1_16FlashAttnFwdSm90INS1_25CollectiveMainloopFwdSm90ILi2EN4cute5tupleIJNS5_1CILi1EEES8_S8_EEENS6_IJNS7_ILi192EEENS7_ILi160EEENS7_ILi64EEEEEELi64ENS_12float_e4m3_tEfNS_4arch4Sm90ELb1ELb0ELb1ELb0ELb0ELb0ELb0ELb1ELb1ELb1ELb1ELb0EEENS1_21CollectiveEpilogueFwdINS6_IJSA_SC_SB_EEES9_NS_10bfloat16_tESG_Li384ELb0ELb1ELb1ELb1EEENS1_19SingleTileSchedulerILb0ELb1ELb1ELi192EEEEEEEEEvNT_6ParamsE,"",@"SHT_CUDA_INFO"
	.sectionflags	@""
	.align	4


	//----- nvinfo : EIATTR_CUDA_API_VERSION
	.align		4
        /*0000*/ 	.byte	0x04, 0x37
        /*0002*/ 	.short	(.L_249 - .L_248)
.L_248:
        /*0004*/ 	.word	0x00000082


	//----- nvinfo : EIATTR_KPARAM_INFO
	.align		4
.L_249:
        /*0008*/ 	.byte	0x04, 0x17
        /*000a*/ 	.short	(.L_251 - .L_250)
.L_250:
        /*000c*/ 	.word	0x00000000
        /*0010*/ 	.short	0x0000
        /*0012*/ 	.short	0x0070
        /*0014*/ 	.byte	0x00, 0xf0, 0x01, 0x28


	//----- nvinfo : EIATTR_SPARSE_MMA_MASK
	.align		4
.L_251:
        /*0018*/ 	.byte	0x03, 0x50
        /*001a*/ 	.short	0x0000


	//----- nvinfo : EIATTR_MAXREG_COUNT
	.align		4
        /*001c*/ 	.byte	0x03, 0x1b
        /*001e*/ 	.short	0x0080


	//----- nvinfo : EIATTR_NUM_BARRIERS
	.align		4
        /*0020*/ 	.byte	0x02, 0x4c
        /*0022*/ 	.byte	0x09
	.zero		1


	//----- nvinfo : EIATTR_EXTERNS
	.align		4
        /*0024*/ 	.byte	0x04, 0x0f
        /*0026*/ 	.short	(.L_253 - .L_252)


	//   ....[0]....
	.align		4
.L_252:
        /*0028*/ 	.word	index@(__assertfail)


	//----- nvinfo : EIATTR_ANNOTATIONS
	.align		4
.L_253:
        /*002c*/ 	.byte	0x04, 0x55
        /*002e*/ 	.short	(.L_255 - .L_254)


	//   ....[0]....
.L_254:
        /* <DEDUP_REMOVED lines=34> */


	//----- nvinfo : EIATTR_MERCURY_ISA_VERSION
	.align		4
.L_255:
        /*0238*/ 	.byte	0x03, 0x5f
        /*023a*/ 	.short	0x0101


	//----- nvinfo : EIATTR_INT_WARP_WIDE_INSTR_OFFSETS
	.align		4
        /*023c*/ 	.byte	0x04, 0x31
        /*023e*/ 	.short	(.L_257 - .L_256)


	//   ....[0]....
.L_256:
        /*0240*/ 	.word	0x00000130


	//   ....[1]....
        /*0244*/ 	.word	0x00000170


	//   ....[2]....
        /*0248*/ 	.word	0x000001e0


	//----- nvinfo : EIATTR_COOP_GROUP_MASK_REGIDS
	.align		4
.L_257:
        /*024c*/ 	.byte	0x04, 0x29
        /*024e*/ 	.short	(.L_259 - .L_258)


	//   ....[0]....
.L_258:
        /*0250*/ 	.word	0xffffffff


	//   ....[1]....
        /*0254*/ 	.word	0xffffffff


	//   ....[2]....
        /*0258*/ 	.word	0xffffffff


	//   ....[3]....
        /*025c*/ 	.word	0xffffffff


	//   ....[4]....
        /*0260*/ 	.word	0xffffffff


	//   ....[5]....
        /*0264*/ 	.word	0xffffffff


	//   ....[6]....
        /*0268*/ 	.word	0xffffffff


	//   ....[7]....
        /*026c*/ 	.word	0xffffffff


	//   ....[8]....
        /*0270*/ 	.word	0xffffffff


	//   ....[9]....
        /*0274*/ 	.word	0xffffffff


	//   ....[10]....
        /*0278*/ 	.word	0xffffffff


	//   ....[11]....
        /*027c*/ 	.word	0xffffffff


	//   ....[12]....
        /*0280*/ 	.word	0xffffffff


	//   ....[13]....
        /*0284*/ 	.word	0xffffffff


	//   ....[14]....
        /*0288*/ 	.word	0xffffffff


	//   ....[15]....
        /*028c*/ 	.word	0xffffffff


	//   ....[16]....
        /*0290*/ 	.word	0xffffffff


	//   ....[17]....
        /*0294*/ 	.word	0xffffffff


	//   ....[18]....
        /*0298*/ 	.word	0xffffffff


	//   ....[19]....
        /*029c*/ 	.word	0xffffffff


	//   ....[20]....
        /*02a0*/ 	.word	0xffffffff


	//   ....[21]....
        /*02a4*/ 	.word	0xffffffff


	//   ....[22]....
        /*02a8*/ 	.word	0xffffffff


	//   ....[23]....
        /*02ac*/ 	.word	0xffffffff


	//   ....[24]....
        /*02b0*/ 	.word	0xffffffff


	//   ....[25]....
        /*02b4*/ 	.word	0xffffffff


	//   ....[26]....
        /*02b8*/ 	.word	0xffffffff


	//   ....[27]....
        /*02bc*/ 	.word	0xffffffff


	//   ....[28]....
        /*02c0*/ 	.word	0xffffffff


	//   ....[29]....
        /*02c4*/ 	.word	0xffffffff


	//   ....[30]....
        /*02c8*/ 	.word	0xffffffff


	//   ....[31]....
        /*02cc*/ 	.word	0xffffffff


	//   ....[32]....
        /*02d0*/ 	.word	0xffffffff


	//   ....[33]....
        /*02d4*/ 	.word	0xffffffff


	//   ....[34]....
        /*02d8*/ 	.word	0xffffffff


	//   ....[35]....
        /*02dc*/ 	.word	0xffffffff


	//   ....[36]....
        /*02e0*/ 	.word	0xffffffff


	//   ....[37]....
        /*02e4*/ 	.word	0xffffffff


	//   ....[38]....
        /*02e8*/ 	.word	0xffffffff


	//   ....[39]....
        /*02ec*/ 	.word	0xffffffff


	//   ....[40]....
        /*02f0*/ 	.word	0xffffffff


	//   ....[41]....
        /*02f4*/ 	.word	0xffffffff


	//   ....[42]....
        /*02f8*/ 	.word	0xffffffff


	//   ....[43]....
        /*02fc*/ 	.word	0xffffffff


	//   ....[44]....
        /*0300*/ 	.word	0xffffffff


	//   ....[45]....
        /*0304*/ 	.word	0xffffffff


	//   ....[46]....
        /*0308*/ 	.word	0xffffffff


	//   ....[47]....
        /*030c*/ 	.word	0xffffffff


	//   ....[48]....
        /*0310*/ 	.word	0xffffffff


	//   ....[49]....
        /*0314*/ 	.word	0xffffffff


	//   ....[50]....
        /*0318*/ 	.word	0xffffffff


	//   ....[51]....
        /*031c*/ 	.word	0xffffffff


	//   ....[52]....
        /*0320*/ 	.word	0xffffffff


	//   ....[53]....
        /*0324*/ 	.word	0xffffffff


	//   ....[54]....
        /*0328*/ 	.word	0xffffffff


	//   ....[55]....
        /*032c*/ 	.word	0xffffffff


	//   ....[56]....
        /*0330*/ 	.word	0xffffffff


	//   ....[57]....
        /*0334*/ 	.word	0xffffffff


	//   ....[58]....
        /*0338*/ 	.word	0xffffffff


	//   ....[59]....
        /*033c*/ 	.word	0xffffffff


	//   ....[60]....
        /*0340*/ 	.word	0xffffffff


	//   ....[61]....
        /*0344*/ 	.word	0xffffffff


	//   ....[62]....
        /*0348*/ 	.word	0xffffffff


	//   ....[63]....
        /*034c*/ 	.word	0xffffffff


	//   ....[64]....
        /*0350*/ 	.word	0xffffffff


	//   ....[65]....
        /*0354*/ 	.word	0xffffffff


	//   ....[66]....
        /*0358*/ 	.word	0xffffffff


	//   ....[67]....
        /*035c*/ 	.word	0xffffffff


	//   ....[68]....
        /*0360*/ 	.word	0xffffffff


	//   ....[69]....
        /*0364*/ 	.word	0xffffffff


	//   ....[70]....
        /*0368*/ 	.word	0xffffffff


	//   ....[71]....
        /*036c*/ 	.word	0xffffffff


	//   ....[72]....
        /*0370*/ 	.word	0xffffffff


	//   ....[73]....
        /*0374*/ 	.word	0xffffffff


	//   ....[74]....
        /*0378*/ 	.word	0xffffffff


	//   ....[75]....
        /*037c*/ 	.word	0xffffffff


	//   ....[76]....
        /*0380*/ 	.word	0xffffffff


	//   ....[77]....
        /*0384*/ 	.word	0xffffffff


	//   ....[78]....
        /*0388*/ 	.word	0xffffffff


	//   ....[79]....
        /*038c*/ 	.word	0xffffffff


	//   ....[80]....
        /*0390*/ 	.word	0xffffffff


	//   ....[81]....
        /*0394*/ 	.word	0xffffffff


	//   ....[82]....
        /*0398*/ 	.word	0xffffffff


	//   ....[83]....
        /*039c*/ 	.word	0x0500000f


	//   ....[84]....
        /*03a0*/ 	.word	0x0500000f


	//   ....[85]....
        /*03a4*/ 	.word	0x0500000f


	//   ....[86]....
        /*03a8*/ 	.word	0x0500000f


	//   ....[87]....
        /*03ac*/ 	.word	0x0500000f


	//   ....[88]....
        /*03b0*/ 	.word	0x0500000f


	//   ....[89]....
        /*03b4*/ 	.word	0x0500000f


	//   ....[90]....
        /*03b8*/ 	.word	0x0500000f


	//   ....[91]....
        /*03bc*/ 	.word	0x0500000f


	//   ....[92]....
        /*03c0*/ 	.word	0x0500000f


	//   ....[93]....
        /*03c4*/ 	.word	0x0500000f


	//   ....[94]....
        /*03c8*/ 	.word	0x0500000f


	//   ....[95]....
        /*03cc*/ 	.word	0x0500000f


	//----- nvinfo : EIATTR_COOP_GROUP_INSTR_OFFSETS
	.align		4
.L_259:
        /*03d0*/ 	.byte	0x04, 0x28
        /*03d2*/ 	.short	(.L_261 - .L_260)


	//   ....[0]....
.L_260:
        /*03d4*/ 	.word	0x00000060


	//   ....[1]....
        /*03d8*/ 	.word	0x00000140


	//   ....[2]....
        /*03dc*/ 	.word	0x00000190


	//   ....[3]....
        /*03e0*/ 	.word	0x000003c0


	//   ....[4]....
        /*03e4*/ 	.word	0x00000520


	//   ....[5]....
        /*03e8*/ 	.word	0x00000640


	//   ....[6]....
        /*03ec*/ 	.word	0x000007a0


	//   ....[7]....
        /*03f0*/ 	.word	0x00001150


	//   ....[8]....
        /*03f4*/ 	.word	0x000022f0


	//   ....[9]....
        /*03f8*/ 	.word	0x000027e0


	//   ....[10]....
        /*03fc*/ 	.word	0x00002ff0


	//   ....[11]....
        /*0400*/ 	.word	0x00003050


	//   ....[12]....
        /*0404*/ 	.word	0x00003ce0


	//   ....[13]....
        /*0408*/ 	.word	0x00003d50


	//   ....[14]....
        /*040c*/ 	.word	0x00005960


	//   ....[15]....
        /*0410*/ 	.word	0x000066b0


	//   ....[16]....
        /*0414*/ 	.word	0x00006750


	//   ....[17]....
        /*0418*/ 	.word	0x000067f0


	//   ....[18]....
        /*041c*/ 	.word	0x000073d0


	//   ....[19]....
        /*0420*/ 	.word	0x00007460


	//   ....[20]....
        /*0424*/ 	.word	0x00009c70


	//   ....[21]....
        /*0428*/ 	.word	0x00009c90


	//   ....[22]....
        /*042c*/ 	.word	0x00009cf0


	//   ....[23]....
        /*0430*/ 	.word	0x00009d00


	//   ....[24]....
        /*0434*/ 	.word	0x0000bc40


	//   ....[25]....
        /*0438*/ 	.word	0x0000bc50


	//   ....[26]....
        /*043c*/ 	.word	0x0000bcd0


	//   ....[27]....
        /*0440*/ 	.word	0x0000bcf0


	//   ....[28]....
        /*0444*/ 	.word	0x0000c830


	//   ....[29]....
        /*0448*/ 	.word	0x0000c840


	//   ....[30]....
        /*044c*/ 	.word	0x0000c850


	//   ....[31]....
        /*0450*/ 	.word	0x0000c860


	//   ....[32]....
        /*0454*/ 	.word	0x0000c870


	//   ....[33]....
        /*0458*/ 	.word	0x0000c880


	//   ....[34]....
        /*045c*/ 	.word	0x0000c8a0


	//   ....[35]....
        /*0460*/ 	.word	0x0000c8b0


	//   ....[36]....
        /*0464*/ 	.word	0x0000c8e0


	//   ....[37]....
        /*0468*/ 	.word	0x0000c8f0


	//   ....[38]....
        /*046c*/ 	.word	0x0000c900


	//   ....[39]....
        /*0470*/ 	.word	0x0000c930


	//   ....[40]....
        /*0474*/ 	.word	0x0000c950


	//   ....[41]....
        /*0478*/ 	.word	0x0000c960


	//   ....[42]....
        /*047c*/ 	.word	0x0000c980


	//   ....[43]....
        /*0480*/ 	.word	0x0000c990


	//   ....[44]....
        /*0484*/ 	.word	0x0000c9a0


	//   ....[45]....
        /*0488*/ 	.word	0x0000c9b0


	//   ....[46]....
        /*048c*/ 	.word	0x0000c9c0


	//   ....[47]....
        /*0490*/ 	.word	0x0000c9d0


	//   ....[48]....
        /*0494*/ 	.word	0x0000ca00


	//   ....[49]....
        /*0498*/ 	.word	0x0000ca60


	//   ....[50]....
        /*049c*/ 	.word	0x0000ca90


	//   ....[51]....
        /*04a0*/ 	.word	0x0000cab0


	//   ....[52]....
        /*04a4*/ 	.word	0x0000cae0


	//   ....[53]....
        /*04a8*/ 	.word	0x0000caf0


	//   ....[54]....
        /*04ac*/ 	.word	0x0000cb00


	//   ....[55]....
        /*04b0*/ 	.word	0x0000cb10


	//   ....[56]....
        /*04b4*/ 	.word	0x0000cb20


	//   ....[57]....
        /*04b8*/ 	.word	0x0000cb30


	//   ....[58]....
        /*04bc*/ 	.word	0x0000cb40


	//   ....[59]....
        /*04c0*/ 	.word	0x0000cb50


	//   ....[60]....
        /*04c4*/ 	.word	0x0000cdf0


	//   ....[61]....
        /*04c8*/ 	.word	0x0000ce30


	//   ....[62]....
        /*04cc*/ 	.word	0x0000ce70


	//   ....[63]....
        /*04d0*/ 	.word	0x0000cea0


	//   ....[64]....
        /*04d4*/ 	.word	0x0000cee0


	//   ....[65]....
        /*04d8*/ 	.word	0x0000cf10


	//   ....[66]....
        /*04dc*/ 	.word	0x0000d2d0


	//   ....[67]....
        /*04e0*/ 	.word	0x0000d300


	//   ....[68]....
        /*04e4*/ 	.word	0x0000daf0


	//   ....[69]....
        /*04e8*/ 	.word	0x0000e8b0


	//   ....[70]....
        /*04ec*/ 	.word	0x0000f3a0


	//   ....[71]....
        /*04f0*/ 	.word	0x0000f3e0


	//   ....[72]....
        /*04f4*/ 	.word	0x0000f410


	//   ....[73]....
        /*04f8*/ 	.word	0x0000f420


	//   ....[74]....
        /*04fc*/ 	.word	0x0000f430


	//   ....[75]....
        /*0500*/ 	.word	0x0000f450


	//   ....[76]....
        /*0504*/ 	.word	0x0000f490


	//   ....[77]....
        /*0508*/ 	.word	0x0000f4f0


	//   ....[78]....
        /*050c*/ 	.word	0x0000f510


	//   ....[79]....
        /*0510*/ 	.word	0x0000f590


	//   ....[80]....
        /*0514*/ 	.word	0x0000f5d0


	//   ....[81]....
        /*0518*/ 	.word	0x0000f600


	//   ....[82]....
        /*051c*/ 	.word	0x00010810


	//   ....[83]....
        /*0520*/ 	.word	0x00010dc0


	//   ....[84]....
        /*0524*/ 	.word	0x00010f90


	//   ....[85]....
        /*0528*/ 	.word	0x00010fe0


	//   ....[86]....
        /*052c*/ 	.word	0x00011110


	//   ....[87]....
        /*0530*/ 	.word	0x00011160


	//   ....[88]....
        /*0534*/ 	.word	0x000111c0


	//   ....[89]....
        /*0538*/ 	.word	0x00011290


	//   ....[90]....
        /*053c*/ 	.word	0x000112f0


	//   ....[91]....
        /*0540*/ 	.word	0x000113b0


	//   ....[92]....
        /*0544*/ 	.word	0x00011440


	//   ....[93]....
        /*0548*/ 	.word	0x000114f0


	//   ....[94]....
        /*054c*/ 	.word	0x00011560


	//   ....[95]....
        /*0550*/ 	.word	0x00011620


	//----- nvinfo : EIATTR_REG_RECONFIG
	.align		4
.L_261:
        /*0554*/ 	.byte	0x01, 0x54
	.zero		2


	//----- nvinfo : EIATTR_SYSCALL_OFFSETS
	.align		4
        /*0558*/ 	.byte	0x04, 0x46
        /*055a*/ 	.short	(.L_263 - .L_262)


	//   ....[0]....
.L_262:
        /*055c*/ 	.word	0x00001320


	//   ....[1]....
        /*0560*/ 	.word	0x0000e2f0


	//   ....[2]....
        /*0564*/ 	.word	0x0000e430


	//   ....[3]....
        /*0568*/ 	.word	0x0000e570


	//   ....[4]....
        /*056c*/ 	.word	0x0000e690


	//   ....[5]....
        /*0570*/ 	.word	0x0000ef60


	//----- nvinfo : EIATTR_MBARRIER_INSTR_OFFSETS
	.align		4
.L_263:
        /*0574*/ 	.byte	0x04, 0x39
        /*0576*/ 	.short	(.L_265 - .L_264)


	//   ....[0]....
.L_264:
        /*0578*/ 	.word	0x00000270
        /*057c*/ 	.word	0x000000ff
        /*0580*/ 	.word	0x00012400
        /*0584*/ 	.short	0x0100
        /*0586*/ 	.byte	0x08
	.zero		1


	//   ....[1]....
        /*0588*/ 	.word	0x00000280
        /*058c*/ 	.word	0x000000ff
        /*0590*/ 	.word	0x00012420
        /*0594*/ 	.short	0x0100
        /*0596*/ 	.byte	0x08
	.zero		1


	//   ....[2]....
        /*0598*/ 	.word	0x00000370
        /*059c*/ 	.word	0x000000ff
        /*05a0*/ 	.word	0x00012430
        /*05a4*/ 	.short	0x0100
        /*05a6*/ 	.byte	0x08
	.zero		1


	//   ....[3]....
        /*05a8*/ 	.word	0x00000380
        /*05ac*/ 	.word	0x000000ff
        /*05b0*/ 	.word	0x00012440
        /*05b4*/ 	.short	0x0100
        /*05b6*/ 	.byte	0x08
	.zero		1


	//   ....[4]....
        /*05b8*/ 	.word	0x00000390
        /*05bc*/ 	.word	0x000000ff
        /*05c0*/ 	.word	0x00012438
        /*05c4*/ 	.short	0x0100
        /*05c6*/ 	.byte	0x08
	.zero		1


	//   ....[5]....
        /*05c8*/ 	.word	0x000003a0
        /*05cc*/ 	.word	0x000000ff
        /*05d0*/ 	.word	0x00012448
        /*05d4*/ 	.short	0x0100
        /*05d6*/ 	.byte	0x08
	.zero		1


	//   ....[6]....
        /*05d8*/ 	.word	0x000004d0
        /*05dc*/ 	.word	0x000000ff
        /*05e0*/ 	.word	0x00012450
        /*05e4*/ 	.short	0x0100
        /*05e6*/ 	.byte	0x08
	.zero		1


	//   ....[7]....
        /*05e8*/ 	.word	0x000004e0
        /*05ec*/ 	.word	0x000000ff
        /*05f0*/ 	.word	0x00012460
        /*05f4*/ 	.short	0x0100
        /*05f6*/ 	.byte	0x08
	.zero		1


	//   ....[8]....
        /*05f8*/ 	.word	0x000004f0
        /*05fc*/ 	.word	0x000000ff
        /*0600*/ 	.word	0x00012458
        /*0604*/ 	.short	0x0100
        /*0606*/ 	.byte	0x08
	.zero		1


	//   ....[9]....
        /*0608*/ 	.word	0x00000500
        /*060c*/ 	.word	0x000000ff
        /*0610*/ 	.word	0x00012468
        /*0614*/ 	.short	0x0100
        /*0616*/ 	.byte	0x08
	.zero		1


	//   ....[10]....
        /*0618*/ 	.word	0x000005f0
        /*061c*/ 	.word	0x000000ff
        /*0620*/ 	.word	0x00012470
        /*0624*/ 	.short	0x0100
        /*0626*/ 	.byte	0x06
	.zero		1


	//   ....[11]....
        /*0628*/ 	.word	0x00000600
        /*062c*/ 	.word	0x000000ff
        /*0630*/ 	.word	0x00012480
        /*0634*/ 	.short	0x0100
        /*0636*/ 	.byte	0x06
	.zero		1


	//   ....[12]....
        /*0638*/ 	.word	0x00000610
        /*063c*/ 	.word	0x000000ff
        /*0640*/ 	.word	0x00012478
        /*0644*/ 	.short	0x0100
        /*0646*/ 	.byte	0x06
	.zero		1


	//   ....[13]....
        /*0648*/ 	.word	0x00000620
        /*064c*/ 	.word	0x000000ff
        /*0650*/ 	.word	0x00012488
        /*0654*/ 	.short	0x0100
        /*0656*/ 	.byte	0x06
	.zero		1


	//   ....[14]....
        /*0658*/ 	.word	0x00000750
        /*065c*/ 	.word	0x000000ff
        /*0660*/ 	.word	0x00012490
        /*0664*/ 	.short	0x0100
        /*0666*/ 	.byte	0x08
	.zero		1


	//   ....[15]....
        /*0668*/ 	.word	0x00000760
        /*066c*/ 	.word	0x000000ff
        /*0670*/ 	.word	0x000124a0
        /*0674*/ 	.short	0x0100
        /*0676*/ 	.byte	0x08
	.zero		1


	//   ....[16]....
        /*0678*/ 	.word	0x00000770
        /*067c*/ 	.word	0x000000ff
        /*0680*/ 	.word	0x00012498
        /*0684*/ 	.short	0x0100
        /*0686*/ 	.byte	0x08
	.zero		1


	//   ....[17]....
        /*0688*/ 	.word	0x00000780
        /*068c*/ 	.word	0x000000ff
        /*0690*/ 	.word	0x000124a8
        /*0694*/ 	.short	0x0100
        /*0696*/ 	.byte	0x08
	.zero		1


	//   ....[18]....
        /*0698*/ 	.word	0x000008b0
        /*069c*/ 	.word	0x000000ff
        /*06a0*/ 	.word	0x000124b0
        /*06a4*/ 	.short	0x0100
        /*06a6*/ 	.byte	0x08
	.zero		1


	//   ....[19]....
        /*06a8*/ 	.word	0x000008c0
        /*06ac*/ 	.word	0x000000ff
        /*06b0*/ 	.word	0x000124c0
        /*06b4*/ 	.short	0x0100
        /*06b6*/ 	.byte	0x08
	.zero		1


	//   ....[20]....
        /*06b8*/ 	.word	0x000008d0
        /*06bc*/ 	.word	0x000000ff
        /*06c0*/ 	.word	0x000124b8
        /*06c4*/ 	.short	0x0100
        /*06c6*/ 	.byte	0x08
	.zero		1


	//   ....[21]....
        /*06c8*/ 	.word	0x000008e0
        /*06cc*/ 	.word	0x000000ff
        /*06d0*/ 	.word	0x000124c8
        /*06d4*/ 	.short	0x0100
        /*06d6*/ 	.byte	0x08
	.zero		1


	//   ....[22]....
        /*06d8*/ 	.word	0x000015f0
        /*06dc*/ 	.word	0x000000ff
        /*06e0*/ 	.word	0x00012400
        /*06e4*/ 	.short	0x010a
        /*06e6*/ 	.byte	0x30
	.zero		1


	//   ....[23]....
        /*06e8*/ 	.word	0x00001680
        /*06ec*/ 	.word	0x000000ff
        /*06f0*/ 	.word	0x00012430
        /*06f4*/ 	.short	0x010a
        /*06f6*/ 	.byte	0x30
	.zero		1


	//   ....[24]....
        /*06f8*/ 	.word	0x000016d0
        /*06fc*/ 	.word	0x000000ff
        /*0700*/ 	.word	0x00012430
        /*0704*/ 	.short	0x010a
        /*0706*/ 	.byte	0x30
	.zero		1


	//   ....[25]....
        /*0708*/ 	.word	0x00004090
        /*070c*/ 	.word	0x0000003d
        /*0710*/ 	.word	0x00000000
        /*0714*/ 	.short	0x0101
        /*0716*/ 	.byte	0x3f
	.zero		1


	//   ....[26]....
        /*0718*/ 	.word	0x00004e70
        /*071c*/ 	.word	0x000000ff
        /*0720*/ 	.word	0x00012430
        /*0724*/ 	.short	0x010a
        /*0726*/ 	.byte	0x13
	.zero		1


	//   ....[27]....
        /*0728*/ 	.word	0x00004eb0
        /*072c*/ 	.word	0x000000ff
        /*0730*/ 	.word	0x00012430
        /*0734*/ 	.short	0x010a
        /*0736*/ 	.byte	0x13
	.zero		1


	//   ....[28]....
        /*0738*/ 	.word	0x00005300
        /*073c*/ 	.word	0x000000ff
        /*0740*/ 	.word	0x00012450
        /*0744*/ 	.short	0x010a
        /*0746*/ 	.byte	0x0d
	.zero		1


	//   ....[29]....
        /*0748*/ 	.word	0x00005880
        /*074c*/ 	.word	0x000000ff
        /*0750*/ 	.word	0x00012450
        /*0754*/ 	.short	0x010a
        /*0756*/ 	.byte	0x0d
	.zero		1


	//   ....[30]....
        /*0758*/ 	.word	0x00007eb0
        /*075c*/ 	.word	0x00000004
        /*0760*/ 	.word	0x00000000
        /*0764*/ 	.short	0x0101
        /*0766*/ 	.byte	0x3f
	.zero		1


	//   ....[31]....
        /*0768*/ 	.word	0x00008110
        /*076c*/ 	.word	0x000000ff
        /*0770*/ 	.word	0x00000000
        /*0774*/ 	.short	0x0101
        /*0776*/ 	.byte	0x0a
	.zero		1


	//   ....[32]....
        /*0778*/ 	.word	0x00008880
        /*077c*/ 	.word	0x000000ff
        /*0780*/ 	.word	0x00012430
        /*0784*/ 	.short	0x010a
        /*0786*/ 	.byte	0x16
	.zero		1


	//   ....[33]....
        /*0788*/ 	.word	0x000088c0
        /*078c*/ 	.word	0x000000ff
        /*0790*/ 	.word	0x00012430
        /*0794*/ 	.short	0x010a
        /*0796*/ 	.byte	0x16
	.zero		1


	//   ....[34]....
        /*0798*/ 	.word	0x00008d00
        /*079c*/ 	.word	0x000000ff
        /*07a0*/ 	.word	0x00012450
        /*07a4*/ 	.short	0x010a
        /*07a6*/ 	.byte	0x0d
	.zero		1


	//   ....[35]....
        /*07a8*/ 	.word	0x00009c30
        /*07ac*/ 	.word	0x000000ff
        /*07b0*/ 	.word	0x00012450
        /*07b4*/ 	.short	0x010a
        /*07b6*/ 	.byte	0x0d
	.zero		1


	//   ....[36]....
        /*07b8*/ 	.word	0x0000aff0
        /*07bc*/ 	.word	0x00000004
        /*07c0*/ 	.word	0x00000000
        /*07c4*/ 	.short	0x0101
        /*07c6*/ 	.byte	0x3f
	.zero		1


	//   ....[37]....
        /*07c8*/ 	.word	0x0000b230
        /*07cc*/ 	.word	0x000000ff
        /*07d0*/ 	.word	0x00000000
        /*07d4*/ 	.short	0x0101
        /*07d6*/ 	.byte	0x0a
	.zero		1


	//   ....[38]....
        /*07d8*/ 	.word	0x0000b730
        /*07dc*/ 	.word	0x000000ff
        /*07e0*/ 	.word	0x00012450
        /*07e4*/ 	.short	0x010a
        /*07e6*/ 	.byte	0x11
	.zero		1


	//   ....[39]....
        /*07e8*/ 	.word	0x0000b770
        /*07ec*/ 	.word	0x000000ff
        /*07f0*/ 	.word	0x00012450
        /*07f4*/ 	.short	0x010a
        /*07f6*/ 	.byte	0x11
	.zero		1


	//   ....[40]....
        /*07f8*/ 	.word	0x0000bfd0
        /*07fc*/ 	.word	0x000000ff
        /*0800*/ 	.word	0x00000000
        /*0804*/ 	.short	0x0101
        /*0806*/ 	.byte	0x04
	.zero		1


	//   ....[41]....
        /*0808*/ 	.word	0x0000ced0
        /*080c*/ 	.word	0x000000ff
        /*0810*/ 	.word	0x00000000
        /*0814*/ 	.short	0x0101
        /*0816*/ 	.byte	0x04
	.zero		1


	//   ....[42]....
        /*0818*/ 	.word	0x0000eac0
        /*081c*/ 	.word	0x000000ff
        /*0820*/ 	.word	0x00012480
        /*0824*/ 	.short	0x010a
        /*0826*/ 	.byte	0x26
	.zero		1


	//   ....[43]....
        /*0828*/ 	.word	0x0000ec20
        /*082c*/ 	.word	0x000000ff
        /*0830*/ 	.word	0x00012440
        /*0834*/ 	.short	0x010a
        /*0836*/ 	.byte	0x26
	.zero		1


	//   ....[44]....
        /*0838*/ 	.word	0x0000f720
        /*083c*/ 	.word	0x000000ff
        /*0840*/ 	.word	0x00012400
        /*0844*/ 	.short	0x0107
        /*0846*/ 	.byte	0x26
	.zero		1


	//   ....[45]....
        /*0848*/ 	.word	0x0000f760
        /*084c*/ 	.word	0x000000ff
        /*0850*/ 	.word	0x00012400
        /*0854*/ 	.short	0x0101
        /*0856*/ 	.byte	0x26
	.zero		1


	//   ....[46]....
        /*0858*/ 	.word	0x0000f770
        /*085c*/ 	.word	0x000000ff
        /*0860*/ 	.word	0x00012420
        /*0864*/ 	.short	0x010a
        /*0866*/ 	.byte	0x26
	.zero		1


	//   ....[47]....
        /*0868*/ 	.word	0x0000fa60
        /*086c*/ 	.word	0x00000009
        /*0870*/ 	.word	0x00012480
        /*0874*/ 	.short	0x010a
        /*0876*/ 	.byte	0x3f
	.zero		1


	//   ....[48]....
        /*0878*/ 	.word	0x0000fc60
        /*087c*/ 	.word	0x00000009
        /*0880*/ 	.word	0x00012440
        /*0884*/ 	.short	0x010a
        /*0886*/ 	.byte	0x3f
	.zero		1


	//   ....[49]....
        /*0888*/ 	.word	0x0000fed0
        /*088c*/ 	.word	0x00000003
        /*0890*/ 	.word	0x00012470
        /*0894*/ 	.short	0x010a
        /*0896*/ 	.byte	0x3f
	.zero		1


	//   ....[50]....
        /*0898*/ 	.word	0x0000ff30
        /*089c*/ 	.word	0x00000003
        /*08a0*/ 	.word	0x00012460
        /*08a4*/ 	.short	0x010a
        /*08a6*/ 	.byte	0x3f
	.zero		1


	//   ....[51]....
        /*08a8*/ 	.word	0x000101f0
        /*08ac*/ 	.word	0x00000003
        /*08b0*/ 	.word	0x00012450
        /*08b4*/ 	.short	0x0101
        /*08b6*/ 	.byte	0x3f
	.zero		1


	//   ....[52]....
        /*08b8*/ 	.word	0x00010260
        /*08bc*/ 	.word	0x00000002
        /*08c0*/ 	.word	0x00000000
        /*08c4*/ 	.short	0x0101
        /*08c6*/ 	.byte	0x3f
	.zero		1


	//   ....[53]....
        /*08c8*/ 	.word	0x00010360
        /*08cc*/ 	.word	0x00000000
        /*08d0*/ 	.word	0x00012470
        /*08d4*/ 	.short	0x010a
        /*08d6*/ 	.byte	0x3f
	.zero		1


	//   ....[54]....
        /*08d8*/ 	.word	0x00010400
        /*08dc*/ 	.word	0x00000000
        /*08e0*/ 	.word	0x00012460
        /*08e4*/ 	.short	0x010a
        /*08e6*/ 	.byte	0x3f
	.zero		1


	//   ....[55]....
        /*08e8*/ 	.word	0x000106c0
        /*08ec*/ 	.word	0x00000000
        /*08f0*/ 	.word	0x00012450
        /*08f4*/ 	.short	0x0101
        /*08f6*/ 	.byte	0x3f
	.zero		1


	//   ....[56]....
        /*08f8*/ 	.word	0x00010720
        /*08fc*/ 	.word	0x00000002
        /*0900*/ 	.word	0x00000000
        /*0904*/ 	.short	0x0101
        /*0906*/ 	.byte	0x3f
	.zero		1


	//   ....[57]....
        /*0908*/ 	.word	0x000107c0
        /*090c*/ 	.word	0x00000009
        /*0910*/ 	.word	0x00012420
        /*0914*/ 	.short	0x010a
        /*0916*/ 	.byte	0x3f
	.zero		1


	//   ....[58]....
        /*0918*/ 	.word	0x00010900
        /*091c*/ 	.word	0x00000006
        /*0920*/ 	.word	0x00000000
        /*0924*/ 	.short	0x010a
        /*0926*/ 	.byte	0x3f
	.zero		1


	//   ....[59]....
        /*0928*/ 	.word	0x00010970
        /*092c*/ 	.word	0x00000007
        /*0930*/ 	.word	0x00000000
        /*0934*/ 	.short	0x010a
        /*0936*/ 	.byte	0x3f
	.zero		1


	//   ....[60]....
        /*0938*/ 	.word	0x000109c0
        /*093c*/ 	.word	0x00000000
        /*0940*/ 	.word	0x00012460
        /*0944*/ 	.short	0x010a
        /*0946*/ 	.byte	0x3f
	.zero		1


	//   ....[61]....
        /*0948*/ 	.word	0x00010a10
        /*094c*/ 	.word	0x00000005
        /*0950*/ 	.word	0x00012460
        /*0954*/ 	.short	0x010a
        /*0956*/ 	.byte	0x3f
	.zero		1


	//   ....[62]....
        /*0958*/ 	.word	0x00010a50
        /*095c*/ 	.word	0x00000000
        /*0960*/ 	.word	0x00012480
        /*0964*/ 	.short	0x010a
        /*0966*/ 	.byte	0x3f
	.zero		1


	//   ....[63]....
        /*0968*/ 	.word	0x00010a70
        /*096c*/ 	.word	0x00000005
        /*0970*/ 	.word	0x00012480
        /*0974*/ 	.short	0x010a
        /*0976*/ 	.byte	0x3f
	.zero		1


	//   ....[64]....
        /*0978*/ 	.word	0x00010ae0
        /*097c*/ 	.word	0x00000003
        /*0980*/ 	.word	0x00012400
        /*0984*/ 	.short	0x010a
        /*0986*/ 	.byte	0x3f
	.zero		1


	//   ....[65]....
        /*0988*/ 	.word	0x00010b40
        /*098c*/ 	.word	0x00000003
        /*0990*/ 	.word	0x00012430
        /*0994*/ 	.short	0x010a
        /*0996*/ 	.byte	0x3f
	.zero		1


	//   ....[66]....
        /*0998*/ 	.word	0x00010ba0
        /*099c*/ 	.word	0x00000007
        /*09a0*/ 	.word	0x00012430
        /*09a4*/ 	.short	0x010a
        /*09a6*/ 	.byte	0x3f
	.zero		1


	//   ....[67]....
        /*09a8*/ 	.word	0x00010c00
        /*09ac*/ 	.word	0x00000079
        /*09b0*/ 	.word	0x00012450
        /*09b4*/ 	.short	0x010a
        /*09b6*/ 	.byte	0x3f
	.zero		1


	//   ....[68]....
        /*09b8*/ 	.word	0x00010c60
        /*09bc*/ 	.word	0x00000003
        /*09c0*/ 	.word	0x00012430
        /*09c4*/ 	.short	0x010a
        /*09c6*/ 	.byte	0x3f
	.zero		1


	//   ....[69]....
        /*09c8*/ 	.word	0x00010cc0
        /*09cc*/ 	.word	0x00000019
        /*09d0*/ 	.word	0x00012450
        /*09d4*/ 	.short	0x010a
        /*09d6*/ 	.byte	0x3f
	.zero		1


	//   ....[70]....
        /*09d8*/ 	.word	0x00010d20
        /*09dc*/ 	.word	0x00000017
        /*09e0*/ 	.word	0x00012450
        /*09e4*/ 	.short	0x010a
        /*09e6*/ 	.byte	0x3f
	.zero		1


	//   ....[71]....
        /*09e8*/ 	.word	0x00010e80
        /*09ec*/ 	.word	0x00000003
        /*09f0*/ 	.word	0x00012480
        /*09f4*/ 	.short	0x010a
        /*09f6*/ 	.byte	0x3f
	.zero		1


	//   ....[72]....
        /*09f8*/ 	.word	0x00010ee0
        /*09fc*/ 	.word	0x00000003
        /*0a00*/ 	.word	0x00012440
        /*0a04*/ 	.short	0x010a
        /*0a06*/ 	.byte	0x3f
	.zero		1


	//   ....[73]....
        /*0a08*/ 	.word	0x00011660
        /*0a0c*/ 	.word	0x00000003
        /*0a10*/ 	.word	0x00012420
        /*0a14*/ 	.short	0x010a
        /*0a16*/ 	.byte	0x3f
	.zero		1


	//   ....[74]....
        /*0a18*/ 	.word	0x000116b0
        /*0a1c*/ 	.word	0x00000009
        /*0a20*/ 	.word	0x00012480
        /*0a24*/ 	.short	0x010a
        /*0a26*/ 	.byte	0x3f
	.zero		1


	//   ....[75]....
        /*0a28*/ 	.word	0x00011700
        /*0a2c*/ 	.word	0x00000009
        /*0a30*/ 	.word	0x00012440
        /*0a34*/ 	.short	0x010a
        /*0a36*/ 	.byte	0x3f
	.zero		1


	//   ....[76]....
        /*0a38*/ 	.word	0x00011750
        /*0a3c*/ 	.word	0x00000003
        /*0a40*/ 	.word	0x00012470
        /*0a44*/ 	.short	0x010a
        /*0a46*/ 	.byte	0x3f
	.zero		1


	//   ....[77]....
        /*0a48*/ 	.word	0x000117a0
        /*0a4c*/ 	.word	0x00000003
        /*0a50*/ 	.word	0x00012460
        /*0a54*/ 	.short	0x010a
        /*0a56*/ 	.byte	0x3f
	.zero		1


	//   ....[78]....
        /*0a58*/ 	.word	0x000117f0
        /*0a5c*/ 	.word	0x00000000
        /*0a60*/ 	.word	0x00012470
        /*0a64*/ 	.short	0x010a
        /*0a66*/ 	.byte	0x3f
	.zero		1


	//   ....[79]....
        /*0a68*/ 	.word	0x00011840
        /*0a6c*/ 	.word	0x00000000
        /*0a70*/ 	.word	0x00012460
        /*0a74*/ 	.short	0x010a
        /*0a76*/ 	.byte	0x3f
	.zero		1


	//   ....[80]....
        /*0a78*/ 	.word	0x00011890
        /*0a7c*/ 	.word	0x00000009
        /*0a80*/ 	.word	0x00012420
        /*0a84*/ 	.short	0x010a
        /*0a86*/ 	.byte	0x3f
	.zero		1


	//   ....[81]....
        /*0a88*/ 	.word	0x000118e0
        /*0a8c*/ 	.word	0x00000006
        /*0a90*/ 	.word	0x00000000
        /*0a94*/ 	.short	0x010a
        /*0a96*/ 	.byte	0x3f
	.zero		1


	//   ....[82]....
        /*0a98*/ 	.word	0x00011930
        /*0a9c*/ 	.word	0x00000007
        /*0aa0*/ 	.word	0x00000000
        /*0aa4*/ 	.short	0x010a
        /*0aa6*/ 	.byte	0x3f
	.zero		1


	//   ....[83]....
        /*0aa8*/ 	.word	0x00011980
        /*0aac*/ 	.word	0x00000000
        /*0ab0*/ 	.word	0x00012460
        /*0ab4*/ 	.short	0x010a
        /*0ab6*/ 	.byte	0x3f
	.zero		1


	//   ....[84]....
        /*0ab8*/ 	.word	0x000119d0
        /*0abc*/ 	.word	0x00000005
        /*0ac0*/ 	.word	0x00012460
        /*0ac4*/ 	.short	0x010a
        /*0ac6*/ 	.byte	0x3f
	.zero		1


	//   ....[85]....
        /*0ac8*/ 	.word	0x00011a20
        /*0acc*/ 	.word	0x00000000
        /*0ad0*/ 	.word	0x00012480
        /*0ad4*/ 	.short	0x010a
        /*0ad6*/ 	.byte	0x3f
	.zero		1


	//----- nvinfo : EIATTR_NUM_MBARRIERS
	.align		4
.L_265:
        /*0ad8*/ 	.byte	0x03, 0x38
        /*0ada*/ 	.short	0x0016


	//----- nvinfo : EIATTR_EXIT_INSTR_OFFSETS
	.align		4
        /*0adc*/ 	.byte	0x04, 0x1c
        /*0ade*/ 	.short	(.L_267 - .L_266)


	//   ....[0]....
.L_266:
        /*0ae0*/ 	.word	0x00010ac0


	//----- nvinfo : EIATTR_MAX_THREADS
	.align		4
.L_267:
        /*0ae4*/ 	.byte	0x04, 0x05
        /*0ae6*/ 	.short	(.L_269 - .L_268)
.L_268:
        /*0ae8*/ 	.word	0x00000200
        /*0aec*/ 	.word	0x00000001
        /*0af0*/ 	.word	0x00000001


	//----- nvinfo : EIATTR_CRS_STACK_SIZE
	.align		4
.L_269:
        /*0af4*/ 	.byte	0x04, 0x1e
        /*0af6*/ 	.short	(.L_271 - .L_270)
.L_270:
        /*0af8*/ 	.word	0x00000000


	//----- nvinfo : EIATTR_CBANK_PARAM_SIZE
	.align		4
.L_271:
        /*0afc*/ 	.byte	0x03, 0x19
        /*0afe*/ 	.short	0x0a70


	//----- nvinfo : EIATTR_PARAM_CBANK
	.align		4
        /*0b00*/ 	.byte	0x04, 0x0a
        /*0b02*/ 	.short	(.L_273 - .L_272)
	.align		4
.L_272:
        /*0b04*/ 	.word	index@(.nv.constant0._ZN7cutlass13device_kernelIN5flash11enable_sm90INS1_16FlashAttnFwdSm90INS1_25CollectiveMainloopFwdSm90ILi2EN4cute5tupleIJNS5_1CILi1EEES8_S8_EEENS6_IJNS7_ILi192EEENS7_ILi160EEENS7_ILi64EEEEEELi64ENS_12float_e4m3_tEfNS_4arch4Sm90ELb1ELb0ELb1ELb0ELb0ELb0ELb0ELb1ELb1ELb1ELb1ELb0EEENS1_21CollectiveEpilogueFwdINS6_IJSA_SC_SB_EEES9_NS_10bfloat16_tESG_Li384ELb0ELb1ELb1ELb1EEENS1_19SingleTileSchedulerILb0ELb1ELb1ELi192EEEEEEEEEvNT_6ParamsE)
        /*0b08*/ 	.short	0x0210
        /*0b0a*/ 	.short	0x0a70


	//----- nvinfo : EIATTR_SW_WAR
	.align		4
.L_273:
        /*0b0c*/ 	.byte	0x04, 0x36
        /*0b0e*/ 	.short	(.L_275 - .L_274)
.L_274:
        /*0b10*/ 	.word	0x00000008
.L_275:


//--------------------- .nv.info._ZN7cutlass13device_kernelIN5flash11enable_sm90INS1_16FlashAttnFwdSm90INS1_25CollectiveMainloopFwdSm90ILi2EN4cute5tupleIJNS5_1CILi1EEES8_S8_EEENS6_IJNS7_ILi192EEENS7_ILi160EEENS7_ILi64EEEEEELi64ENS_12float_e4m3_tEfNS_4arch4Sm90ELb1ELb0ELb1ELb1ELb0ELb0ELb0ELb1ELb1ELb1ELb1ELb0EEENS1_21CollectiveEpilogueFwdINS6_IJSA_SC_SB_EEES9_NS_10bfloat16_tESG_Li384ELb1ELb1ELb1ELb1EEENS1_36VarlenDynamicPersistentTileSchedulerILi192ELi160ELi384ELi128ELb1ELb1ELb1ELb1ELb1ELb1EEEEEEEEEvNT_6ParamsE --------------------------
	.section	.nv.info._ZN7cutlass13device_kernelIN5flash11enable_sm90INS1_16FlashAttnFwdSm90INS1_25CollectiveMainloopFwdSm90ILi2EN4cute5tupleIJNS5_1CILi1EEES8_S8_EEENS6_IJNS7_ILi192EEENS7_ILi160EEENS7_ILi64EEEEEELi64ENS_12float_e4m3_tEfNS_4arch4Sm90ELb1ELb0ELb1ELb1ELb0ELb0ELb0ELb1ELb1ELb1ELb1ELb0EEENS1_21CollectiveEpilogueFwdINS6_IJSA_SC_SB_EEES9_NS_10bfloat16_tESG_Li384ELb1ELb1ELb1ELb1EEENS1_36VarlenDynamicPersistentTileSchedulerILi192ELi160ELi384ELi128ELb1ELb1ELb1ELb1ELb1ELb1EEEEEEEEEvNT_6ParamsE,"",@"SHT_CUDA_INFO"
	.sectionflags	@""
	.align	4


	//----- nvinfo : EIATTR_CUDA_API_VERSION
	.align		4
        /*0000*/ 	.byte	0x04, 0x37
        /*0002*/ 	.short	(.L_277 - .L_276)
.L_276:
        /*0004*/ 	.word	0x00000082


	//----- nvinfo : EIATTR_KPARAM_INFO
	.align		4
.L_277:
        /*0008*/ 	.byte	0x04, 0x17
        /*000a*/ 	.short	(.L_279 - .L_278)
.L_278:
        /*000c*/ 	.word	0x00000000
        /*0010*/ 	.short	0x0000
        /*0012*/ 	.short	0x0070
        /*0014*/ 	.byte	0x00, 0xf0, 0x01, 0x2a


	//----- nvinfo : EIATTR_SPARSE_MMA_MASK
	.align		4
.L_279:
        /*0018*/ 	.byte	0x03, 0x50
        /*001a*/ 	.short	0x0000


	//----- nvinfo : EIATTR_MAXREG_COUNT
	.align		4
        /*001c*/ 	.byte	0x03, 0x1b
        /*001e*/ 	.short	0x0080


	//----- nvinfo : EIATTR_NUM_BARRIERS
	.align		4
        /*0020*/ 	.byte	0x02, 0x4c
        /*0022*/ 	.byte	0x09
	.zero		1


	//----- nvinfo : EIATTR_EXTERNS
	.align		4
        /*0024*/ 	.byte	0x04, 0x0f
        /*0026*/ 	.short	(.L_281 - .L_280)


	//   ....[0]....
	.align		4
.L_280:
        /*0028*/ 	.word	index@(__assertfail)


	//----- nvinfo : EIATTR_ANNOTATIONS
	.align		4
.L_281:
        /*002c*/ 	.byte	0x04, 0x55
        /*002e*/ 	.short	(.L_283 - .L_282)


	//   ....[0]....
.L_282:
        /* <DEDUP_REMOVED lines=11> */


	//----- nvinfo : EIATTR_MERCURY_ISA_VERSION
	.align		4
.L_283:
        /*00c8*/ 	.byte	0x03, 0x5f
        /*00ca*/ 	.short	0x0101


	//----- nvinfo : EIATTR_UNUSED_LOAD_BYTE_OFFSET
	.align		4
        /*00cc*/ 	.byte	0x04, 0x44
        /*00ce*/ 	.short	(.L_285 - .L_284)


	//   ....[0]....
.L_284:
        /*00d0*/ 	.word	0x00000a00
        /*00d4*/ 	.word	0x0000fff0


	//   ....[1]....
        /*00d8*/ 	.word	0x0000bfd0
        /*00dc*/ 	.word	0x0000fff0


	//----- nvinfo : EIATTR_INT_WARP_WIDE_INSTR_OFFSETS
	.align		4
.L_285:
        /*00e0*/ 	.byte	0x04, 0x31
        /*00e2*/ 	.short	(.L_287 - .L_286)


	//   ....[0]....
.L_286:
        /*00e4*/ 	.word	0x00000130


	//   ....[1]....
        /*00e8*/ 	.word	0x00000170


	//   ....[2]....
        /*00ec*/ 	.word	0x000001e0


	//   ....[3]....
        /*00f0*/ 	.word	0x00010670


	//   ....[4]....
        /*00f4*/ 	.word	0x00010700


	//   ....[5]....
        /*00f8*/ 	.word	0x00012a30


	//   ....[6]....
        /*00fc*/ 	.word	0x00012ac0


	//----- nvinfo : EIATTR_COOP_GROUP_MASK_REGIDS
	.align		4
.L_287:
        /*0100*/ 	.byte	0x04, 0x29
        /*0102*/ 	.short	(.L_289 - .L_288)


	//   ....[0]....
.L_288:
        /*0104*/ 	.word	0xffffffff


	//   ....[1]....
        /*0108*/ 	.word	0xffffffff


	//   ....[2]....
        /*010c*/ 	.word	0xffffffff


	//   ....[3]....
        /*0110*/ 	.word	0xffffffff


	//   ....[4]....
        /*0114*/ 	.word	0xffffffff


	//   ....[5]....
        /*0118*/ 	.word	0xffffffff


	//   ....[6]....
        /*011c*/ 	.word	0xffffffff


	//   ....[7]....
        /*0120*/ 	.word	0xffffffff


	//   ....[8]....
        /*0124*/ 	.word	0xffffffff


	//   ....[9]....
        /*0128*/ 	.word	0xffffffff


	//   ....[10]....
        /*012c*/ 	.word	0xffffffff


	//   ....[11]....
        /*0130*/ 	.word	0xffffffff


	//   ....[12]....
        /*0134*/ 	.word	0xffffffff


	//   ....[13]....
        /*0138*/ 	.word	0xffffffff


	//   ....[14]....
        /*013c*/ 	.word	0xffffffff


	//   ....[15]....
        /*0140*/ 	.word	0xffffffff


	//   ....[16]....
        /*0144*/ 	.word	0xffffffff


	//   ....[17]....
        /*0148*/ 	.word	0xffffffff


	//   ....[18]....
        /*014c*/ 	.word	0xffffffff


	//   ....[19]....
        /*0150*/ 	.word	0xffffffff


	//   ....[20]....
        /*0154*/ 	.word	0xffffffff


	//   ....[21]....
        /*0158*/ 	.word	0xffffffff


	//   ....[22]....
        /*015c*/ 	.word	0xffffffff


	//   ....[23]....
        /*0160*/ 	.word	0xffffffff


	//   ....[24]....
        /*0164*/ 	.word	0xffffffff


	//   ....[25]....
        /*0168*/ 	.word	0xffffffff


	//   ....[26]....
        /*016c*/ 	.word	0xffffffff


	//   ....[27]....
        /*0170*/ 	.word	0xffffffff


	//   ....[28]....
        /*0174*/ 	.word	0xffffffff


	//   ....[29]....
        /*0178*/ 	.word	0xffffffff


	//   ....[30]....
        /*017c*/ 	.word	0xffffffff


	//   ....[31]....
        /*0180*/ 	.word	0xffffffff


	//   ....[32]....
        /*0184*/ 	.word	0xffffffff


	//   ....[33]....
        /*0188*/ 	.word	0xffffffff


	//   ....[34]....
        /*018c*/ 	.word	0xffffffff


	//   ....[35]....
        /*0190*/ 	.word	0xffffffff


	//   ....[36]....
        /*0194*/ 	.word	0xffffffff


	//   ....[37]....
        /*0198*/ 	.word	0xffffffff


	//   ....[38]....
        /*019c*/ 	.word	0xffffffff


	//   ....[39]....
        /*01a0*/ 	.word	0xffffffff


	//   ....[40]....
        /*01a4*/ 	.word	0xffffffff


	//   ....[41]....
        /*01a8*/ 	.word	0xffffffff


	//   ....[42]....
        /*01ac*/ 	.word	0xffffffff


	//   ....[43]....
        /*01b0*/ 	.word	0xffffffff


	//   ....[44]....
        /*01b4*/ 	.word	0xffffffff


	//   ....[45]....
        /*01b8*/ 	.word	0xffffffff


	//   ....[46]....
        /*01bc*/ 	.word	0xffffffff


	//   ....[47]....
        /*01c0*/ 	.word	0xffffffff


	//   ....[48]....
        /*01c4*/ 	.word	0xffffffff


	//   ....[49]....
        /*01c8*/ 	.word	0xffffffff


	//   ....[50]....
        /*01cc*/ 	.word	0xffffffff


	//   ....[51]....
        /*01d0*/ 	.word	0xffffffff


	//   ....[52]....
        /*01d4*/ 	.word	0xffffffff


	//   ....[53]....
        /*01d8*/ 	.word	0xffffffff


	//   ....[54]....
        /*01dc*/ 	.word	0xffffffff


	//   ....[55]....
        /*01e0*/ 	.word	0xffffffff


	//   ....[56]....
        /*01e4*/ 	.word	0xffffffff


	//   ....[57]....
        /*01e8*/ 	.word	0xffffffff


	//   ....[58]....
        /*01ec*/ 	.word	0xffffffff


	//   ....[59]....
        /*01f0*/ 	.word	0xffffffff


	//   ....[60]....
        /*01f4*/ 	.word	0xffffffff


	//   ....[61]....
        /*01f8*/ 	.word	0xffffffff


	//   ....[62]....
        /*01fc*/ 	.word	0xffffffff


	//   ....[63]....
        /*0200*/ 	.word	0xffffffff


	//   ....[64]....
        /*0204*/ 	.word	0xffffffff


	//   ....[65]....
        /*0208*/ 	.word	0xffffffff


	//   ....[66]....
        /*020c*/ 	.word	0xffffffff


	//   ....[67]....
        /*0210*/ 	.word	0xffffffff


	//   ....[68]....
        /*0214*/ 	.word	0xffffffff


	//   ....[69]....
        /*0218*/ 	.word	0xffffffff


	//   ....[70]....
        /*021c*/ 	.word	0xffffffff


	//   ....[71]....
        /*0220*/ 	.word	0xffffffff


	//   ....[72]....
        /*0224*/ 	.word	0xffffffff


	//   ....[73]....
        /*0228*/ 	.word	0xffffffff


	//   ....[74]....
        /*022c*/ 	.word	0xffffffff


	//   ....[75]....
        /*0230*/ 	.word	0xffffffff


	//   ....[76]....
        /*0234*/ 	.word	0xffffffff


	//   ....[77]....
        /*0238*/ 	.word	0xffffffff


	//   ....[78]....
        /*023c*/ 	.word	0xffffffff


	//   ....[79]....
        /*0240*/ 	.word	0xffffffff


	//   ....[80]....
        /*0244*/ 	.word	0xffffffff


	//   ....[81]....
        /*0248*/ 	.word	0xffffffff


	//   ....[82]....
        /*024c*/ 	.word	0xffffffff


	//   ....[83]....
        /*0250*/ 	.word	0xffffffff


	//   ....[84]....
        /*0254*/ 	.word	0xffffffff


	//   ....[85]....
        /*0258*/ 	.word	0xffffffff


	//   ....[86]....
        /*025c*/ 	.word	0xffffffff


	//   ....[87]....
        /*0260*/ 	.word	0xffffffff


	//   ....[88]....
        /*0264*/ 	.word	0xffffffff


	//   ....[89]....
        /*0268*/ 	.word	0xffffffff


	//   ....[90]....
        /*026c*/ 	.word	0xffffffff


	//   ....[91]....
        /*0270*/ 	.word	0xffffffff


	//   ....[92]....
        /*0274*/ 	.word	0xffffffff


	//   ....[93]....
        /*0278*/ 	.word	0xffffffff


	//   ....[94]....
        /*027c*/ 	.word	0xffffffff


	//   ....[95]....
        /*0280*/ 	.word	0xffffffff


	//   ....[96]....
        /*0284*/ 	.word	0xffffffff


	//   ....[97]....
        /*0288*/ 	.word	0xffffffff


	//   ....[98]....
        /*028c*/ 	.word	0xffffffff


	//   ....[99]....
        /*0290*/ 	.word	0xffffffff


	//   ....[100]....
        /*0294*/ 	.word	0xffffffff


	//   ....[101]....
        /*0298*/ 	.word	0xffffffff


	//   ....[102]....
        /*029c*/ 	.word	0xffffffff


	//   ....[103]....
        /*02a0*/ 	.word	0xffffffff


	//   ....[104]....
        /*02a4*/ 	.word	0xffffffff


	//   ....[105]....
        /*02a8*/ 	.word	0xffffffff


	//   ....[106]....
        /*02ac*/ 	.word	0xffffffff


	//   ....[107]....
        /*02b0*/ 	.word	0xffffffff


	//   ....[108]....
        /*02b4*/ 	.word	0xffffffff


	//   ....[109]....
        /*02b8*/ 	.word	0xffffffff


	//   ....[110]....
        /*02bc*/ 	.word	0xffffffff


	//   ....[111]....
        /*02c0*/ 	.word	0xffffffff


	//   ....[112]....
        /*02c4*/ 	.word	0xffffffff


	//   ....[113]....
        /*02c8*/ 	.word	0xffffffff


	//   ....[114]....
        /*02cc*/ 	.word	0xffffffff


	//   ....[115]....
        /*02d0*/ 	.word	0xffffffff


	//   ....[116]....
        /*02d4*/ 	.word	0xffffffff


	//   ....[117]....
        /*02d8*/ 	.word	0xffffffff


	//   ....[118]....
        /*02dc*/ 	.word	0xffffffff


	//   ....[119]....
        /*02e0*/ 	.word	0xffffffff


	//   ....[120]....
        /*02e4*/ 	.word	0xffffffff


	//   ....[121]....
        /*02e8*/ 	.word	0xffffffff


	//   ....[122]....
        /*02ec*/ 	.word	0xffffffff


	//   ....[123]....
        /*02f0*/ 	.word	0xffffffff


	//   ....[124]....
        /*02f4*/ 	.word	0xffffffff


	//   ....[125]....
        /*02f8*/ 	.word	0xffffffff


	//   ....[126]....
        /*02fc*/ 	.word	0xffffffff


	//   ....[127]....
        /*0300*/ 	.word	0xffffffff


	//   ....[128]....
        /*0304*/ 	.word	0xffffffff


	//   ....[129]....
        /*0308*/ 	.word	0xffffffff


	//   ....[130]....
        /*030c*/ 	.word	0xffffffff


	//   ....[131]....
        /*0310*/ 	.word	0xffffffff


	//   ....[132]....
        /*0314*/ 	.word	0xffffffff


	//   ....[133]....
        /*0318*/ 	.word	0x0500000f


	//   ....[134]....
        /*031c*/ 	.word	0x0500000f


	//   ....[135]....
        /*0320*/ 	.word	0x0500000f


	//   ....[136]....
        /*0324*/ 	.word	0x0500000f


	//   ....[137]....
        /*0328*/ 	.word	0x0500000f


	//   ....[138]....
        /*032c*/ 	.word	0x0500000f


	//   ....[139]....
        /*0330*/ 	.word	0x0500000f


	//   ....[140]....
        /*0334*/ 	.word	0x0500000f


	//   ....[141]....
        /*0338*/ 	.word	0x0500000f


	//   ....[142]....
        /*033c*/ 	.word	0x0500000f


	//   ....[143]....
        /*0340*/ 	.word	0x0500000f


	//   ....[144]....
        /*0344*/ 	.word	0x0500000f


	//   ....[145]....
        /*0348*/ 	.word	0x0500000f


	//   ....[146]....
        /*034c*/ 	.word	0x0500000f


	//----- nvinfo : EIATTR_COOP_GROUP_INSTR_OFFSETS
	.align		4
.L_289:
        /*0350*/ 	.byte	0x04, 0x28
        /*0352*/ 	.short	(.L_291 - .L_290)


	//   ....[0]....
.L_290:
        /*0354*/ 	.word	0x00000060


	//   ....[1]....
        /*0358*/ 	.word	0x00000140


	//   ....[2]....
        /*035c*/ 	.word	0x00000190


	//   ....[3]....
        /*0360*/ 	.word	0x000003c0


	//   ....[4]....
        /*0364*/ 	.word	0x00000520


	//   ....[5]....
        /*0368*/ 	.word	0x00000640


	//   ....[6]....
        /*036c*/ 	.word	0x000007a0


	//   ....[7]....
        /*0370*/ 	.word	0x00001990


	//   ....[8]....
        /*0374*/ 	.word	0x00002720


	//   ....[9]....
        /*0378*/ 	.word	0x00002780


	//   ....[10]....
        /*037c*/ 	.word	0x000034a0


	//   ....[11]....
        /*0380*/ 	.word	0x000035a0


	//   ....[12]....
        /*0384*/ 	.word	0x00004130


	//   ....[13]....
        /*0388*/ 	.word	0x00004180


	//   ....[14]....
        /*038c*/ 	.word	0x000060b0


	//   ....[15]....
        /*0390*/ 	.word	0x000060f0


	//   ....[16]....
        /*0394*/ 	.word	0x00006c40


	//   ....[17]....
        /*0398*/ 	.word	0x00006d80


	//   ....[18]....
        /*039c*/ 	.word	0x00007830


	//   ....[19]....
        /*03a0*/ 	.word	0x00007890


	//   ....[20]....
        /*03a4*/ 	.word	0x0000a160


	//   ....[21]....
        /*03a8*/ 	.word	0x0000a170


	//   ....[22]....
        /*03ac*/ 	.word	0x0000a1a0


	//   ....[23]....
        /*03b0*/ 	.word	0x0000a1b0


	//   ....[24]....
        /*03b4*/ 	.word	0x0000ba10


	//   ....[25]....
        /*03b8*/ 	.word	0x0000ba20


	//   ....[26]....
        /*03bc*/ 	.word	0x0000baa0


	//   ....[27]....
        /*03c0*/ 	.word	0x0000bab0


	//   ....[28]....
        /*03c4*/ 	.word	0x0000c4b0


	//   ....[29]....
        /*03c8*/ 	.word	0x0000c4c0


	//   ....[30]....
        /*03cc*/ 	.word	0x0000c4d0


	//   ....[31]....
        /*03d0*/ 	.word	0x0000c4e0


	//   ....[32]....
        /*03d4*/ 	.word	0x0000c4f0


	//   ....[33]....
        /*03d8*/ 	.word	0x0000c500


	//   ....[34]....
        /*03dc*/ 	.word	0x0000c520


	//   ....[35]....
        /*03e0*/ 	.word	0x0000c530


	//   ....[36]....
        /*03e4*/ 	.word	0x0000c540


	//   ....[37]....
        /*03e8*/ 	.word	0x0000c560


	//   ....[38]....
        /*03ec*/ 	.word	0x0000c580


	//   ....[39]....
        /*03f0*/ 	.word	0x0000c590


	//   ....[40]....
        /*03f4*/ 	.word	0x0000c5c0


	//   ....[41]....
        /*03f8*/ 	.word	0x0000c5d0


	//   ....[42]....
        /*03fc*/ 	.word	0x0000c5e0


	//   ....[43]....
        /*0400*/ 	.word	0x0000c5f0


	//   ....[44]....
        /*0404*/ 	.word	0x0000c600


	//   ....[45]....
        /*0408*/ 	.word	0x0000c630


	//   ....[46]....
        /*040c*/ 	.word	0x0000c650


	//   ....[47]....
        /*0410*/ 	.word	0x0000c680


	//   ....[48]....
        /*0414*/ 	.word	0x0000c6a0


	//   ....[49]....
        /*0418*/ 	.word	0x0000c6c0


	//   ....[50]....
        /*041c*/ 	.word	0x0000c6d0


	//   ....[51]....
        /*0420*/ 	.word	0x0000c6e0


	//   ....[52]....
        /*0424*/ 	.word	0x0000c6f0


	//   ....[53]....
        /*0428*/ 	.word	0x0000c720


	//   ....[54]....
        /*042c*/ 	.word	0x0000c740


	//   ....[55]....
        /*0430*/ 	.word	0x0000c770


	//   ....[56]....
        /*0434*/ 	.word	0x0000c7a0


	//   ....[57]....
        /*0438*/ 	.word	0x0000c7d0


	//   ....[58]....
        /*043c*/ 	.word	0x0000c800


	//   ....[59]....
        /*0440*/ 	.word	0x0000c830


	//   ....[60]....
        /*0444*/ 	.word	0x0000cec0


	//   ....[61]....
        /*0448*/ 	.word	0x0000ced0


	//   ....[62]....
        /*044c*/ 	.word	0x0000cee0


	//   ....[63]....
        /*0450*/ 	.word	0x0000cf20


	//   ....[64]....
        /*0454*/ 	.word	0x0000d520


	//   ....[65]....
        /*0458*/ 	.word	0x0000d560


	//   ....[66]....
        /*045c*/ 	.word	0x0000d580


	//   ....[67]....
        /*0460*/ 	.word	0x0000d5c0


	//   ....[68]....
        /*0464*/ 	.word	0x0000d5e0


	//   ....[69]....
        /*0468*/ 	.word	0x0000d5f0


	//   ....[70]....
        /*046c*/ 	.word	0x0000d610


	//   ....[71]....
        /*0470*/ 	.word	0x0000d630


	//   ....[72]....
        /*0474*/ 	.word	0x0000dad0


	//   ....[73]....
        /*0478*/ 	.word	0x0000dae0


	//   ....[74]....
        /*047c*/ 	.word	0x0000dd20


	//   ....[75]....
        /*0480*/ 	.word	0x0000dd30


	//   ....[76]....
        /*0484*/ 	.word	0x0000e840


	//   ....[77]....
        /*0488*/ 	.word	0x0000e870


	//   ....[78]....
        /*048c*/ 	.word	0x0000e8b0


	//   ....[79]....
        /*0490*/ 	.word	0x0000e8e0


	//   ....[80]....
        /*0494*/ 	.word	0x0000e8f0


	//   ....[81]....
        /*0498*/ 	.word	0x0000e900


	//   ....[82]....
        /*049c*/ 	.word	0x0000e910


	//   ....[83]....
        /*04a0*/ 	.word	0x0000e930


	//   ....[84]....
        /*04a4*/ 	.word	0x0000ea80


	//   ....[85]....
        /*04a8*/ 	.word	0x0000ec80


	//   ....[86]....
        /*04ac*/ 	.word	0x0000ecb0


	//   ....[87]....
        /*04b0*/ 	.word	0x0000ece0


	//   ....[88]....
        /*04b4*/ 	.word	0x0000ed10


	//   ....[89]....
        /*04b8*/ 	.word	0x0000ed40


	//   ....[90]....
        /*04bc*/ 	.word	0x0000ed90


	//   ....[91]....
        /*04c0*/ 	.word	0x0000ef20


	//   ....[92]....
        /*04c4*/ 	.word	0x0000ef50


	//   ....[93]....
        /*04c8*/ 	.word	0x0000ef80


	//   ....[94]....
        /*04cc*/ 	.word	0x0000efb0


	//   ....[95]....
        /*04d0*/ 	.word	0x0000efe0


	//   ....[96]....
        /*04d4*/ 	.word	0x0000f010


	//   ....[97]....
        /*04d8*/ 	.word	0x0000f0c0


	//   ....[98]....
        /*04dc*/ 	.word	0x0000f120


	//   ....[99]....
        /*04e0*/ 	.word	0x0000f130


	//   ....[100]....
        /*04e4*/ 	.word	0x0000f180


	//   ....[101]....
        /*04e8*/ 	.word	0x00010db0


	//   ....[102]....
        /*04ec*/ 	.word	0x000119a0


	//   ....[103]....
        /*04f0*/ 	.word	0x000119d0


	//   ....[104]....
        /*04f4*/ 	.word	0x000119f0


	//   ....[105]....
        /*04f8*/ 	.word	0x00011a60


	//   ....[106]....
        /*04fc*/ 	.word	0x00011a80


	//   ....[107]....
        /*0500*/ 	.word	0x00011ae0


	//   ....[108]....
        /*0504*/ 	.word	0x00011b00


	//   ....[109]....
        /*0508*/ 	.word	0x00011b10


	//   ....[110]....
        /*050c*/ 	.word	0x00011b90


	//   ....[111]....
        /*0510*/ 	.word	0x00011ba0


	//   ....[112]....
        /*0514*/ 	.word	0x00011bb0


	//   ....[113]....
        /*0518*/ 	.word	0x00011bc0


	//   ....[114]....
        /*051c*/ 	.word	0x000131a0


	//   ....[115]....
        /*0520*/ 	.word	0x000131d0


	//   ....[116]....
        /*0524*/ 	.word	0x00013200


	//   ....[117]....
        /*0528*/ 	.word	0x00013220


	//   ....[118]....
        /*052c*/ 	.word	0x00013240


	//   ....[119]....
        /*0530*/ 	.word	0x00013270


	//   ....[120]....
        /*0534*/ 	.word	0x000132a0


	//   ....[121]....
        /*0538*/ 	.word	0x000132b0


	//   ....[122]....
        /*053c*/ 	.word	0x00013420


	//   ....[123]....
        /*0540*/ 	.word	0x00013450


	//   ....[124]....
        /*0544*/ 	.word	0x00013480


	//   ....[125]....
        /*0548*/ 	.word	0x000134c0


	//   ....[126]....
        /*054c*/ 	.word	0x000134f0


	//   ....[127]....
        /*0550*/ 	.word	0x00013520


	//   ....[128]....
        /*0554*/ 	.word	0x000135a0


	//   ....[129]....
        /*0558*/ 	.word	0x000135f0


	//   ....[130]....
        /*055c*/ 	.word	0x00013600


	//   ....[131]....
        /*0560*/ 	.word	0x00013640


	//   ....[132]....
        /*0564*/ 	.word	0x00014060


	//   ....[133]....
        /*0568*/ 	.word	0x00014630


	//   ....[134]....
        /*056c*/ 	.word	0x000147f0


	//   ....[135]....
        /*0570*/ 	.word	0x00014850


	//   ....[136]....
        /*0574*/ 	.word	0x000148b0


	//   ....[137]....
        /*0578*/ 	.word	0x00014990


	//   ....[138]....
        /*057c*/ 	.word	0x000149f0


	//   ....[139]....
        /*0580*/ 	.word	0x00014ac0


	//   ....[140]....
        /*0584*/ 	.word	0x00014b20


	//   ....[141]....
        /*0588*/ 	.word	0x00014bf0


	//   ....[142]....
        /*058c*/ 	.word	0x00014c50


	//   ....[143]....
        /*0590*/ 	.word	0x00014d00


	//   ....[144]....
        /*0594*/ 	.word	0x00014d80


	//   ....[145]....
        /*0598*/ 	.word	0x00014e30


	//   ....[146]....
        /*059c*/ 	.word	0x00015170


	//----- nvinfo : EIATTR_REG_RECONFIG
	.align		4
.L_291:
        /*05a0*/ 	.byte	0x01, 0x54
	.zero		2


	//----- nvinfo : EIATTR_SYSCALL_OFFSETS
	.align		4
        /*05a4*/ 	.byte	0x04, 0x46
        /*05a6*/ 	.short	(.L_293 - .L_292)


	//   ....[0]....
.L_292:
        /*05a8*/ 	.word	0x00001b40


	//   ....[1]....
        /*05ac*/ 	.word	0x00010860


	//   ....[2]....
        /*05b0*/ 	.word	0x000109c0


	//   ....[3]....
        /*05b4*/ 	.word	0x00010b10


	//   ....[4]....
        /*05b8*/ 	.word	0x00010c50


	//   ....[5]....
        /*05bc*/ 	.word	0x00011520


	//----- nvinfo : EIATTR_MBARRIER_INSTR_OFFSETS
	.align		4
.L_293:
        /*05c0*/ 	.byte	0x04, 0x39
        /*05c2*/ 	.short	(.L_295 - .L_294)


	//   ....[0]....
.L_294:
        /*05c4*/ 	.word	0x00000270
        /*05c8*/ 	.word	0x000000ff
        /*05cc*/ 	.word	0x00013200
        /*05d0*/ 	.short	0x0100
        /*05d2*/ 	.byte	0x08
	.zero		1


	//   ....[1]....
        /*05d4*/ 	.word	0x00000280
        /*05d8*/ 	.word	0x000000ff
        /*05dc*/ 	.word	0x00013220
        /*05e0*/ 	.short	0x0100
        /*05e2*/ 	.byte	0x08
	.zero		1


	//   ....[2]....
        /*05e4*/ 	.word	0x00000370
        /*05e8*/ 	.word	0x000000ff
        /*05ec*/ 	.word	0x00013230
        /*05f0*/ 	.short	0x0100
        /*05f2*/ 	.byte	0x08
	.zero		1


	//   ....[3]....
        /*05f4*/ 	.word	0x00000380
        /*05f8*/ 	.word	0x000000ff
        /*05fc*/ 	.word	0x00013240
        /*0600*/ 	.short	0x0100
        /*0602*/ 	.byte	0x08
	.zero		1


	//   ....[4]....
        /*0604*/ 	.word	0x00000390
        /*0608*/ 	.word	0x000000ff
        /*060c*/ 	.word	0x00013238
        /*0610*/ 	.short	0x0100
        /*0612*/ 	.byte	0x08
	.zero		1


	//   ....[5]....
        /*0614*/ 	.word	0x000003a0
        /*0618*/ 	.word	0x000000ff
        /*061c*/ 	.word	0x00013248
        /*0620*/ 	.short	0x0100
        /*0622*/ 	.byte	0x08
	.zero		1


	//   ....[6]....
        /*0624*/ 	.word	0x000004d0
        /*0628*/ 	.word	0x000000ff
        /*062c*/ 	.word	0x00013250
        /*0630*/ 	.short	0x0100
        /*0632*/ 	.byte	0x08
	.zero		1


	//   ....[7]....
        /*0634*/ 	.word	0x000004e0
        /*0638*/ 	.word	0x000000ff
        /*063c*/ 	.word	0x00013260
        /*0640*/ 	.short	0x0100
        /*0642*/ 	.byte	0x08
	.zero		1


	//   ....[8]....
        /*0644*/ 	.word	0x000004f0
        /*0648*/ 	.word	0x000000ff
        /*064c*/ 	.word	0x00013258
        /*0650*/ 	.short	0x0100
        /*0652*/ 	.byte	0x08
	.zero		1


	//   ....[9]....
        /*0654*/ 	.word	0x00000500
        /*0658*/ 	.word	0x000000ff
        /*065c*/ 	.word	0x00013268
        /*0660*/ 	.short	0x0100
        /*0662*/ 	.byte	0x08
	.zero		1


	//   ....[10]....
        /*0664*/ 	.word	0x000005f0
        /*0668*/ 	.word	0x000000ff
        /*066c*/ 	.word	0x00013270
        /*0670*/ 	.short	0x0100
        /*0672*/ 	.byte	0x06
	.zero		1


	//   ....[11]....
        /*0674*/ 	.word	0x00000600
        /*0678*/ 	.word	0x000000ff
        /*067c*/ 	.word	0x00013280
        /*0680*/ 	.short	0x0100
        /*0682*/ 	.byte	0x06
	.zero		1


	//   ....[12]....
        /*0684*/ 	.word	0x00000610
        /*0688*/ 	.word	0x000000ff
        /*068c*/ 	.word	0x00013278
        /*0690*/ 	.short	0x0100
        /*0692*/ 	.byte	0x06
	.zero		1


	//   ....[13]....
        /*0694*/ 	.word	0x00000620
        /*0698*/ 	.word	0x000000ff
        /*069c*/ 	.word	0x00013288
        /*06a0*/ 	.short	0x0100
        /*06a2*/ 	.byte	0x06
	.zero		1


	//   ....[14]....
        /*06a4*/ 	.word	0x00000750
        /*06a8*/ 	.word	0x000000ff
        /*06ac*/ 	.word	0x00013290
        /*06b0*/ 	.short	0x0100
        /*06b2*/ 	.byte	0x08
	.zero		1


	//   ....[15]....
        /*06b4*/ 	.word	0x00000760
        /*06b8*/ 	.word	0x000000ff
        /*06bc*/ 	.word	0x000132a0
        /*06c0*/ 	.short	0x0100
        /*06c2*/ 	.byte	0x08
	.zero		1


	//   ....[16]....
        /*06c4*/ 	.word	0x00000770
        /*06c8*/ 	.word	0x000000ff
        /*06cc*/ 	.word	0x00013298
        /*06d0*/ 	.short	0x0100
        /*06d2*/ 	.byte	0x08
	.zero		1


	//   ....[17]....
        /*06d4*/ 	.word	0x00000780
        /*06d8*/ 	.word	0x000000ff
        /*06dc*/ 	.word	0x000132a8
        /*06e0*/ 	.short	0x0100
        /*06e2*/ 	.byte	0x08
	.zero		1


	//   ....[18]....
        /*06e4*/ 	.word	0x000008b0
        /*06e8*/ 	.word	0x000000ff
        /*06ec*/ 	.word	0x000132b0
        /*06f0*/ 	.short	0x0100
        /*06f2*/ 	.byte	0x08
	.zero		1


	//   ....[19]....
        /*06f4*/ 	.word	0x000008c0
        /*06f8*/ 	.word	0x000000ff
        /*06fc*/ 	.word	0x000132c0
        /*0700*/ 	.short	0x0100
        /*0702*/ 	.byte	0x08
	.zero		1


	//   ....[20]....
        /*0704*/ 	.word	0x000008d0
        /*0708*/ 	.word	0x000000ff
        /*070c*/ 	.word	0x000132b8
        /*0710*/ 	.short	0x0100
        /*0712*/ 	.byte	0x08
	.zero		1


	//   ....[21]....
        /*0714*/ 	.word	0x000008e0
        /*0718*/ 	.word	0x000000ff
        /*071c*/ 	.word	0x000132c8
        /*0720*/ 	.short	0x0100
        /*0722*/ 	.byte	0x08
	.zero		1


	//   ....[22]....
        /*0724*/ 	.word	0x00001d90
        /*0728*/ 	.word	0x000000ff
        /*072c*/ 	.word	0x00013200
        /*0730*/ 	.short	0x010a
        /*0732*/ 	.byte	0x2d
	.zero		1


	//   ....[23]....
        /*0734*/ 	.word	0x00001e50
        /*0738*/ 	.word	0x00000004
        /*073c*/ 	.word	0x00013230
        /*0740*/ 	.short	0x010a
        /*0742*/ 	.byte	0x3f
	.zero		1


	//   ....[24]....
        /*0744*/ 	.word	0x00001e90
        /*0748*/ 	.word	0x00000004
        /*074c*/ 	.word	0x00013230
        /*0750*/ 	.short	0x010a
        /*0752*/ 	.byte	0x3f
	.zero		1


	//   ....[25]....
        /*0754*/ 	.word	0x00004550
        /*0758*/ 	.word	0x00000028
        /*075c*/ 	.word	0x00000000
        /*0760*/ 	.short	0x0101
        /*0762*/ 	.byte	0x3f
	.zero		1


	//   ....[26]....
        /*0764*/ 	.word	0x00005360
        /*0768*/ 	.word	0x000000ff
        /*076c*/ 	.word	0x00013230
        /*0770*/ 	.short	0x010a
        /*0772*/ 	.byte	0x16
	.zero		1


	//   ....[27]....
        /*0774*/ 	.word	0x000053a0
        /*0778*/ 	.word	0x000000ff
        /*077c*/ 	.word	0x00013230
        /*0780*/ 	.short	0x010a
        /*0782*/ 	.byte	0x16
	.zero		1


	//   ....[28]....
        /*0784*/ 	.word	0x000057f0
        /*0788*/ 	.word	0x000000ff
        /*078c*/ 	.word	0x00013250
        /*0790*/ 	.short	0x010a
        /*0792*/ 	.byte	0x0b
	.zero		1


	//   ....[29]....
        /*0794*/ 	.word	0x00005830
        /*0798*/ 	.word	0x000000ff
        /*079c*/ 	.word	0x00013250
        /*07a0*/ 	.short	0x010a
        /*07a2*/ 	.byte	0x0b
	.zero		1


	//   ....[30]....
        /*07a4*/ 	.word	0x000082e0
        /*07a8*/ 	.word	0x00000004
        /*07ac*/ 	.word	0x00000000
        /*07b0*/ 	.short	0x0101
        /*07b2*/ 	.byte	0x3f
	.zero		1


	//   ....[31]....
        /*07b4*/ 	.word	0x000085f0
        /*07b8*/ 	.word	0x000000ff
        /*07bc*/ 	.word	0x00000000
        /*07c0*/ 	.short	0x0101
        /*07c2*/ 	.byte	0x06
	.zero		1


	//   ....[32]....
        /*07c4*/ 	.word	0x00008b80
        /*07c8*/ 	.word	0x000000ff
        /*07cc*/ 	.word	0x00013230
        /*07d0*/ 	.short	0x010a
        /*07d2*/ 	.byte	0x06
	.zero		1


	//   ....[33]....
        /*07d4*/ 	.word	0x00008bc0
        /*07d8*/ 	.word	0x000000ff
        /*07dc*/ 	.word	0x00013230
        /*07e0*/ 	.short	0x010a
        /*07e2*/ 	.byte	0x06
	.zero		1


	//   ....[34]....
        /*07e4*/ 	.word	0x00009010
        /*07e8*/ 	.word	0x000000ff
        /*07ec*/ 	.word	0x00013250
        /*07f0*/ 	.short	0x010a
        /*07f2*/ 	.byte	0x0b
	.zero		1


	//   ....[35]....
        /*07f4*/ 	.word	0x00009050
        /*07f8*/ 	.word	0x000000ff
        /*07fc*/ 	.word	0x00013250
        /*0800*/ 	.short	0x010a
        /*0802*/ 	.byte	0x0b
	.zero		1


	//   ....[36]....
        /*0804*/ 	.word	0x0000b010
        /*0808*/ 	.word	0x00000004
        /*080c*/ 	.word	0x00000000
        /*0810*/ 	.short	0x0101
        /*0812*/ 	.byte	0x3f
	.zero		1


	//   ....[37]....
        /*0814*/ 	.word	0x0000b2e0
        /*0818*/ 	.word	0x000000ff
        /*081c*/ 	.word	0x00000000
        /*0820*/ 	.short	0x0101
        /*0822*/ 	.byte	0x06
	.zero		1


	//   ....[38]....
        /*0824*/ 	.word	0x0000b770
        /*0828*/ 	.word	0x000000ff
        /*082c*/ 	.word	0x00013250
        /*0830*/ 	.short	0x010a
        /*0832*/ 	.byte	0x05
	.zero		1


	//   ....[39]....
        /*0834*/ 	.word	0x0000b7b0
        /*0838*/ 	.word	0x000000ff
        /*083c*/ 	.word	0x00013250
        /*0840*/ 	.short	0x010a
        /*0842*/ 	.byte	0x05
	.zero		1


	//   ....[40]....
        /*0844*/ 	.word	0x0000bd90
        /*0848*/ 	.word	0x000000ff
        /*084c*/ 	.word	0x00000000
        /*0850*/ 	.short	0x0101
        /*0852*/ 	.byte	0x04
	.zero		1


	//   ....[41]....
        /*0854*/ 	.word	0x0000d3e0
        /*0858*/ 	.word	0x00000000
        /*085c*/ 	.word	0x00000000
        /*0860*/ 	.short	0x0101
        /*0862*/ 	.byte	0x3f
	.zero		1


	//   ....[42]....
        /*0864*/ 	.word	0x0000dac0
        /*0868*/ 	.word	0x00000006
        /*086c*/ 	.word	0x00000000
        /*0870*/ 	.short	0x0101
        /*0872*/ 	.byte	0x3f
	.zero		1


	//   ....[43]....
        /*0874*/ 	.word	0x00010ff0
        /*0878*/ 	.word	0x00000002
        /*087c*/ 	.word	0x00013280
        /*0880*/ 	.short	0x010a
        /*0882*/ 	.byte	0x3f
	.zero		1


	//   ....[44]....
        /*0884*/ 	.word	0x00011180
        /*0888*/ 	.word	0x00000002
        /*088c*/ 	.word	0x00013240
        /*0890*/ 	.short	0x010a
        /*0892*/ 	.byte	0x3f
	.zero		1


	//   ....[45]....
        /*0894*/ 	.word	0x00011cc0
        /*0898*/ 	.word	0x00000010
        /*089c*/ 	.word	0x00013200
        /*08a0*/ 	.short	0x0107
        /*08a2*/ 	.byte	0x3f
	.zero		1


	//   ....[46]....
        /*08a4*/ 	.word	0x00011dc0
        /*08a8*/ 	.word	0x00000010
        /*08ac*/ 	.word	0x00013200
        /*08b0*/ 	.short	0x0101
        /*08b2*/ 	.byte	0x3f
	.zero		1


	//   ....[47]....
        /*08b4*/ 	.word	0x00011de0
        /*08b8*/ 	.word	0x00000010
        /*08bc*/ 	.word	0x00013220
        /*08c0*/ 	.short	0x010a
        /*08c2*/ 	.byte	0x3f
	.zero		1


	//   ....[48]....
        /*08c4*/ 	.word	0x000120c0
        /*08c8*/ 	.word	0x00000009
        /*08cc*/ 	.word	0x00013280
        /*08d0*/ 	.short	0x010a
        /*08d2*/ 	.byte	0x3f
	.zero		1


	//   ....[49]....
        /*08d4*/ 	.word	0x000122f0
        /*08d8*/ 	.word	0x00000009
        /*08dc*/ 	.word	0x00013240
        /*08e0*/ 	.short	0x010a
        /*08e2*/ 	.byte	0x3f
	.zero		1


	//   ....[50]....
        /*08e4*/ 	.word	0x000125b0
        /*08e8*/ 	.word	0x00000003
        /*08ec*/ 	.word	0x00013270
        /*08f0*/ 	.short	0x010a
        /*08f2*/ 	.byte	0x3f
	.zero		1


	//   ....[51]....
        /*08f4*/ 	.word	0x00012630
        /*08f8*/ 	.word	0x00000003
        /*08fc*/ 	.word	0x00013260
        /*0900*/ 	.short	0x010a
        /*0902*/ 	.byte	0x3f
	.zero		1


	//   ....[52]....
        /*0904*/ 	.word	0x00012910
        /*0908*/ 	.word	0x00000003
        /*090c*/ 	.word	0x00013250
        /*0910*/ 	.short	0x0101
        /*0912*/ 	.byte	0x3f
	.zero		1


	//   ....[53]....
        /*0914*/ 	.word	0x00012990
        /*0918*/ 	.word	0x00000002
        /*091c*/ 	.word	0x00000000
        /*0920*/ 	.short	0x0101
        /*0922*/ 	.byte	0x3f
	.zero		1


	//   ....[54]....
        /*0924*/ 	.word	0x00012b80
        /*0928*/ 	.word	0x00000002
        /*092c*/ 	.word	0x00013270
        /*0930*/ 	.short	0x010a
        /*0932*/ 	.byte	0x3f
	.zero		1


	//   ....[55]....
        /*0934*/ 	.word	0x00012c00
        /*0938*/ 	.word	0x00000002
        /*093c*/ 	.word	0x00013260
        /*0940*/ 	.short	0x010a
        /*0942*/ 	.byte	0x3f
	.zero		1


	//   ....[56]....
        /*0944*/ 	.word	0x00012ed0
        /*0948*/ 	.word	0x00000002
        /*094c*/ 	.word	0x00013250
        /*0950*/ 	.short	0x0101
        /*0952*/ 	.byte	0x3f
	.zero		1


	//   ....[57]....
        /*0954*/ 	.word	0x00012f20
        /*0958*/ 	.word	0x00000000
        /*095c*/ 	.word	0x00000000
        /*0960*/ 	.short	0x0101
        /*0962*/ 	.byte	0x3f
	.zero		1


	//   ....[58]....
        /*0964*/ 	.word	0x00013fe0
        /*0968*/ 	.word	0x00000007
        /*096c*/ 	.word	0x00013220
        /*0970*/ 	.short	0x010a
        /*0972*/ 	.byte	0x3f
	.zero		1


	//   ....[59]....
        /*0974*/ 	.word	0x00014180
        /*0978*/ 	.word	0x00000005
        /*097c*/ 	.word	0x00000000
        /*0980*/ 	.short	0x010a
        /*0982*/ 	.byte	0x3f
	.zero		1


	//   ....[60]....
        /*0984*/ 	.word	0x000141f0
        /*0988*/ 	.word	0x00000003
        /*098c*/ 	.word	0x00000000
        /*0990*/ 	.short	0x010a
        /*0992*/ 	.byte	0x3f
	.zero		1


	//   ....[61]....
        /*0994*/ 	.word	0x00014240
        /*0998*/ 	.word	0x00000003
        /*099c*/ 	.word	0x00013260
        /*09a0*/ 	.short	0x010a
        /*09a2*/ 	.byte	0x3f
	.zero		1


	//   ....[62]....
        /*09a4*/ 	.word	0x00014290
        /*09a8*/ 	.word	0x00000005
        /*09ac*/ 	.word	0x00013260
        /*09b0*/ 	.short	0x010a
        /*09b2*/ 	.byte	0x3f
	.zero		1


	//   ....[63]....
        /*09b4*/ 	.word	0x000142d0
        /*09b8*/ 	.word	0x00000003
        /*09bc*/ 	.word	0x00013280
        /*09c0*/ 	.short	0x010a
        /*09c2*/ 	.byte	0x3f
	.zero		1


	//   ....[64]....
        /*09c4*/ 	.word	0x000142f0
        /*09c8*/ 	.word	0x00000005
        /*09cc*/ 	.word	0x00013280
        /*09d0*/ 	.short	0x010a
        /*09d2*/ 	.byte	0x3f
	.zero		1


	//   ....[65]....
        /*09d4*/ 	.word	0x00014360
        /*09d8*/ 	.word	0x00000003
        /*09dc*/ 	.word	0x00013200
        /*09e0*/ 	.short	0x010a
        /*09e2*/ 	.byte	0x3f
	.zero		1


	//   ....[66]....
        /*09e4*/ 	.word	0x000143b0
        /*09e8*/ 	.word	0x00000004
        /*09ec*/ 	.word	0x00013230
        /*09f0*/ 	.short	0x010a
        /*09f2*/ 	.byte	0x3f
	.zero		1


	//   ....[67]....
        /*09f4*/ 	.word	0x00014410
        /*09f8*/ 	.word	0x00000007
        /*09fc*/ 	.word	0x00013230
        /*0a00*/ 	.short	0x010a
        /*0a02*/ 	.byte	0x3f
	.zero		1


	//   ....[68]....
        /*0a04*/ 	.word	0x00014470
        /*0a08*/ 	.word	0x00000007
        /*0a0c*/ 	.word	0x00013250
        /*0a10*/ 	.short	0x010a
        /*0a12*/ 	.byte	0x3f
	.zero		1


	//   ....[69]....
        /*0a14*/ 	.word	0x000144d0
        /*0a18*/ 	.word	0x00000003
        /*0a1c*/ 	.word	0x00013230
        /*0a20*/ 	.short	0x010a
        /*0a22*/ 	.byte	0x3f
	.zero		1


	//   ....[70]....
        /*0a24*/ 	.word	0x00014530
        /*0a28*/ 	.word	0x00000003
        /*0a2c*/ 	.word	0x00013250
        /*0a30*/ 	.short	0x010a
        /*0a32*/ 	.byte	0x3f
	.zero		1


	//   ....[71]....
        /*0a34*/ 	.word	0x00014590
        /*0a38*/ 	.word	0x00000007
        /*0a3c*/ 	.word	0x00013250
        /*0a40*/ 	.short	0x010a
        /*0a42*/ 	.byte	0x3f
	.zero		1


	//   ....[72]....
        /*0a44*/ 	.word	0x000146e0
        /*0a48*/ 	.word	0x00000002
        /*0a4c*/ 	.word	0x00013280
        /*0a50*/ 	.short	0x010a
        /*0a52*/ 	.byte	0x3f
	.zero		1


	//   ....[73]....
        /*0a54*/ 	.word	0x00014730
        /*0a58*/ 	.word	0x00000002
        /*0a5c*/ 	.word	0x00013240
        /*0a60*/ 	.short	0x010a
        /*0a62*/ 	.byte	0x3f
	.zero		1


	//   ....[74]....
        /*0a64*/ 	.word	0x00014e60
        /*0a68*/ 	.word	0x00000010
        /*0a6c*/ 	.word	0x00013220
        /*0a70*/ 	.short	0x010a
        /*0a72*/ 	.byte	0x3f
	.zero		1


	//   ....[75]....
        /*0a74*/ 	.word	0x00014eb0
        /*0a78*/ 	.word	0x00000009
        /*0a7c*/ 	.word	0x00013280
        /*0a80*/ 	.short	0x010a
        /*0a82*/ 	.byte	0x3f
	.zero		1


	//   ....[76]....
        /*0a84*/ 	.word	0x00014f00
        /*0a88*/ 	.word	0x00000009
        /*0a8c*/ 	.word	0x00013240
        /*0a90*/ 	.short	0x010a
        /*0a92*/ 	.byte	0x3f
	.zero		1


	//   ....[77]....
        /*0a94*/ 	.word	0x00014f50
        /*0a98*/ 	.word	0x00000003
        /*0a9c*/ 	.word	0x00013270
        /*0aa0*/ 	.short	0x010a
        /*0aa2*/ 	.byte	0x3f
	.zero		1


	//   ....[78]....
        /*0aa4*/ 	.word	0x00014fa0
        /*0aa8*/ 	.word	0x00000003
        /*0aac*/ 	.word	0x00013260
        /*0ab0*/ 	.short	0x010a
        /*0ab2*/ 	.byte	0x3f
	.zero		1


	//   ....[79]....
        /*0ab4*/ 	.word	0x00014ff0
        /*0ab8*/ 	.word	0x00000002
        /*0abc*/ 	.word	0x00013270
        /*0ac0*/ 	.short	0x010a
        /*0ac2*/ 	.byte	0x3f
	.zero		1


	//   ....[80]....
        /*0ac4*/ 	.word	0x00015040
        /*0ac8*/ 	.word	0x00000002
        /*0acc*/ 	.word	0x00013260
        /*0ad0*/ 	.short	0x010a
        /*0ad2*/ 	.byte	0x3f
	.zero		1


	//   ....[81]....
        /*0ad4*/ 	.word	0x00015090
        /*0ad8*/ 	.word	0x00000007
        /*0adc*/ 	.word	0x00013220
        /*0ae0*/ 	.short	0x010a
        /*0ae2*/ 	.byte	0x3f
	.zero		1


	//   ....[82]....
        /*0ae4*/ 	.word	0x00015230
        /*0ae8*/ 	.word	0x00000005
        /*0aec*/ 	.word	0x00000000
        /*0af0*/ 	.short	0x010a
        /*0af2*/ 	.byte	0x3f
	.zero		1


	//   ....[83]....
        /*0af4*/ 	.word	0x00015280
        /*0af8*/ 	.word	0x00000003
        /*0afc*/ 	.word	0x00000000
        /*0b00*/ 	.short	0x010a
        /*0b02*/ 	.byte	0x3f
	.zero		1


	//   ....[84]....
        /*0b04*/ 	.word	0x000152d0
        /*0b08*/ 	.word	0x00000003
        /*0b0c*/ 	.word	0x00013260
        /*0b10*/ 	.short	0x010a
        /*0b12*/ 	.byte	0x3f
	.zero		1


	//   ....[85]....
        /*0b14*/ 	.word	0x00015320
        /*0b18*/ 	.word	0x00000005
        /*0b1c*/ 	.word	0x00013260
        /*0b20*/ 	.short	0x010a
        /*0b22*/ 	.byte	0x3f
	.zero		1


	//   ....[86]....
        /*0b24*/ 	.word	0x00015370
        /*0b28*/ 	.word	0x00000003
        /*0b2c*/ 	.word	0x00013280
        /*0b30*/ 	.short	0x010a
        /*0b32*/ 	.byte	0x3f
	.zero		1


	//----- nvinfo : EIATTR_NUM_MBARRIERS
	.align		4
.L_295:
        /*0b34*/ 	.byte	0x03, 0x38
        /*0b36*/ 	.short	0x0016


	//----- nvinfo : EIATTR_EXIT_INSTR_OFFSETS
	.align		4
        /*0b38*/ 	.byte	0x04, 0x1c
        /*0b3a*/ 	.short	(.L_297 - .L_296)


	//   ....[0]....
.L_296:
        /*0b3c*/ 	.word	0x00000a40


	//   ....[1]....
        /*0b40*/ 	.word	0x0000ea30


	//   ....[2]....
        /*0b44*/ 	.word	0x00014340


	//----- nvinfo : EIATTR_MAX_THREADS
	.align		4
.L_297:
        /*0b48*/ 	.byte	0x04, 0x05
        /*0b4a*/ 	.short	(.L_299 - .L_298)
.L_298:
        /*0b4c*/ 	.word	0x00000200
        /*0b50*/ 	.word	0x00000001
        /*0b54*/ 	.word	0x00000001


	//----- nvinfo : EIATTR_CRS_STACK_SIZE
	.align		4
.L_299:
        /*0b58*/ 	.byte	0x04, 0x1e
        /*0b5a*/ 	.short	(.L_301 - .L_300)
.L_300:
        /*0b5c*/ 	.word	0x00000000


	//----- nvinfo : EIATTR_CBANK_PARAM_SIZE
	.align		4
.L_301:
        /*0b60*/ 	.byte	0x03, 0x19
        /*0b62*/ 	.short	0x0af0


	//----- nvinfo : EIATTR_PARAM_CBANK
	.align		4
        /*0b64*/ 	.byte	0x04, 0x0a
        /*0b66*/ 	.short	(.L_303 - .L_302)
	.align		4
.L_302:
        /*0b68*/ 	.word	index@(.nv.constant0._ZN7cutlass13device_kernelIN5flash11enable_sm90INS1_16FlashAttnFwdSm90INS1_25CollectiveMainloopFwdSm90ILi2EN4cute5tupleIJNS5_1CILi1EEES8_S8_EEENS6_IJNS7_ILi192EEENS7_ILi160EEENS7_ILi64EEEEEELi64ENS_12float_e4m3_tEfNS_4arch4Sm90ELb1ELb0ELb1ELb1ELb0ELb0ELb0ELb1ELb1ELb1ELb1ELb0EEENS1_21CollectiveEpilogueFwdINS6_IJSA_SC_SB_EEES9_NS_10bfloat16_tESG_Li384ELb1ELb1ELb1ELb1EEENS1_36VarlenDynamicPersistentTileSchedulerILi192ELi160ELi384ELi128ELb1ELb1ELb1ELb1ELb1ELb1EEEEEEEEEvNT_6ParamsE)
        /*0b6c*/ 	.short	0x0210
        /*0b6e*/ 	.short	0x0af0


	//----- nvinfo : EIATTR_SW_WAR
	.align		4
.L_303:
        /*0b70*/ 	.byte	0x04, 0x36
        /*0b72*/ 	.short	(.L_305 - .L_304)
.L_304:
        /*0b74*/ 	.word	0x00000008
.L_305:


//--------------------- .nv.info._ZN7cutlass13device_kernelIN5flash11enable_sm90INS1_16FlashAttnFwdSm90INS1_25CollectiveMainloopFwdSm90ILi2EN4cute5tupleIJNS5_1CILi1EEES8_S8_EEENS6_IJNS7_ILi192EEENS7_ILi160EEENS7_ILi64EEEEEELi64ENS_12float_e4m3_tEfNS_4arch4Sm90ELb1ELb0ELb1ELb1ELb0ELb1ELb0ELb1ELb1ELb1ELb1ELb0EEENS1_21CollectiveEpilogueFwdINS6_IJSA_SC_SB_EEES9_NS_10bfloat16_tESG_Li384ELb1ELb1ELb1ELb1EEENS1_36VarlenDynamicPersistentTileSchedulerILi192ELi160ELi384ELi128ELb1ELb1ELb1ELb1ELb1ELb1EEEEEEEEEvNT_6ParamsE --------------------------
	.section	.nv.info._ZN7cutlass13device_kernelIN5flash11enable_sm90INS1_16FlashAttnFwdSm90INS1_25CollectiveMainloopFwdSm90ILi2EN4cute5tupleIJNS5_1CILi1EEES8_S8_EEENS6_IJNS7_ILi192EEENS7_ILi160EEENS7_ILi64EEEEEELi64ENS_12float_e4m3_tEfNS_4arch4Sm90ELb1ELb0ELb1ELb1ELb0ELb1ELb0ELb1ELb1ELb1ELb1ELb0EEENS1_21CollectiveEpilogueFwdINS6_IJSA_SC_SB_EEES9_NS_10bfloat16_tESG_Li384ELb1ELb1ELb1ELb1EEENS1_36VarlenDynamicPersistentTileSchedulerILi192ELi160ELi384ELi128ELb1ELb1ELb1ELb1ELb1ELb1EEEEEEEEEvNT_6ParamsE,"",@"SHT_CUDA_INFO"
	.sectionflags	@""
	.align	4


	//----- nvinfo : EIATTR_CUDA_API_VERSION
	.align		4
        /*0000*/ 	.byte	0x04, 0x37
        /*0002*/ 	.short	(.L_307 - .L_306)
.L_306:
        /*0004*/ 	.word	0x00000082


	//----- nvinfo : EIATTR_KPARAM_INFO
	.align		4
.L_307:
        /*0008*/ 	.byte	0x04, 0x17
        /*000a*/ 	.short	(.L_309 - .L_308)
.L_308:
        /*000c*/ 	.word	0x00000000
        /*0010*/ 	.short	0x0000
        /*0012*/ 	.short	0x0070
        /*0014*/ 	.byte	0x00, 0xf0, 0x01, 0x2a


	//----- nvinfo : EIATTR_SPARSE_MMA_MASK
	.align		4
.L_309:
        /*0018*/ 	.byte	0x03, 0x50
        /*001a*/ 	.short	0x0000


	//----- nvinfo : EIATTR_MAXREG_COUNT
	.align		4
        /*001c*/ 	.byte	0x03, 0x1b
        /*001e*/ 	.short	0x0080


	//----- nvinfo : EIATTR_NUM_BARRIERS
	.align		4
        /*0020*/ 	.byte	0x02, 0x4c
        /*0022*/ 	.byte	0x10
	.zero		1


	//----- nvinfo : EIATTR_EXTERNS
	.align		4
        /*0024*/ 	.byte	0x04, 0x0f
        /*0026*/ 	.short	(.L_311 - .L_310)


	//   ....[0]....
	.align		4
.L_310:
        /*0028*/ 	.word	index@(__assertfail)


	//----- nvinfo : EIATTR_ANNOTATIONS
	.align		4
.L_311:
        /*002c*/ 	.byte	0x04, 0x55
        /*002e*/ 	.short	(.L_313 - .L_312)


	//   ....[0]....
.L_312:
        /* <DEDUP_REMOVED lines=107> */


	//----- nvinfo : EIATTR_MERCURY_ISA_VERSION
	.align		4
.L_313:
        /*06d0*/ 	.byte	0x03, 0x5f
        /*06d2*/ 	.short	0x0101


	//----- nvinfo : EIATTR_UNUSED_LOAD_BYTE_OFFSET
	.align		4
        /*06d4*/ 	.byte	0x04, 0x44
        /*06d6*/ 	.short	(.L_315 - .L_314)


	//   ....[0]....
.L_314:
        /*06d8*/ 	.word	0x00000a90
        /*06dc*/ 	.word	0x0000fff0


	//   ....[1]....
        /*06e0*/ 	.word	0x00013240
        /*06e4*/ 	.word	0x0000fff0


	//----- nvinfo : EIATTR_INT_WARP_WIDE_INSTR_OFFSETS
	.align		4
.L_315:
        /*06e8*/ 	.byte	0x04, 0x31
        /*06ea*/ 	.short	(.L_317 - .L_316)


	//   ....[0]....
.L_316:
        /*06ec*/ 	.word	0x00000180


	//   ....[1]....
        /*06f0*/ 	.word	0x00000220


	//   ....[2]....
        /*06f4*/ 	.word	0x00000290


	//   ....[3]....
        /*06f8*/ 	.word	0x000188b0


	//   ....[4]....
        /*06fc*/ 	.word	0x00018940


	//   ....[5]....
        /*0700*/ 	.word	0x0001ae10


	//   ....[6]....
        /*0704*/ 	.word	0x0001aea0


	//----- nvinfo : EIATTR_COOP_GROUP_MASK_REGIDS
	.align		4
.L_317:
        /*0708*/ 	.byte	0x04, 0x29
        /*070a*/ 	.short	(.L_319 - .L_318)


	//   ....[0]....
.L_318:
        /*070c*/ 	.word	0xffffffff


	//   ....[1]....
        /*0710*/ 	.word	0xffffffff


	//   ....[2]....
        /*0714*/ 	.word	0xffffffff


	//   ....[3]....
        /*0718*/ 	.word	0xffffffff


	//   ....[4]....
        /*071c*/ 	.word	0xffffffff


	//   ....[5]....
        /*0720*/ 	.word	0xffffffff


	//   ....[6]....
        /*0724*/ 	.word	0xffffffff


	//   ....[7]....
        /*0728*/ 	.word	0xffffffff


	//   ....[8]....
        /*072c*/ 	.word	0xffffffff


	//   ....[9]....
        /*0730*/ 	.word	0xffffffff


	//   ....[10]....
        /*0734*/ 	.word	0xffffffff


	//   ....[11]....
        /*0738*/ 	.word	0xffffffff


	//   ....[12]....
        /*073c*/ 	.word	0xffffffff


	//   ....[13]....
        /*0740*/ 	.word	0xffffffff


	//   ....[14]....
        /*0744*/ 	.word	0xffffffff


	//   ....[15]....
        /*0748*/ 	.word	0xffffffff


	//   ....[16]....
        /*074c*/ 	.word	0xffffffff


	//   ....[17]....
        /*0750*/ 	.word	0xffffffff


	//   ....[18]....
        /*0754*/ 	.word	0xffffffff


	//   ....[19]....
        /*0758*/ 	.word	0xffffffff


	//   ....[20]....
        /*075c*/ 	.word	0xffffffff


	//   ....[21]....
        /*0760*/ 	.word	0xffffffff


	//   ....[22]....
        /*0764*/ 	.word	0xffffffff


	//   ....[23]....
        /*0768*/ 	.word	0xffffffff


	//   ....[24]....
        /*076c*/ 	.word	0xffffffff


	//   ....[25]....
        /*0770*/ 	.word	0xffffffff


	//   ....[26]....
        /*0774*/ 	.word	0xffffffff


	//   ....[27]....
        /*0778*/ 	.word	0xffffffff


	//   ....[28]....
        /*077c*/ 	.word	0xffffffff


	//   ....[29]....
        /*0780*/ 	.word	0xffffffff


	//   ....[30]....
        /*0784*/ 	.word	0xffffffff


	//   ....[31]....
        /*0788*/ 	.word	0xffffffff


	//   ....[32]....
        /*078c*/ 	.word	0xffffffff


	//   ....[33]....
        /*0790*/ 	.word	0xffffffff


	//   ....[34]....
        /*0794*/ 	.word	0xffffffff


	//   ....[35]....
        /*0798*/ 	.word	0xffffffff


	//   ....[36]....
        /*079c*/ 	.word	0xffffffff


	//   ....[37]....
        /*07a0*/ 	.word	0xffffffff


	//   ....[38]....
        /*07a4*/ 	.word	0xffffffff


	//   ....[39]....
        /*07a8*/ 	.word	0xffffffff


	//   ....[40]....
        /*07ac*/ 	.word	0xffffffff


	//   ....[41]....
        /*07b0*/ 	.word	0xffffffff


	//   ....[42]....
        /*07b4*/ 	.word	0xffffffff


	//   ....[43]....
        /*07b8*/ 	.word	0xffffffff


	//   ....[44]....
        /*07bc*/ 	.word	0xffffffff


	//   ....[45]....
        /*07c0*/ 	.word	0xffffffff


	//   ....[46]....
        /*07c4*/ 	.word	0xffffffff


	//   ....[47]....
        /*07c8*/ 	.word	0xffffffff


	//   ....[48]....
        /*07cc*/ 	.word	0xffffffff


	//   ....[49]....
        /*07d0*/ 	.word	0xffffffff


	//   ....[50]....
        /*07d4*/ 	.word	0xffffffff


	//   ....[51]....
        /*07d8*/ 	.word	0xffffffff


	//   ....[52]....
        /*07dc*/ 	.word	0xffffffff


	//   ....[53]....
        /*07e0*/ 	.word	0xffffffff


	//   ....[54]....
        /*07e4*/ 	.word	0xffffffff


	//   ....[55]....
        /*07e8*/ 	.word	0xffffffff


	//   ....[56]....
        /*07ec*/ 	.word	0xffffffff


	//   ....[57]....
        /*07f0*/ 	.word	0xffffffff


	//   ....[58]....
        /*07f4*/ 	.word	0xffffffff


	//   ....[59]....
        /*07f8*/ 	.word	0xffffffff


	//   ....[60]....
        /*07fc*/ 	.word	0xffffffff


	//   ....[61]....
        /*0800*/ 	.word	0xffffffff


	//   ....[62]....
        /*0804*/ 	.word	0xffffffff


	//   ....[63]....
        /*0808*/ 	.word	0xffffffff


	//   ....[64]....
        /*080c*/ 	.word	0xffffffff


	//   ....[65]....
        /*0810*/ 	.word	0xffffffff


	//   ....[66]....
        /*0814*/ 	.word	0xffffffff


	//   ....[67]....
        /*0818*/ 	.word	0xffffffff


	//   ....[68]....
        /*081c*/ 	.word	0xffffffff


	//   ....[69]....
        /*0820*/ 	.word	0xffffffff


	//   ....[70]....
        /*0824*/ 	.word	0xffffffff


	//   ....[71]....
        /*0828*/ 	.word	0xffffffff


	//   ....[72]....
        /*082c*/ 	.word	0xffffffff


	//   ....[73]....
        /*0830*/ 	.word	0xffffffff


	//   ....[74]....
        /*0834*/ 	.word	0xffffffff


	//   ....[75]....
        /*0838*/ 	.word	0xffffffff


	//   ....[76]....
        /*083c*/ 	.word	0xffffffff


	//   ....[77]....
        /*0840*/ 	.word	0xffffffff


	//   ....[78]....
        /*0844*/ 	.word	0xffffffff


	//   ....[79]....
        /*0848*/ 	.word	0xffffffff


	//   ....[80]....
        /*084c*/ 	.word	0xffffffff


	//   ....[81]....
        /*0850*/ 	.word	0xffffffff


	//   ....[82]....
        /*0854*/ 	.word	0xffffffff


	//   ....[83]....
        /*0858*/ 	.word	0xffffffff


	//   ....[84]....
        /*085c*/ 	.word	0xffffffff


	//   ....[85]....
        /*0860*/ 	.word	0xffffffff


	//   ....[86]....
        /*0864*/ 	.word	0xffffffff


	//   ....[87]....
        /*0868*/ 	.word	0xffffffff


	//   ....[88]....
        /*086c*/ 	.word	0xffffffff


	//   ....[89]....
        /*0870*/ 	.word	0xffffffff


	//   ....[90]....
        /*0874*/ 	.word	0xffffffff


	//   ....[91]....
        /*0878*/ 	.word	0xffffffff


	//   ....[92]....
        /*087c*/ 	.word	0xffffffff


	//   ....[93]....
        /*0880*/ 	.word	0xffffffff


	//   ....[94]....
        /*0884*/ 	.word	0xffffffff


	//   ....[95]....
        /*0888*/ 	.word	0xffffffff


	//   ....[96]....
        /*088c*/ 	.word	0xffffffff


	//   ....[97]....
        /*0890*/ 	.word	0xffffffff


	//   ....[98]....
        /*0894*/ 	.word	0xffffffff


	//   ....[99]....
        /*0898*/ 	.word	0xffffffff


	//   ....[100]....
        /*089c*/ 	.word	0xffffffff


	//   ....[101]....
        /*08a0*/ 	.word	0xffffffff


	//   ....[102]....
        /*08a4*/ 	.word	0xffffffff


	//   ....[103]....
        /*08a8*/ 	.word	0xffffffff


	//   ....[104]....
        /*08ac*/ 	.word	0xffffffff


	//   ....[105]....
        /*08b0*/ 	.word	0xffffffff


	//   ....[106]....
        /*08b4*/ 	.word	0xffffffff


	//   ....[107]....
        /*08b8*/ 	.word	0xffffffff


	//   ....[108]....
        /*08bc*/ 	.word	0xffffffff


	//   ....[109]....
        /*08c0*/ 	.word	0xffffffff


	//   ....[110]....
        /*08c4*/ 	.word	0xffffffff


	//   ....[111]....
        /*08c8*/ 	.word	0xffffffff


	//   ....[112]....
        /*08cc*/ 	.word	0xffffffff


	//   ....[113]....
        /*08d0*/ 	.word	0xffffffff


	//   ....[114]....
        /*08d4*/ 	.word	0xffffffff


	//   ....[115]....
        /*08d8*/ 	.word	0xffffffff


	//   ....[116]....
        /*08dc*/ 	.word	0xffffffff


	//   ....[117]....
        /*08e0*/ 	.word	0xffffffff


	//   ....[118]....
        /*08e4*/ 	.word	0xffffffff


	//   ....[119]....
        /*08e8*/ 	.word	0xffffffff


	//   ....[120]....
        /*08ec*/ 	.word	0xffffffff


	//   ....[121]....
        /*08f0*/ 	.word	0xffffffff


	//   ....[122]....
        /*08f4*/ 	.word	0xffffffff


	//   ....[123]....
        /*08f8*/ 	.word	0xffffffff


	//   ....[124]....
        /*08fc*/ 	.word	0xffffffff


	//   ....[125]....
        /*0900*/ 	.word	0xffffffff


	//   ....[126]....
        /*0904*/ 	.word	0xffffffff


	//   ....[127]....
        /*0908*/ 	.word	0xffffffff


	//   ....[128]....
        /*090c*/ 	.word	0xffffffff


	//   ....[129]....
        /*0910*/ 	.word	0xffffffff


	//   ....[130]....
        /*0914*/ 	.word	0xffffffff


	//   ....[131]....
        /*0918*/ 	.word	0xffffffff


	//   ....[132]....
        /*091c*/ 	.word	0xffffffff


	//   ....[133]....
        /*0920*/ 	.word	0xffffffff


	//   ....[134]....
        /*0924*/ 	.word	0xffffffff


	//   ....[135]....
        /*0928*/ 	.word	0xffffffff


	//   ....[136]....
        /*092c*/ 	.word	0xffffffff


	//   ....[137]....
        /*0930*/ 	.word	0xffffffff


	//   ....[138]....
        /*0934*/ 	.word	0xffffffff


	//   ....[139]....
        /*0938*/ 	.word	0xffffffff


	//   ....[140]....
        /*093c*/ 	.word	0xffffffff


	//   ....[141]....
        /*0940*/ 	.word	0xffffffff


	//   ....[142]....
        /*0944*/ 	.word	0x0500000f


	//   ....[143]....
        /*0948*/ 	.word	0x0500000f


	//   ....[144]....
        /*094c*/ 	.word	0x0500000f


	//   ....[145]....
        /*0950*/ 	.word	0x0500000f


	//   ....[146]....
        /*0954*/ 	.word	0x0500000f


	//   ....[147]....
        /*0958*/ 	.word	0x0500000f


	//   ....[148]....
        /*095c*/ 	.word	0x0500000f


	//   ....[149]....
        /*0960*/ 	.word	0x0500000f


	//   ....[150]....
        /*0964*/ 	.word	0x0500000f


	//   ....[151]....
        /*0968*/ 	.word	0x0500000f


	//   ....[152]....
        /*096c*/ 	.word	0x0500000f


	//   ....[153]....
        /*0970*/ 	.word	0x0500000f


	//   ....[154]....
        /*0974*/ 	.word	0x0500000f


	//   ....[155]....
        /*0978*/ 	.word	0x0500000f


	//   ....[156]....
        /*097c*/ 	.word	0x0500000f


	//   ....[157]....
        /*0980*/ 	.word	0x0500000f


	//   ....[158]....
        /*0984*/ 	.word	0x0500000f


	//   ....[159]....
        /*0988*/ 	.word	0x0500000f


	//   ....[160]....
        /*098c*/ 	.word	0x0500000f


	//   ....[161]....
        /*0990*/ 	.word	0x0500000f


	//   ....[162]....
        /*0994*/ 	.word	0x0500000f


	//   ....[163]....
        /*0998*/ 	.word	0x0500000f


	//   ....[164]....
        /*099c*/ 	.word	0x0500000f


	//   ....[165]....
        /*09a0*/ 	.word	0x0500000f


	//   ....[166]....
        /*09a4*/ 	.word	0x0500000f


	//   ....[167]....
        /*09a8*/ 	.word	0x0500000f


	//   ....[168]....
        /*09ac*/ 	.word	0x0500000f


	//   ....[169]....
        /*09b0*/ 	.word	0x0500000f


	//   ....[170]....
        /*09b4*/ 	.word	0x0500000f


	//   ....[171]....
        /*09b8*/ 	.word	0x0500000f


	//   ....[172]....
        /*09bc*/ 	.word	0x0500000f


	//   ....[173]....
        /*09c0*/ 	.word	0x0500000f


	//   ....[174]....
        /*09c4*/ 	.word	0x0500000f


	//   ....[175]....
        /*09c8*/ 	.word	0x0500000f


	//   ....[176]....
        /*09cc*/ 	.word	0x0500000f


	//   ....[177]....
        /*09d0*/ 	.word	0x0500000f


	//   ....[178]....
        /*09d4*/ 	.word	0x0500000f


	//   ....[179]....
        /*09d8*/ 	.word	0x0500000f


	//   ....[180]....
        /*09dc*/ 	.word	0x0500000f


	//   ....[181]....
        /*09e0*/ 	.word	0x0500000f


	//   ....[182]....
        /*09e4*/ 	.word	0x0500000f


	//----- nvinfo : EIATTR_COOP_GROUP_INSTR_OFFSETS
	.align		4
.L_319:
        /*09e8*/ 	.byte	0x04, 0x28
        /*09ea*/ 	.short	(.L_321 - .L_320)


	//   ....[0]....
.L_320:
        /*09ec*/ 	.word	0x00000060


	//   ....[1]....
        /*09f0*/ 	.word	0x00000190


	//   ....[2]....
        /*09f4*/ 	.word	0x00000240


	//   ....[3]....
        /*09f8*/ 	.word	0x00000400


	//   ....[4]....
        /*09fc*/ 	.word	0x00000560


	//   ....[5]....
        /*0a00*/ 	.word	0x00000680


	//   ....[6]....
        /*0a04*/ 	.word	0x000007e0


	//   ....[7]....
        /*0a08*/ 	.word	0x000054f0


	//   ....[8]....
        /*0a0c*/ 	.word	0x00005e00


	//   ....[9]....
        /*0a10*/ 	.word	0x00005e10


	//   ....[10]....
        /*0a14*/ 	.word	0x00005e20


	//   ....[11]....
        /*0a18*/ 	.word	0x00005e30


	//   ....[12]....
        /*0a1c*/ 	.word	0x000072f0


	//   ....[13]....
        /*0a20*/ 	.word	0x00007300


	//   ....[14]....
        /*0a24*/ 	.word	0x00007310


	//   ....[15]....
        /*0a28*/ 	.word	0x00007320


	//   ....[16]....
        /*0a2c*/ 	.word	0x00008d70


	//   ....[17]....
        /*0a30*/ 	.word	0x00009440


	//   ....[18]....
        /*0a34*/ 	.word	0x00009bc0


	//   ....[19]....
        /*0a38*/ 	.word	0x00009be0


	//   ....[20]....
        /*0a3c*/ 	.word	0x0000a9c0


	//   ....[21]....
        /*0a40*/ 	.word	0x0000a9e0


	//   ....[22]....
        /*0a44*/ 	.word	0x0000cde0


	//   ....[23]....
        /*0a48*/ 	.word	0x0000d7d0


	//   ....[24]....
        /*0a4c*/ 	.word	0x0000d800


	//   ....[25]....
        /*0a50*/ 	.word	0x0000d870


	//   ....[26]....
        /*0a54*/ 	.word	0x0000e1f0


	//   ....[27]....
        /*0a58*/ 	.word	0x0000e220


	//   ....[28]....
        /*0a5c*/ 	.word	0x00011090


	//   ....[29]....
        /*0a60*/ 	.word	0x00011160


	//   ....[30]....
        /*0a64*/ 	.word	0x00011170


	//   ....[31]....
        /*0a68*/ 	.word	0x00011190


	//   ....[32]....
        /*0a6c*/ 	.word	0x00012bd0


	//   ....[33]....
        /*0a70*/ 	.word	0x00012be0


	//   ....[34]....
        /*0a74*/ 	.word	0x00012c70


	//   ....[35]....
        /*0a78*/ 	.word	0x00012c90


	//   ....[36]....
        /*0a7c*/ 	.word	0x00013760


	//   ....[37]....
        /*0a80*/ 	.word	0x00013790


	//   ....[38]....
        /*0a84*/ 	.word	0x000137d0


	//   ....[39]....
        /*0a88*/ 	.word	0x000137f0


	//   ....[40]....
        /*0a8c*/ 	.word	0x00013800


	//   ....[41]....
        /*0a90*/ 	.word	0x00013810


	//   ....[42]....
        /*0a94*/ 	.word	0x00013820


	//   ....[43]....
        /*0a98*/ 	.word	0x00013830


	//   ....[44]....
        /*0a9c*/ 	.word	0x00013840


	//   ....[45]....
        /*0aa0*/ 	.word	0x00013850


	//   ....[46]....
        /*0aa4*/ 	.word	0x00013860


	//   ....[47]....
        /*0aa8*/ 	.word	0x00013880


	//   ....[48]....
        /*0aac*/ 	.word	0x00013890


	//   ....[49]....
        /*0ab0*/ 	.word	0x000138a0


	//   ....[50]....
        /*0ab4*/ 	.word	0x000138b0


	//   ....[51]....
        /*0ab8*/ 	.word	0x000138c0


	//   ....[52]....
        /*0abc*/ 	.word	0x000138d0


	//   ....[53]....
        /*0ac0*/ 	.word	0x000138e0


	//   ....[54]....
        /*0ac4*/ 	.word	0x000138f0


	//   ....[55]....
        /*0ac8*/ 	.word	0x00013900


	//   ....[56]....
        /*0acc*/ 	.word	0x00013910


	//   ....[57]....
        /*0ad0*/ 	.word	0x00013920


	//   ....[58]....
        /*0ad4*/ 	.word	0x00013930


	//   ....[59]....
        /*0ad8*/ 	.word	0x00013940


	//   ....[60]....
        /*0adc*/ 	.word	0x00013950


	//   ....[61]....
        /*0ae0*/ 	.word	0x00013960


	//   ....[62]....
        /*0ae4*/ 	.word	0x00013970


	//   ....[63]....
        /*0ae8*/ 	.word	0x00013980


	//   ....[64]....
        /*0aec*/ 	.word	0x00013990


	//   ....[65]....
        /*0af0*/ 	.word	0x000139a0


	//   ....[66]....
        /*0af4*/ 	.word	0x000139b0


	//   ....[67]....
        /*0af8*/ 	.word	0x000139c0


	//   ....[68]....
        /*0afc*/ 	.word	0x00014160


	//   ....[69]....
        /*0b00*/ 	.word	0x00014170


	//   ....[70]....
        /*0b04*/ 	.word	0x00014180


	//   ....[71]....
        /*0b08*/ 	.word	0x000141d0


	//   ....[72]....
        /*0b0c*/ 	.word	0x00014720


	//   ....[73]....
        /*0b10*/ 	.word	0x00014760


	//   ....[74]....
        /*0b14*/ 	.word	0x00014780


	//   ....[75]....
        /*0b18*/ 	.word	0x000147c0


	//   ....[76]....
        /*0b1c*/ 	.word	0x000147e0


	//   ....[77]....
        /*0b20*/ 	.word	0x00014800


	//   ....[78]....
        /*0b24*/ 	.word	0x00014830


	//   ....[79]....
        /*0b28*/ 	.word	0x00014860


	//   ....[80]....
        /*0b2c*/ 	.word	0x00014c40


	//   ....[81]....
        /*0b30*/ 	.word	0x00014c60


	//   ....[82]....
        /*0b34*/ 	.word	0x00014f30


	//   ....[83]....
        /*0b38*/ 	.word	0x00014f40


	//   ....[84]....
        /*0b3c*/ 	.word	0x000159d0


	//   ....[85]....
        /*0b40*/ 	.word	0x00015a00


	//   ....[86]....
        /*0b44*/ 	.word	0x00015a40


	//   ....[87]....
        /*0b48*/ 	.word	0x00015a70


	//   ....[88]....
        /*0b4c*/ 	.word	0x00015a90


	//   ....[89]....
        /*0b50*/ 	.word	0x00015aa0


	//   ....[90]....
        /*0b54*/ 	.word	0x00015ab0


	//   ....[91]....
        /*0b58*/ 	.word	0x00015ad0


	//   ....[92]....
        /*0b5c*/ 	.word	0x00015c30


	//   ....[93]....
        /*0b60*/ 	.word	0x00015e30


	//   ....[94]....
        /*0b64*/ 	.word	0x00015e60


	//   ....[95]....
        /*0b68*/ 	.word	0x00015e90


	//   ....[96]....
        /*0b6c*/ 	.word	0x00015ec0


	//   ....[97]....
        /*0b70*/ 	.word	0x00015ef0


	//   ....[98]....
        /*0b74*/ 	.word	0x00015f20


	//   ....[99]....
        /*0b78*/ 	.word	0x000160b0


	//   ....[100]....
        /*0b7c*/ 	.word	0x000160e0


	//   ....[101]....
        /*0b80*/ 	.word	0x00016110


	//   ....[102]....
        /*0b84*/ 	.word	0x00016140


	//   ....[103]....
        /*0b88*/ 	.word	0x00016170


	//   ....[104]....
        /*0b8c*/ 	.word	0x000161a0


	//   ....[105]....
        /*0b90*/ 	.word	0x00016230


	//   ....[106]....
        /*0b94*/ 	.word	0x00016260


	//   ....[107]....
        /*0b98*/ 	.word	0x00016270


	//   ....[108]....
        /*0b9c*/ 	.word	0x000162b0


	//   ....[109]....
        /*0ba0*/ 	.word	0x00017900


	//   ....[110]....
        /*0ba4*/ 	.word	0x00018ff0


	//   ....[111]....
        /*0ba8*/ 	.word	0x00019cb0


	//   ....[112]....
        /*0bac*/ 	.word	0x00019cc0


	//   ....[113]....
        /*0bb0*/ 	.word	0x00019cd0


	//   ....[114]....
        /*0bb4*/ 	.word	0x00019cf0


	//   ....[115]....
        /*0bb8*/ 	.word	0x00019d80


	//   ....[116]....
        /*0bbc*/ 	.word	0x00019da0


	//   ....[117]....
        /*0bc0*/ 	.word	0x00019e20


	//   ....[118]....
        /*0bc4*/ 	.word	0x00019e40


	//   ....[119]....
        /*0bc8*/ 	.word	0x00019e50


	//   ....[120]....
        /*0bcc*/ 	.word	0x00019ec0


	//   ....[121]....
        /*0bd0*/ 	.word	0x00019f10


	//   ....[122]....
        /*0bd4*/ 	.word	0x00019f20


	//   ....[123]....
        /*0bd8*/ 	.word	0x0001b520


	//   ....[124]....
        /*0bdc*/ 	.word	0x0001b550


	//   ....[125]....
        /*0be0*/ 	.word	0x0001b5b0


	//   ....[126]....
        /*0be4*/ 	.word	0x0001b5e0


	//   ....[127]....
        /*0be8*/ 	.word	0x0001b610


	//   ....[128]....
        /*0bec*/ 	.word	0x0001b640


	//   ....[129]....
        /*0bf0*/ 	.word	0x0001b670


	//   ....[130]....
        /*0bf4*/ 	.word	0x0001b6a0


	//   ....[131]....
        /*0bf8*/ 	.word	0x0001b840


	//   ....[132]....
        /*0bfc*/ 	.word	0x0001b870


	//   ....[133]....
        /*0c00*/ 	.word	0x0001b8a0


	//   ....[134]....
        /*0c04*/ 	.word	0x0001b8d0


	//   ....[135]....
        /*0c08*/ 	.word	0x0001b900


	//   ....[136]....
        /*0c0c*/ 	.word	0x0001b930


	//   ....[137]....
        /*0c10*/ 	.word	0x0001b9f0


	//   ....[138]....
        /*0c14*/ 	.word	0x0001ba10


	//   ....[139]....
        /*0c18*/ 	.word	0x0001ba30


	//   ....[140]....
        /*0c1c*/ 	.word	0x0001ba90


	//   ....[141]....
        /*0c20*/ 	.word	0x0001c4c0


	//   ....[142]....
        /*0c24*/ 	.word	0x0001c930


	//   ....[143]....
        /*0c28*/ 	.word	0x0001c9c0


	//   ....[144]....
        /*0c2c*/ 	.word	0x0001ca10


	//   ....[145]....
        /*0c30*/ 	.word	0x0001ca60


	//   ....[146]....
        /*0c34*/ 	.word	0x0001cb30


	//   ....[147]....
        /*0c38*/ 	.word	0x0001cbc0


	//   ....[148]....
        /*0c3c*/ 	.word	0x0001cc10


	//   ....[149]....
        /*0c40*/ 	.word	0x0001cc60


	//   ....[150]....
        /*0c44*/ 	.word	0x0001cf50


	//   ....[151]....
        /*0c48*/ 	.word	0x0001d230


	//   ....[152]....
        /*0c4c*/ 	.word	0x0001d430


	//   ....[153]....
        /*0c50*/ 	.word	0x0001d480


	//   ....[154]....
        /*0c54*/ 	.word	0x0001d4e0


	//   ....[155]....
        /*0c58*/ 	.word	0x0001d5d0


	//   ....[156]....
        /*0c5c*/ 	.word	0x0001d630


	//   ....[157]....
        /*0c60*/ 	.word	0x0001d730


	//   ....[158]....
        /*0c64*/ 	.word	0x0001d790


	//   ....[159]....
        /*0c68*/ 	.word	0x0001d840


	//   ....[160]....
        /*0c6c*/ 	.word	0x0001d8f0


	//   ....[161]....
        /*0c70*/ 	.word	0x0001d9d0


	//   ....[162]....
        /*0c74*/ 	.word	0x0001da30


	//   ....[163]....
        /*0c78*/ 	.word	0x0001daf0


	//   ....[164]....
        /*0c7c*/ 	.word	0x0001ddc0


	//   ....[165]....
        /*0c80*/ 	.word	0x0001de60


	//   ....[166]....
        /*0c84*/ 	.word	0x0001dfe0


	//   ....[167]....
        /*0c88*/ 	.word	0x0001e050


	//   ....[168]....
        /*0c8c*/ 	.word	0x0001e0c0


	//   ....[169]....
        /*0c90*/ 	.word	0x0001e130


	//   ....[170]....
        /*0c94*/ 	.word	0x0001e1a0


	//   ....[171]....
        /*0c98*/ 	.word	0x0001e220


	//   ....[172]....
        /*0c9c*/ 	.word	0x0001e2b0


	//   ....[173]....
        /*0ca0*/ 	.word	0x0001e350


	//   ....[174]....
        /*0ca4*/ 	.word	0x0001e3c0


	//   ....[175]....
        /*0ca8*/ 	.word	0x0001e430


	//   ....[176]....
        /*0cac*/ 	.word	0x0001e4a0


	//   ....[177]....
        /*0cb0*/ 	.word	0x0001e520


	//   ....[178]....
        /*0cb4*/ 	.word	0x0001e590


	//   ....[179]....
        /*0cb8*/ 	.word	0x0001e640


	//   ....[180]....
        /*0cbc*/ 	.word	0x0001e690


	//   ....[181]....
        /*0cc0*/ 	.word	0x0001e720


	//   ....[182]....
        /*0cc4*/ 	.word	0x0001e850


	//----- nvinfo : EIATTR_REG_RECONFIG
	.align		4
.L_321:
        /*0cc8*/ 	.byte	0x01, 0x54
	.zero		2


	//----- nvinfo : EIATTR_SYSCALL_OFFSETS
	.align		4
        /*0ccc*/ 	.byte	0x04, 0x46
        /*0cce*/ 	.short	(.L_323 - .L_322)


	//   ....[0]....
.L_322:
        /*0cd0*/ 	.word	0x00001ce0


	//   ....[1]....
        /*0cd4*/ 	.word	0x00001e30


	//   ....[2]....
        /*0cd8*/ 	.word	0x00005660


	//   ....[3]....
        /*0cdc*/ 	.word	0x00005bc0


	//   ....[4]....
        /*0ce0*/ 	.word	0x00018aa0


	//   ....[5]....
        /*0ce4*/ 	.word	0x00018c10


	//   ....[6]....
        /*0ce8*/ 	.word	0x00018d60


	//   ....[7]....
        /*0cec*/ 	.word	0x00018ea0


	//   ....[8]....
        /*0cf0*/ 	.word	0x00019800


	//----- nvinfo : EIATTR_MBARRIER_INSTR_OFFSETS
	.align		4
.L_323:
        /*0cf4*/ 	.byte	0x04, 0x39
        /*0cf6*/ 	.short	(.L_325 - .L_324)


	//   ....[0]....
.L_324:
        /*0cf8*/ 	.word	0x000002b0
        /*0cfc*/ 	.word	0x000000ff
        /*0d00*/ 	.word	0x00013200
        /*0d04*/ 	.short	0x0100
        /*0d06*/ 	.byte	0x08
	.zero		1


	//   ....[1]....
        /*0d08*/ 	.word	0x000002c0
        /*0d0c*/ 	.word	0x000000ff
        /*0d10*/ 	.word	0x00013220
        /*0d14*/ 	.short	0x0100
        /*0d16*/ 	.byte	0x08
	.zero		1


	//   ....[2]....
        /*0d18*/ 	.word	0x000003b0
        /*0d1c*/ 	.word	0x000000ff
        /*0d20*/ 	.word	0x00013230
        /*0d24*/ 	.short	0x0100
        /*0d26*/ 	.byte	0x08
	.zero		1


	//   ....[3]....
        /*0d28*/ 	.word	0x000003c0
        /*0d2c*/ 	.word	0x000000ff
        /*0d30*/ 	.word	0x00013240
        /*0d34*/ 	.short	0x0100
        /*0d36*/ 	.byte	0x08
	.zero		1


	//   ....[4]....
        /*0d38*/ 	.word	0x000003d0
        /*0d3c*/ 	.word	0x000000ff
        /*0d40*/ 	.word	0x00013238
        /*0d44*/ 	.short	0x0100
        /*0d46*/ 	.byte	0x08
	.zero		1


	//   ....[5]....
        /*0d48*/ 	.word	0x000003e0
        /*0d4c*/ 	.word	0x000000ff
        /*0d50*/ 	.word	0x00013248
        /*0d54*/ 	.short	0x0100
        /*0d56*/ 	.byte	0x08
	.zero		1


	//   ....[6]....
        /*0d58*/ 	.word	0x00000510
        /*0d5c*/ 	.word	0x000000ff
        /*0d60*/ 	.word	0x00013250
        /*0d64*/ 	.short	0x0100
        /*0d66*/ 	.byte	0x08
	.zero		1


	//   ....[7]....
        /*0d68*/ 	.word	0x00000520
        /*0d6c*/ 	.word	0x000000ff
        /*0d70*/ 	.word	0x00013260
        /*0d74*/ 	.short	0x0100
        /*0d76*/ 	.byte	0x08
	.zero		1


	//   ....[8]....
        /*0d78*/ 	.word	0x00000530
        /*0d7c*/ 	.word	0x000000ff
        /*0d80*/ 	.word	0x00013258
        /*0d84*/ 	.short	0x0100
        /*0d86*/ 	.byte	0x08
	.zero		1


	//   ....[9]....
        /*0d88*/ 	.word	0x00000540
        /*0d8c*/ 	.word	0x000000ff
        /*0d90*/ 	.word	0x00013268
        /*0d94*/ 	.short	0x0100
        /*0d96*/ 	.byte	0x08
	.zero		1


	//   ....[10]....
        /*0d98*/ 	.word	0x00000630
        /*0d9c*/ 	.word	0x000000ff
        /*0da0*/ 	.word	0x00013270
        /*0da4*/ 	.short	0x0100
        /*0da6*/ 	.byte	0x06
	.zero		1


	//   ....[11]....
        /*0da8*/ 	.word	0x00000640
        /*0dac*/ 	.word	0x000000ff
        /*0db0*/ 	.word	0x00013280
        /*0db4*/ 	.short	0x0100
        /*0db6*/ 	.byte	0x06
	.zero		1


	//   ....[12]....
        /*0db8*/ 	.word	0x00000650
        /*0dbc*/ 	.word	0x000000ff
        /*0dc0*/ 	.word	0x00013278
        /*0dc4*/ 	.short	0x0100
        /*0dc6*/ 	.byte	0x06
	.zero		1


	//   ....[13]....
        /*0dc8*/ 	.word	0x00000660
        /*0dcc*/ 	.word	0x000000ff
        /*0dd0*/ 	.word	0x00013288
        /*0dd4*/ 	.short	0x0100
        /*0dd6*/ 	.byte	0x06
	.zero		1


	//   ....[14]....
        /*0dd8*/ 	.word	0x00000790
        /*0ddc*/ 	.word	0x000000ff
        /*0de0*/ 	.word	0x00013290
        /*0de4*/ 	.short	0x0100
        /*0de6*/ 	.byte	0x08
	.zero		1


	//   ....[15]....
        /*0de8*/ 	.word	0x000007a0
        /*0dec*/ 	.word	0x000000ff
        /*0df0*/ 	.word	0x000132a0
        /*0df4*/ 	.short	0x0100
        /*0df6*/ 	.byte	0x08
	.zero		1


	//   ....[16]....
        /*0df8*/ 	.word	0x000007b0
        /*0dfc*/ 	.word	0x000000ff
        /*0e00*/ 	.word	0x00013298
        /*0e04*/ 	.short	0x0100
        /*0e06*/ 	.byte	0x08
	.zero		1


	//   ....[17]....
        /*0e08*/ 	.word	0x000007c0
        /*0e0c*/ 	.word	0x000000ff
        /*0e10*/ 	.word	0x000132a8
        /*0e14*/ 	.short	0x0100
        /*0e16*/ 	.byte	0x08
	.zero		1


	//   ....[18]....
        /*0e18*/ 	.word	0x000008f0
        /*0e1c*/ 	.word	0x000000ff
        /*0e20*/ 	.word	0x000132b0
        /*0e24*/ 	.short	0x0100
        /*0e26*/ 	.byte	0x08
	.zero		1


	//   ....[19]....
        /*0e28*/ 	.word	0x00000900
        /*0e2c*/ 	.word	0x000000ff
        /*0e30*/ 	.word	0x000132c0
        /*0e34*/ 	.short	0x0100
        /*0e36*/ 	.byte	0x08
	.zero		1


	//   ....[20]....
        /*0e38*/ 	.word	0x00000910
        /*0e3c*/ 	.word	0x000000ff
        /*0e40*/ 	.word	0x000132b8
        /*0e44*/ 	.short	0x0100
        /*0e46*/ 	.byte	0x08
	.zero		1


	//   ....[21]....
        /*0e48*/ 	.word	0x00000920
        /*0e4c*/ 	.word	0x000000ff
        /*0e50*/ 	.word	0x000132c8
        /*0e54*/ 	.short	0x0100
        /*0e56*/ 	.byte	0x08
	.zero		1


	//   ....[22]....
        /*0e58*/ 	.word	0x000029d0
        /*0e5c*/ 	.word	0x0000004c
        /*0e60*/ 	.word	0x00013290
        /*0e64*/ 	.short	0x010a
        /*0e66*/ 	.byte	0x3f
	.zero		1


	//   ....[23]....
        /*0e68*/ 	.word	0x00003a90
        /*0e6c*/ 	.word	0x0000004c
        /*0e70*/ 	.word	0x00013290
        /*0e74*/ 	.short	0x010a
        /*0e76*/ 	.byte	0x3f
	.zero		1


	//   ....[24]....
        /*0e78*/ 	.word	0x00004b00
        /*0e7c*/ 	.word	0x0000004c
        /*0e80*/ 	.word	0x00013290
        /*0e84*/ 	.short	0x010a
        /*0e86*/ 	.byte	0x3f
	.zero		1


	//   ....[25]....
        /*0e88*/ 	.word	0x00004c90
        /*0e8c*/ 	.word	0x00000004
        /*0e90*/ 	.word	0x00000000
        /*0e94*/ 	.short	0x0101
        /*0e96*/ 	.byte	0x3f
	.zero		1


	//   ....[26]....
        /*0e98*/ 	.word	0x00004cd0
        /*0e9c*/ 	.word	0x0000004c
        /*0ea0*/ 	.word	0x000132b0
        /*0ea4*/ 	.short	0x010a
        /*0ea6*/ 	.byte	0x3f
	.zero		1


	//   ....[27]....
        /*0ea8*/ 	.word	0x00004f50
        /*0eac*/ 	.word	0x0000004c
        /*0eb0*/ 	.word	0x00000000
        /*0eb4*/ 	.short	0x0101
        /*0eb6*/ 	.byte	0x3f
	.zero		1


	//   ....[28]....
        /*0eb8*/ 	.word	0x00005940
        /*0ebc*/ 	.word	0x00000010
        /*0ec0*/ 	.word	0x00013200
        /*0ec4*/ 	.short	0x010a
        /*0ec6*/ 	.byte	0x3f
	.zero		1


	//   ....[29]....
        /*0ec8*/ 	.word	0x00005990
        /*0ecc*/ 	.word	0x00000010
        /*0ed0*/ 	.word	0x00013200
        /*0ed4*/ 	.short	0x010a
        /*0ed6*/ 	.byte	0x3f
	.zero		1


	//   ....[30]....
        /*0ed8*/ 	.word	0x000060a0
        /*0edc*/ 	.word	0x00000010
        /*0ee0*/ 	.word	0x00013200
        /*0ee4*/ 	.short	0x010a
        /*0ee6*/ 	.byte	0x3f
	.zero		1


	//   ....[31]....
        /*0ee8*/ 	.word	0x000074e0
        /*0eec*/ 	.word	0x00000010
        /*0ef0*/ 	.word	0x00013200
        /*0ef4*/ 	.short	0x010a
        /*0ef6*/ 	.byte	0x3f
	.zero		1


	//   ....[32]....
        /*0ef8*/ 	.word	0x00008620
        /*0efc*/ 	.word	0x0000000c
        /*0f00*/ 	.word	0x00013230
        /*0f04*/ 	.short	0x010a
        /*0f06*/ 	.byte	0x3f
	.zero		1


	//   ....[33]....
        /*0f08*/ 	.word	0x000086c0
        /*0f0c*/ 	.word	0x0000000c
        /*0f10*/ 	.word	0x00013230
        /*0f14*/ 	.short	0x010a
        /*0f16*/ 	.byte	0x3f
	.zero		1


	//   ....[34]....
        /*0f18*/ 	.word	0x0000ad20
        /*0f1c*/ 	.word	0x0000000c
        /*0f20*/ 	.word	0x00000000
        /*0f24*/ 	.short	0x0101
        /*0f26*/ 	.byte	0x3f
	.zero		1


	//   ....[35]....
        /*0f28*/ 	.word	0x0000bda0
        /*0f2c*/ 	.word	0x00000009
        /*0f30*/ 	.word	0x00013230
        /*0f34*/ 	.short	0x010a
        /*0f36*/ 	.byte	0x3f
	.zero		1


	//   ....[36]....
        /*0f38*/ 	.word	0x0000be30
        /*0f3c*/ 	.word	0x00000009
        /*0f40*/ 	.word	0x00013230
        /*0f44*/ 	.short	0x010a
        /*0f46*/ 	.byte	0x3f
	.zero		1


	//   ....[37]....
        /*0f48*/ 	.word	0x0000c3f0
        /*0f4c*/ 	.word	0x00000014
        /*0f50*/ 	.word	0x00013250
        /*0f54*/ 	.short	0x010a
        /*0f56*/ 	.byte	0x3f
	.zero		1


	//   ....[38]....
        /*0f58*/ 	.word	0x0000c440
        /*0f5c*/ 	.word	0x00000014
        /*0f60*/ 	.word	0x00013250
        /*0f64*/ 	.short	0x010a
        /*0f66*/ 	.byte	0x3f
	.zero		1


	//   ....[39]....
        /*0f68*/ 	.word	0x0000f100
        /*0f6c*/ 	.word	0x00000009
        /*0f70*/ 	.word	0x00000000
        /*0f74*/ 	.short	0x0101
        /*0f76*/ 	.byte	0x3f
	.zero		1


	//   ....[40]....
        /*0f78*/ 	.word	0x0000f260
        /*0f7c*/ 	.word	0x00000014
        /*0f80*/ 	.word	0x00000000
        /*0f84*/ 	.short	0x0101
        /*0f86*/ 	.byte	0x3f
	.zero		1


	//   ....[41]....
        /*0f88*/ 	.word	0x0000f930
        /*0f8c*/ 	.word	0x00000003
        /*0f90*/ 	.word	0x00013230
        /*0f94*/ 	.short	0x010a
        /*0f96*/ 	.byte	0x3f
	.zero		1


	//   ....[42]....
        /*0f98*/ 	.word	0x0000f9c0
        /*0f9c*/ 	.word	0x00000003
        /*0fa0*/ 	.word	0x00013230
        /*0fa4*/ 	.short	0x010a
        /*0fa6*/ 	.byte	0x3f
	.zero		1


	//   ....[43]....
        /*0fa8*/ 	.word	0x0000ff80
        /*0fac*/ 	.word	0x0000000f
        /*0fb0*/ 	.word	0x00013250
        /*0fb4*/ 	.short	0x010a
        /*0fb6*/ 	.byte	0x3f
	.zero		1


	//   ....[44]....
        /*0fb8*/ 	.word	0x0000ffd0
        /*0fbc*/ 	.word	0x0000000f
        /*0fc0*/ 	.word	0x00013250
        /*0fc4*/ 	.short	0x010a
        /*0fc6*/ 	.byte	0x3f
	.zero		1


	//   ....[45]....
        /*0fc8*/ 	.word	0x00012180
        /*0fcc*/ 	.word	0x00000080
        /*0fd0*/ 	.word	0x00000000
        /*0fd4*/ 	.short	0x0101
        /*0fd6*/ 	.byte	0x3f
	.zero		1


	//   ....[46]....
        /*0fd8*/ 	.word	0x000123e0
        /*0fdc*/ 	.word	0x0000000f
        /*0fe0*/ 	.word	0x00000000
        /*0fe4*/ 	.short	0x0101
        /*0fe6*/ 	.byte	0x3f
	.zero		1


	//   ....[47]....
        /*0fe8*/ 	.word	0x00012830
        /*0fec*/ 	.word	0x00000002
        /*0ff0*/ 	.word	0x00013250
        /*0ff4*/ 	.short	0x010a
        /*0ff6*/ 	.byte	0x3f
	.zero		1


	//   ....[48]....
        /*0ff8*/ 	.word	0x00012880
        /*0ffc*/ 	.word	0x00000002
        /*1000*/ 	.word	0x00013250
        /*1004*/ 	.short	0x010a
        /*1006*/ 	.byte	0x3f
	.zero		1


	//   ....[49]....
        /*1008*/ 	.word	0x00012ef0
        /*100c*/ 	.word	0x00000002
        /*1010*/ 	.word	0x00000000
        /*1014*/ 	.short	0x0101
        /*1016*/ 	.byte	0x3f
	.zero		1


	//   ....[50]....
        /*1018*/ 	.word	0x000147f0
        /*101c*/ 	.word	0x00000015
        /*1020*/ 	.word	0x00000000
        /*1024*/ 	.short	0x0101
        /*1026*/ 	.byte	0x3f
	.zero		1


	//   ....[51]....
        /*1028*/ 	.word	0x00014c20
        /*102c*/ 	.word	0x00000004
        /*1030*/ 	.word	0x00000000
        /*1034*/ 	.short	0x0101
        /*1036*/ 	.byte	0x3f
	.zero		1


	//   ....[52]....
        /*1038*/ 	.word	0x000179e0
        /*103c*/ 	.word	0x00000012
        /*1040*/ 	.word	0x00013220
        /*1044*/ 	.short	0x010a
        /*1046*/ 	.byte	0x3f
	.zero		1


	//   ....[53]....
        /*1048*/ 	.word	0x00017a70
        /*104c*/ 	.word	0x00000006
        /*1050*/ 	.word	0x000132a0
        /*1054*/ 	.short	0x010a
        /*1056*/ 	.byte	0x3f
	.zero		1


	//   ....[54]....
        /*1058*/ 	.word	0x00017cc0
        /*105c*/ 	.word	0x00000006
        /*1060*/ 	.word	0x000132c0
        /*1064*/ 	.short	0x010a
        /*1066*/ 	.byte	0x3f
	.zero		1


	//   ....[55]....
        /*1068*/ 	.word	0x00018010
        /*106c*/ 	.word	0x00000006
        /*1070*/ 	.word	0x000132a0
        /*1074*/ 	.short	0x010a
        /*1076*/ 	.byte	0x3f
	.zero		1


	//   ....[56]....
        /*1078*/ 	.word	0x00018230
        /*107c*/ 	.word	0x00000006
        /*1080*/ 	.word	0x000132c0
        /*1084*/ 	.short	0x010a
        /*1086*/ 	.byte	0x3f
	.zero		1


	//   ....[57]....
        /*1088*/ 	.word	0x00019220
        /*108c*/ 	.word	0x00000004
        /*1090*/ 	.word	0x00013280
        /*1094*/ 	.short	0x010a
        /*1096*/ 	.byte	0x3f
	.zero		1


	//   ....[58]....
        /*1098*/ 	.word	0x000193e0
        /*109c*/ 	.word	0x00000004
        /*10a0*/ 	.word	0x00013240
        /*10a4*/ 	.short	0x010a
        /*10a6*/ 	.byte	0x3f
	.zero		1


	//   ....[59]....
        /*10a8*/ 	.word	0x0001a040
        /*10ac*/ 	.word	0x00000012
        /*10b0*/ 	.word	0x00013200
        /*10b4*/ 	.short	0x0107
        /*10b6*/ 	.byte	0x3f
	.zero		1


	//   ....[60]....
        /*10b8*/ 	.word	0x0001a130
        /*10bc*/ 	.word	0x00000012
        /*10c0*/ 	.word	0x00013200
        /*10c4*/ 	.short	0x0101
        /*10c6*/ 	.byte	0x3f
	.zero		1


	//   ....[61]....
        /*10c8*/ 	.word	0x0001a150
        /*10cc*/ 	.word	0x00000012
        /*10d0*/ 	.word	0x00013220
        /*10d4*/ 	.short	0x010a
        /*10d6*/ 	.byte	0x3f
	.zero		1


	//   ....[62]....
        /*10d8*/ 	.word	0x0001a430
        /*10dc*/ 	.word	0x00000004
        /*10e0*/ 	.word	0x00013280
        /*10e4*/ 	.short	0x010a
        /*10e6*/ 	.byte	0x3f
	.zero		1


	//   ....[63]....
        /*10e8*/ 	.word	0x0001a680
        /*10ec*/ 	.word	0x00000004
        /*10f0*/ 	.word	0x00013240
        /*10f4*/ 	.short	0x010a
        /*10f6*/ 	.byte	0x3f
	.zero		1


	//   ....[64]....
        /*10f8*/ 	.word	0x0001a940
        /*10fc*/ 	.word	0x00000003
        /*1100*/ 	.word	0x00013270
        /*1104*/ 	.short	0x010a
        /*1106*/ 	.byte	0x3f
	.zero		1


	//   ....[65]....
        /*1108*/ 	.word	0x0001a9c0
        /*110c*/ 	.word	0x00000003
        /*1110*/ 	.word	0x00013260
        /*1114*/ 	.short	0x010a
        /*1116*/ 	.byte	0x3f
	.zero		1


	//   ....[66]....
        /*1118*/ 	.word	0x0001acc0
        /*111c*/ 	.word	0x00000003
        /*1120*/ 	.word	0x00013250
        /*1124*/ 	.short	0x0101
        /*1126*/ 	.byte	0x3f
	.zero		1


	//   ....[67]....
        /*1128*/ 	.word	0x0001ad50
        /*112c*/ 	.word	0x00000003
        /*1130*/ 	.word	0x00000000
        /*1134*/ 	.short	0x0101
        /*1136*/ 	.byte	0x3f
	.zero		1


	//   ....[68]....
        /*1138*/ 	.word	0x0001af40
        /*113c*/ 	.word	0x00000003
        /*1140*/ 	.word	0x00013270
        /*1144*/ 	.short	0x010a
        /*1146*/ 	.byte	0x3f
	.zero		1


	//   ....[69]....
        /*1148*/ 	.word	0x0001afb0
        /*114c*/ 	.word	0x00000003
        /*1150*/ 	.word	0x00013260
        /*1154*/ 	.short	0x010a
        /*1156*/ 	.byte	0x3f
	.zero		1


	//   ....[70]....
        /*1158*/ 	.word	0x0001b2b0
        /*115c*/ 	.word	0x00000003
        /*1160*/ 	.word	0x00013250
        /*1164*/ 	.short	0x0101
        /*1166*/ 	.byte	0x3f
	.zero		1


	//   ....[71]....
        /*1168*/ 	.word	0x0001b300
        /*116c*/ 	.word	0x00000000
        /*1170*/ 	.word	0x00000000
        /*1174*/ 	.short	0x0101
        /*1176*/ 	.byte	0x3f
	.zero		1


	//   ....[72]....
        /*1178*/ 	.word	0x0001c440
        /*117c*/ 	.word	0x00000006
        /*1180*/ 	.word	0x00013220
        /*1184*/ 	.short	0x010a
        /*1186*/ 	.byte	0x3f
	.zero		1


	//   ....[73]....
        /*1188*/ 	.word	0x0001c5d0
        /*118c*/ 	.word	0x00000005
        /*1190*/ 	.word	0x00000000
        /*1194*/ 	.short	0x010a
        /*1196*/ 	.byte	0x3f
	.zero		1


	//   ....[74]....
        /*1198*/ 	.word	0x0001c640
        /*119c*/ 	.word	0x00000009
        /*11a0*/ 	.word	0x00000000
        /*11a4*/ 	.short	0x010a
        /*11a6*/ 	.byte	0x3f
	.zero		1


	//   ....[75]....
        /*11a8*/ 	.word	0x0001c690
        /*11ac*/ 	.word	0x00000013
        /*11b0*/ 	.word	0x00013260
        /*11b4*/ 	.short	0x010a
        /*11b6*/ 	.byte	0x3f
	.zero		1


	//   ....[76]....
        /*11b8*/ 	.word	0x0001c6e0
        /*11bc*/ 	.word	0x00000007
        /*11c0*/ 	.word	0x00013260
        /*11c4*/ 	.short	0x010a
        /*11c6*/ 	.byte	0x3f
	.zero		1


	//   ....[77]....
        /*11c8*/ 	.word	0x0001c720
        /*11cc*/ 	.word	0x00000013
        /*11d0*/ 	.word	0x00013280
        /*11d4*/ 	.short	0x010a
        /*11d6*/ 	.byte	0x3f
	.zero		1


	//   ....[78]....
        /*11d8*/ 	.word	0x0001c740
        /*11dc*/ 	.word	0x00000007
        /*11e0*/ 	.word	0x00013280
        /*11e4*/ 	.short	0x010a
        /*11e6*/ 	.byte	0x3f
	.zero		1


	//   ....[79]....
        /*11e8*/ 	.word	0x0001c7a0
        /*11ec*/ 	.word	0x0000004c
        /*11f0*/ 	.word	0x00013290
        /*11f4*/ 	.short	0x010a
        /*11f6*/ 	.byte	0x3f
	.zero		1


	//   ....[80]....
        /*11f8*/ 	.word	0x0001c7f0
        /*11fc*/ 	.word	0x0000004c
        /*1200*/ 	.word	0x00013290
        /*1204*/ 	.short	0x010a
        /*1206*/ 	.byte	0x3f
	.zero		1


	//   ....[81]....
        /*1208*/ 	.word	0x0001c840
        /*120c*/ 	.word	0x0000004c
        /*1210*/ 	.word	0x00013290
        /*1214*/ 	.short	0x010a
        /*1216*/ 	.byte	0x3f
	.zero		1


	//   ....[82]....
        /*1218*/ 	.word	0x0001c890
        /*121c*/ 	.word	0x0000004c
        /*1220*/ 	.word	0x000132b0
        /*1224*/ 	.short	0x010a
        /*1226*/ 	.byte	0x3f
	.zero		1


	//   ....[83]....
        /*1228*/ 	.word	0x0001ca90
        /*122c*/ 	.word	0x00000010
        /*1230*/ 	.word	0x00013200
        /*1234*/ 	.short	0x010a
        /*1236*/ 	.byte	0x3f
	.zero		1


	//   ....[84]....
        /*1238*/ 	.word	0x0001cc90
        /*123c*/ 	.word	0x00000010
        /*1240*/ 	.word	0x00013200
        /*1244*/ 	.short	0x010a
        /*1246*/ 	.byte	0x3f
	.zero		1


	//   ....[85]....
        /*1248*/ 	.word	0x0001cce0
        /*124c*/ 	.word	0x0000000c
        /*1250*/ 	.word	0x00013230
        /*1254*/ 	.short	0x010a
        /*1256*/ 	.byte	0x3f
	.zero		1


	//   ....[86]....
        /*1258*/ 	.word	0x0001cd30
        /*125c*/ 	.word	0x00000009
        /*1260*/ 	.word	0x00013230
        /*1264*/ 	.short	0x010a
        /*1266*/ 	.byte	0x3f
	.zero		1


	//   ....[87]....
        /*1268*/ 	.word	0x0001cd80
        /*126c*/ 	.word	0x00000014
        /*1270*/ 	.word	0x00013250
        /*1274*/ 	.short	0x010a
        /*1276*/ 	.byte	0x3f
	.zero		1


	//   ....[88]....
        /*1278*/ 	.word	0x0001cdd0
        /*127c*/ 	.word	0x00000003
        /*1280*/ 	.word	0x00013230
        /*1284*/ 	.short	0x010a
        /*1286*/ 	.byte	0x3f
	.zero		1


	//   ....[89]....
        /*1288*/ 	.word	0x0001ce20
        /*128c*/ 	.word	0x0000000f
        /*1290*/ 	.word	0x00013250
        /*1294*/ 	.short	0x010a
        /*1296*/ 	.byte	0x3f
	.zero		1


	//   ....[90]....
        /*1298*/ 	.word	0x0001ce70
        /*129c*/ 	.word	0x00000002
        /*12a0*/ 	.word	0x00013250
        /*12a4*/ 	.short	0x010a
        /*12a6*/ 	.byte	0x3f
	.zero		1


	//   ....[91]....
        /*12a8*/ 	.word	0x0001d010
        /*12ac*/ 	.word	0x00000012
        /*12b0*/ 	.word	0x00013220
        /*12b4*/ 	.short	0x010a
        /*12b6*/ 	.byte	0x3f
	.zero		1


	//   ....[92]....
        /*12b8*/ 	.word	0x0001d060
        /*12bc*/ 	.word	0x00000006
        /*12c0*/ 	.word	0x000132a0
        /*12c4*/ 	.short	0x010a
        /*12c6*/ 	.byte	0x3f
	.zero		1


	//   ....[93]....
        /*12c8*/ 	.word	0x0001d0b0
        /*12cc*/ 	.word	0x00000006
        /*12d0*/ 	.word	0x000132c0
        /*12d4*/ 	.short	0x010a
        /*12d6*/ 	.byte	0x3f
	.zero		1


	//   ....[94]....
        /*12d8*/ 	.word	0x0001d100
        /*12dc*/ 	.word	0x00000006
        /*12e0*/ 	.word	0x000132a0
        /*12e4*/ 	.short	0x010a
        /*12e6*/ 	.byte	0x3f
	.zero		1


	//   ....[95]....
        /*12e8*/ 	.word	0x0001d150
        /*12ec*/ 	.word	0x00000006
        /*12f0*/ 	.word	0x000132c0
        /*12f4*/ 	.short	0x010a
        /*12f6*/ 	.byte	0x3f
	.zero		1


	//   ....[96]....
        /*12f8*/ 	.word	0x0001d2f0
        /*12fc*/ 	.word	0x00000004
        /*1300*/ 	.word	0x00013280
        /*1304*/ 	.short	0x010a
        /*1306*/ 	.byte	0x3f
	.zero		1


	//   ....[97]....
        /*1308*/ 	.word	0x0001d340
        /*130c*/ 	.word	0x00000004
        /*1310*/ 	.word	0x00013240
        /*1314*/ 	.short	0x010a
        /*1316*/ 	.byte	0x3f
	.zero		1


	//   ....[98]....
        /*1318*/ 	.word	0x0001db30
        /*131c*/ 	.word	0x00000012
        /*1320*/ 	.word	0x00013220
        /*1324*/ 	.short	0x010a
        /*1326*/ 	.byte	0x3f
	.zero		1


	//   ....[99]....
        /*1328*/ 	.word	0x0001db80
        /*132c*/ 	.word	0x00000004
        /*1330*/ 	.word	0x00013280
        /*1334*/ 	.short	0x010a
        /*1336*/ 	.byte	0x3f
	.zero		1


	//   ....[100]....
        /*1338*/ 	.word	0x0001dbd0
        /*133c*/ 	.word	0x00000004
        /*1340*/ 	.word	0x00013240
        /*1344*/ 	.short	0x010a
        /*1346*/ 	.byte	0x3f
	.zero		1


	//   ....[101]....
        /*1348*/ 	.word	0x0001dc20
        /*134c*/ 	.word	0x00000003
        /*1350*/ 	.word	0x00013270
        /*1354*/ 	.short	0x010a
        /*1356*/ 	.byte	0x3f
	.zero		1


	//   ....[102]....
        /*1358*/ 	.word	0x0001dc70
        /*135c*/ 	.word	0x00000003
        /*1360*/ 	.word	0x00013260
        /*1364*/ 	.short	0x010a
        /*1366*/ 	.byte	0x3f
	.zero		1


	//   ....[103]....
        /*1368*/ 	.word	0x0001dcc0
        /*136c*/ 	.word	0x00000003
        /*1370*/ 	.word	0x00013270
        /*1374*/ 	.short	0x010a
        /*1376*/ 	.byte	0x3f
	.zero		1


	//   ....[104]....
        /*1378*/ 	.word	0x0001dd10
        /*137c*/ 	.word	0x00000003
        /*1380*/ 	.word	0x00013260
        /*1384*/ 	.short	0x010a
        /*1386*/ 	.byte	0x3f
	.zero		1


	//   ....[105]....
        /*1388*/ 	.word	0x0001e770
        /*138c*/ 	.word	0x00000006
        /*1390*/ 	.word	0x00013220
        /*1394*/ 	.short	0x010a
        /*1396*/ 	.byte	0x3f
	.zero		1


	//   ....[106]....
        /*1398*/ 	.word	0x0001e910
        /*139c*/ 	.word	0x00000005
        /*13a0*/ 	.word	0x00000000
        /*13a4*/ 	.short	0x010a
        /*13a6*/ 	.byte	0x3f
	.zero		1


	//   ....[107]....
        /*13a8*/ 	.word	0x0001e960
        /*13ac*/ 	.word	0x00000009
        /*13b0*/ 	.word	0x00000000
        /*13b4*/ 	.short	0x010a
        /*13b6*/ 	.byte	0x3f
	.zero		1


	//   ....[108]....
        /*13b8*/ 	.word	0x0001e9b0
        /*13bc*/ 	.word	0x00000013
        /*13c0*/ 	.word	0x00013260
        /*13c4*/ 	.short	0x010a
        /*13c6*/ 	.byte	0x3f
	.zero		1


	//   ....[109]....
        /*13c8*/ 	.word	0x0001ea00
        /*13cc*/ 	.word	0x00000007
        /*13d0*/ 	.word	0x00013260
        /*13d4*/ 	.short	0x010a
        /*13d6*/ 	.byte	0x3f
	.zero		1


	//   ....[110]....
        /*13d8*/ 	.word	0x0001ea50
        /*13dc*/ 	.word	0x00000013
        /*13e0*/ 	.word	0x00013280
        /*13e4*/ 	.short	0x010a
        /*13e6*/ 	.byte	0x3f
	.zero		1


	//----- nvinfo : EIATTR_NUM_MBARRIERS
	.align		4
.L_325:
        /*13e8*/ 	.byte	0x03, 0x38
        /*13ea*/ 	.short	0x0016


	//----- nvinfo : EIATTR_EXIT_INSTR_OFFSETS
	.align		4
        /*13ec*/ 	.byte	0x04, 0x1c
        /*13ee*/ 	.short	(.L_327 - .L_326)


	//   ....[0]....
.L_326:
        /*13f0*/ 	.word	0x0001c790


	//----- nvinfo : EIATTR_MAX_THREADS
	.align		4
.L_327:
        /*13f4*/ 	.byte	0x04, 0x05
        /*13f6*/ 	.short	(.L_329 - .L_328)
.L_328:
        /*13f8*/ 	.word	0x00000200
        /*13fc*/ 	.word	0x00000001
        /*1400*/ 	.word	0x00000001


	//----- nvinfo : EIATTR_CRS_STACK_SIZE
	.align		4
.L_329:
        /*1404*/ 	.byte	0x04, 0x1e
        /*1406*/ 	.short	(.L_331 - .L_330)
.L_330:
        /*1408*/ 	.word	0x00000000


	//----- nvinfo : EIATTR_CBANK_PARAM_SIZE
	.align		4
.L_331:
        /*140c*/ 	.byte	0x03, 0x19
        /*140e*/ 	.short	0x0af0


	//----- nvinfo : EIATTR_PARAM_CBANK
	.align		4
        /*1410*/ 	.byte	0x04, 0x0a
        /*1412*/ 	.short	(.L_333 - .L_332)
	.align		4
.L_332:
        /*1414*/ 	.word	index@(.nv.constant0._ZN7cutlass13device_kernelIN5flash11enable_sm90INS1_16FlashAttnFwdSm90INS1_25CollectiveMainloopFwdSm90ILi2EN4cute5tupleIJNS5_1CILi1EEES8_S8_EEENS6_IJNS7_ILi192EEENS7_ILi160EEENS7_ILi64EEEEEELi64ENS_12float_e4m3_tEfNS_4arch4Sm90ELb1ELb0ELb1ELb1ELb0ELb1ELb0ELb1ELb1ELb1ELb1ELb0EEENS1_21CollectiveEpilogueFwdINS6_IJSA_SC_SB_EEES9_NS_10bfloat16_tESG_Li384ELb1ELb1ELb1ELb1EEENS1_36VarlenDynamicPersistentTileSchedulerILi192ELi160ELi384ELi128ELb1ELb1ELb1ELb1ELb1ELb1EEEEEEEEEvNT_6ParamsE)
        /*1418*/ 	.short	0x0210
        /*141a*/ 	.short	0x0af0


	//----- nvinfo : EIATTR_SW_WAR
	.align		4
.L_333:
        /*141c*/ 	.byte	0x04, 0x36
        /*141e*/ 	.short	(.L_335 - .L_334)
.L_334:
        /*1420*/ 	.word	0x00000008
.L_335:


//--------------------- .nv.callgraph             --------------------------
	.section	.nv.callgraph,"",@"SHT_CUDA_CALLGRAPH"
	.align	4
	.sectionentsize	8
	.align		4
        /*0000*/ 	.word	0x00000000
	.align		4
        /*0004*/ 	.word	0xffffffff
	.align		4
        /*0008*/ 	.word	index@(_ZN7cutlass13device_kernelIN5flash11enable_sm90INS1_16FlashAttnFwdSm90INS1_25CollectiveMainloopFwdSm90ILi2EN4cute5tupleIJNS5_1CILi1EEES8_S8_EEENS6_IJNS7_ILi192EEENS7_ILi160EEENS7_ILi64EEEEEELi64ENS_12float_e4m3_tEfNS_4arch4Sm90ELb0ELb0ELb1ELb0ELb0ELb0ELb0ELb1ELb1ELb1ELb1ELb0EEENS1_21CollectiveEpilogueFwdINS6_IJSA_SC_SB_EEES9_NS_10bfloat16_tESG_Li384ELb0ELb1ELb1ELb1EEENS1_19SingleTileSchedulerILb0ELb1ELb1ELi192EEEEEEEEEvNT_6ParamsE)
	.align		4
        /*000c*/ 	.word	index@(__assertfail)
	.align		4
        /*0010*/ 	.word	index@(_ZN7cutlass13device_kernelIN5flash11enable_sm90INS1_16FlashAttnFwdSm90INS1_25CollectiveMainloopFwdSm90ILi2EN4cute5tupleIJNS5_1CILi1EEES8_S8_EEENS6_IJNS7_ILi192EEENS7_ILi160EEENS7_ILi64EEEEEELi64ENS_12float_e4m3_tEfNS_4arch4Sm90ELb0ELb0ELb1ELb1ELb0ELb0ELb0ELb1ELb1ELb1ELb1ELb0EEENS1_21CollectiveEpilogueFwdINS6_IJSA_SC_SB_EEES9_NS_10bfloat16_tESG_Li384ELb1ELb1ELb1ELb1EEENS1_36VarlenDynamicPersistentTileSchedulerILi192ELi160ELi384ELi128ELb1ELb1ELb1ELb0ELb1ELb1EEEEEEEEEvNT_6ParamsE)
	.align		4
        /*0014*/ 	.word	index@(__assertfail)
	.align		4
        /*0018*/ 	.word	index@(_ZN7cutlass13device_kernelIN5flash11enable_sm90INS1_16FlashAttnFwdSm90INS1_25CollectiveMainloopFwdSm90ILi2EN4cute5tupleIJNS5_1CILi1EEES8_S8_EEENS6_IJNS7_ILi192EEENS7_ILi160EEENS7_ILi64EEEEEELi64ENS_12float_e4m3_tEfNS_4arch4Sm90ELb0ELb0ELb1ELb1ELb0ELb1ELb0ELb1ELb1ELb1ELb1ELb0EEENS1_21CollectiveEpilogueFwdINS6_IJSA_SC_SB_EEES9_NS_10bfloat16_tESG_Li384ELb1ELb1ELb1ELb1EEENS1_36VarlenDynamicPersistentTileSchedulerILi192ELi160ELi384ELi128ELb1ELb1ELb1ELb0ELb1ELb1EEEEEEEEEvNT_6ParamsE)
	.align		4
        /*001c*/ 	.word	index@(__assertfail)
	.align		4
        /*0020*/ 	.word	index@(_ZN7cutlass13device_kernelIN5flash11enable_sm90INS1_16FlashAttnFwdSm90INS1_25CollectiveMainloopFwdSm90ILi2EN4cute5tupleIJNS5_1CILi1EEES8_S8_EEENS6_IJNS7_ILi192EEENS7_ILi160EEENS7_ILi64EEEEEELi64ENS_12float_e4m3_tEfNS_4arch4Sm90ELb0ELb1ELb1ELb0ELb0ELb0ELb0ELb1ELb1ELb1ELb1ELb0EEENS1_21CollectiveEpilogueFwdINS6_IJSA_SC_SB_EEES9_NS_10bfloat16_tESG_Li384ELb0ELb1ELb1ELb1EEENS1_19SingleTileSchedulerILb0ELb1ELb1ELi192EEEEEEEEEvNT_6ParamsE)
	.align		4
        /*0024*/ 	.word	index@(__assertfail)
	.align		4
        /*0028*/ 	.word	index@(_ZN7cutlass13device_kernelIN5flash11enable_sm90INS1_16FlashAttnFwdSm90INS1_25CollectiveMainloopFwdSm90ILi2EN4cute5tupleIJNS5_1CILi1EEES8_S8_EEENS6_IJNS7_ILi192EEENS7_ILi160EEENS7_ILi64EEEEEELi64ENS_12float_e4m3_tEfNS_4arch4Sm90ELb0ELb1ELb1ELb1ELb0ELb0ELb0ELb1ELb1ELb1ELb1ELb0EEENS1_21CollectiveEpilogueFwdINS6_IJSA_SC_SB_EEES9_NS_10bfloat16_tESG_Li384ELb1ELb1ELb1ELb1EEENS1_36VarlenDynamicPersistentTileSchedulerILi192ELi160ELi384ELi128ELb1ELb1ELb1ELb1ELb0ELb1EEEEEEEEEvNT_6ParamsE)
	.align		4
        /*002c*/ 	.word	index@(__assertfail)
	.align		4
        /*0030*/ 	.word	index@(_ZN7cutlass13device_kernelIN5flash11enable_sm90INS1_16FlashAttnFwdSm90INS1_25CollectiveMainloopFwdSm90ILi2EN4cute5tupleIJNS5_1CILi1EEES8_S8_EEENS6_IJNS7_ILi192EEENS7_ILi160EEENS7_ILi64EEEEEELi64ENS_12float_e4m3_tEfNS_4arch4Sm90ELb0ELb1ELb1ELb1ELb0ELb1ELb0ELb1ELb1ELb1ELb1ELb0EEENS1_21CollectiveEpilogueFwdINS6_IJSA_SC_SB_EEES9_NS_10bfloat16_tESG_Li384ELb1ELb1ELb1ELb1EEENS1_36VarlenDynamicPersistentTileSchedulerILi192ELi160ELi384ELi128ELb1ELb1ELb1ELb1ELb0ELb1EEEEEEEEEvNT_6ParamsE)
	.align		4
        /*0034*/ 	.word	index@(__assertfail)
	.align		4
        /*0038*/ 	.word	index@(_ZN7cutlass13device_kernelIN5flash11enable_sm90INS1_16FlashAttnFwdSm90INS1_25CollectiveMainloopFwdSm90ILi2EN4cute5tupleIJNS5_1CILi1EEES8_S8_EEENS6_IJNS7_ILi192EEENS7_ILi160EEENS7_ILi64EEEEEELi64ENS_12float_e4m3_tEfNS_4arch4Sm90ELb1ELb0ELb1ELb0ELb0ELb0ELb0ELb1ELb1ELb1ELb1ELb0EEENS1_21CollectiveEpilogueFwdINS6_IJSA_SC_SB_EEES9_NS_10bfloat16_tESG_Li384ELb0ELb1ELb1ELb1EEENS1_19SingleTileSchedulerILb0ELb1ELb1ELi192EEEEEEEEEvNT_6ParamsE)
	.align		4
        /*003c*/ 	.word	index@(__assertfail)
	.align		4
        /*0040*/ 	.word	index@(_ZN7cutlass13device_kernelIN5flash11enable_sm90INS1_16FlashAttnFwdSm90INS1_25CollectiveMainloopFwdSm90ILi2EN4cute5tupleIJNS5_1CILi1EEES8_S8_EEENS6_IJNS7_ILi192EEENS7_ILi160EEENS7_ILi64EEEEEELi64ENS_12float_e4m3_tEfNS_4arch4Sm90ELb1ELb0ELb1ELb1ELb0ELb0ELb0ELb1ELb1ELb1ELb1ELb0EEENS1_21CollectiveEpilogueFwdINS6_IJSA_SC_SB_EEES9_NS_10bfloat16_tESG_Li384ELb1ELb1ELb1ELb1EEENS1_36VarlenDynamicPersistentTileSchedulerILi192ELi160ELi384ELi128ELb1ELb1ELb1ELb1ELb1ELb1EEEEEEEEEvNT_6ParamsE)
	.align		4
        /*0044*/ 	.word	index@(__assertfail)
	.align		4
        /*0048*/ 	.word	index@(_ZN7cutlass13device_kernelIN5flash11enable_sm90INS1_16FlashAttnFwdSm90INS1_25CollectiveMainloopFwdSm90ILi2EN4cute5tupleIJNS5_1CILi1EEES8_S8_EEENS6_IJNS7_ILi192EEENS7_ILi160EEENS7_ILi64EEEEEELi64ENS_12float_e4m3_tEfNS_4arch4Sm90ELb1ELb0ELb1ELb1ELb0ELb1ELb0ELb1ELb1ELb1ELb1ELb0EEENS1_21CollectiveEpilogueFwdINS6_IJSA_SC_SB_EEES9_NS_10bfloat16_tESG_Li384ELb1ELb1ELb1ELb1EEENS1_36VarlenDynamicPersistentTileSchedulerILi192ELi160ELi384ELi128ELb1ELb1ELb1ELb1ELb1ELb1EEEEEEEEEvNT_6ParamsE)
	.align		4
        /*004c*/ 	.word	index@(__assertfail)
	.align		4
        /*0050*/ 	.word	0x00000000
	.align		4
        /*0054*/ 	.word	0xfffffffe
	.align		4
        /*0058*/ 	.word	0x00000000
	.align		4
        /*005c*/ 	.word	0xfffffffd
	.align		4
        /*0060*/ 	.word	0x00000000
	.align		4
        /*0064*/ 	.word	0xfffffffc


//--------------------- .nv.constant4             --------------------------
	.section	.nv.constant4,"a",@progbits
	.align	8
	.align		8
.nv.constant4:
        /*0000*/ 	.dword	__assertfail
	.align		8
        /*0008*/ 	.dword	__unnamed_1
	.align		8
        /*0010*/ 	.dword	__unnamed_2
	.align		8
        /*0018*/ 	.dword	__unnamed_3
	.align		8
        /*0020*/ 	.dword	__unnamed_4
	.align		8
        /*0028*/ 	.dword	__unnamed_5
	.align		8
        /*0030*/ 	.dword	__unnamed_6
	.align		8
        /*0038*/ 	.dword	_ZZN5flash28permute_output_fp8_VcolmajorIN4cute6TensorINS1_11ArrayEngineIfLm32EEENS1_6LayoutINS1_5tupleIJNS6_IJNS1_1CILi2EEES8_NS7_ILi8EEEEEENS7_ILi1EEESB_EEENS6_IJNS6_IJSB_S8_NS7_ILi4EEEEEENS7_ILi0EEESF_EEEEEEEEEvRT_E9upper_map
	.align		8
        /*0040*/ 	.dword	_ZN79_INTERNAL_5e5267d4_43_flash_fwd_hdim64_e4m3_split_softcap_sm90_cu_49158569_35124cuda3std3__45__cpo5beginE
	.align		8
        /*0048*/ 	.dword	_ZN79_INTERNAL_5e5267d4_43_flash_fwd_hdim64_e4m3_split_softcap_sm90_cu_49158569_35124cuda3std3__45__cpo3endE
	.align		8
        /*0050*/ 	.dword	_ZN79_INTERNAL_5e5267d4_43_flash_fwd_hdim64_e4m3_split_softcap_sm90_cu_49158569_35124cuda3std3__45__cpo6cbeginE
	.align		8
        /*0058*/ 	.dword	_ZN79_INTERNAL_5e5267d4_43_flash_fwd_hdim64_e4m3_split_softcap_sm90_cu_49158569_35124cuda3std3__45__cpo4cendE
	.align		8
        /*0060*/ 	.dword	_ZN79_INTERNAL_5e5267d4_43_flash_fwd_hdim64_e4m3_split_softcap_sm90_cu_49158569_35124cuda3std3__481_GLOBAL__N__5e5267d4_43_flash_fwd_hdim64_e4m3_split_softcap_sm90_cu_49158569_35126ignoreE
	.align		8
        /*0068*/ 	.dword	_ZN79_INTERNAL_5e5267d4_43_flash_fwd_hdim64_e4m3_split_softcap_sm90_cu_49158569_35124cuda3std3__419piecewise_constructE
	.align		8
        /*0070*/ 	.dword	_ZN79_INTERNAL_5e5267d4_43_flash_fwd_hdim64_e4m3_split_softcap_sm90_cu_49158569_35124cuda3std3__48in_placeE
	.align		8
        /*0078*/ 	.dword	_ZN79_INTERNAL_5e5267d4_43_flash_fwd_hdim64_e4m3_split_softcap_sm90_cu_49158569_35124cuda3std6ranges3__45__cpo4swapE
	.align		8
        /*0080*/ 	.dword	_ZN79_INTERNAL_5e5267d4_43_flash_fwd_hdim64_e4m3_split_softcap_sm90_cu_49158569_35124cuda3std6ranges3__45__cpo9iter_moveE
	.align		8
        /*0088*/ 	.dword	_ZN79_INTERNAL_5e5267d4_43_flash_fwd_hdim64_e4m3_split_softcap_sm90_cu_49158569_35124cute7productE
	.align		8
        /*0090*/ 	.dword	_ZN79_INTERNAL_5e5267d4_43_flash_fwd_hdim64_e4m3_split_softcap_sm90_cu_49158569_35124cute1_E
	.align		8
        /*0098*/ 	.dword	$str$23
	.align		8
        /*00a0*/ 	.dword	$str$24


//--------------------- .text._ZN7cutlass13device_kernelIN5flash11enable_sm90INS1_16FlashAttnFwdSm90INS1_25CollectiveMainloopFwdSm90ILi2EN4cute5tupleIJNS5_1CILi1EEES8_S8_EEENS6_IJNS7_ILi192EEENS7_ILi160EEENS7_ILi64EEEEEELi64ENS_12float_e4m3_tEfNS_4arch4Sm90ELb0ELb0ELb1ELb0ELb0ELb0ELb0ELb1ELb1ELb1ELb1ELb0EEENS1_21CollectiveEpilogueFwdINS6_IJSA_SC_SB_EEES9_NS_10bfloat16_tESG_Li384ELb0ELb1ELb1ELb1EEENS1_19SingleTileSchedulerILb0ELb1ELb1ELi192EEEEEEEEEvNT_6ParamsE --------------------------
	.section	.text._ZN7cutlass13device_kernelIN5flash11enable_sm90INS1_16FlashAttnFwdSm90INS1_25CollectiveMainloopFwdSm90ILi2EN4cute5tupleIJNS5_1CILi1EEES8_S8_EEENS6_IJNS7_ILi192EEENS7_ILi160EEENS7_ILi64EEEEEELi64ENS_12float_e4m3_tEfNS_4arch4Sm90ELb0ELb0ELb1ELb0ELb0ELb0ELb0ELb1ELb1ELb1ELb1ELb0EEENS1_21CollectiveEpilogueFwdINS6_IJSA_SC_SB_EEES9_NS_10bfloat16_tESG_Li384ELb0ELb1ELb1ELb1EEENS1_19SingleTileSchedulerILb0ELb1ELb1ELi192EEEEEEEEEvNT_6ParamsE,"ax",@progbits
	.align	128
.text._ZN7cutlass13device_kernelIN5flash11enable_sm90INS1_16FlashAttnFwdSm90INS1_25CollectiveMainloopFwdSm90ILi2EN4cute5tupleIJNS5_1CILi1EEES8_S8_EEENS6_IJNS7_ILi192EEENS7_ILi160EEENS7_ILi64EEEEEELi64ENS_12float_e4m3_tEfNS_4arch4Sm90ELb0ELb0ELb1ELb0ELb0ELb0ELb0ELb1ELb1ELb1ELb1ELb0EEENS1_21CollectiveEpilogueFwdINS6_IJSA_SC_SB_EEES9_NS_10bfloat16_tESG_Li384ELb0ELb1ELb1ELb1EEENS1_19SingleTileSchedulerILb0ELb1ELb1ELi192EEEEEEEEEvNT_6ParamsE:
        .type           _ZN7cutlass13device_kernelIN5flash11enable_sm90INS1_16FlashAttnFwdSm90INS1_25CollectiveMainloopFwdSm90ILi2EN4cute5tupleIJNS5_1CILi1EEES8_S8_EEENS6_IJNS7_ILi192EEENS7_ILi160EEENS7_ILi64EEEEEELi64ENS_12float_e4m3_tEfNS_4arch4Sm90ELb0ELb0ELb1ELb0ELb0ELb0ELb0ELb1ELb1ELb1ELb1ELb0EEENS1_21CollectiveEpilogueFwdINS6_IJSA_SC_SB_EEES9_NS_10bfloat16_tESG_Li384ELb0ELb1ELb1ELb1EEENS1_19SingleTileSchedulerILb0ELb1ELb1ELi192EEEEEEEEEvNT_6ParamsE,@function
        .size           _ZN7cutlass13device_kernelIN5flash11enable_sm90INS1_16FlashAttnFwdSm90INS1_25CollectiveMainloopFwdSm90ILi2EN4cute5tupleIJNS5_1CILi1EEES8_S8_EEENS6_IJNS7_ILi192EEENS7_ILi160EEENS7_ILi64EEEEEELi64ENS_12float_e4m3_tEfNS_4arch4Sm90ELb0ELb0ELb1ELb0ELb0ELb0ELb0ELb1ELb1ELb1ELb1ELb0EEENS1_21CollectiveEpilogueFwdINS6_IJSA_SC_SB_EEES9_NS_10bfloat16_tESG_Li384ELb0ELb1ELb1ELb1EEENS1_19SingleTileSchedulerILb0ELb1ELb1ELi192EEEEEEEEEvNT_6ParamsE,(.L_x_2187 - _ZN7cutlass13device_kernelIN5flash11enable_sm90INS1_16FlashAttnFwdSm90INS1_25CollectiveMainloopFwdSm90ILi2EN4cute5tupleIJNS5_1CILi1EEES8_S8_EEENS6_IJNS7_ILi192EEENS7_ILi160EEENS7_ILi64EEEEEELi64ENS_12float_e4m3_tEfNS_4arch4Sm90ELb0ELb0ELb1ELb0ELb0ELb0ELb0ELb1ELb1ELb1ELb1ELb0EEENS1_21CollectiveEpilogueFwdINS6_IJSA_SC_SB_EEES9_NS_10bfloat16_tESG_Li384ELb0ELb1ELb1ELb1EEENS1_19SingleTileSchedulerILb0ELb1ELb1ELi192EEEEEEEEEvNT_6ParamsE)
        .other          _ZN7cutlass13device_kernelIN5flash11enable_sm90INS1_16FlashAttnFwdSm90INS1_25CollectiveMainloopFwdSm90ILi2EN4cute5tupleIJNS5_1CILi1EEES8_S8_EEENS6_IJNS7_ILi192EEENS7_ILi160EEENS7_ILi64EEEEEELi64ENS_12float_e4m3_tEfNS_4arch4Sm90ELb0ELb0ELb1ELb0ELb0ELb0ELb0ELb1ELb1ELb1ELb1ELb0EEENS1_21CollectiveEpilogueFwdINS6_IJSA_SC_SB_EEES9_NS_10bfloat16_tESG_Li384ELb0ELb1ELb1ELb1EEENS1_19SingleTileSchedulerILb0ELb1ELb1ELi192EEEEEEEEEvNT_6ParamsE,@"STO_CUDA_ENTRY STV_DEFAULT"
_ZN7cutlass13device_kernelIN5flash11enable_sm90INS1_16FlashAttnFwdSm90INS1_25CollectiveMainloopFwdSm90ILi2EN4cute5tupleIJNS5_1CILi1EEES8_S8_EEENS6_IJNS7_ILi192EEENS7_ILi160EEENS7_ILi64EEEEEELi64ENS_12float_e4m3_tEfNS_4arch4Sm90ELb0ELb0ELb1ELb0ELb0ELb0ELb0ELb1ELb1ELb1ELb1ELb0EEENS1_21CollectiveEpilogueFwdINS6_IJSA_SC_SB_EEES9_NS_10bfloat16_tESG_Li384ELb0ELb1ELb1ELb1EEENS1_19SingleTileSchedulerILb0ELb1ELb1ELi192EEEEEEEEEvNT_6ParamsE:
[----:B------:R-:W0:Y:S01]  /*0000*/  LDC R1, c[0x0][0x28] ;  /* 0x00000a00ff017b82 */ /* 0x000e220000000800 */
[----:B------:R-:W1:Y:S01]  /*0010*/  S2R R27, SR_TID.X ;  /* 0x00000000001b7919 */ /* 0x000e620000002100 */
[----:B------:R-:W-:Y:S01]  /*0020*/  ELECT P0, URZ, PT ;  /* 0x00000000003f782f */ /* 0x000fe20003800000 */
[----:B------:R-:W-:Y:S01]  /*0030*/  BSSY B0, `(.L_x_0) ;  /* 0x000000e000007945 */ /* 0x000fe20003800000 */
[----:B-1----:R-:W-:-:S05]  /*0040*/  SHF.R.U32.HI R2, RZ, 0x5, R27 ;  /* 0x00000005ff027819 */ /* 0x002fca000001161b */
[----:B------:R-:W1:Y:S02]  /*0050*/  SHFL.IDX PT, R0, R2, RZ, 0x1f ;  /* 0x00001fff02007589 */ /* 0x000e6400000e0000 */
[----:B-1----:R-:W-:Y:S02]  /*0060*/  ISETP.EQ.AND P0, PT, R0, RZ, P0 ;  /* 0x000000ff0000720c */ /* 0x002fe40000702270 */
[----:B------:R-:W-:-:S11]  /*0070*/  SHF.R.U32.HI R0, RZ, 0x7, R27 ;  /* 0x00000007ff007819 */ /* 0x000fd6000001161b */
[----:B0-----:R-:W-:Y:S05]  /*0080*/  @!P0 BRA `(.L_x_1) ;  /* 0x0000000000208947 */ /* 0x001fea0003800000 */
[----:B------:R-:W-:Y:S02]  /*0090*/  ULDC.64 UR4, c[0x0][0x198] ;  /* 0x0000660000047ab9 */ /* 0x000fe40000000a00 */
[----:B------:R-:W-:Y:S02]  /*00a0*/  UIADD3 UR6, UP0, UR4, 0x370, URZ ;  /* 0x0000037004067890 */ /* 0x000fe4000ff1e03f */
[----:B------:R-:W-:Y:S02]  /*00b0*/  UIADD3 UR4, UP1, UR4, 0x470, URZ ;  /* 0x0000047004047890 */ /* 0x000fe4000ff3e03f */
[----:B------:R-:W-:Y:S02]  /*00c0*/  UIADD3.X UR7, URZ, UR5, URZ, UP0, !UPT ;  /* 0x000000053f077290 */ /* 0x000fe400087fe43f */
[----:B------:R-:W-:-:S07]  /*00d0*/  UIADD3.X UR5, URZ, UR5, URZ, UP1, !UPT ;  /* 0x000000053f057290 */ /* 0x000fce0008ffe43f */
[----:B------:R0:W-:Y:S02]  /*00e0*/  UTMACCTL.PF [UR6] ;  /* 0x00000000060079b9 */ /* 0x0001e40008040000 */
[----:B------:R0:W-:Y:S02]  /*00f0*/  UTMACCTL.PF [UR4] ;  /* 0x00000000040079b9 */ /* 0x0001e40008040000 */
[----:B0-----:R-:W-:Y:S01]  /*0100*/  NOP ;  /* 0x0000000000007918 */ /* 0x001fe20000000000 */
.L_x_1:
[----:B------:R-:W-:Y:S05]  /*0110*/  BSYNC B0 ;  /* 0x0000000000007941 */ /* 0x000fea0003800000 */
.L_x_0:
[----:B------:R-:W-:Y:S01]  /*0120*/  VOTEU.ANY UP0, P0 ;  /* 0x00000000003f7886 */ /* 0x000fe20000000100 */
[----:B------:R-:W0:Y:S01]  /*0130*/  SHFL.IDX PT, R0, R0, RZ, 0x1f ;  /* 0x00001fff00007589 */ /* 0x000e2200000e0000 */
[----:B------:R-:W-:Y:S01]  /*0140*/  UMOV UR4, 0x80 ;  /* 0x0000008000047882 */ /* 0x000fe20000000000 */
[----:B------:R-:W-:Y:S01]  /*0150*/  UMOV UR7, 0x180 ;  /* 0x0000018000077882 */ /* 0x000fe20000000000 */
[----:B------:R-:W-:Y:S01]  /*0160*/  VOTEU.ANY UP1, P0 ;  /* 0x00000000003f7886 */ /* 0x000fe20000020100 */
[----:B------:R-:W1:Y:S01]  /*0170*/  @UP0 S2UR UR8, SR_CgaCtaId ;  /* 0x00000000000809c3 */ /* 0x000e620000008800 */
[----:B------:R-:W2:Y:S01]  /*0180*/  SHFL.IDX PT, R3, R2, RZ, 0x1f ;  /* 0x00001fff02037589 */ /* 0x000ea200000e0000 */
[----:B------:R-:W-:Y:S01]  /*0190*/  @UP0 UMOV UR6, 0x400 ;  /* 0x0000040000060882 */ /* 0x000fe20000000000 */
[----:B------:R-:W-:-:S04]  /*01a0*/  @UP0 UIADD3 UR4, -UR4, 0x100000, URZ ;  /* 0x0010000004040890 */ /* 0x000fc8000fffe13f */
[----:B------:R-:W-:Y:S02]  /*01b0*/  @UP0 USHF.L.U32 UR5, UR4, 0xb, URZ ;  /* 0x0000000b04050899 */ /* 0x000fe4000800063f */
[----:B------:R-:W-:Y:S01]  /*01c0*/  @UP0 USHF.L.U32 UR4, UR4, 0x1, URZ ;  /* 0x0000000104040899 */ /* 0x000fe2000800063f */
[----:B------:R-:W-:Y:S01]  /*01d0*/  VOTEU.ANY UP2, P0 ;  /* 0x00000000003f7886 */ /* 0x000fe20000040100 */
[----:B0-----:R-:W-:Y:S01]  /*01e0*/  R2UR UR9, R0 ;  /* 0x00000000000972ca */ /* 0x001fe200000e0000 */
[----:B-1----:R-:W-:Y:S01]  /*01f0*/  @UP0 ULEA UR8, UR8, UR6, 0x18 ;  /* 0x0000000608080291 */ /* 0x002fe2000f8ec03f */
[----:B--2---:R-:W-:Y:S01]  /*0200*/  ISETP.NE.AND P1, PT, R3, RZ, PT ;  /* 0x000000ff0300720c */ /* 0x004fe20003f25270 */
[----:B------:R-:W-:-:S04]  /*0210*/  @UP0 UIADD3 UR6, -UR7, 0x100000, URZ ;  /* 0x0010000007060890 */ /* 0x000fc8000fffe13f */
[----:B------:R-:W-:Y:S02]  /*0220*/  @UP0 USHF.L.U32 UR7, UR6, 0xb, URZ ;  /* 0x0000000b06070899 */ /* 0x000fe4000800063f */
[----:B------:R-:W-:-:S04]  /*0230*/  @UP0 USHF.L.U32 UR6, UR6, 0x1, URZ ;  /* 0x0000000106060899 */ /* 0x000fc8000800063f */
[----:B------:R-:W-:Y:S01]  /*0240*/  UISETP.NE.AND UP0, UPT, UR9, URZ, UPT ;  /* 0x0000003f0900728c */ /* 0x000fe2000bf05270 */
[----:B------:R-:W0:Y:S02]  /*0250*/  FENCE.VIEW.ASYNC.S ;  /* 0x00000000000073c6 */ /* 0x000e240000000000 */
[----:B0-----:R0:W1:Y:S05]  /*0260*/  @UP1 SYNCS.EXCH.64 URZ, [UR8+0x12400], UR4 ;  /* 0x01240004083f15b2 */ /* 0x00106a0008000100 */
[----:B------:R0:W2:Y:S01]  /*0270*/  @UP2 SYNCS.EXCH.64 URZ, [UR8+0x12420], UR6 ;  /* 0x01242006083f25b2 */ /* 0x0000a20008000100 */
[----:B------:R-:W-:Y:S05]  /*0280*/  @P1 BRA `(.L_x_2) ;  /* 0x0000000000481947 */ /* 0x000fea0003800000 */
[----:B0-----:R-:W0:Y:S01]  /*0290*/  S2UR UR5, SR_CgaCtaId ;  /* 0x00000000000579c3 */ /* 0x001e220000008800 */
[----:B------:R-:W-:Y:S01]  /*02a0*/  UMOV UR4, 0x400 ;  /* 0x0000040000047882 */ /* 0x000fe20000000000 */
[----:B------:R-:W-:Y:S01]  /*02b0*/  UMOV UR6, 0x1 ;  /* 0x0000000100067882 */ /* 0x000fe20000000000 */
[----:B------:R-:W-:Y:S01]  /*02c0*/  UMOV UR7, 0x3 ;  /* 0x0000000300077882 */ /* 0x000fe20000000000 */
[----:B------:R-:W-:Y:S01]  /*02d0*/  ELECT P0, URZ, PT ;  /* 0x00000000003f782f */ /* 0x000fe20003800000 */
[----:B0-----:R-:W-:Y:S02]  /*02e0*/  ULEA UR8, UR5, UR4, 0x18 ;  /* 0x0000000405087291 */ /* 0x001fe4000f8ec03f */
[----:B------:R-:W-:-:S04]  /*02f0*/  UIADD3 UR4, -UR6, 0x100000, URZ ;  /* 0x0010000006047890 */ /* 0x000fc8000fffe13f */
[----:B------:R-:W-:Y:S02]  /*0300*/  USHF.L.U32 UR5, UR4, 0xb, URZ ;  /* 0x0000000b04057899 */ /* 0x000fe4000800063f */
[----:B------:R-:W-:Y:S02]  /*0310*/  USHF.L.U32 UR4, UR4, 0x1, URZ ;  /* 0x0000000104047899 */ /* 0x000fe4000800063f */
[----:B------:R-:W-:-:S04]  /*0320*/  UIADD3 UR6, -UR7, 0x100000, URZ ;  /* 0x0010000007067890 */ /* 0x000fc8000fffe13f */
[----:B------:R-:W-:Y:S02]  /*0330*/  USHF.L.U32 UR7, UR6, 0xb, URZ ;  /* 0x0000000b06077899 */ /* 0x000fe4000800063f */
[----:B------:R-:W-:Y:S01]  /*0340*/  USHF.L.U32 UR6, UR6, 0x1, URZ ;  /* 0x0000000106067899 */ /* 0x000fe2000800063f */
[----:B------:R-:W0:Y:S03]  /*0350*/  FENCE.VIEW.ASYNC.S ;  /* 0x00000000000073c6 */ /* 0x000e260000000000 */
[----:B0-----:R3:W4:Y:S08]  /*0360*/  SYNCS.EXCH.64 URZ, [UR8+0x12430], UR4 ;  /* 0x01243004083f75b2 */ /* 0x0017300008000100 */
[----:B------:R3:W0:Y:S01]  /*0370*/  SYNCS.EXCH.64 URZ, [UR8+0x12440], UR6 ;  /* 0x01244006083f75b2 */ /* 0x0006220008000100 */
[----:B------:R3:W0:Y:S01]  /*0380*/  SYNCS.EXCH.64 URZ, [UR8+0x12438], UR4 ;  /* 0x01243804083f75b2 */ /* 0x0006220008000100 */
[----:B------:R3:W0:Y:S02]  /*0390*/  SYNCS.EXCH.64 URZ, [UR8+0x12448], UR6 ;  /* 0x01244806083f75b2 */ /* 0x0006240008000100 */
[----:B---3--:R-:W-:Y:S01]  /*03a0*/  NOP ;  /* 0x0000000000007918 */ /* 0x008fe20000000000 */
.L_x_2:
[----:B------:R-:W3:Y:S01]  /*03b0*/  SHFL.IDX PT, R0, R2, RZ, 0x1f ;  /* 0x00001fff02007589 */ /* 0x000ee200000e0000 */
[----:B------:R-:W-:Y:S01]  /*03c0*/  NOP ;  /* 0x0000000000007918 */ /* 0x000fe20000000000 */
[----:B---3--:R-:W-:-:S13]  /*03d0*/  ISETP.NE.AND P0, PT, R0, RZ, PT ;  /* 0x000000ff0000720c */ /* 0x008fda0003f05270 */
        /* <DEDUP_REMOVED lines=14> */
[----:B0-----:R3:W0:Y:S08]  /*04c0*/  SYNCS.EXCH.64 URZ, [UR8+0x12450], UR4 ;  /* 0x01245004083f75b2 */ /* 0x0016300008000100 */
[----:B------:R3:W0:Y:S01]  /*04d0*/  SYNCS.EXCH.64 URZ, [UR8+0x12460], UR6 ;  /* 0x01246006083f75b2 */ /* 0x0006220008000100 */
[----:B------:R3:W0:Y:S01]  /*04e0*/  SYNCS.EXCH.64 URZ, [UR8+0x12458], UR4 ;  /* 0x01245804083f75b2 */ /* 0x0006220008000100 */
[----:B------:R3:W0:Y:S02]  /*04f0*/  SYNCS.EXCH.64 URZ, [UR8+0x12468], UR6 ;  /* 0x01246806083f75b2 */ /* 0x0006240008000100 */
[----:B---3--:R-:W-:Y:S01]  /*0500*/  NOP ;  /* 0x0000000000007918 */ /* 0x008fe20000000000 */
.L_x_3:
[----:B------:R-:W3:Y:S01]  /*0510*/  SHFL.IDX PT, R0, R2, RZ, 0x1f ;  /* 0x00001fff02007589 */ /* 0x000ee200000e0000 */
[----:B------:R-:W-:Y:S01]  /*0520*/  NOP ;  /* 0x0000000000007918 */ /* 0x000fe20000000000 */
[----:B---3--:R-:W-:-:S13]  /*0530*/  ISETP.NE.AND P0, PT, R0, RZ, PT ;  /* 0x000000ff0000720c */ /* 0x008fda0003f05270 */
[----:B------:R-:W-:Y:S05]  /*0540*/  @P0 BRA `(.L_x_4) ;  /* 0x0000000000380947 */ /* 0x000fea0003800000 */
[----:B0-----:R-:W0:Y:S01]  /*0550*/  S2UR UR5, SR_CgaCtaId ;  /* 0x00000000000579c3 */ /* 0x001e220000008800 */
[----:B------:R-:W-:Y:S01]  /*0560*/  UMOV UR4, 0x400 ;  /* 0x0000040000047882 */ /* 0x000fe20000000000 */
[----:B------:R-:W-:Y:S01]  /*0570*/  UMOV UR7, 0x1 ;  /* 0x0000000100077882 */ /* 0x000fe20000000000 */
[----:B------:R-:W-:Y:S01]  /*0580*/  ELECT P0, URZ, PT ;  /* 0x00000000003f782f */ /* 0x000fe20003800000 */
[----:B0-----:R-:W-:Y:S02]  /*0590*/  ULEA UR6, UR5, UR4, 0x18 ;  /* 0x0000000405067291 */ /* 0x001fe4000f8ec03f */
[----:B------:R-:W-:-:S04]  /*05a0*/  UIADD3 UR4, -UR7, 0x100000, URZ ;  /* 0x0010000007047890 */ /* 0x000fc8000fffe13f */
[----:B------:R-:W-:Y:S02]  /*05b0*/  USHF.L.U32 UR5, UR4, 0xb, URZ ;  /* 0x0000000b04057899 */ /* 0x000fe4000800063f */
[----:B------:R-:W-:Y:S01]  /*05c0*/  USHF.L.U32 UR4, UR4, 0x1, URZ ;  /* 0x0000000104047899 */ /* 0x000fe2000800063f */
[----:B------:R-:W0:Y:S11]  /*05d0*/  FENCE.VIEW.ASYNC.S ;  /* 0x00000000000073c6 */ /* 0x000e360000000000 */
[----:B0-----:R3:W0:Y:S01]  /*05e0*/  SYNCS.EXCH.64 URZ, [UR6+0x12470], UR4 ;  /* 0x01247004063f75b2 */ /* 0x0016220008000100 */
[----:B------:R3:W0:Y:S01]  /*05f0*/  SYNCS.EXCH.64 URZ, [UR6+0x12480], UR4 ;  /* 0x01248004063f75b2 */ /* 0x0006220008000100 */
[----:B------:R3:W0:Y:S01]  /*0600*/  SYNCS.EXCH.64 URZ, [UR6+0x12478], UR4 ;  /* 0x01247804063f75b2 */ /* 0x0006220008000100 */
[----:B------:R3:W0:Y:S02]  /*0610*/  SYNCS.EXCH.64 URZ, [UR6+0x12488], UR4 ;  /* 0x01248804063f75b2 */ /* 0x0006240008000100 */
[----:B---3--:R-:W-:Y:S01]  /*0620*/  NOP ;  /* 0x0000000000007918 */ /* 0x008fe20000000000 */
.L_x_4:
        /* <DEDUP_REMOVED lines=22> */
.L_x_5:
        /* <DEDUP_REMOVED lines=22> */
.L_x_6:
[----:B------:R-:W-:Y:S01]  /*08f0*/  PLOP3.LUT P0, PT, PT, PT, UP0, 0x80, 0x0 ;  /* 0x000000000000781c */ /* 0x000fe20003f0f008 */
[----:B------:R-:W-:Y:S01]  /*0900*/  UMOV UR41, 0x1 ;  /* 0x0000000100297882 */ /* 0x000fe20000000000 */
[----:B------:R-:W-:Y:S01]  /*0910*/  NOP ;  /* 0x0000000000007918 */ /* 0x000fe20000000000 */
[----:B------:R-:W-:Y:S01]  /*0920*/  USEL UR41, UR41, 0x2, !UP0 ;  /* 0x0000000229297887 */ /* 0x000fe2000c000000 */
[----:B------:R-:W-:Y:S01]  /*0930*/  BSSY B6, `(.L_x_7) ;  /* 0x0000bc4000067945 */ /* 0x000fe20003800000 */
[----:B------:R-:W-:Y:S01]  /*0940*/  ULDC.64 UR42, c[0x0][0x208] ;  /* 0x00008200002a7ab9 */ /* 0x000fe20000000a00 */
[----:B------:R-:W-:Y:S01]  /*0950*/  LOP3.LUT R16, R27, 0x7f, RZ, 0xc0, !PT ;  /* 0x0000007f1b107812 */ /* 0x000fe200078ec0ff */
[----:B012-4-:R-:W-:Y:S06]  /*0960*/  BAR.SYNC.DEFER_BLOCKING 0x0 ;  /* 0x0000000000007b1d */ /* 0x017fec0000010000 */
[----:B------:R-:W-:Y:S05]  /*0970*/  @!P0 BRA `(.L_x_8) ;  /* 0x0000008c003c8947 */ /* 0x000fea0003800000 */
.L_x_9:
[----:B------:R-:W-:-:S08]  /*0980*/  NOP ;  /* 0x0000000000007918 */ /* 0x000fd00000000000 */
[----:B------:R-:W0:Y:S02]  /*0990*/  USETMAXREG.TRY_ALLOC.CTAPOOL UP0, 0xa0 ;  /* 0x000000a0000079c8 */ /* 0x000e240008000600 */
[----:B0-----:R-:W-:-:S13]  /*09a0*/  PLOP3.LUT P0, PT, PT, PT, UP0, 0x80, 0x0 ;  /* 0x000000000000781c */ /* 0x001fda0003f0f008 */
[----:B------:R-:W-:Y:S05]  /*09b0*/  @!P0 BRA `(.L_x_9) ;  /* 0xfffffffc00f08947 */ /* 0x000fea000383ffff */
[----:B------:R-:W0:Y:S01]  /*09c0*/  S2UR UR6, SR_CTAID.Y ;  /* 0x00000000000679c3 */ /* 0x000e220000002600 */
[----:B------:R-:W-:Y:S02]  /*09d0*/  ULDC UR7, c[0x0][0xc50] ;  /* 0x0003140000077ab9 */ /* 0x000fe40000000800 */
[----:B------:R-:W-:-:S05]  /*09e0*/  UISETP.NE.AND UP0, UPT, UR7, 0x1, UPT ;  /* 0x000000010700788c */ /* 0x000fca000bf05270 */
[----:B------:R-:W1:Y:S06]  /*09f0*/  S2UR UR39, SR_CTAID.Z ;  /* 0x00000000002779c3 */ /* 0x000e6c0000002700 */
[----:B------:R-:W-:Y:S01]  /*0a00*/  @UP0 ULDC UR4, c[0x0][0xc54] ;  /* 0x0003150000040ab9 */ /* 0x000fe20000000800 */
[----:B------:R-:W-:Y:S01]  /*0a10*/  @UP0 ULDC UR8, c[0x0][0xc58] ;  /* 0x0003160000080ab9 */ /* 0x000fe20000000800 */
[----:B0-----:R-:W-:Y:S02]  /*0a20*/  UIMAD.WIDE.U32 UR4, UR6, UR4, URZ ;  /* 0x00000004060472a5 */ /* 0x001fe4000f8e003f */
[----:B------:R-:W-:-:S02]  /*0a30*/  UMOV UR36, UR6 ;  /* 0x0000000600247c82 */ /* 0x000fc40008000000 */
[----:B------:R-:W-:Y:S01]  /*0a40*/  @UP0 USHF.R.U32.HI UR36, URZ, UR8, UR5 ;  /* 0x000000083f240299 */ /* 0x000fe20008011605 */
[----:B------:R-:W-:Y:S06]  /*0a50*/  BAR.ARV 0x8, 0x200 ;  /* 0x0208000000007b1d */ /* 0x000fec0000002000 */
[----:B-1----:R-:W-:Y:S01]  /*0a60*/  ISETP.LE.AND P0, PT, RZ, UR39, PT ;  /* 0x00000027ff007c0c */ /* 0x002fe2000bf03270 */
[----:B------:R-:W-:-:S04]  /*0a70*/  UIADD3 UR4, -UR36, URZ, URZ ;  /* 0x0000003f24047290 */ /* 0x000fc8000fffe13f */
[----:B------:R-:W-:-:S08]  /*0a80*/  UIMAD UR7, UR7, UR4, UR6 ;  /* 0x00000004070772a4 */ /* 0x000fd0000f8e0206 */
[----:B------:R-:W-:Y:S05]  /*0a90*/  @!P0 BRA `(.L_x_10) ;  /* 0x000000b800b48947 */ /* 0x000fea0003800000 */
[----:B------:R-:W-:Y:S01]  /*0aa0*/  ULDC.64 UR4, c[0x0][0x418] ;  /* 0x0001060000047ab9 */ /* 0x000fe20000000a00 */
[----:B------:R-:W-:Y:S01]  /*0ab0*/  ULDC UR44, c[0x0][0x424] ;  /* 0x00010900002c7ab9 */ /* 0x000fe20000000800 */
[----:B------:R-:W-:Y:S02]  /*0ac0*/  UISETP.NE.U32.AND UP0, UPT, UR4, URZ, UPT ;  /* 0x0000003f0400728c */ /* 0x000fe4000bf05070 */
[----:B------:R-:W-:Y:S02]  /*0ad0*/  ULOP3.LUT UR37, UR7, 0xffff, URZ, 0xc0, !UPT ;  /* 0x0000ffff07257892 */ /* 0x000fe4000f8ec03f */
[----:B------:R-:W-:Y:S01]  /*0ae0*/  UISETP.NE.AND.EX UP0, UPT, UR5, URZ, UPT, UP0 ;  /* 0x0000003f0500728c */ /* 0x000fe2000bf05300 */
[----:B------:R-:W-:-:S03]  /*0af0*/  ULDC UR4, c[0x0][0x2f0] ;  /* 0x0000bc0000047ab9 */ /* 0x000fc60000000800 */
[----:B------:R-:W-:-:S04]  /*0b00*/  USEL UR44, UR44, 0x1, UP0 ;  /* 0x000000012c2c7887 */ /* 0x000fc80008000000 */
[----:B------:R-:W-:-:S04]  /*0b10*/  UIMAD UR44, UR44, UR4, URZ ;  /* 0x000000042c2c72a4 */ /* 0x000fc8000f8e023f */
[----:B------:R-:W-:Y:S02]  /*0b20*/  UISETP.GE.AND UP0, UPT, UR44, 0x1, UPT ;  /* 0x000000012c00788c */ /* 0x000fe4000bf06270 */
[----:B------:R-:W-:-:S04]  /*0b30*/  UIADD3 UR4, UR44, 0x9f, URZ ;  /* 0x0000009f2c047890 */ /* 0x000fc8000fffe03f */
[----:B------:R-:W-:Y:S01]  /*0b40*/  PLOP3.LUT P0, PT, PT, PT, UP0, 0x80, 0x0 ;  /* 0x000000000000781c */ /* 0x000fe20003f0f008 */
[----:B------:R-:W-:-:S04]  /*0b50*/  UIMAD.WIDE UR4, UR4, 0x66666667, URZ ;  /* 0x66666667040478a5 */ /* 0x000fc8000f8e023f */
[----:B------:R-:W-:-:S03]  /*0b60*/  USHF.R.U32.HI UR6, URZ, 0x1f, UR5 ;  /* 0x0000001f3f067899 */ /* 0x000fc60008011605 */
[----:B------:R-:W-:Y:S01]  /*0b70*/  UMOV UR4, URZ ;  /* 0x0000003f00047c82 */ /* 0x000fe20008000000 */
[----:B------:R-:W-:-:S04]  /*0b80*/  ULEA.HI.SX32 UR6, UR5, UR6, 0x1a ;  /* 0x0000000605067291 */ /* 0x000fc8000f8fd23f */
[----:B------:R-:W-:Y:S08]  /*0b90*/  @!P0 BRA `(.L_x_11) ;  /* 0x0000000000908947 */ /* 0x000ff00003800000 */
[----:B------:R-:W-:Y:S01]  /*0ba0*/  USHF.R.U32.HI UR7, URZ, 0x10, UR7 ;  /* 0x000000103f077899 */ /* 0x000fe20008011607 */
[----:B------:R-:W-:-:S03]  /*0bb0*/  UMOV UR4, URZ ;  /* 0x0000003f00047c82 */ /* 0x000fc60008000000 */
[----:B------:R-:W-:-:S11]  /*0bc0*/  UISETP.NE.AND UP0, UPT, UR7, URZ, UPT ;  /* 0x0000003f0700728c */ /* 0x000fd6000bf05270 */
[----:B------:R-:W-:Y:S02]  /*0bd0*/  @!UP0 ULDC UR7, c[0x0][0x9f0] ;  /* 0x00027c0000078ab9 */ /* 0x000fe40000000800 */
[----:B------:R-:W-:Y:S01]  /*0be0*/  IMAD.U32 R3, RZ, RZ, UR7 ;  /* 0x00000007ff037e24 */ /* 0x000fe2000f8e00ff */
[----:B------:R-:W-:-:S04]  /*0bf0*/  UIADD3 UR8, UR6, -0x1, UR7 ;  /* 0xffffffff06087890 */ /* 0x000fc8000fffe007 */
[-C--:B------:R-:W-:Y:S02]  /*0c00*/  IABS R0, R3.reuse ;  /* 0x0000000300007213 */ /* 0x080fe40000000000 */
[----:B------:R-:W-:Y:S01]  /*0c10*/  IMAD.U32 R4, RZ, RZ, UR8 ;  /* 0x00000008ff047e24 */ /* 0x000fe2000f8e00ff */
[----:B------:R-:W-:Y:S01]  /*0c20*/  IABS R5, R3 ;  /* 0x0000000300057213 */ /* 0x000fe20000000000 */
[----:B------:R-:W-:Y:S01]  /*0c30*/  ULOP3.LUT UR8, UR8, UR7, URZ, 0x3c, !UPT ;  /* 0x0000000708087292 */ /* 0x000fe2000f8e3c3f */
[----:B------:R-:W-:Y:S02]  /*0c40*/  R2UR UR11, R0 ;  /* 0x00000000000b72ca */ /* 0x000fe400000e0000 */
[----:B------:R-:W-:-:S05]  /*0c50*/  IABS R4, R4 ;  /* 0x0000000400047213 */ /* 0x000fca0000000000 */
[----:B------:R-:W-:-:S05]  /*0c60*/  IMAD.MOV.U32 R3, RZ, RZ, R4 ;  /* 0x000000ffff037224 */ /* 0x000fca00078e0004 */
[----:B------:R-:W-:Y:S01]  /*0c70*/  R2UR UR10, R3 ;  /* 0x00000000030a72ca */ /* 0x000fe200000e0000 */
[----:B------:R-:W0:Y:S08]  /*0c80*/  I2F.RP R0, UR11 ;  /* 0x0000000b00007d06 */ /* 0x000e300008209400 */
[----:B0-----:R-:W0:Y:S02]  /*0c90*/  MUFU.RCP R0, R0 ;  /* 0x0000000000007308 */ /* 0x001e240000001000 */
[----:B0-----:R-:W-:Y:S01]  /*0ca0*/  VIADD R2, R0, 0xffffffe ;  /* 0x0ffffffe00027836 */ /* 0x001fe20000000000 */
[----:B------:R-:W-:-:S05]  /*0cb0*/  IADD3 R0, RZ, -R5, RZ ;  /* 0x80000005ff007210 */ /* 0x000fca0007ffe0ff */
[----:B------:R-:W0:Y:S02]  /*0cc0*/  F2I.FTZ.U32.TRUNC.NTZ R2, R2 ;  /* 0x0000000200027305 */ /* 0x000e24000021f000 */
[----:B0-----:R-:W-:-:S13]  /*0cd0*/  R2UR UR5, R2 ;  /* 0x00000000020572ca */ /* 0x001fda00000e0000 */
[----:B------:R-:W-:-:S04]  /*0ce0*/  UIADD3 UR9, URZ, -UR5, URZ ;  /* 0x800000053f097290 */ /* 0x000fc8000fffe03f */
[----:B------:R-:W-:-:S04]  /*0cf0*/  UIMAD UR9, UR9, UR11, URZ ;  /* 0x0000000b090972a4 */ /* 0x000fc8000f8e023f */
[----:B------:R-:W-:-:S03]  /*0d00*/  UIMAD.WIDE.U32 UR4, UR5, UR9, UR4 ;  /* 0x00000009050472a5 */ /* 0x000fc6000f8e0004 */
[----:B------:R-:W-:Y:S01]  /*0d10*/  R2UR UR9, R0 ;  /* 0x00000000000972ca */ /* 0x000fe200000e0000 */
[----:B------:R-:W-:-:S12]  /*0d20*/  UIMAD.WIDE.U32 UR4, UR5, UR10, URZ ;  /* 0x0000000a050472a5 */ /* 0x000fd8000f8e003f */
[----:B------:R-:W-:-:S04]  /*0d30*/  UIMAD UR4, UR5, UR9, UR10 ;  /* 0x00000009050472a4 */ /* 0x000fc8000f8e020a */
[----:B------:R-:W-:-:S11]  /*0d40*/  UISETP.GT.U32.AND UP1, UPT, UR11, UR4, UPT ;  /* 0x000000040b00728c */ /* 0x000fd6000bf24070 */
[----:B------:R-:W-:Y:S02]  /*0d50*/  @!UP1 UIADD3 UR4, UR4, -UR11, URZ ;  /* 0x8000000b04049290 */ /* 0x000fe4000fffe03f */
[----:B------:R-:W-:Y:S02]  /*0d60*/  @!UP1 UIADD3 UR5, UR5, 0x1, URZ ;  /* 0x0000000105059890 */ /* 0x000fe4000fffe03f */
[----:B------:R-:W-:Y:S02]  /*0d70*/  UISETP.GE.U32.AND UP0, UPT, UR4, UR11, UPT ;  /* 0x0000000b0400728c */ /* 0x000fe4000bf06070 */
[----:B------:R-:W-:-:S09]  /*0d80*/  UISETP.GE.AND UP1, UPT, UR8, URZ, UPT ;  /* 0x0000003f0800728c */ /* 0x000fd2000bf26270 */
[----:B------:R-:W-:Y:S02]  /*0d90*/  @UP0 UIADD3 UR5, UR5, 0x1, URZ ;  /* 0x0000000105050890 */ /* 0x000fe4000fffe03f */
[----:B------:R-:W-:-:S05]  /*0da0*/  UISETP.NE.AND UP0, UPT, UR7, URZ, UPT ;  /* 0x0000003f0700728c */ /* 0x000fca000bf05270 */
[----:B------:R-:W-:Y:S02]  /*0db0*/  UMOV UR4, UR5 ;  /* 0x0000000500047c82 */ /* 0x000fe40008000000 */
[----:B------:R-:W-:-:S04]  /*0dc0*/  @!UP1 UIADD3 UR4, -UR4, URZ, URZ ;  /* 0x0000003f04049290 */ /* 0x000fc8000fffe13f */
[----:B------:R-:W-:-:S12]  /*0dd0*/  @!UP0 ULOP3.LUT UR4, URZ, UR7, URZ, 0x33, !UPT ;  /* 0x000000073f048292 */ /* 0x000fd8000f8e333f */
.L_x_11:
[----:B------:R-:W-:Y:S01]  /*0de0*/  UIMAD UR37, UR37, UR4, URZ ;  /* 0x00000004252572a4 */ /* 0x000fe2000f8e023f */
[----:B------:R-:W-:Y:S01]  /*0df0*/  IMAD.U32 R0, RZ, RZ, UR6 ;  /* 0x00000006ff007e24 */ /* 0x000fe2000f8e00ff */
[----:B------:R-:W-:Y:S01]  /*0e00*/  USHF.R.S32.HI UR40, URZ, 0x1f, UR39 ;  /* 0x0000001f3f287899 */ /* 0x000fe20008011427 */
[----:B------:R-:W-:Y:S01]  /*0e10*/  IMAD.U32 R3, RZ, RZ, UR4 ;  /* 0x00000004ff037e24 */ /* 0x000fe2000f8e00ff */
[----:B------:R-:W-:Y:S01]  /*0e20*/  PLOP3.LUT P0, PT, PT, PT, PT, 0x80, 0x0 ;  /* 0x000000000000781c */ /* 0x000fe20003f0f070 */
[----:B------:R-:W-:Y:S01]  /*0e30*/  VIADD R27, R27, 0xffffff80 ;  /* 0xffffff801b1b7836 */ /* 0x000fe20000000000 */
[----:B------:R-:W-:Y:S02]  /*0e40*/  CS2R R6, SRZ ;  /* 0x0000000000067805 */ /* 0x000fe4000001ff00 */
[----:B------:R-:W-:Y:S02]  /*0e50*/  CS2R R30, SRZ ;  /* 0x00000000001e7805 */ /* 0x000fe4000001ff00 */
[----:B------:R-:W-:-:S02]  /*0e60*/  VIADDMNMX R0, R3, UR37, R0, PT ;  /* 0x0000002503007c46 */ /* 0x000fc4000b800100 */
[----:B------:R-:W-:Y:S02]  /*0e70*/  CS2R R2, SRZ ;  /* 0x0000000000027805 */ /* 0x000fe4000001ff00 */
[----:B------:R-:W-:Y:S02]  /*0e80*/  MOV R26, RZ ;  /* 0x000000ff001a7202 */ /* 0x000fe40000000f00 */
[----:B------:R-:W-:Y:S02]  /*0e90*/  CS2R R8, SRZ ;  /* 0x0000000000087805 */ /* 0x000fe4000001ff00 */
[----:B------:R-:W-:Y:S01]  /*0ea0*/  R2UR UR45, R0 ;  /* 0x00000000002d72ca */ /* 0x000fe200000e0000 */
[----:B------:R-:W-:Y:S01]  /*0eb0*/  IMAD.MOV.U32 R0, RZ, RZ, RZ ;  /* 0x000000ffff007224 */ /* 0x000fe200078e00ff */
[----:B------:R-:W-:Y:S01]  /*0ec0*/  CS2R R10, SRZ ;  /* 0x00000000000a7805 */ /* 0x000fe2000001ff00 */
[----:B------:R-:W-:Y:S01]  /*0ed0*/  IMAD.MOV.U32 R36, RZ, RZ, RZ ;  /* 0x000000ffff247224 */ /* 0x000fe200078e00ff */
[----:B------:R-:W-:-:S02]  /*0ee0*/  CS2R R38, SRZ ;  /* 0x0000000000267805 */ /* 0x000fc4000001ff00 */
[----:B------:R-:W-:Y:S01]  /*0ef0*/  CS2R R34, SRZ ;  /* 0x0000000000227805 */ /* 0x000fe2000001ff00 */
[----:B------:R-:W-:Y:S01]  /*0f00*/  IMAD.MOV.U32 R33, RZ, RZ, RZ ;  /* 0x000000ffff217224 */ /* 0x000fe200078e00ff */
[----:B------:R-:W-:Y:S01]  /*0f10*/  CS2R R12, SRZ ;  /* 0x00000000000c7805 */ /* 0x000fe2000001ff00 */
[----:B------:R-:W-:Y:S01]  /*0f20*/  IMAD.MOV.U32 R44, RZ, RZ, RZ ;  /* 0x000000ffff2c7224 */ /* 0x000fe200078e00ff */
[----:B------:R-:W-:Y:S02]  /*0f30*/  CS2R R46, SRZ ;  /* 0x00000000002e7805 */ /* 0x000fe4000001ff00 */
[----:B------:R-:W-:Y:S01]  /*0f40*/  CS2R R42, SRZ ;  /* 0x00000000002a7805 */ /* 0x000fe2000001ff00 */
[----:B------:R-:W-:Y:S01]  /*0f50*/  IMAD.MOV.U32 R41, RZ, RZ, RZ ;  /* 0x000000ffff297224 */ /* 0x000fe200078e00ff */
[----:B------:R-:W-:Y:S01]  /*0f60*/  MOV R52, RZ ;  /* 0x000000ff00347202 */ /* 0x000fe20000000f00 */
[----:B------:R-:W-:Y:S01]  /*0f70*/  UISETP.GT.AND UP0, UPT, UR45, UR37, UPT ;  /* 0x000000252d00728c */ /* 0x000fe2000bf04270 */
[----:B------:R-:W-:-:S02]  /*0f80*/  CS2R R14, SRZ ;  /* 0x00000000000e7805 */ /* 0x000fc4000001ff00 */
[----:B------:R-:W-:Y:S02]  /*0f90*/  CS2R R54, SRZ ;  /* 0x0000000000367805 */ /* 0x000fe4000001ff00 */
[----:B------:R-:W-:Y:S01]  /*0fa0*/  CS2R R50, SRZ ;  /* 0x0000000000327805 */ /* 0x000fe2000001ff00 */
[----:B------:R-:W-:Y:S01]  /*0fb0*/  IMAD.MOV.U32 R49, RZ, RZ, RZ ;  /* 0x000000ffff317224 */ /* 0x000fe200078e00ff */
[----:B------:R-:W-:-:S13]  /*0fc0*/  PLOP3.LUT P1, PT, PT, PT, UP0, 0x80, 0x0 ;  /* 0x000000000000781c */ /* 0x000fda0003f2f008 */
[----:B------:R-:W-:Y:S05]  /*0fd0*/  @!P1 BRA `(.L_x_12) ;  /* 0x0000006c004c9947 */ /* 0x000fea0003800000 */
[----:B------:R-:W-:Y:S01]  /*0fe0*/  SHF.R.S32.HI R0, RZ, 0x1f, R27 ;  /* 0x0000001fff007819 */ /* 0x000fe2000001141b */
[----:B------:R-:W0:Y:S01]  /*0ff0*/  S2UR UR7, SR_CgaCtaId ;  /* 0x00000000000779c3 */ /* 0x000e220000008800 */
[----:B------:R-:W-:Y:S02]  /*1000*/  UMOV UR38, 0x400 ;  /* 0x0000040000267882 */ /* 0x000fe40000000000 */
[----:B------:R-:W-:-:S04]  /*1010*/  LEA.HI R17, R0, R27, RZ, 0x7 ;  /* 0x0000001b00117211 */ /* 0x000fc800078f38ff */
[----:B------:R-:W-:-:S06]  /*1020*/  SHF.R.S32.HI R0, RZ, 0x7, R17 ;  /* 0x00000007ff007819 */ /* 0x000fcc0000011411 */
[----:B------:R-:W1:Y:S01]  /*1030*/  SHFL.IDX PT, R0, R0, RZ, 0x1f ;  /* 0x00001fff00007589 */ /* 0x000e6200000e0000 */
[----:B0-----:R-:W-:Y:S01]  /*1040*/  ULEA UR38, UR7, UR38, 0x18 ;  /* 0x0000002607267291 */ /* 0x001fe2000f8ec03f */
[----:B-1----:R-:W-:-:S13]  /*1050*/  R2UR UR6, R0 ;  /* 0x00000000000672ca */ /* 0x002fda00000e0000 */
[----:B------:R-:W-:Y:S02]  /*1060*/  UIMAD.WIDE UR4, UR6, 0x55555556, URZ ;  /* 0x55555556060478a5 */ /* 0x000fe4000f8e023f */
[----:B------:R-:W-:Y:S02]  /*1070*/  UIADD3 UR4, UR38, 0xa200, URZ ;  /* 0x0000a20026047890 */ /* 0x000fe4000fffe03f */
[----:B------:R-:W-:Y:S02]  /*1080*/  ULEA.HI UR5, UR5, UR5, URZ, 0x1 ;  /* 0x0000000505057291 */ /* 0x000fe4000f8f083f */
[----:B------:R-:W-:Y:S02]  /*1090*/  ULOP3.LUT UP0, URZ, UR4, 0x9f, URZ, 0xc0, !UPT ;  /* 0x0000009f043f7892 */ /* 0x000fe4000f80c03f */
[----:B------:R-:W-:-:S04]  /*10a0*/  UIMAD UR5, UR5, -0x3, UR6 ;  /* 0xfffffffd050578a4 */ /* 0x000fc8000f8e0206 */
[----:B------:R-:W-:Y:S01]  /*10b0*/  PLOP3.LUT P0, PT, PT, PT, UP0, 0x80, 0x0 ;  /* 0x000000000000781c */ /* 0x000fe20003f0f008 */
[----:B------:R-:W-:-:S04]  /*10c0*/  ULEA UR5, UR5, UR4, 0xc ;  /* 0x0000000405057291 */ /* 0x000fc8000f8e603f */
[----:B------:R-:W-:-:S04]  /*10d0*/  USHF.R.U32.HI UR5, URZ, 0x4, UR5 ;  /* 0x000000043f057899 */ /* 0x000fc80008011605 */
[----:B------:R-:W-:-:S04]  /*10e0*/  ULOP3.LUT UR46, UR5, 0x3fff, URZ, 0xc0, !UPT ;  /* 0x00003fff052e7892 */ /* 0x000fc8000f8ec03f */
[----:B------:R-:W-:Y:S08]  /*10f0*/  @!P0 BRA `(.L_x_13) ;  /* 0x0000000000408947 */ /* 0x000ff00003800000 */
[----:B------:R-:W-:Y:S01]  /*1100*/  MOV R0, 0x0 ;  /* 0x0000000000007802 */ /* 0x000fe20000000f00 */
[----:B------:R-:W-:Y:S01]  /*1110*/  ULDC.64 UR4, c[0x4][0x98] ;  /* 0x0100260000047ab9 */ /* 0x000fe20000000a00 */
[----:B------:R-:W-:Y:S01]  /*1120*/  ULDC.64 UR6, c[0x4][0x30] ;  /* 0x01000c0000067ab9 */ /* 0x000fe20000000a00 */
[----:B------:R-:W-:Y:S01]  /*1130*/  IMAD.U32 R4, RZ, RZ, UR4 ;  /* 0x00000004ff047e24 */ /* 0x000fe2000f8e00ff */
[----:B------:R0:W1:Y:S01]  /*1140*/  LDC.64 R2, c[0x4][R0] ;  /* 0x0100000000027b82 */ /* 0x0000620000000a00 */
[----:B------:R-:W-:Y:S01]  /*1150*/  IMAD.U32 R5, RZ, RZ, UR5 ;  /* 0x00000005ff057e24 */ /* 0x000fe2000f8e00ff */
[----:B------:R-:W-:Y:S01]  /*1160*/  ULDC.64 UR4, c[0x4][0xa0] ;  /* 0x0100280000047ab9 */ /* 0x000fe20000000a00 */
[----:B------:R-:W-:Y:S01]  /*1170*/  IMAD.U32 R10, RZ, RZ, UR6 ;  /* 0x00000006ff0a7e24 */ /* 0x000fe2000f8e00ff */
[----:B------:R-:W-:Y:S01]  /*1180*/  MOV R7, UR5 ;  /* 0x0000000500077c02 */ /* 0x000fe20008000f00 */
[----:B------:R-:W-:Y:S01]  /*1190*/  IMAD.U32 R6, RZ, RZ, UR4 ;  /* 0x00000004ff067e24 */ /* 0x000fe2000f8e00ff */
[----:B------:R-:W-:Y:S01]  /*11a0*/  MOV R13, RZ ;  /* 0x000000ff000d7202 */ /* 0x000fe20000000f00 */
[----:B------:R-:W-:-:S02]  /*11b0*/  IMAD.U32 R11, RZ, RZ, UR7 ;  /* 0x00000007ff0b7e24 */ /* 0x000fc4000f8e00ff */
[----:B------:R-:W-:Y:S02]  /*11c0*/  IMAD.MOV.U32 R8, RZ, RZ, 0x70 ;  /* 0x00000070ff087424 */ /* 0x000fe400078e00ff */
[----:B0-----:R-:W-:-:S07]  /*11d0*/  IMAD.MOV.U32 R12, RZ, RZ, 0x1 ;  /* 0x00000001ff0c7424 */ /* 0x001fce00078e00ff */
[----:B------:R-:W-:-:S07]  /*11e0*/  LEPC R20, `(.L_x_13) ;  /* 0x000000001014794e */ /* 0x000fce0000000000 */
[----:B-1----:R-:W-:Y:S05]  /*11f0*/  CALL.ABS.NOINC R2 ;  /* 0x0000000002007343 */ /* 0x002fea0003c00000 */
.L_x_13:
[----:B------:R-:W-:Y:S01]  /*1200*/  ULDC.64 UR6, c[0x0][0x990] ;  /* 0x0002640000067ab9 */ /* 0x000fe20000000a00 */
[----:B------:R-:W-:Y:S01]  /*1210*/  ULDC.64 UR4, c[0x0][0x998] ;  /* 0x0002660000047ab9 */ /* 0x000fe20000000a00 */
[----:B------:R-:W-:Y:S01]  /*1220*/  UISETP.NE.U32.AND UP0, UPT, UR6, URZ, UPT ;  /* 0x0000003f0600728c */ /* 0x000fe2000bf05070 */
[----:B------:R-:W-:Y:S01]  /*1230*/  IMAD.MOV.U32 R7, RZ, RZ, 0x3f800000 ;  /* 0x3f800000ff077424 */ /* 0x000fe200078e00ff */
[----:B------:R-:W-:Y:S01]  /*1240*/  UISETP.NE.U32.AND UP1, UPT, UR4, URZ, UPT ;  /* 0x0000003f0400728c */ /* 0x000fe2000bf25070 */
[----:B------:R-:W-:Y:S01]  /*1250*/  IMAD.MOV.U32 R0, RZ, RZ, 0x3f800000 ;  /* 0x3f800000ff007424 */ /* 0x000fe200078e00ff */
[----:B------:R-:W-:Y:S02]  /*1260*/  UISETP.NE.AND.EX UP0, UPT, UR7, URZ, UPT, UP0 ;  /* 0x0000003f0700728c */ /* 0x000fe4000bf05300 */
[----:B------:R-:W-:-:S04]  /*1270*/  UISETP.NE.AND.EX UP1, UPT, UR5, URZ, UPT, UP1 ;  /* 0x0000003f0500728c */ /* 0x000fc8000bf25310 */
[----:B------:R-:W-:Y:S02]  /*1280*/  PLOP3.LUT P0, PT, PT, PT, UP0, 0x80, 0x0 ;  /* 0x000000000000781c */ /* 0x000fe40003f0f008 */
[----:B------:R-:W-:-:S03]  /*1290*/  PLOP3.LUT P1, PT, PT, PT, UP1, 0x80, 0x0 ;  /* 0x000000000000781c */ /* 0x000fc60003f2f018 */
[----:B------:R-:W-:Y:S01]  /*12a0*/  @UP0 ULDC.64 UR12, c[0x0][0x9a8] ;  /* 0x00026a00000c0ab9 */ /* 0x000fe20000000a00 */
[----:B------:R-:W-:Y:S01]  /*12b0*/  @UP0 ULDC.64 UR16, c[0x0][0x9b0] ;  /* 0x00026c0000100ab9 */ /* 0x000fe20000000a00 */
[----:B------:R-:W-:Y:S01]  /*12c0*/  @UP1 ULDC.64 UR14, c[0x0][0x9b8] ;  /* 0x00026e00000e1ab9 */ /* 0x000fe20000000a00 */
[----:B------:R-:W-:Y:S02]  /*12d0*/  @UP0 UIMAD UR10, UR40, UR12, URZ ;  /* 0x0000000c280a02a4 */ /* 0x000fe4000f8e023f */
[----:B------:R-:W-:Y:S02]  /*12e0*/  @UP0 UIMAD.WIDE.U32 UR8, UR39, UR12, URZ ;  /* 0x0000000c270802a5 */ /* 0x000fe4000f8e003f */
[----:B------:R-:W-:Y:S02]  /*12f0*/  @UP1 UIMAD UR12, UR40, UR14, URZ ;  /* 0x0000000e280c12a4 */ /* 0x000fe4000f8e023f */
[----:B------:R-:W-:Y:S02]  /*1300*/  @UP0 UIMAD UR13, UR39, UR13, UR10 ;  /* 0x0000000d270d02a4 */ /* 0x000fe4000f8e020a */
[----:B------:R-:W-:-:S02]  /*1310*/  @UP1 UIMAD.WIDE.U32 UR10, UR39, UR14, URZ ;  /* 0x0000000e270a12a5 */ /* 0x000fc4000f8e003f */
[----:B------:R-:W-:Y:S02]  /*1320*/  @UP1 UIMAD UR14, UR39, UR15, UR12 ;  /* 0x0000000f270e12a4 */ /* 0x000fe4000f8e020c */
[----:B------:R-:W-:Y:S02]  /*1330*/  @UP0 USHF.R.S32.HI UR12, URZ, 0x1f, UR36 ;  /* 0x0000001f3f0c0899 */ /* 0x000fe40008011424 */
[----:B------:R-:W-:Y:S01]  /*1340*/  @UP1 USHF.R.S32.HI UR15, URZ, 0x1f, UR36 ;  /* 0x0000001f3f0f1899 */ /* 0x000fe20008011424 */
[----:B------:R-:W-:Y:S01]  /*1350*/  @UP1 ULDC.64 UR18, c[0x0][0x9c0] ;  /* 0x0002700000121ab9 */ /* 0x000fe20000000a00 */
[----:B------:R-:W-:Y:S02]  /*1360*/  @UP0 UIMAD UR12, UR12, UR16, URZ ;  /* 0x000000100c0c02a4 */ /* 0x000fe4000f8e023f */
[----:B------:R-:W-:Y:S02]  /*1370*/  @UP0 UIADD3 UR9, UR9, UR13, URZ ;  /* 0x0000000d09090290 */ /* 0x000fe4000fffe03f */
[----:B------:R-:W-:-:S02]  /*1380*/  @UP1 UIMAD UR13, UR15, UR18, URZ ;  /* 0x000000120f0d12a4 */ /* 0x000fc4000f8e023f */
[----:B------:R-:W-:Y:S02]  /*1390*/  @UP1 UIADD3 UR11, UR11, UR14, URZ ;  /* 0x0000000e0b0b1290 */ /* 0x000fe4000fffe03f */
[----:B------:R-:W-:Y:S02]  /*13a0*/  @UP0 UIMAD UR12, UR36, UR17, UR12 ;  /* 0x00000011240c02a4 */ /* 0x000fe4000f8e020c */
[----:B------:R-:W-:Y:S02]  /*13b0*/  @UP0 UIMAD.WIDE.U32 UR8, UR36, UR16, UR8 ;  /* 0x00000010240802a5 */ /* 0x000fe4000f8e0008 */
[----:B------:R-:W-:Y:S02]  /*13c0*/  @UP1 UIMAD UR13, UR36, UR19, UR13 ;  /* 0x00000013240d12a4 */ /* 0x000fe4000f8e020d */
[----:B------:R-:W-:Y:S02]  /*13d0*/  @UP1 UIMAD.WIDE.U32 UR10, UR36, UR18, UR10 ;  /* 0x00000012240a12a5 */ /* 0x000fe4000f8e000a */
[----:B------:R-:W-:-:S02]  /*13e0*/  @UP0 UIADD3 UR12, UR9, UR12, URZ ;  /* 0x0000000c090c0290 */ /* 0x000fc4000fffe03f */
[----:B------:R-:W-:Y:S02]  /*13f0*/  @UP0 ULEA UR6, UP2, UR8, UR6, 0x2 ;  /* 0x0000000608060291 */ /* 0x000fe4000f84103f */
[----:B------:R-:W-:Y:S02]  /*1400*/  @UP1 UIADD3 UR9, UR11, UR13, URZ ;  /* 0x0000000d0b091290 */ /* 0x000fe4000fffe03f */
[----:B------:R-:W-:Y:S02]  /*1410*/  @UP1 ULEA UR4, UP3, UR10, UR4, 0x2 ;  /* 0x000000040a041291 */ /* 0x000fe4000f86103f */
[----:B------:R-:W-:Y:S01]  /*1420*/  @UP0 ULEA.HI.X UR7, UR8, UR7, UR12, 0x2, UP2 ;  /* 0x0000000708070291 */ /* 0x000fe200090f140c */
[----:B------:R-:W-:Y:S01]  /*1430*/  IMAD.U32 R2, RZ, RZ, UR6 ;  /* 0x00000006ff027e24 */ /* 0x000fe2000f8e00ff */
[----:B------:R-:W-:Y:S02]  /*1440*/  @UP1 ULEA.HI.X UR5, UR10, UR5, UR9, 0x2, UP3 ;  /* 0x000000050a051291 */ /* 0x000fe400098f1409 */
[----:B------:R-:W-:Y:S01]  /*1450*/  MOV R4, UR4 ;  /* 0x0000000400047c02 */ /* 0x000fe20008000f00 */
[----:B------:R-:W-:Y:S01]  /*1460*/  ULDC UR4, c[0x0][0x9d8] ;  /* 0x0002760000047ab9 */ /* 0x000fe20000000800 */
[----:B------:R-:W-:-:S02]  /*1470*/  IMAD.U32 R3, RZ, RZ, UR7 ;  /* 0x00000007ff037e24 */ /* 0x000fc4000f8e00ff */
[----:B------:R-:W-:-:S03]  /*1480*/  IMAD.U32 R5, RZ, RZ, UR5 ;  /* 0x00000005ff057e24 */ /* 0x000fc6000f8e00ff */
[----:B------:R-:W2:Y:S04]  /*1490*/  @P0 LDG.E R7, desc[UR42][R2.64] ;  /* 0x0000002a02070981 */ /* 0x000ea8000c1e1900 */
[----:B------:R-:W2:Y:S01]  /*14a0*/  @P1 LDG.E R0, desc[UR42][R4.64] ;  /* 0x0000002a04001981 */ /* 0x000ea2000c1e1900 */
[----:B------:R-:W-:-:S04]  /*14b0*/  SHF.L.U32 R6, RZ, 0x1f, RZ ;  /* 0x0000001fff067819 */ /* 0x000fc800000006ff */
[----:B------:R-:W0:Y:S01]  /*14c0*/  SYNCS.PHASECHK.TRANS64.TRYWAIT P0, [UR38+0x12400], R6 ;  /* 0x01240006ff0075a7 */ /* 0x000e220008000166 */
[----:B--2---:R-:W-:-:S04]  /*14d0*/  FMUL.FTZ R0, R7, R0 ;  /* 0x0000000007007220 */ /* 0x004fc80000410000 */
[----:B------:R-:W-:Y:S01]  /*14e0*/  FMUL.FTZ R0, R0, UR4 ;  /* 0x0000000400007c20 */ /* 0x000fe20008410000 */
[----:B0-----:R-:W-:Y:S06]  /*14f0*/  @!P0 BRA `(.L_x_14) ;  /* 0x000000b000248947 */ /* 0x001fec0003800000 */
.L_x_93:
[----:B------:R-:W-:-:S06]  /*1500*/  ULOP3.LUT UR4, UR41, 0x1, URZ, 0xfc, !UPT ;  /* 0x0000000129047892 */ /* 0x000fcc000f8efc3f */
[----:B------:R-:W-:-:S05]  /*1510*/  IMAD.U32 R2, RZ, RZ, UR4 ;  /* 0x00000004ff027e24 */ /* 0x000fca000f8e00ff */
[----:B------:R-:W-:-:S13]  /*1520*/  ISETP.NE.AND P0, PT, R2, 0x3, PT ;  /* 0x000000030200780c */ /* 0x000fda0003f05270 */
[----:B------:R-:W-:Y:S05]  /*1530*/  @!P0 BRA `(.L_x_15) ;  /* 0x0000000000048947 */ /* 0x000fea0003800000 */
[----:B------:R-:W-:Y:S01]  /*1540*/  BPT.TRAP 0x1 ;  /* 0x000000040000795c */ /* 0x000fe20000300000 */
.L_x_15:
[----:B------:R1:W2:Y:S01]  /*1550*/  SYNCS.PHASECHK.TRANS64.TRYWAIT P2, [UR38+0x12430], R6 ;  /* 0x01243006ff0075a7 */ /* 0x0002a20008040166 */
[----:B------:R-:W-:Y:S05]  /*1560*/  @!P0 BRA `(.L_x_16) ;  /* 0x0000000000048947 */ /* 0x000fea0003800000 */
[----:B------:R-:W-:Y:S01]  /*1570*/  BPT.TRAP 0x1 ;  /* 0x000000040000795c */ /* 0x000fe20000300000 */
.L_x_16:
[----:B------:R-:W-:Y:S01]  /*1580*/  ISETP.NE.AND P1, PT, R16, RZ, PT ;  /* 0x000000ff1000720c */ /* 0x000fe20003f25270 */
[----:B------:R-:W-:Y:S01]  /*1590*/  IMAD.U32 R4, RZ, RZ, UR46 ;  /* 0x0000002eff047e24 */ /* 0x000fe2000f8e00ff */
[----:B--2---:R-:W-:Y:S11]  /*15a0*/  @P2 BRA `(.L_x_17) ;  /* 0x0000000000082947 */ /* 0x004ff60003800000 */
[----:B------:R-:W2:Y:S02]  /*15b0*/  SYNCS.PHASECHK.TRANS64.TRYWAIT P2, [UR38+0x12430], R6 ;  /* 0x01243006ff0075a7 */ /* 0x000ea40008040166 */
[----:B--2---:R-:W-:Y:S05]  /*15c0*/  @!P2 BRA `(.L_x_18) ;  /* 0x000000b00008a947 */ /* 0x004fea0003800000 */
.L_x_17:
[----:B------:R-:W-:Y:S05]  /*15d0*/  WARPSYNC.ALL ;  /* 0x0000000000007948 */ /* 0x000fea0003800000 */
[----:B------:R-:W-:Y:S01]  /*15e0*/  IMAD.MOV.U32 R2, RZ, RZ, RZ ;  /* 0x000000ffff027224 */ /* 0x000fe200078e00ff */
[----:B------:R-:W-:Y:S01]  /*15f0*/  MOV R25, RZ ;  /* 0x000000ff00197202 */ /* 0x000fe20000000f00 */
[----:B------:R-:W-:Y:S01]  /*1600*/  IMAD.MOV.U32 R5, RZ, RZ, -0x7fffffe0 ;  /* 0x80000020ff057424 */ /* 0x000fe200078e00ff */
[----:B------:R-:W-:Y:S01]  /*1610*/  LOP3.LUT R4, R4, 0x10000, RZ, 0xfc, !PT ;  /* 0x0001000004047812 */ /* 0x000fe200078efcff */
[----:B------:R-:W-:-:S03]  /*1620*/  UIADD3 UR4, UR38, 0xd200, URZ ;  /* 0x0000d20026047890 */ /* 0x000fc6000fffe03f */
[C---:B------:R-:W-:Y:S01]  /*1630*/  R2UR UR8, R4.reuse ;  /* 0x00000000040872ca */ /* 0x040fe200000e0000 */
[----:B------:R-:W-:Y:S01]  /*1640*/  WARPGROUP.ARRIVE ;  /* 0x00000000000079c5 */ /* 0x000fe20000000000 */
[C---:B------:R-:W-:Y:S01]  /*1650*/  R2UR UR9, R5.reuse ;  /* 0x00000000050972ca */ /* 0x040fe200000e0000 */
[----:B------:R-:W-:Y:S01]  /*1660*/  USHF.R.U32.HI UR4, URZ, 0x4, UR4 ;  /* 0x000000043f047899 */ /* 0x000fe20008011604 */
[C---:B------:R-:W-:Y:S01]  /*1670*/  R2UR UR5, R5.reuse ;  /* 0x00000000050572ca */ /* 0x040fe200000e0000 */
[----:B------:R-:W-:Y:S01]  /*1680*/  UMOV UR11, 0x80000020 ;  /* 0x80000020000b7882 */ /* 0x000fe20000000000 */
[----:B------:R-:W-:Y:S01]  /*1690*/  UMOV UR7, 0x80000020 ;  /* 0x8000002000077882 */ /* 0x000fe20000000000 */
[----:B------:R-:W-:Y:S01]  /*16a0*/  ULOP3.LUT UR4, UR4, 0x3fff, URZ, 0xc0, !UPT ;  /* 0x00003fff04047892 */ /* 0x000fe2000f8ec03f */
[C---:B------:R-:W-:Y:S01]  /*16b0*/  R2UR UR15, R4.reuse ;  /* 0x00000000040f72ca */ /* 0x040fe200000e0000 */
[----:B------:R-:W-:Y:S01]  /*16c0*/  UMOV UR19, 0x80000020 ;  /* 0x8000002000137882 */ /* 0x000fe20000000000 */
[C---:B------:R-:W-:Y:S01]  /*16d0*/  R2UR UR12, R4.reuse ;  /* 0x00000000040c72ca */ /* 0x040fe200000e0000 */
[----:B------:R-:W-:Y:S01]  /*16e0*/  ULOP3.LUT UR32, UR4, 0x10000, URZ, 0xfc, !UPT ;  /* 0x0001000004207892 */ /* 0x000fe2000f8efc3f */
[C---:B------:R-:W-:Y:S01]  /*16f0*/  R2UR UR13, R5.reuse ;  /* 0x00000000050d72ca */ /* 0x040fe200000e0000 */
[----:B------:R-:W-:Y:S01]  /*1700*/  ULDC UR34, c[0x0][0x988] ;  /* 0x0002620000227ab9 */ /* 0x000fe20000000800 */
[C---:B------:R-:W-:Y:S01]  /*1710*/  R2UR UR4, R4.reuse ;  /* 0x00000000040472ca */ /* 0x040fe200000e0000 */
[----:B------:R-:W-:Y:S01]  /*1720*/  UIADD3 UR6, UR32, 0x100, URZ ;  /* 0x0000010020067890 */ /* 0x000fe2000fffe03f */
[C---:B------:R-:W-:Y:S01]  /*1730*/  R2UR UR16, R4.reuse ;  /* 0x00000000041072ca */ /* 0x040fe200000e0000 */
[----:B------:R-:W-:Y:S01]  /*1740*/  UIADD3 UR14, UR32, 0x180, URZ ;  /* 0x00000180200e7890 */ /* 0x000fe2000fffe03f */
[C---:B------:R-:W-:Y:S01]  /*1750*/  R2UR UR17, R5.reuse ;  /* 0x00000000051172ca */ /* 0x040fe200000e0000 */
[----:B------:R-:W-:Y:S01]  /*1760*/  UMOV UR10, UR32 ;  /* 0x00000020000a7c82 */ /* 0x000fe20008000000 */
[----:B------:R-:W-:Y:S01]  /*1770*/  UIADD3 UR18, UR32, 0x200, URZ ;  /* 0x0000020020127890 */ /* 0x000fe2000fffe03f */
[----:B------:R-:W-:Y:S01]  /*1780*/  QGMMA.64x32x32.F32.E4M3.E4M3 R92, gdesc[UR8], RZ, !UPT, gsb0 ;  /* 0x00600000085c79f3 */ /* 0x000fe2000c0008ff */
[----:B------:R-:W-:Y:S01]  /*1790*/  R2UR UR8, R4 ;  /* 0x00000000040872ca */ /* 0x000fe200000e0000 */
[----:B------:R-:W-:Y:S01]  /*17a0*/  UIADD3 UR10, UR32, 0x80, URZ ;  /* 0x00000080200a7890 */ /* 0x000fe2000fffe03f */
[----:B------:R-:W-:Y:S01]  /*17b0*/  R2UR UR9, R5 ;  /* 0x00000000050972ca */ /* 0x000fe200000e0000 */
[----:B------:R-:W-:Y:S01]  /*17c0*/  UMOV UR11, 0x80000020 ;  /* 0x80000020000b7882 */ /* 0x000fe20000000000 */
[----:B------:R-:W-:Y:S01]  /*17d0*/  P2R R108, PR, RZ, 0x1 ;  /* 0x00000001ff6c7803 */ /* 0x000fe20000000000 */
[----:B------:R-:W-:-:S04]  /*17e0*/  UIADD3 UR33, UR45, -0x2, URZ ;  /* 0xfffffffe2d217890 */ /* 0x000fc8000fffe03f */
[----:B------:R-:W-:Y:S01]  /*17f0*/  UISETP.GE.AND UP0, UPT, UR33, UR37, UPT ;  /* 0x000000252100728c */ /* 0x000fe2000bf06270 */
[----:B------:R-:W-:Y:S02]  /*1800*/  WARPGROUP.DEPBAR.LE gsb0, 0x0 ;  /* 0x00008000000079c5 */ /* 0x000fe40000010000 */
[----:B------:R-:W-:-:S06]  /*1810*/  WARPGROUP.ARRIVE ;  /* 0x00000000000079c5 */ /* 0x000fcc0000000000 */
[----:B------:R-:W-:Y:S01]  /*1820*/  QGMMA.64x32x32.F32.E4M3.E4M3 R76, gdesc[UR8], RZ, !UPT, gsb0 ;  /* 0x00600000084c79f3 */ /* 0x000fe2000c0008ff */
[----:B------:R-:W-:Y:S02]  /*1830*/  UIADD3 UR8, UR15, 0x2, URZ ;  /* 0x000000020f087890 */ /* 0x000fe4000fffe03f */
[----:B------:R-:W-:Y:S01]  /*1840*/  UIADD3 UR10, UR32, 0x2, URZ ;  /* 0x00000002200a7890 */ /* 0x000fe2000fffe03f */
[----:B------:R-:W-:Y:S01]  /*1850*/  UMOV UR15, 0x80000020 ;  /* 0x80000020000f7882 */ /* 0x000fe20000000000 */
[----:B------:R-:W-:Y:S01]  /*1860*/  UMOV UR9, 0x80000020 ;  /* 0x8000002000097882 */ /* 0x000fe20000000000 */
[----:B------:R-:W-:Y:S01]  /*1870*/  UMOV UR11, 0x80000020 ;  /* 0x80000020000b7882 */ /* 0x000fe20000000000 */
[----:B------:R-:W-:Y:S02]  /*1880*/  WARPGROUP.DEPBAR.LE gsb0, 0x0 ;  /* 0x00008000000079c5 */ /* 0x000fe40000010000 */
[----:B------:R-:W-:-:S06]  /*1890*/  WARPGROUP.ARRIVE ;  /* 0x00000000000079c5 */ /* 0x000fcc0000000000 */
[----:B------:R-:W-:Y:S03]  /*18a0*/  QGMMA.64x32x32.F32.E4M3.E4M3 R60, gdesc[UR4], RZ, !UPT, gsb0 ;  /* 0x00600000043c79f3 */ /* 0x000fe6000c0008ff */
[----:B------:R-:W2:Y:S01]  /*18b0*/  S2UR UR7, SR_CgaCtaId ;  /* 0x00000000000779c3 */ /* 0x000ea20000008800 */
[----:B------:R-:W-:Y:S01]  /*18c0*/  UMOV UR4, URZ ;  /* 0x0000003f00047c82 */ /* 0x000fe20008000000 */
[----:B------:R-:W-:Y:S02]  /*18d0*/  WARPGROUP.DEPBAR.LE gsb0, 0x0 ;  /* 0x00008000000079c5 */ /* 0x000fe40000010000 */
[----:B------:R-:W-:-:S06]  /*18e0*/  WARPGROUP.ARRIVE ;  /* 0x00000000000079c5 */ /* 0x000fcc0000000000 */
[----:B------:R-:W-:Y:S03]  /*18f0*/  QGMMA.64x32x32.F32.E4M3.E4M3 R44, gdesc[UR12], RZ, !UPT, gsb0 ;  /* 0x006000000c2c79f3 */ /* 0x000fe6000c0008ff */
[----:B------:R-:W-:Y:S02]  /*1900*/  WARPGROUP.DEPBAR.LE gsb0, 0x0 ;  /* 0x00008000000079c5 */ /* 0x000fe40000010000 */
[----:B------:R-:W-:-:S06]  /*1910*/  WARPGROUP.ARRIVE ;  /* 0x00000000000079c5 */ /* 0x000fcc0000000000 */
[----:B------:R-:W-:Y:S03]  /*1920*/  QGMMA.64x32x32.F32.E4M3.E4M3 R28, gdesc[UR16], RZ, !UPT, gsb0 ;  /* 0x00600000101c79f3 */ /* 0x000fe6000c0008ff */
[----:B------:R-:W-:Y:S02]  /*1930*/  WARPGROUP.DEPBAR.LE gsb0, 0x0 ;  /* 0x00008000000079c5 */ /* 0x000fe40000010000 */
[----:B------:R-:W-:-:S06]  /*1940*/  WARPGROUP.ARRIVE ;  /* 0x00000000000079c5 */ /* 0x000fcc0000000000 */
[----:B------:R-:W-:Y:S01]  /*1950*/  QGMMA.64x32x32.F32.E4M3.E4M3 R92, gdesc[UR8], R92, gsb0 ;  /* 0x00600000085c79f3 */ /* 0x000fe2000800085c */
[----:B------:R-:W-:Y:S01]  /*1960*/  UIADD3 UR10, UR32, 0x82, URZ ;  /* 0x00000082200a7890 */ /* 0x000fe2000fffe03f */
[----:B------:R-:W-:Y:S01]  /*1970*/  UMOV UR11, 0x80000020 ;  /* 0x80000020000b7882 */ /* 0x000fe20000000000 */
[----:B------:R-:W-:Y:S02]  /*1980*/  WARPGROUP.DEPBAR.LE gsb0, 0x0 ;  /* 0x00008000000079c5 */ /* 0x000fe40000010000 */
[----:B------:R-:W-:Y:S01]  /*1990*/  WARPGROUP.ARRIVE ;  /* 0x00000000000079c5 */ /* 0x000fe20000000000 */
[C---:B------:R-:W-:Y:S01]  /*19a0*/  FMUL.FTZ R14, R0.reuse, R92 ;  /* 0x0000005c000e7220 */ /* 0x040fe20000410000 */
[C---:B01----:R-:W-:Y:S01]  /*19b0*/  FMUL.FTZ R6, R0.reuse, R94 ;  /* 0x0000005e00067220 */ /* 0x043fe20000410000 */
[C---:B------:R-:W-:Y:S01]  /*19c0*/  FMUL.FTZ R8, R0.reuse, R93 ;  /* 0x0000005d00087220 */ /* 0x040fe20000410000 */
[C---:B------:R-:W-:Y:S01]  /*19d0*/  FMUL.FTZ R7, R0.reuse, R95 ;  /* 0x0000005f00077220 */ /* 0x040fe20000410000 */
[C---:B------:R-:W-:Y:S01]  /*19e0*/  FMUL.FTZ R19, R0.reuse, R96 ;  /* 0x0000006000137220 */ /* 0x040fe20000410000 */
[----:B------:R-:W-:Y:S01]  /*19f0*/  QGMMA.64x32x32.F32.E4M3.E4M3 R76, gdesc[UR8], R76, gsb0 ;  /* 0x00600000084c79f3 */ /* 0x000fe2000800084c */
[----:B------:R-:W-:Y:S01]  /*1a00*/  UIADD3 UR10, UR32, 0x102, URZ ;  /* 0x00000102200a7890 */ /* 0x000fe2000fffe03f */
[C---:B------:R-:W-:Y:S01]  /*1a10*/  FMUL.FTZ R9, R0.reuse, R98 ;  /* 0x0000006200097220 */ /* 0x040fe20000410000 */
[----:B------:R-:W-:Y:S01]  /*1a20*/  UMOV UR11, 0x80000020 ;  /* 0x80000020000b7882 */ /* 0x000fe20000000000 */
[C---:B------:R-:W-:Y:S01]  /*1a30*/  FMUL.FTZ R12, R0.reuse, R101 ;  /* 0x00000065000c7220 */ /* 0x040fe20000410000 */
[----:B------:R-:W-:Y:S01]  /*1a40*/  MUFU.TANH R14, R14 ;  /* 0x0000000e000e7308 */ /* 0x000fe20000002400 */
[C---:B------:R-:W-:Y:S01]  /*1a50*/  FMUL.FTZ R20, R0.reuse, R106 ;  /* 0x0000006a00147220 */ /* 0x040fe20000410000 */
[C---:B------:R-:W-:Y:S01]  /*1a60*/  FMUL.FTZ R10, R0.reuse, R99 ;  /* 0x00000063000a7220 */ /* 0x040fe20000410000 */
[C---:B------:R-:W-:Y:S01]  /*1a70*/  FMUL.FTZ R26, R0.reuse, R100 ;  /* 0x00000064001a7220 */ /* 0x040fe20000410000 */
[C---:B------:R-:W-:Y:S01]  /*1a80*/  FMUL.FTZ R11, R0.reuse, R102 ;  /* 0x00000066000b7220 */ /* 0x040fe20000410000 */
[C---:B------:R-:W-:Y:S01]  /*1a90*/  FMUL.FTZ R13, R0.reuse, R104 ;  /* 0x00000068000d7220 */ /* 0x040fe20000410000 */
[C---:B------:R-:W-:Y:S01]  /*1aa0*/  FMUL.FTZ R22, R0.reuse, R107 ;  /* 0x0000006b00167220 */ /* 0x040fe20000410000 */
[C---:B------:R-:W-:Y:S01]  /*1ab0*/  FMUL.FTZ R21, R0.reuse, R97 ;  /* 0x0000006100157220 */ /* 0x040fe20000410000 */
[----:B------:R-:W0:Y:S01]  /*1ac0*/  MUFU.TANH R6, R6 ;  /* 0x0000000600067308 */ /* 0x000e220000002400 */
[C---:B------:R-:W-:Y:S01]  /*1ad0*/  FMUL.FTZ R15, R0.reuse, R103 ;  /* 0x00000067000f7220 */ /* 0x040fe20000410000 */
[----:B------:R-:W-:-:S06]  /*1ae0*/  FMUL.FTZ R16, R0, R105 ;  /* 0x0000006900107220 */ /* 0x000fcc0000410000 */
[----:B------:R-:W-:Y:S08]  /*1af0*/  MUFU.TANH R8, R8 ;  /* 0x0000000800087308 */ /* 0x000ff00000002400 */
[----:B------:R-:W1:Y:S08]  /*1b00*/  MUFU.TANH R7, R7 ;  /* 0x0000000700077308 */ /* 0x000e700000002400 */
[----:B------:R-:W-:Y:S08]  /*1b10*/  MUFU.TANH R19, R19 ;  /* 0x0000001300137308 */ /* 0x000ff00000002400 */
[----:B------:R-:W3:Y:S08]  /*1b20*/  MUFU.TANH R9, R9 ;  /* 0x0000000900097308 */ /* 0x000ef00000002400 */
[----:B------:R-:W4:Y:S01]  /*1b30*/  MUFU.TANH R12, R12 ;  /* 0x0000000c000c7308 */ /* 0x000f220000002400 */
[----:B------:R-:W-:-:S02]  /*1b40*/  WARPGROUP.DEPBAR.LE gsb0, 0x0 ;  /* 0x00008000000079c5 */ /* 0x000fc40000010000 */
[----:B------:R-:W-:Y:S01]  /*1b50*/  WARPGROUP.ARRIVE ;  /* 0x00000000000079c5 */ /* 0x000fe20000000000 */
[C---:B------:R-:W-:Y:S01]  /*1b60*/  FMUL.FTZ R23, R0.reuse, R77 ;  /* 0x0000004d00177220 */ /* 0x040fe20000410000 */
[C---:B------:R-:W-:Y:S01]  /*1b70*/  FMUL.FTZ R77, R0.reuse, R81 ;  /* 0x00000051004d7220 */ /* 0x040fe20000410000 */
        /* <DEDUP_REMOVED lines=8> */
[C---:B------:R-:W-:Y:S01]  /*1c00*/  FMUL.FTZ R86, R0.reuse, R87 ;  /* 0x0000005700567220 */ /* 0x040fe20000410000 */
[C---:B------:R-:W-:Y:S01]  /*1c10*/  FMUL.FTZ R87, R0.reuse, R90 ;  /* 0x0000005a00577220 */ /* 0x040fe20000410000 */
[----:B------:R-:W5:Y:S01]  /*1c20*/  MUFU.TANH R20, R20 ;  /* 0x0000001400147308 */ /* 0x000f620000002400 */
[C---:B------:R-:W-:Y:S01]  /*1c30*/  FMUL.FTZ R18, R0.reuse, R76 ;  /* 0x0000004c00127220 */ /* 0x040fe20000410000 */
[C---:B------:R-:W-:Y:S01]  /*1c40*/  FMUL.FTZ R76, R0.reuse, R78 ;  /* 0x0000004e004c7220 */ /* 0x040fe20000410000 */
[C---:B------:R-:W-:Y:S01]  /*1c50*/  FMUL.FTZ R78, R0.reuse, R79 ;  /* 0x0000004f004e7220 */ /* 0x040fe20000410000 */
[C---:B------:R-:W-:Y:S01]  /*1c60*/  FMUL.FTZ R79, R0.reuse, R82 ;  /* 0x00000052004f7220 */ /* 0x040fe20000410000 */
[C---:B------:R-:W-:Y:S01]  /*1c70*/  FMUL.FTZ R82, R0.reuse, R83 ;  /* 0x0000005300527220 */ /* 0x040fe20000410000 */
[C---:B------:R-:W-:Y:S01]  /*1c80*/  FMUL.FTZ R83, R0.reuse, R88 ;  /* 0x0000005800537220 */ /* 0x040fe20000410000 */
[----:B------:R-:W-:Y:S01]  /*1c90*/  FMUL.FTZ R88, R0, R91 ;  /* 0x0000005b00587220 */ /* 0x000fe20000410000 */
[----:B------:R-:W2:Y:S08]  /*1ca0*/  MUFU.TANH R10, R10 ;  /* 0x0000000a000a7308 */ /* 0x000eb00000002400 */
[----:B------:R-:W-:Y:S08]  /*1cb0*/  MUFU.TANH R26, R26 ;  /* 0x0000001a001a7308 */ /* 0x000ff00000002400 */
[----:B------:R-:W2:Y:S08]  /*1cc0*/  MUFU.TANH R11, R11 ;  /* 0x0000000b000b7308 */ /* 0x000eb00000002400 */
[----:B------:R-:W2:Y:S08]  /*1cd0*/  MUFU.TANH R13, R13 ;  /* 0x0000000d000d7308 */ /* 0x000eb00000002400 */
[----:B------:R-:W2:Y:S08]  /*1ce0*/  MUFU.TANH R22, R22 ;  /* 0x0000001600167308 */ /* 0x000eb00000002400 */
[----:B------:R-:W2:Y:S01]  /*1cf0*/  MUFU.TANH R21, R21 ;  /* 0x0000001500157308 */ /* 0x000ea20000002400 */
        /* <DEDUP_REMOVED lines=8> */
[C---:B------:R-:W-:Y:S01]  /*1d80*/  FMUL.FTZ R69, R0.reuse, R72 ;  /* 0x0000004800457220 */ /* 0x040fe20000410000 */
[C---:B------:R-:W-:Y:S01]  /*1d90*/  FMUL.FTZ R72, R0.reuse, R74 ;  /* 0x0000004a00487220 */ /* 0x040fe20000410000 */
[----:B------:R-:W-:Y:S01]  /*1da0*/  LOP3.LUT R74, R17, 0xffffff80, RZ, 0xc0, !PT ;  /* 0xffffff80114a7812 */ /* 0x000fe200078ec0ff */
[C---:B------:R-:W-:Y:S01]  /*1db0*/  FMUL.FTZ R90, R0.reuse, R63 ;  /* 0x0000003f005a7220 */ /* 0x040fe20000410000 */
[C---:B------:R-:W-:Y:S01]  /*1dc0*/  FMUL.FTZ R63, R0.reuse, R65 ;  /* 0x00000041003f7220 */ /* 0x040fe20000410000 */
[C---:B------:R-:W-:Y:S01]  /*1dd0*/  FMUL.FTZ R65, R0.reuse, R68 ;  /* 0x0000004400417220 */ /* 0x040fe20000410000 */
[----:B------:R-:W-:Y:S01]  /*1de0*/  FMUL.FTZ R68, R0, R70 ;  /* 0x0000004600447220 */ /* 0x000fe20000410000 */
[----:B------:R-:W-:-:S02]  /*1df0*/  IMAD.IADD R27, R27, 0x1, -R74 ;  /* 0x000000011b1b7824 */ /* 0x000fc400078e0a4a */
[C---:B------:R-:W-:Y:S01]  /*1e00*/  FMUL.FTZ R70, R0.reuse, R71 ;  /* 0x0000004700467220 */ /* 0x040fe20000410000 */
[C---:B------:R-:W-:Y:S01]  /*1e10*/  FMUL.FTZ R71, R0.reuse, R73 ;  /* 0x0000004900477220 */ /* 0x040fe20000410000 */
[----:B------:R-:W-:Y:S01]  /*1e20*/  UIADD3 UR10, UR32, 0x202, URZ ;  /* 0x00000202200a7890 */ /* 0x000fe2000fffe03f */
[----:B------:R-:W2:Y:S01]  /*1e30*/  MUFU.TANH R23, R23 ;  /* 0x0000001700177308 */ /* 0x000ea20000002400 */
[----:B------:R-:W-:Y:S01]  /*1e40*/  SHF.R.S32.HI R74, RZ, 0x1f, R27 ;  /* 0x0000001fff4a7819 */ /* 0x000fe2000001141b */
[----:B------:R-:W-:Y:S01]  /*1e50*/  UMOV UR11, 0x80000020 ;  /* 0x80000020000b7882 */ /* 0x000fe20000000000 */
[C---:B------:R-:W-:Y:S01]  /*1e60*/  FMUL.FTZ R60, R0.reuse, R60 ;  /* 0x0000003c003c7220 */ /* 0x040fe20000410000 */
[----:B------:R-:W-:Y:S01]  /*1e70*/  FMUL.FTZ R61, R0, R61 ;  /* 0x0000003d003d7220 */ /* 0x000fe20000410000 */
[----:B------:R-:W-:Y:S01]  /*1e80*/  LEA.HI R3, R74, R27, RZ, 0x2 ;  /* 0x0000001b4a037211 */ /* 0x000fe200078f10ff */
[----:B------:R-:W-:Y:S02]  /*1e90*/  FMUL.FTZ R74, R0, R75 ;  /* 0x0000004b004a7220 */ /* 0x000fe40000410000 */
[----:B------:R-:W2:Y:S01]  /*1ea0*/  MUFU.TANH R15, R15 ;  /* 0x0000000f000f7308 */ /* 0x000ea20000002400 */
[----:B------:R-:W-:Y:S01]  /*1eb0*/  LOP3.LUT R92, R3, 0x7ffffffc, RZ, 0xc0, !PT ;  /* 0x7ffffffc035c7812 */ /* 0x000fe200078ec0ff */
[----:B------:R-:W-:-:S04]  /*1ec0*/  IMAD.MOV.U32 R3, RZ, RZ, -0x2 ;  /* 0xfffffffeff037424 */ /* 0x000fc800078e00ff */
[----:B------:R-:W-:Y:S02]  /*1ed0*/  IMAD.IADD R92, R27, 0x1, -R92 ;  /* 0x000000011b5c7824 */ /* 0x000fe400078e0a5c */
[----:B------:R-:W2:Y:S02]  /*1ee0*/  MUFU.TANH R24, R24 ;  /* 0x0000001800187308 */ /* 0x000ea40000002400 */
[----:B------:R-:W-:-:S04]  /*1ef0*/  IMAD R92, R92, R3, 0xa0 ;  /* 0x000000a05c5c7424 */ /* 0x000fc800078e0203 */
[----:B------:R-:W-:Y:S02]  /*1f00*/  VIADD R3, R92, UR44 ;  /* 0x0000002c5c037c36 */ /* 0x000fe40008000000 */
[----:B------:R-:W2:Y:S08]  /*1f10*/  MUFU.TANH R16, R16 ;  /* 0x0000001000107308 */ /* 0x000eb00000002400 */
[----:B------:R-:W2:Y:S08]  /*1f20*/  MUFU.TANH R76, R76 ;  /* 0x0000004c004c7308 */ /* 0x000eb00000002400 */
[----:B------:R-:W2:Y:S01]  /*1f30*/  MUFU.TANH R18, R18 ;  /* 0x0000001200127308 */ /* 0x000ea20000002400 */
[----:B------:R-:W-:-:S02]  /*1f40*/  WARPGROUP.DEPBAR.LE gsb0, 0x0 ;  /* 0x00008000000079c5 */ /* 0x000fc40000010000 */
[C---:B------:R-:W-:Y:S01]  /*1f50*/  FMUL.FTZ R73, R0.reuse, R44 ;  /* 0x0000002c00497220 */ /* 0x040fe20000410000 */
[----:B------:R-:W-:Y:S01]  /*1f60*/  MOV R44, UR45 ;  /* 0x0000002d002c7c02 */ /* 0x000fe20008000f00 */
[----:B------:R-:W-:Y:S01]  /*1f70*/  WARPGROUP.ARRIVE ;  /* 0x00000000000079c5 */ /* 0x000fe20000000000 */
[C---:B------:R-:W-:Y:S01]  /*1f80*/  FMUL.FTZ R75, R0.reuse, R45 ;  /* 0x0000002d004b7220 */ /* 0x040fe20000410000 */
[C---:B------:R-:W-:Y:S01]  /*1f90*/  FMUL.FTZ R95, R0.reuse, R56 ;  /* 0x00000038005f7220 */ /* 0x040fe20000410000 */
[----:B------:R-:W-:Y:S01]  /*1fa0*/  FMUL.FTZ R96, R0, R58 ;  /* 0x0000003a00607220 */ /* 0x000fe20000410000 */
[----:B------:R-:W-:Y:S02]  /*1fb0*/  IMAD R3, R44, -0xa0, R3 ;  /* 0xffffff602c037824 */ /* 0x000fe400078e0203 */
[C---:B------:R-:W-:Y:S01]  /*1fc0*/  FMUL.FTZ R58, R0.reuse, R57 ;  /* 0x00000039003a7220 */ /* 0x040fe20000410000 */
[----:B------:R-:W-:Y:S01]  /*1fd0*/  QGMMA.64x32x32.F32.E4M3.E4M3 R28, gdesc[UR8], R28, gsb0 ;  /* 0x00600000081c79f3 */ /* 0x000fe2000800081c */
[C---:B------:R-:W-:Y:S01]  /*1fe0*/  FMUL.FTZ R27, R0.reuse, R52 ;  /* 0x00000034001b7220 */ /* 0x040fe20000410000 */
[C---:B------:R-:W-:Y:S01]  /*1ff0*/  FMUL.FTZ R92, R0.reuse, R47 ;  /* 0x0000002f005c7220 */ /* 0x040fe20000410000 */
[C---:B------:R-:W-:Y:S01]  /*2000*/  ISETP.GT.AND P6, PT, R3.reuse, RZ, PT ;  /* 0x000000ff0300720c */ /* 0x040fe20003fc4270 */
[----:B------:R-:W-:Y:S01]  /*2010*/  FMUL.FTZ R94, R0, R55 ;  /* 0x00000037005e7220 */ /* 0x000fe20000410000 */
[C---:B------:R-:W-:Y:S01]  /*2020*/  ISETP.GT.AND P5, PT, R3.reuse, 0x1, PT ;  /* 0x000000010300780c */ /* 0x040fe20003fa4270 */
[----:B------:R-:W2:Y:S01]  /*2030*/  MUFU.TANH R77, R77 ;  /* 0x0000004d004d7308 */ /* 0x000ea20000002400 */
[----:B0-----:R-:W-:Y:S01]  /*2040*/  FSEL R6, R6, -INF , P6 ;  /* 0xff80000006067808 */ /* 0x001fe20003000000 */
[----:B------:R-:W-:Y:S01]  /*2050*/  FMUL.FTZ R91, R0, R46 ;  /* 0x0000002e005b7220 */ /* 0x000fe20000410000 */
[----:B------:R-:W-:Y:S01]  /*2060*/  FSEL R14, R14, -INF , P6 ;  /* 0xff8000000e0e7808 */ /* 0x000fe20003000000 */
[C---:B------:R-:W-:Y:S01]  /*2070*/  FMUL.FTZ R48, R0.reuse, R48 ;  /* 0x0000003000307220 */ /* 0x040fe20000410000 */
[C---:B------:R-:W-:Y:S01]  /*2080*/  ISETP.GT.AND P4, PT, R3.reuse, 0x8, PT ;  /* 0x000000080300780c */ /* 0x040fe20003f84270 */
[C---:B------:R-:W-:Y:S01]  /*2090*/  FMUL.FTZ R47, R0.reuse, R53 ;  /* 0x00000035002f7220 */ /* 0x040fe20000410000 */
[----:B------:R-:W-:Y:S01]  /*20a0*/  ISETP.GT.AND P6, PT, R3, 0x11, PT ;  /* 0x000000110300780c */ /* 0x000fe20003fc4270 */
[----:B------:R0:W-:Y:S01]  /*20b0*/  MUFU.TANH R55, R27 ;  /* 0x0000001b00377308 */ /* 0x0001e20000002400 */
[----:B-1----:R-:W-:Y:S01]  /*20c0*/  FSEL R7, R7, -INF , P5 ;  /* 0xff80000007077808 */ /* 0x002fe20002800000 */
[----:B------:R-:W-:Y:S01]  /*20d0*/  FMUL.FTZ R49, R0, R49 ;  /* 0x0000003100317220 */ /* 0x000fe20000410000 */
[----:B------:R-:W-:Y:S01]  /*20e0*/  FSEL R17, R8, -INF , P5 ;  /* 0xff80000008117808 */ /* 0x000fe20002800000 */
[C---:B------:R-:W-:Y:S01]  /*20f0*/  FMUL.FTZ R93, R0.reuse, R54 ;  /* 0x00000036005d7220 */ /* 0x040fe20000410000 */
[C---:B------:R-:W-:Y:S01]  /*2100*/  ISETP.GT.AND P5, PT, R3.reuse, 0x18, PT ;  /* 0x000000180300780c */ /* 0x040fe20003fa4270 */
[C---:B------:R-:W-:Y:S01]  /*2110*/  FMUL.FTZ R50, R0.reuse, R50 ;  /* 0x0000003200327220 */ /* 0x040fe20000410000 */
[C---:B------:R-:W-:Y:S01]  /*2120*/  ISETP.GT.AND P2, PT, R3.reuse, 0x9, PT ;  /* 0x000000090300780c */ /* 0x040fe20003f44270 */
[----:B------:R-:W-:Y:S01]  /*2130*/  MUFU.TANH R81, R81 ;  /* 0x0000005100517308 */ /* 0x000fe20000002400 */
[----:B------:R-:W-:Y:S01]  /*2140*/  ISETP.GT.AND P3, PT, R3, 0x10, PT ;  /* 0x000000100300780c */ /* 0x000fe20003f64270 */
[C---:B------:R-:W-:Y:S01]  /*2150*/  FMUL.FTZ R51, R0.reuse, R51 ;  /* 0x0000003300337220 */ /* 0x040fe20000410000 */
[----:B---3--:R-:W-:Y:S01]  /*2160*/  FSEL R8, R9, -INF , P4 ;  /* 0xff80000009087808 */ /* 0x008fe20002000000 */
[----:B------:R-:W-:Y:S01]  /*2170*/  FMUL.FTZ R97, R0, R59 ;  /* 0x0000003b00617220 */ /* 0x000fe20000410000 */
[----:B------:R-:W-:-:S02]  /*2180*/  FSEL R19, R19, -INF , P4 ;  /* 0xff80000013137808 */ /* 0x000fc40002000000 */
[----:B----4-:R-:W-:Y:S01]  /*2190*/  FSEL R44, R12, -INF , P6 ;  /* 0xff8000000c2c7808 */ /* 0x010fe20003000000 */
[----:B------:R-:W1:Y:S01]  /*21a0*/  MUFU.TANH R86, R86 ;  /* 0x0000005600567308 */ /* 0x000e620000002400 */
[----:B------:R-:W-:Y:S02]  /*21b0*/  ISETP.GT.AND P4, PT, R3, 0x19, PT ;  /* 0x000000190300780c */ /* 0x000fe40003f84270 */
[----:B-----5:R-:W-:Y:S02]  /*21c0*/  FSEL R12, R20, -INF , P5 ;  /* 0xff800000140c7808 */ /* 0x020fe40002800000 */
[----:B------:R-:W-:Y:S02]  /*21d0*/  FMNMX.FTZ R20, R14, R17, !PT ;  /* 0x000000110e147209 */ /* 0x000fe40007810000 */
[----:B--2---:R-:W-:Y:S01]  /*21e0*/  FSEL R9, R10, -INF , P2 ;  /* 0xff8000000a097808 */ /* 0x004fe20001000000 */
[----:B------:R-:W2:Y:S01]  /*21f0*/  MUFU.TANH R80, R80 ;  /* 0x0000005000507308 */ /* 0x000ea20000002400 */
[----:B------:R-:W-:-:S02]  /*2200*/  FSEL R10, R11, -INF , P3 ;  /* 0xff8000000b0a7808 */ /* 0x000fc40001800000 */
[----:B------:R-:W-:Y:S02]  /*2210*/  FSEL R26, R26, -INF , P3 ;  /* 0xff8000001a1a7808 */ /* 0x000fe40001800000 */
[----:B------:R-:W-:Y:S02]  /*2220*/  FSEL R45, R13, -INF , P5 ;  /* 0xff8000000d2d7808 */ /* 0x000fe40002800000 */
[----:B------:R-:W-:Y:S01]  /*2230*/  ISETP.GT.AND P3, PT, R3, 0x21, PT ;  /* 0x000000210300780c */ /* 0x000fe20003f64270 */
[----:B------:R3:W-:Y:S01]  /*2240*/  MUFU.TANH R53, R48 ;  /* 0x0000003000357308 */ /* 0x0007e20000002400 */
[----:B------:R-:W-:Y:S02]  /*2250*/  FSEL R13, R22, -INF , P4 ;  /* 0xff800000160d7808 */ /* 0x000fe40002000000 */
[----:B------:R-:W-:Y:S02]  /*2260*/  FSEL R21, R21, -INF , P2 ;  /* 0xff80000015157808 */ /* 0x000fe40001000000 */
[----:B------:R-:W-:-:S02]  /*2270*/  FMNMX.FTZ R22, R19, R20, !PT ;  /* 0x0000001413167209 */ /* 0x000fc40007810000 */
[----:B------:R-:W-:Y:S01]  /*2280*/  FSEL R56, R23, -INF , P3 ;  /* 0xff80000017387808 */ /* 0x000fe20001800000 */
[----:B------:R-:W4:Y:S01]  /*2290*/  MUFU.TANH R78, R78 ;  /* 0x0000004e004e7308 */ /* 0x000f220000002400 */
[----:B------:R-:W-:Y:S02]  /*22a0*/  FMNMX.FTZ R23, R21, R22, !PT ;  /* 0x0000001615177209 */ /* 0x000fe40007810000 */
[----:B------:R-:W-:Y:S02]  /*22b0*/  FSEL R11, R15, -INF , P6 ;  /* 0xff8000000f0b7808 */ /* 0x000fe40003000000 */
[----:B------:R-:W-:Y:S01]  /*22c0*/  ISETP.GT.AND P6, PT, R3, 0x28, PT ;  /* 0x000000280300780c */ /* 0x000fe20003fc4270 */
[----:B------:R-:W-:Y:S02]  /*22d0*/  WARPGROUP.DEPBAR.LE gsb0, 0x0 ;  /* 0x00008000000079c5 */ /* 0x000fe40000010000 */
[----:B------:R-:W-:Y:S01]  /*22e0*/  FMNMX.FTZ R23, R26, R23, !PT ;  /* 0x000000171a177209 */ /* 0x000fe20007810000 */
[----:B------:R-:W-:Y:S01]  /*22f0*/  MUFU.TANH R64, R64 ;  /* 0x0000004000407308 */ /* 0x000fe20000002400 */
[----:B------:R-:W-:Y:S01]  /*2300*/  FSEL R57, R24, -INF , P6 ;  /* 0xff80000018397808 */ /* 0x000fe20003000000 */
[----:B------:R-:W-:Y:S01]  /*2310*/  FMUL.FTZ R40, R0, R40 ;  /* 0x0000002800287220 */ /* 0x000fe20000410000 */
[----:B------:R-:W-:-:S02]  /*2320*/  FMNMX.FTZ R24, R44, R23, !PT ;  /* 0x000000172c187209 */ /* 0x000fc40007810000 */
[----:B------:R-:W-:Y:S02]  /*2330*/  ISETP.GT.AND P2, PT, R3, 0x20, PT ;  /* 0x000000200300780c */ /* 0x000fe40003f44270 */
[----:B------:R-:W-:Y:S01]  /*2340*/  FSEL R46, R16, -INF , P4 ;  /* 0xff800000102e7808 */ /* 0x000fe20002000000 */
[----:B------:R-:W-:Y:S01]  /*2350*/  MUFU.TANH R54, R49 ;  /* 0x0000003100367308 */ /* 0x000fe20000002400 */
[----:B0-----:R-:W-:Y:S02]  /*2360*/  FMNMX.FTZ R27, R45, R24, !PT ;  /* 0x000000182d1b7209 */ /* 0x001fe40007810000 */
[----:B------:R-:W-:Y:S02]  /*2370*/  FSEL R15, R76, -INF , P2 ;  /* 0xff8000004c0f7808 */ /* 0x000fe40001000000 */
[----:B---3--:R-:W-:Y:S02]  /*2380*/  FSEL R48, R18, -INF , P2 ;  /* 0xff80000012307808 */ /* 0x008fe40001000000 */
[C---:B------:R-:W-:Y:S01]  /*2390*/  ISETP.GT.AND P5, PT, R3.reuse, 0x29, PT ;  /* 0x000000290300780c */ /* 0x040fe20003fa4270 */
[----:B------:R0:W-:Y:S01]  /*23a0*/  MUFU.TANH R76, R47 ;  /* 0x0000002f004c7308 */ /* 0x0001e20000002400 */
[----:B------:R-:W-:-:S02]  /*23b0*/  ISETP.GT.AND P2, PT, R3, 0x31, PT ;  /* 0x000000310300780c */ /* 0x000fc40003f44270 */
[----:B------:R-:W-:Y:S02]  /*23c0*/  ISETP.GT.AND P4, PT, R3, 0x30, PT ;  /* 0x000000300300780c */ /* 0x000fe40003f84270 */
[----:B------:R-:W-:Y:S02]  /*23d0*/  FSEL R77, R77, -INF , P5 ;  /* 0xff8000004d4d7808 */ /* 0x000fe40002800000 */
[----:B-1----:R-:W-:Y:S01]  /*23e0*/  FSEL R23, R86, -INF , P2 ;  /* 0xff80000056177808 */ /* 0x002fe20001000000 */
[----:B------:R-:W1:Y:S01]  /*23f0*/  MUFU.TANH R79, R79 ;  /* 0x0000004f004f7308 */ /* 0x000e620000002400 */
[----:B0-----:R-:W-:Y:S02]  /*2400*/  FMNMX.FTZ R47, R46, R27, !PT ;  /* 0x0000001b2e2f7209 */ /* 0x001fe40007810000 */
[----:B------:R-:W-:Y:S02]  /*2410*/  FSEL R81, R81, -INF , P2 ;  /* 0xff80000051517808 */ /* 0x000fe40001000000 */
[----:B------:R-:W-:-:S02]  /*2420*/  FMNMX.FTZ R49, R48, R47, !PT ;  /* 0x0000002f30317209 */ /* 0x000fc40007810000 */
[C---:B------:R-:W-:Y:S01]  /*2430*/  ISETP.GT.AND P2, PT, R3.reuse, 0x48, PT ;  /* 0x000000480300780c */ /* 0x040fe20003f44270 */
[----:B------:R-:W0:Y:S01]  /*2440*/  MUFU.TANH R83, R83 ;  /* 0x0000005300537308 */ /* 0x000e220000002400 */
[----:B--2---:R-:W-:Y:S02]  /*2450*/  FSEL R80, R80, -INF , P4 ;  /* 0xff80000050507808 */ /* 0x004fe40002000000 */
[----:B----4-:R-:W-:Y:S02]  /*2460*/  FSEL R16, R78, -INF , P3 ;  /* 0xff8000004e107808 */ /* 0x010fe40001800000 */
[----:B------:R-:W-:-:S03]  /*2470*/  ISETP.GT.AND P3, PT, R3, 0x38, PT ;  /* 0x000000380300780c */ /* 0x000fc60003f64270 */
[----:B------:R2:W-:Y:S01]  /*2480*/  MUFU.TANH R52, R50 ;  /* 0x0000003200347308 */ /* 0x0005e20000002400 */
[----:B-1----:R-:W-:Y:S02]  /*2490*/  FSEL R18, R79, -INF , P6 ;  /* 0xff8000004f127808 */ /* 0x002fe40003000000 */
[----:B------:R-:W-:-:S05]  /*24a0*/  ISETP.GT.AND P6, PT, R3, 0x39, PT ;  /* 0x000000390300780c */ /* 0x000fca0003fc4270 */
[----:B------:R-:W1:Y:S01]  /*24b0*/  MUFU.TANH R82, R82 ;  /* 0x0000005200527308 */ /* 0x000e620000002400 */
[----:B--2---:R-:W-:Y:S02]  /*24c0*/  FMNMX.FTZ R50, R56, R49, !PT ;  /* 0x0000003138327209 */ /* 0x004fe40007810000 */
[----:B0-----:R-:W-:Y:S02]  /*24d0*/  FSEL R83, R83, -INF , P3 ;  /* 0xff80000053537808 */ /* 0x001fe40001800000 */
[----:B------:R-:W-:-:S03]  /*24e0*/  FMNMX.FTZ R50, R57, R50, !PT ;  /* 0x0000003239327209 */ /* 0x000fc60007810000 */
[----:B------:R-:W0:Y:S08]  /*24f0*/  MUFU.TANH R85, R85 ;  /* 0x0000005500557308 */ /* 0x000e300000002400 */
[----:B------:R-:W2:Y:S01]  /*2500*/  MUFU.TANH R87, R87 ;  /* 0x0000005700577308 */ /* 0x000ea20000002400 */
[----:B-1----:R-:W-:Y:S02]  /*2510*/  FSEL R20, R82, -INF , P5 ;  /* 0xff80000052147808 */ /* 0x002fe40002800000 */
[----:B------:R-:W-:-:S05]  /*2520*/  ISETP.GT.AND P5, PT, R3, 0x40, PT ;  /* 0x000000400300780c */ /* 0x000fca0003fa4270 */
[----:B------:R-:W1:Y:S01]  /*2530*/  MUFU.TANH R84, R84 ;  /* 0x0000005400547308 */ /* 0x000e620000002400 */
[----:B0-----:R-:W-:-:S07]  /*2540*/  FSEL R85, R85, -INF , P6 ;  /* 0xff80000055557808 */ /* 0x001fce0003000000 */
[----:B------:R-:W0:Y:S01]  /*2550*/  MUFU.TANH R60, R60 ;  /* 0x0000003c003c7308 */ /* 0x000e220000002400 */
[----:B--2---:R-:W-:Y:S02]  /*2560*/  FSEL R24, R87, -INF , P3 ;  /* 0xff80000057187808 */ /* 0x004fe40001800000 */
[----:B------:R-:W-:-:S05]  /*2570*/  ISETP.GT.AND P3, PT, R3, 0x49, PT ;  /* 0x000000490300780c */ /* 0x000fca0003f64270 */
[----:B------:R2:W-:Y:S01]  /*2580*/  MUFU.TANH R59, R51 ;  /* 0x00000033003b7308 */ /* 0x0005e20000002400 */
[----:B-1----:R-:W-:Y:S02]  /*2590*/  FSEL R22, R84, -INF , P4 ;  /* 0xff80000054167808 */ /* 0x002fe40002000000 */
[----:B------:R-:W-:-:S05]  /*25a0*/  ISETP.GT.AND P4, PT, R3, 0x41, PT ;  /* 0x000000410300780c */ /* 0x000fca0003f84270 */
[----:B------:R-:W1:Y:S01]  /*25b0*/  MUFU.TANH R66, R66 ;  /* 0x0000004200427308 */ /* 0x000e620000002400 */
[----:B--2---:R-:W-:Y:S02]  /*25c0*/  FMNMX.FTZ R51, R77, R50, !PT ;  /* 0x000000324d337209 */ /* 0x004fe40007810000 */
[----:B------:R-:W-:Y:S02]  /*25d0*/  FSEL R50, R64, -INF , P2 ;  /* 0xff80000040327808 */ /* 0x000fe40001000000 */
[----:B------:R-:W-:Y:S01]  /*25e0*/  FMNMX.FTZ R64, R80, R51, !PT ;  /* 0x0000003350407209 */ /* 0x000fe20007810000 */
[----:B------:R-:W-:Y:S01]  /*25f0*/  FMUL.FTZ R51, R0, R28 ;  /* 0x0000001c00337220 */ /* 0x000fe20000410000 */
[----:B0-----:R-:W-:Y:S01]  /*2600*/  FSEL R60, R60, -INF , P5 ;  /* 0xff8000003c3c7808 */ /* 0x001fe20002800000 */
[----:B------:R-:W0:Y:S01]  /*2610*/  MUFU.TANH R61, R61 ;  /* 0x0000003d003d7308 */ /* 0x000e220000002400 */
[----:B------:R-:W-:-:S07]  /*2620*/  FMNMX.FTZ R64, R81, R64, !PT ;  /* 0x0000004051407209 */ /* 0x000fce0007810000 */
[----:B------:R-:W2:Y:S01]  /*2630*/  MUFU.TANH R62, R62 ;  /* 0x0000003e003e7308 */ /* 0x000ea20000002400 */
[----:B-1----:R-:W-:-:S07]  /*2640*/  FSEL R28, R66, -INF , P3 ;  /* 0xff800000421c7808 */ /* 0x002fce0001800000 */
        /* <DEDUP_REMOVED lines=9> */
[----:B--2---:R-:W-:Y:S01]  /*26e0*/  FMNMX.FTZ R58, R83, R64, !PT ;  /* 0x00000040533a7209 */ /* 0x004fe20007810000 */
[----:B------:R-:W-:Y:S01]  /*26f0*/  FMUL.FTZ R64, R0, R30 ;  /* 0x0000001e00407220 */ /* 0x000fe20000410000 */
[----:B0-----:R-:W-:Y:S02]  /*2700*/  FSEL R63, R63, -INF , P3 ;  /* 0xff8000003f3f7808 */ /* 0x001fe40001800000 */
[----:B------:R-:W-:-:S03]  /*2710*/  ISETP.GT.AND P3, PT, R3, 0x60, PT ;  /* 0x000000600300780c */ /* 0x000fc60003f64270 */
[----:B------:R-:W0:Y:S08]  /*2720*/  MUFU.TANH R65, R65 ;  /* 0x0000004100417308 */ /* 0x000e300000002400 */
[----:B------:R2:W-:Y:S01]  /*2730*/  MUFU.TANH R79, R95 ;  /* 0x0000005f004f7308 */ /* 0x0005e20000002400 */
[----:B-1----:R-:W-:Y:S02]  /*2740*/  FSEL R47, R89, -INF , P5 ;  /* 0xff800000592f7808 */ /* 0x002fe40002800000 */
[----:B------:R-:W-:-:S05]  /*2750*/  ISETP.GT.AND P5, PT, R3, 0x51, PT ;  /* 0x000000510300780c */ /* 0x000fca0003fa4270 */
[----:B------:R-:W1:Y:S01]  /*2760*/  MUFU.TANH R90, R90 ;  /* 0x0000005a005a7308 */ /* 0x000e620000002400 */
[----:B--2---:R-:W-:Y:S01]  /*2770*/  FMNMX.FTZ R95, R85, R58, !PT ;  /* 0x0000003a555f7209 */ /* 0x004fe20007810000 */
[----:B------:R-:W-:Y:S01]  /*2780*/  FMUL.FTZ R58, R0, R29 ;  /* 0x0000001d003a7220 */ /* 0x000fe20000410000 */
[----:B0-----:R-:W-:Y:S02]  /*2790*/  FSEL R65, R65, -INF , P6 ;  /* 0xff80000041417808 */ /* 0x001fe40003000000 */
[----:B------:R-:W-:-:S03]  /*27a0*/  FMNMX.FTZ R66, R60, R95, !PT ;  /* 0x0000005f3c427209 */ /* 0x000fc60007810000 */
[----:B------:R-:W0:Y:S01]  /*27b0*/  MUFU.TANH R68, R68 ;  /* 0x0000004400447308 */ /* 0x000e220000002400 */
[----:B------:R-:W-:-:S04]  /*27c0*/  FMNMX.FTZ R95, R61, R66, !PT ;  /* 0x000000423d5f7209 */ /* 0x000fc80007810000 */
[----:B------:R-:W-:-:S03]  /*27d0*/  FMNMX.FTZ R66, R62, R95, !PT ;  /* 0x0000005f3e427209 */ /* 0x000fc60007810000 */
[----:B------:R-:W2:Y:S01]  /*27e0*/  MUFU.TANH R67, R67 ;  /* 0x0000004300437308 */ /* 0x000ea20000002400 */
[----:B------:R-:W-:Y:S02]  /*27f0*/  FMNMX.FTZ R66, R63, R66, !PT ;  /* 0x000000423f427209 */ /* 0x000fe40007810000 */
[----:B-1----:R-:W-:Y:S02]  /*2800*/  FSEL R49, R90, -INF , P4 ;  /* 0xff8000005a317808 */ /* 0x002fe40002000000 */
[----:B------:R-:W-:-:S03]  /*2810*/  ISETP.GT.AND P4, PT, R3, 0x58, PT ;  /* 0x000000580300780c */ /* 0x000fc60003f84270 */
[----:B------:R-:W1:Y:S01]  /*2820*/  MUFU.TANH R69, R69 ;  /* 0x0000004500457308 */ /* 0x000e620000002400 */
[----:B0-----:R-:W-:Y:S02]  /*2830*/  FSEL R30, R68, -INF , P6 ;  /* 0xff800000441e7808 */ /* 0x001fe40003000000 */
[----:B------:R-:W-:Y:S01]  /*2840*/  FMNMX.FTZ R68, R65, R66, !PT ;  /* 0x0000004241447209 */ /* 0x000fe20007810000 */
[----:B------:R-:W-:Y:S01]  /*2850*/  FMUL.FTZ R66, R0, R32 ;  /* 0x0000002000427220 */ /* 0x000fe20000410000 */
[----:B------:R-:W-:-:S03]  /*2860*/  ISETP.GT.AND P6, PT, R3, 0x61, PT ;  /* 0x000000610300780c */ /* 0x000fc60003fc4270 */
[----:B------:R-:W0:Y:S01]  /*2870*/  MUFU.TANH R71, R71 ;  /* 0x0000004700477308 */ /* 0x000e220000002400 */
[----:B--2---:R-:W-:-:S04]  /*2880*/  FSEL R67, R67, -INF , P5 ;  /* 0xff80000043437808 */ /* 0x004fc80002800000 */
[----:B------:R-:W-:-:S03]  /*2890*/  FMNMX.FTZ R68, R67, R68, !PT ;  /* 0x0000004443447209 */ /* 0x000fc60007810000 */
[----:B------:R-:W2:Y:S01]  /*28a0*/  MUFU.TANH R73, R73 ;  /* 0x0000004900497308 */ /* 0x000ea20000002400 */
[----:B-1----:R-:W-:-:S04]  /*28b0*/  FSEL R69, R69, -INF , P4 ;  /* 0xff80000045457808 */ /* 0x002fc80002000000 */
[----:B------:R-:W-:-:S03]  /*28c0*/  FMNMX.FTZ R68, R69, R68, !PT ;  /* 0x0000004445447209 */ /* 0x000fc60007810000 */
[----:B------:R-:W1:Y:S01]  /*28d0*/  MUFU.TANH R70, R70 ;  /* 0x0000004600467308 */ /* 0x000e620000002400 */
[----:B0-----:R-:W-:-:S04]  /*28e0*/  FSEL R71, R71, -INF , P2 ;  /* 0xff80000047477808 */ /* 0x001fc80001000000 */
[----:B------:R-:W-:-:S03]  /*28f0*/  FMNMX.FTZ R68, R71, R68, !PT ;  /* 0x0000004447447209 */ /* 0x000fc60007810000 */
[----:B------:R-:W0:Y:S01]  /*2900*/  MUFU.TANH R75, R75 ;  /* 0x0000004b004b7308 */ /* 0x000e220000002400 */
[----:B--2---:R-:W-:-:S07]  /*2910*/  FSEL R73, R73, -INF , P3 ;  /* 0xff80000049497808 */ /* 0x004fce0001800000 */
[----:B------:R-:W-:Y:S01]  /*2920*/  MUFU.TANH R72, R72 ;  /* 0x0000004800487308 */ /* 0x000fe20000002400 */
[----:B-1----:R-:W-:Y:S01]  /*2930*/  FSEL R29, R70, -INF , P5 ;  /* 0xff800000461d7808 */ /* 0x002fe20002800000 */
[----:B------:R-:W-:Y:S01]  /*2940*/  FMUL.FTZ R70, R0, R34 ;  /* 0x0000002200467220 */ /* 0x000fe20000410000 */
[----:B------:R-:W-:-:S04]  /*2950*/  ISETP.GT.AND P5, PT, R3, 0x68, PT ;  /* 0x000000680300780c */ /* 0x000fc80003fa4270 */
[----:B------:R-:W-:Y:S01]  /*2960*/  FSEL R52, R52, -INF , P5 ;  /* 0xff80000034347808 */ /* 0x000fe20002800000 */
[----:B------:R-:W1:Y:S01]  /*2970*/  MUFU.TANH R74, R74 ;  /* 0x0000004a004a7308 */ /* 0x000e620000002400 */
[----:B0-----:R-:W-:-:S07]  /*2980*/  FSEL R75, R75, -INF , P6 ;  /* 0xff8000004b4b7808 */ /* 0x001fce0003000000 */
[----:B------:R-:W0:Y:S08]  /*2990*/  MUFU.TANH R91, R91 ;  /* 0x0000005b005b7308 */ /* 0x000e300000002400 */
[----:B------:R2:W-:Y:S08]  /*29a0*/  MUFU.TANH R89, R64 ;  /* 0x0000004000597308 */ /* 0x0005f00000002400 */
[----:B------:R-:W3:Y:S01]  /*29b0*/  MUFU.TANH R92, R92 ;  /* 0x0000005c005c7308 */ /* 0x000ee20000002400 */
[----:B--2---:R-:W-:Y:S01]  /*29c0*/  FMUL.FTZ R64, R0, R31 ;  /* 0x0000001f00407220 */ /* 0x004fe20000410000 */
[----:B-1----:R-:W-:-:S02]  /*29d0*/  FSEL R31, R74, -INF , P2 ;  /* 0xff8000004a1f7808 */ /* 0x002fc40001000000 */
[----:B0-----:R-:W-:Y:S02]  /*29e0*/  FSEL R32, R91, -INF , P3 ;  /* 0xff8000005b207808 */ /* 0x001fe40001800000 */
[C---:B------:R-:W-:Y:S02]  /*29f0*/  ISETP.GT.AND P2, PT, R3.reuse, 0x70, PT ;  /* 0x000000700300780c */ /* 0x040fe40003f44270 */
[----:B------:R0:W-:Y:S01]  /*2a00*/  MUFU.TANH R90, R64 ;  /* 0x00000040005a7308 */ /* 0x0001e20000002400 */
[----:B------:R-:W-:-:S07]  /*2a10*/  ISETP.GT.AND P3, PT, R3, 0x71, PT ;  /* 0x000000710300780c */ /* 0x000fce0003f64270 */
[----:B------:R1:W-:Y:S01]  /*2a20*/  MUFU.TANH R87, R51 ;  /* 0x0000003300577308 */ /* 0x0003e20000002400 */
[----:B0-----:R-:W-:Y:S01]  /*2a30*/  FMNMX.FTZ R64, R73, R68, !PT ;  /* 0x0000004449407209 */ /* 0x001fe20007810000 */
[----:B------:R-:W-:Y:S01]  /*2a40*/  FMUL.FTZ R68, R0, R33 ;  /* 0x0000002100447220 */ /* 0x000fe20000410000 */
[----:B---3--:R-:W-:Y:S02]  /*2a50*/  FSEL R34, R92, -INF , P6 ;  /* 0xff8000005c227808 */ /* 0x008fe40003000000 */
[----:B------:R-:W-:-:S03]  /*2a60*/  ISETP.GT.AND P6, PT, R3, 0x78, PT ;  /* 0x000000780300780c */ /* 0x000fc60003fc4270 */
[----:B------:R0:W-:Y:S01]  /*2a70*/  MUFU.TANH R88, R58 ;  /* 0x0000003a00587308 */ /* 0x0001e20000002400 */
[----:B-1----:R-:W-:Y:S01]  /*2a80*/  FSEL R51, R72, -INF , P4 ;  /* 0xff80000048337808 */ /* 0x002fe20002000000 */
[----:B------:R-:W-:Y:S01]  /*2a90*/  FMUL.FTZ R72, R0, R36 ;  /* 0x0000002400487220 */ /* 0x000fe20000410000 */
[----:B------:R-:W-:-:S04]  /*2aa0*/  ISETP.GT.AND P4, PT, R3, 0x69, PT ;  /* 0x000000690300780c */ /* 0x000fc80003f84270 */
[----:B------:R-:W-:Y:S01]  /*2ab0*/  FSEL R33, R59, -INF , P4 ;  /* 0xff8000003b217808 */ /* 0x000fe20002000000 */
[----:B------:R1:W-:Y:S01]  /*2ac0*/  MUFU.TANH R91, R66 ;  /* 0x00000042005b7308 */ /* 0x0003e20000002400 */
[----:B0-----:R-:W-:Y:S02]  /*2ad0*/  FSEL R58, R53, -INF , P5 ;  /* 0xff800000353a7808 */ /* 0x001fe40002800000 */
[----:B------:R-:W-:Y:S02]  /*2ae0*/  FMNMX.FTZ R53, R75, R64, !PT ;  /* 0x000000404b357209 */ /* 0x000fe40007810000 */
[----:B------:R-:W-:Y:S02]  /*2af0*/  FSEL R59, R54, -INF , P4 ;  /* 0xff800000363b7808 */ /* 0x000fe40002000000 */
[----:B------:R-:W-:Y:S01]  /*2b00*/  FSEL R64, R55, -INF , P2 ;  /* 0xff80000037407808 */ /* 0x000fe20001000000 */
[----:B------:R-:W0:Y:S01]  /*2b10*/  MUFU.TANH R93, R93 ;  /* 0x0000005d005d7308 */ /* 0x000e220000002400 */
[----:B-1----:R-:W-:-:S02]  /*2b20*/  FMNMX.FTZ R66, R58, R53, !PT ;  /* 0x000000353a427209 */ /* 0x002fc40007810000 */
[----:B------:R-:W-:Y:S02]  /*2b30*/  ISETP.GT.AND P5, PT, R3, 0x79, PT ;  /* 0x000000790300780c */ /* 0x000fe40003fa4270 */
[----:B------:R-:W-:Y:S02]  /*2b40*/  FMNMX.FTZ R55, R59, R66, !PT ;  /* 0x000000423b377209 */ /* 0x000fe40007810000 */
[----:B------:R-:W-:Y:S01]  /*2b50*/  FSEL R66, R76, -INF , P3 ;  /* 0xff8000004c427808 */ /* 0x000fe20001800000 */
[----:B------:R-:W1:Y:S01]  /*2b60*/  MUFU.TANH R78, R94 ;  /* 0x0000005e004e7308 */ /* 0x000e620000002400 */
[----:B------:R-:W-:Y:S01]  /*2b70*/  FMNMX.FTZ R95, R64, R55, !PT ;  /* 0x00000037405f7209 */ /* 0x000fe20007810000 */
[----:B------:R-:W-:Y:S01]  /*2b80*/  FMUL.FTZ R55, R0, R37 ;  /* 0x0000002500377220 */ /* 0x000fe20000410000 */
[----:B------:R-:W-:Y:S02]  /*2b90*/  ISETP.GT.AND P4, PT, R3, 0x80, PT ;  /* 0x000000800300780c */ /* 0x000fe40003f84270 */
[----:B------:R-:W-:-:S03]  /*2ba0*/  FMNMX.FTZ R95, R66, R95, !PT ;  /* 0x0000005f425f7209 */ /* 0x000fc60007810000 */
[----:B------:R-:W2:Y:S01]  /*2bb0*/  MUFU.TANH R82, R96 ;  /* 0x0000006000527308 */ /* 0x000ea20000002400 */
[----:B0-----:R-:W-:Y:S02]  /*2bc0*/  FSEL R36, R93, -INF , P2 ;  /* 0xff8000005d247808 */ /* 0x001fe40001000000 */
[----:B------:R-:W-:-:S04]  /*2bd0*/  ISETP.GT.AND P2, PT, R3, 0x88, PT ;  /* 0x000000880300780c */ /* 0x000fc80003f44270 */
[----:B------:R-:W-:Y:S01]  /*2be0*/  FSEL R76, R91, -INF , P2 ;  /* 0xff8000005b4c7808 */ /* 0x000fe20001000000 */
[----:B------:R0:W3:Y:S01]  /*2bf0*/  MUFU.TANH R54, R68 ;  /* 0x0000004400367308 */ /* 0x0000e20000002400 */
[----:B-1----:R-:W-:Y:S01]  /*2c00*/  FSEL R53, R78, -INF , P3 ;  /* 0xff8000004e357808 */ /* 0x002fe20001800000 */
[----:B------:R-:W-:Y:S01]  /*2c10*/  FMUL.FTZ R91, R0, R35 ;  /* 0x00000023005b7220 */ /* 0x000fe20000410000 */
[----:B------:R-:W-:-:S04]  /*2c20*/  ISETP.GT.AND P3, PT, R3, 0x81, PT ;  /* 0x000000810300780c */ /* 0x000fc80003f64270 */
[----:B------:R-:W-:Y:S01]  /*2c30*/  FSEL R74, R88, -INF , P3 ;  /* 0xff800000584a7808 */ /* 0x000fe20001800000 */
[----:B------:R-:W1:Y:S01]  /*2c40*/  MUFU.TANH R84, R97 ;  /* 0x0000006100547308 */ /* 0x000e620000002400 */
[----:B0-----:R-:W-:Y:S02]  /*2c50*/  FSEL R68, R79, -INF , P6 ;  /* 0xff8000004f447808 */ /* 0x001fe40003000000 */
[----:B--2---:R-:W-:Y:S02]  /*2c60*/  FSEL R37, R82, -INF , P6 ;  /* 0xff80000052257808 */ /* 0x004fe40003000000 */
[----:B------:R-:W-:Y:S02]  /*2c70*/  FMNMX.FTZ R95, R68, R95, !PT ;  /* 0x0000005f445f7209 */ /* 0x000fe40007810000 */
[----:B------:R-:W-:Y:S01]  /*2c80*/  ISETP.GT.AND P6, PT, R3, 0x89, PT ;  /* 0x000000890300780c */ /* 0x000fe20003fc4270 */
[----:B------:R0:W-:Y:S03]  /*2c90*/  MUFU.TANH R92, R70 ;  /* 0x00000046005c7308 */ /* 0x0001e60000002400 */
[----:B---3--:R-:W-:-:S05]  /*2ca0*/  FSEL R78, R54, -INF , P6 ;  /* 0xff800000364e7808 */ /* 0x008fca0003000000 */
[----:B------:R2:W3:Y:S01]  /*2cb0*/  MUFU.TANH R93, R72 ;  /* 0x00000048005d7308 */ /* 0x0004e20000002400 */
[----:B0-----:R-:W-:-:S04]  /*2cc0*/  FSEL R70, R86, -INF , P5 ;  /* 0xff80000056467808 */ /* 0x001fc80002800000 */
[----:B------:R-:W-:-:S03]  /*2cd0*/  FMNMX.FTZ R95, R70, R95, !PT ;  /* 0x0000005f465f7209 */ /* 0x000fc60007810000 */
[----:B------:R1:W0:Y:S01]  /*2ce0*/  MUFU.TANH R79, R55 ;  /* 0x00000037004f7308 */ /* 0x0002220000002400 */
[----:B--2---:R-:W-:Y:S01]  /*2cf0*/  FSEL R72, R87, -INF , P4 ;  /* 0xff80000057487808 */ /* 0x004fe20002000000 */
[----:B------:R-:W-:Y:S01]  /*2d00*/  FMUL.FTZ R87, R0, R41 ;  /* 0x0000002900577220 */ /* 0x000fe20000410000 */
[----:B------:R-:W-:Y:S01]  /*2d10*/  FSEL R41, R90, -INF , P3 ;  /* 0xff8000005a297808 */ /* 0x000fe20001800000 */
[----:B------:R-:W-:Y:S01]  /*2d20*/  FMUL.FTZ R90, R0, R42 ;  /* 0x0000002a005a7220 */ /* 0x000fe20000410000 */
[----:B------:R-:W-:Y:S02]  /*2d30*/  FMNMX.FTZ R95, R72, R95, !PT ;  /* 0x0000005f485f7209 */ /* 0x000fe40007810000 */
[----:B------:R-:W-:Y:S01]  /*2d40*/  ISETP.GT.AND P3, PT, R3, 0x98, PT ;  /* 0x000000980300780c */ /* 0x000fe20003f64270 */
[----:B------:R2:W4:Y:S01]  /*2d50*/  MUFU.TANH R86, R40 ;  /* 0x0000002800567308 */ /* 0x0005220000002400 */
[----:B------:R-:W-:Y:S02]  /*2d60*/  FMNMX.FTZ R95, R74, R95, !PT ;  /* 0x0000005f4a5f7209 */ /* 0x000fe40007810000 */
[----:B-1----:R-:W-:-:S02]  /*2d70*/  FSEL R55, R84, -INF , P5 ;  /* 0xff80000054377808 */ /* 0x002fc40002800000 */
[----:B------:R-:W-:Y:S02]  /*2d80*/  ISETP.GT.AND P5, PT, R3, 0x90, PT ;  /* 0x000000900300780c */ /* 0x000fe40003fa4270 */
[----:B------:R-:W-:Y:S01]  /*2d90*/  FMNMX.FTZ R95, R76, R95, !PT ;  /* 0x0000005f4c5f7209 */ /* 0x000fe20007810000 */
[----:B------:R-:W1:Y:S01]  /*2da0*/  MUFU.TANH R87, R87 ;  /* 0x0000005700577308 */ /* 0x000e620000002400 */
[----:B--2---:R-:W-:Y:S02]  /*2db0*/  FSEL R40, R89, -INF , P4 ;  /* 0xff80000059287808 */ /* 0x004fe40002000000 */
[----:B------:R-:W-:Y:S02]  /*2dc0*/  ISETP.GT.AND P4, PT, R3, 0x91, PT ;  /* 0x000000910300780c */ /* 0x000fe40003f84270 */
[----:B---3--:R-:W-:Y:S02]  /*2dd0*/  FSEL R82, R93, -INF , P5 ;  /* 0xff8000005d527808 */ /* 0x008fe40002800000 */
[----:B------:R-:W-:Y:S01]  /*2de0*/  FMNMX.FTZ R95, R78, R95, !PT ;  /* 0x0000005f4e5f7209 */ /* 0x000fe20007810000 */
[----:B------:R-:W2:Y:S01]  /*2df0*/  MUFU.TANH R91, R91 ;  /* 0x0000005b005b7308 */ /* 0x000ea20000002400 */
[----:B0-----:R-:W-:-:S02]  /*2e00*/  FSEL R79, R79, -INF , P4 ;  /* 0xff8000004f4f7808 */ /* 0x001fc40002000000 */
[----:B------:R-:W-:Y:S02]  /*2e10*/  FMNMX.FTZ R84, R82, R95, !PT ;  /* 0x0000005f52547209 */ /* 0x000fe40007810000 */
[----:B------:R-:W-:Y:S01]  /*2e20*/  FSEL R54, R92, -INF , P2 ;  /* 0xff8000005c367808 */ /* 0x000fe20001000000 */
[----:B------:R-:W-:Y:S01]  /*2e30*/  FMUL.FTZ R92, R0, R38 ;  /* 0x00000026005c7220 */ /* 0x000fe20000410000 */
[----:B------:R-:W-:Y:S01]  /*2e40*/  ISETP.GT.AND P2, PT, R3, 0x99, PT ;  /* 0x000000990300780c */ /* 0x000fe20003f44270 */
[----:B------:R-:W0:Y:S01]  /*2e50*/  MUFU.TANH R90, R90 ;  /* 0x0000005a005a7308 */ /* 0x000e220000002400 */
[----:B----4-:R-:W-:Y:S02]  /*2e60*/  FSEL R89, R86, -INF , P3 ;  /* 0xff80000056597808 */ /* 0x010fe40001800000 */
[----:B------:R-:W-:Y:S02]  /*2e70*/  FMNMX.FTZ R84, R79, R84, !PT ;  /* 0x000000544f547209 */ /* 0x000fe40007810000 */
[----:B-1----:R-:W-:-:S02]  /*2e80*/  FSEL R87, R87, -INF , P2 ;  /* 0xff80000057577808 */ /* 0x002fc40001000000 */
[----:B------:R-:W-:Y:S01]  /*2e90*/  FMNMX.FTZ R84, R89, R84, !PT ;  /* 0x0000005459547209 */ /* 0x000fe20007810000 */
[----:B------:R-:W-:Y:S01]  /*2ea0*/  MUFU.TANH R92, R92 ;  /* 0x0000005c005c7308 */ /* 0x000fe20000002400 */
[----:B--2---:R-:W-:Y:S02]  /*2eb0*/  FSEL R91, R91, -INF , P6 ;  /* 0xff8000005b5b7808 */ /* 0x004fe40003000000 */
[----:B------:R-:W-:Y:S01]  /*2ec0*/  FMNMX.FTZ R86, R87, R84, !PT ;  /* 0x0000005457567209 */ /* 0x000fe20007810000 */
[----:B------:R-:W-:-:S04]  /*2ed0*/  IMAD.U32 R84, RZ, RZ, UR34 ;  /* 0x00000022ff547e24 */ /* 0x000fc8000f8e00ff */
[----:B------:R-:W1:Y:S01]  /*2ee0*/  SHFL.BFLY PT, R3, R86, 0x2, 0x1f ;  /* 0x0c401f0056037f89 */ /* 0x000e6200000e0000 */
[----:B0-----:R-:W-:Y:S02]  /*2ef0*/  FSEL R90, R90, -INF , P3 ;  /* 0xff8000005a5a7808 */ /* 0x001fe40001800000 */
[----:B-1----:R-:W-:Y:S01]  /*2f00*/  FMNMX.FTZ R88, R86, R3, !PT ;  /* 0x0000000356587209 */ /* 0x002fe20007810000 */
[----:B------:R-:W-:-:S04]  /*2f10*/  FMUL.FTZ R86, R0, R43 ;  /* 0x0000002b00567220 */ /* 0x000fc80000410000 */
[----:B------:R-:W0:Y:S02]  /*2f20*/  SHFL.BFLY PT, R3, R88, 0x1, 0x1f ;  /* 0x0c201f0058037f89 */ /* 0x000e2400000e0000 */
[----:B------:R-:W-:Y:S01]  /*2f30*/  MUFU.TANH R86, R86 ;  /* 0x0000005600567308 */ /* 0x000fe20000002400 */
[----:B0-----:R-:W-:Y:S01]  /*2f40*/  FMNMX.FTZ R3, R88, R3, !PT ;  /* 0x0000000358037209 */ /* 0x001fe20007810000 */
[----:B------:R-:W-:Y:S01]  /*2f50*/  FMUL.FTZ R88, R0, R39 ;  /* 0x0000002700587220 */ /* 0x000fe20000410000 */
[----:B------:R-:W-:Y:S02]  /*2f60*/  FMNMX.FTZ R39, R6, R7, !PT ;  /* 0x0000000706277209 */ /* 0x000fe40007810000 */
[C---:B------:R-:W-:Y:S01]  /*2f70*/  FSETP.NEU.FTZ.AND P0, PT, R3.reuse, -INF , PT ;  /* 0xff8000000300780b */ /* 0x040fe20003f1d000 */
[----:B------:R-:W-:Y:S02]  /*2f80*/  FFMA.FTZ R84, R3, R84, -8 ;  /* 0xc100000003547423 */ /* 0x000fe40000010054 */
[----:B------:R-:W0:Y:S03]  /*2f90*/  MUFU.TANH R88, R88 ;  /* 0x0000005800587308 */ /* 0x000e260000002400 */
[----:B------:R-:W-:-:S02]  /*2fa0*/  FSEL R84, R84, RZ, P0 ;  /* 0x000000ff54547208 */ /* 0x000fc40000000000 */
[----:B------:R-:W-:-:S03]  /*2fb0*/  ISETP.NE.AND P0, PT, R108, RZ, PT ;  /* 0x000000ff6c00720c */ /* 0x000fc60003f05270 */
[--C-:B------:R-:W-:Y:S01]  /*2fc0*/  FFMA.FTZ R38, R21, UR34, -R84.reuse ;  /* 0x0000002215267c23 */ /* 0x100fe20008010854 */
[--C-:B------:R-:W-:Y:S01]  /*2fd0*/  FFMA.FTZ R21, R26, UR34, -R84.reuse ;  /* 0x000000221a157c23 */ /* 0x100fe20008010854 */
[--C-:B------:R-:W-:Y:S01]  /*2fe0*/  FFMA.FTZ R26, R44, UR34, -R84.reuse ;  /* 0x000000222c1a7c23 */ /* 0x100fe20008010854 */
[----:B------:R-:W-:Y:S01]  /*2ff0*/  FMNMX.FTZ R44, R8, R39, !PT ;  /* 0x00000027082c7209 */ /* 0x000fe20007810000 */
        /* <DEDUP_REMOVED lines=9> */
[----:B------:R-:W-:Y:S01]  /*3090*/  MUFU.EX2 R39, R48 ;  /* 0x0000003000277308 */ /* 0x000fe20000000800 */
[----:B0-----:R-:W-:Y:S01]  /*30a0*/  FSEL R88, R88, -INF , P4 ;  /* 0xff80000058587808 */ /* 0x001fe20002000000 */
[--C-:B------:R-:W-:Y:S01]  /*30b0*/  FFMA.FTZ R14, R14, UR34, -R84.reuse ;  /* 0x000000220e0e7c23 */ /* 0x100fe20008010854 */
[----:B------:R-:W-:Y:S01]  /*30c0*/  FMNMX.FTZ R43, R11, R44, !PT ;  /* 0x0000002c0b2b7209 */ /* 0x000fe20007810000 */
[--C-:B------:R-:W-:Y:S01]  /*30d0*/  FFMA.FTZ R44, R56, UR34, -R84.reuse ;  /* 0x00000022382c7c23 */ /* 0x100fe20008010854 */
[--C-:B------:R-:W-:Y:S01]  /*30e0*/  FFMA.FTZ R17, R17, UR34, -R84.reuse ;  /* 0x0000002211117c23 */ /* 0x100fe20008010854 */
[--C-:B------:R-:W-:Y:S01]  /*30f0*/  FFMA.FTZ R19, R19, UR34, -R84.reuse ;  /* 0x0000002213137c23 */ /* 0x100fe20008010854 */
[----:B------:R-:W-:Y:S01]  /*3100*/  FMNMX.FTZ R46, R12, R43, !PT ;  /* 0x0000002b0c2e7209 */ /* 0x000fe20007810000 */
[----:B------:R0:W-:Y:S01]  /*3110*/  MUFU.EX2 R48, R77 ;  /* 0x0000004d00307308 */ /* 0x0001e20000000800 */
[--C-:B------:R-:W-:Y:S01]  /*3120*/  FFMA.FTZ R58, R58, UR34, -R84.reuse ;  /* 0x000000223a3a7c23 */ /* 0x100fe20008010854 */
[--C-:B------:R-:W-:Y:S01]  /*3130*/  FFMA.FTZ R59, R59, UR34, -R84.reuse ;  /* 0x000000223b3b7c23 */ /* 0x100fe20008010854 */
[----:B------:R-:W-:Y:S01]  /*3140*/  FMNMX.FTZ R46, R13, R46, !PT ;  /* 0x0000002e0d2e7209 */ /* 0x000fe20007810000 */
[--C-:B------:R-:W-:Y:S01]  /*3150*/  FFMA.FTZ R64, R64, UR34, -R84.reuse ;  /* 0x0000002240407c23 */ /* 0x100fe20008010854 */
[----:B------:R-:W-:-:S02]  /*3160*/  FFMA.FTZ R79, R79, UR34, -R84 ;  /* 0x000000224f4f7c23 */ /* 0x000fc40008010854 */
[----:B------:R-:W-:Y:S01]  /*3170*/  FMNMX.FTZ R43, R15, R46, !PT ;  /* 0x0000002e0f2b7209 */ /* 0x000fe20007810000 */
[----:B------:R-:W-:Y:S01]  /*3180*/  MUFU.EX2 R14, R14 ;  /* 0x0000000e000e7308 */ /* 0x000fe20000000800 */
[--C-:B0-----:R-:W-:Y:S01]  /*3190*/  FFMA.FTZ R77, R85, UR34, -R84.reuse ;  /* 0x00000022554d7c23 */ /* 0x101fe20008010854 */
[----:B------:R-:W-:Y:S01]  /*31a0*/  FFMA.FTZ R85, R60, UR34, -R84 ;  /* 0x000000223c557c23 */ /* 0x000fe20008010854 */
[----:B------:R-:W-:-:S04]  /*31b0*/  FMNMX.FTZ R43, R16, R43, !PT ;  /* 0x0000002b102b7209 */ /* 0x000fc80007810000 */
[----:B------:R-:W-:Y:S01]  /*31c0*/  FMNMX.FTZ R43, R18, R43, !PT ;  /* 0x0000002b122b7209 */ /* 0x000fe20007810000 */
[----:B------:R-:W-:Y:S03]  /*31d0*/  MUFU.EX2 R17, R17 ;  /* 0x0000001100117308 */ /* 0x000fe60000000800 */
[----:B------:R-:W-:-:S04]  /*31e0*/  FMNMX.FTZ R43, R20, R43, !PT ;  /* 0x0000002b142b7209 */ /* 0x000fc80007810000 */
[----:B------:R-:W-:Y:S01]  /*31f0*/  FMNMX.FTZ R46, R22, R43, !PT ;  /* 0x0000002b162e7209 */ /* 0x000fe20007810000 */
[----:B------:R-:W-:Y:S03]  /*3200*/  MUFU.EX2 R19, R19 ;  /* 0x0000001300137308 */ /* 0x000fe60000000800 */
[----:B------:R-:W-:Y:S01]  /*3210*/  FMNMX.FTZ R57, R23, R46, !PT ;  /* 0x0000002e17397209 */ /* 0x000fe20007810000 */
[----:B------:R-:W-:-:S03]  /*3220*/  FFMA.FTZ R46, R81, UR34, -R84 ;  /* 0x00000022512e7c23 */ /* 0x000fc60008010854 */
[----:B------:R-:W-:Y:S01]  /*3230*/  FMNMX.FTZ R56, R24, R57, !PT ;  /* 0x0000003918387209 */ /* 0x000fe20007810000 */
[----:B------:R0:W-:Y:S03]  /*3240*/  MUFU.EX2 R43, R93 ;  /* 0x0000005d002b7308 */ /* 0x0001e60000000800 */
[----:B------:R-:W-:-:S04]  /*3250*/  FMNMX.FTZ R56, R27, R56, !PT ;  /* 0x000000381b387209 */ /* 0x000fc80007810000 */
[----:B------:R-:W-:Y:S01]  /*3260*/  FMNMX.FTZ R80, R47, R56, !PT ;  /* 0x000000382f507209 */ /* 0x000fe20007810000 */
[----:B------:R-:W1:Y:S01]  /*3270*/  MUFU.EX2 R38, R38 ;  /* 0x0000002600267308 */ /* 0x000e620000000800 */
[----:B0-----:R-:W-:Y:S02]  /*3280*/  FFMA.FTZ R93, R61, UR34, -R84 ;  /* 0x000000223d5d7c23 */ /* 0x001fe40008010854 */
[----:B------:R-:W-:-:S04]  /*3290*/  FMNMX.FTZ R57, R49, R80, !PT ;  /* 0x0000005031397209 */ /* 0x000fc80007810000 */
[----:B------:R-:W-:Y:S01]  /*32a0*/  FMNMX.FTZ R57, R50, R57, !PT ;  /* 0x0000003932397209 */ /* 0x000fe20007810000 */
[----:B------:R0:W-:Y:S03]  /*32b0*/  MUFU.EX2 R56, R83 ;  /* 0x0000005300387308 */ /* 0x0001e60000000800 */
[----:B------:R-:W-:-:S04]  /*32c0*/  FMNMX.FTZ R57, R28, R57, !PT ;  /* 0x000000391c397209 */ /* 0x000fc80007810000 */
[----:B------:R-:W-:Y:S01]  /*32d0*/  FMNMX.FTZ R60, R30, R57, !PT ;  /* 0x000000391e3c7209 */ /* 0x000fe20007810000 */
[----:B------:R-:W-:Y:S01]  /*32e0*/  MUFU.EX2 R21, R21 ;  /* 0x0000001500157308 */ /* 0x000fe20000000800 */
[----:B0-----:R-:W-:Y:S01]  /*32f0*/  FFMA.FTZ R83, R62, UR34, -R84 ;  /* 0x000000223e537c23 */ /* 0x001fe20008010854 */
[----:B-1----:R-:W-:Y:S02]  /*3300*/  F2FP.SATFINITE.E4M3.F32.PACK_AB_MERGE_C R152, R38, R19, RZ ;  /* 0x000000132698723e */ /* 0x002fe400048070ff */
[----:B------:R-:W-:Y:S02]  /*3310*/  FMNMX.FTZ R60, R29, R60, !PT ;  /* 0x0000003c1d3c7209 */ /* 0x000fe40007810000 */
[----:B------:R-:W-:Y:S02]  /*3320*/  F2FP.SATFINITE.E4M3.F32.PACK_AB_MERGE_C R152, R17, R14, R152 ;  /* 0x0000000e1198723e */ /* 0x000fe40004807098 */
        /* <DEDUP_REMOVED lines=8> */
[--C-:B------:R-:W-:Y:S01]  /*33b0*/  FFMA.FTZ R81, R69, UR34, -R84.reuse ;  /* 0x0000002245517c23 */ /* 0x100fe20008010854 */
[----:B------:R-:W-:Y:S01]  /*33c0*/  FSEL R69, R92, -INF , P5 ;  /* 0xff8000005c457808 */ /* 0x000fe20002800000 */
[----:B------:R1:W-:Y:S01]  /*33d0*/  MUFU.EX2 R61, R83 ;  /* 0x00000053003d7308 */ /* 0x0003e20000000800 */
[----:B------:R-:W-:Y:S01]  /*33e0*/  FMNMX.FTZ R63, R33, R62, !PT ;  /* 0x0000003e213f7209 */ /* 0x000fe20007810000 */
[--C-:B------:R-:W-:Y:S01]  /*33f0*/  FFMA.FTZ R62, R65, UR34, -R84.reuse ;  /* 0x00000022413e7c23 */ /* 0x100fe20008010854 */
[--C-:B0-----:R-:W-:Y:S01]  /*3400*/  FFMA.FTZ R93, R70, UR34, -R84.reuse ;  /* 0x00000022465d7c23 */ /* 0x101fe20008010854 */
[--C-:B------:R-:W-:Y:S01]  /*3410*/  FFMA.FTZ R70, R76, UR34, -R84.reuse ;  /* 0x000000224c467c23 */ /* 0x100fe20008010854 */
[----:B------:R-:W-:Y:S01]  /*3420*/  FMNMX.FTZ R94, R36, R63, !PT ;  /* 0x0000003f245e7209 */ /* 0x000fe20007810000 */
[--C-:B------:R-:W-:Y:S02]  /*3430*/  FFMA.FTZ R63, R67, UR34, -R84.reuse ;  /* 0x00000022433f7c23 */ /* 0x100fe40008010854 */
[----:B------:R-:W-:Y:S01]  /*3440*/  MUFU.EX2 R26, R26 ;  /* 0x0000001a001a7308 */ /* 0x000fe20000000800 */
[----:B------:R-:W-:Y:S01]  /*3450*/  FMNMX.FTZ R94, R53, R94, !PT ;  /* 0x0000005e355e7209 */ /* 0x000fe20007810000 */
[----:B-1----:R-:W-:-:S03]  /*3460*/  FFMA.FTZ R83, R71, UR34, -R84 ;  /* 0x0000002247537c23 */ /* 0x002fc60008010854 */
[----:B------:R-:W-:-:S03]  /*3470*/  FMNMX.FTZ R94, R37, R94, !PT ;  /* 0x0000005e255e7209 */ /* 0x000fc60007810000 */
[----:B------:R0:W-:Y:S01]  /*3480*/  MUFU.EX2 R92, R83 ;  /* 0x00000053005c7308 */ /* 0x0001e20000000800 */
[----:B------:R-:W-:-:S04]  /*3490*/  FMNMX.FTZ R65, R55, R94, !PT ;  /* 0x0000005e37417209 */ /* 0x000fc80007810000 */
[----:B------:R-:W-:-:S03]  /*34a0*/  FMNMX.FTZ R94, R40, R65, !PT ;  /* 0x00000041285e7209 */ /* 0x000fc60007810000 */
[----:B------:R1:W-:Y:S01]  /*34b0*/  MUFU.EX2 R65, R81 ;  /* 0x0000005100417308 */ /* 0x0003e20000000800 */
[----:B------:R-:W-:Y:S01]  /*34c0*/  FMNMX.FTZ R67, R41, R94, !PT ;  /* 0x0000005e29437209 */ /* 0x000fe20007810000 */
[----:B0-----:R-:W-:-:S03]  /*34d0*/  FFMA.FTZ R83, R78, UR34, -R84 ;  /* 0x000000224e537c23 */ /* 0x001fc60008010854 */
[----:B------:R-:W-:Y:S01]  /*34e0*/  FMNMX.FTZ R94, R54, R67, !PT ;  /* 0x00000043365e7209 */ /* 0x000fe20007810000 */
[--C-:B------:R-:W-:Y:S02]  /*34f0*/  FFMA.FTZ R67, R73, UR34, -R84.reuse ;  /* 0x0000002249437c23 */ /* 0x100fe40008010854 */
[----:B------:R-:W-:Y:S01]  /*3500*/  MUFU.EX2 R35, R35 ;  /* 0x0000002300237308 */ /* 0x000fe20000000800 */
[----:B------:R-:W-:Y:S01]  /*3510*/  FMNMX.FTZ R94, R91, R94, !PT ;  /* 0x0000005e5b5e7209 */ /* 0x000fe20007810000 */
[--C-:B-1----:R-:W-:Y:S01]  /*3520*/  FFMA.FTZ R81, R74, UR34, -R84.reuse ;  /* 0x000000224a517c23 */ /* 0x102fe20008010854 */
[----:B------:R-:W-:Y:S02]  /*3530*/  FFMA.FTZ R74, R89, UR34, -R84 ;  /* 0x00000022594a7c23 */ /* 0x000fe40008010854 */
[----:B------:R-:W-:-:S03]  /*3540*/  FMNMX.FTZ R71, R69, R94, !PT ;  /* 0x0000005e45477209 */ /* 0x000fc60007810000 */
[----:B------:R-:W0:Y:S01]  /*3550*/  MUFU.EX2 R42, R42 ;  /* 0x0000002a002a7308 */ /* 0x000e220000000800 */
[----:B------:R-:W-:Y:S02]  /*3560*/  FMNMX.FTZ R73, R88, R71, !PT ;  /* 0x0000004758497209 */ /* 0x000fe40007810000 */
[----:B------:R-:W-:Y:S01]  /*3570*/  FSEL R71, R86, -INF , P2 ;  /* 0xff80000056477808 */ /* 0x000fe20001000000 */
[--C-:B------:R-:W-:Y:S01]  /*3580*/  FFMA.FTZ R86, R75, UR34, -R84.reuse ;  /* 0x000000224b567c23 */ /* 0x100fe20008010854 */
[----:B------:R-:W-:Y:S01]  /*3590*/  FMNMX.FTZ R94, R90, R73, !PT ;  /* 0x000000495a5e7209 */ /* 0x000fe20007810000 */
[--C-:B------:R-:W-:Y:S01]  /*35a0*/  FFMA.FTZ R73, R66, UR34, -R84.reuse ;  /* 0x0000002242497c23 */ /* 0x100fe20008010854 */
[--C-:B------:R-:W-:Y:S01]  /*35b0*/  FFMA.FTZ R66, R68, UR34, -R84.reuse ;  /* 0x0000002244427c23 */ /* 0x100fe20008010854 */
[--C-:B------:R-:W-:Y:S01]  /*35c0*/  FFMA.FTZ R68, R72, UR34, -R84.reuse ;  /* 0x0000002248447c23 */ /* 0x100fe20008010854 */
[----:B------:R-:W-:Y:S01]  /*35d0*/  FMNMX.FTZ R94, R71, R94, !PT ;  /* 0x0000005e475e7209 */ /* 0x000fe20007810000 */
[----:B------:R-:W-:Y:S01]  /*35e0*/  FFMA.FTZ R72, R82, UR34, -R84 ;  /* 0x0000002252487c23 */ /* 0x000fe20008010854 */
[----:B------:R-:W-:Y:S03]  /*35f0*/  MUFU.EX2 R44, R44 ;  /* 0x0000002c002c7308 */ /* 0x000fe60000000800 */
[----:B------:R-:W1:Y:S01]  /*3600*/  SHFL.BFLY PT, R75, R94, 0x2, 0x1f ;  /* 0x0c401f005e4b7f89 */ /* 0x000e6200000e0000 */
[----:B0-----:R-:W-:-:S04]  /*3610*/  F2FP.SATFINITE.E4M3.F32.PACK_AB_MERGE_C R154, R42, R35, RZ ;  /* 0x000000232a9a723e */ /* 0x001fc800048070ff */
[----:B------:R-:W0:Y:S01]  /*3620*/  MUFU.EX2 R45, R45 ;  /* 0x0000002d002d7308 */ /* 0x000e220000000800 */
[----:B------:R-:W-:-:S07]  /*3630*/  F2FP.SATFINITE.E4M3.F32.PACK_AB_MERGE_C R154, R26, R21, R154 ;  /* 0x000000151a9a723e */ /* 0x000fce000480709a */
[----:B------:R-:W-:Y:S08]  /*3640*/  MUFU.EX2 R46, R46 ;  /* 0x0000002e002e7308 */ /* 0x000ff00000000800 */
[----:B------:R-:W2:Y:S01]  /*3650*/  MUFU.EX2 R77, R77 ;  /* 0x0000004d004d7308 */ /* 0x000ea20000000800 */
[----:B0-----:R-:W-:Y:S02]  /*3660*/  F2FP.SATFINITE.E4M3.F32.PACK_AB_MERGE_C R136, R48, R45, RZ ;  /* 0x0000002d3088723e */ /* 0x001fe400048070ff */
[----:B-1----:R-:W-:-:S02]  /*3670*/  FMNMX.FTZ R85, R94, R75, !PT ;  /* 0x0000004b5e557209 */ /* 0x002fc40007810000 */
[----:B------:R-:W-:-:S03]  /*3680*/  F2FP.SATFINITE.E4M3.F32.PACK_AB_MERGE_C R136, R44, R39, R136 ;  /* 0x000000272c88723e */ /* 0x000fc60004807088 */
[----:B------:R-:W0:Y:S01]  /*3690*/  SHFL.BFLY PT, R122, R85, 0x1, 0x1f ;  /* 0x0c201f00557a7f89 */ /* 0x000e2200000e0000 */
[----:B------:R-:W-:Y:S08]  /*36a0*/  MUFU.EX2 R75, R93 ;  /* 0x0000005d004b7308 */ /* 0x000ff00000000800 */
[----:B------:R-:W-:Y:S01]  /*36b0*/  MUFU.EX2 R80, R80 ;  /* 0x0000005000507308 */ /* 0x000fe20000000800 */
[----:B--2---:R-:W-:-:S04]  /*36c0*/  F2FP.SATFINITE.E4M3.F32.PACK_AB_MERGE_C R138, R77, R56, RZ ;  /* 0x000000384d8a723e */ /* 0x004fc800048070ff */
[----:B------:R-:W-:-:S03]  /*36d0*/  F2FP.SATFINITE.E4M3.F32.PACK_AB_MERGE_C R138, R46, R43, R138 ;  /* 0x0000002b2e8a723e */ /* 0x000fc6000480708a */
[----:B------:R-:W-:Y:S01]  /*36e0*/  MUFU.EX2 R62, R62 ;  /* 0x0000003e003e7308 */ /* 0x000fe20000000800 */
[----:B0-----:R-:W-:Y:S01]  /*36f0*/  FMNMX.FTZ R122, R85, R122, !PT ;  /* 0x0000007a557a7209 */ /* 0x001fe20007810000 */
[----:B------:R-:W-:-:S06]  /*3700*/  IMAD.U32 R85, RZ, RZ, UR34 ;  /* 0x00000022ff557e24 */ /* 0x000fcc000f8e00ff */
[----:B------:R-:W-:Y:S01]  /*3710*/  MUFU.EX2 R63, R63 ;  /* 0x0000003f003f7308 */ /* 0x000fe20000000800 */
[C---:B------:R-:W-:Y:S01]  /*3720*/  FSETP.NEU.FTZ.AND P2, PT, R122.reuse, -INF , PT ;  /* 0xff8000007a00780b */ /* 0x040fe20003f5d000 */
[----:B------:R-:W-:Y:S01]  /*3730*/  FFMA.FTZ R76, R122, R85, -8 ;  /* 0xc10000007a4c7423 */ /* 0x000fe20000010055 */
[----:B------:R-:W-:Y:S01]  /*3740*/  FFMA.FTZ R85, R87, UR34, -R84 ;  /* 0x0000002257557c23 */ /* 0x000fe20008010854 */
[----:B------:R-:W-:-:S03]  /*3750*/  IMAD.U32 R84, RZ, RZ, UR38 ;  /* 0x00000026ff547e24 */ /* 0x000fc6000f8e00ff */
[----:B------:R-:W-:Y:S01]  /*3760*/  FSEL R76, R76, RZ, P2 ;  /* 0x000000ff4c4c7208 */ /* 0x000fe20001000000 */
[----:B------:R-:W-:Y:S01]  /*3770*/  MUFU.EX2 R67, R67 ;  /* 0x0000004300437308 */ /* 0x000fe20000000800 */
[----:B------:R-:W-:-:S03]  /*3780*/  PLOP3.LUT P2, PT, PT, PT, UP0, 0x80, 0x0 ;  /* 0x000000000000781c */ /* 0x000fc60003f4f008 */
[--C-:B------:R-:W-:Y:S01]  /*3790*/  FFMA.FTZ R6, R6, UR34, -R76.reuse ;  /* 0x0000002206067c23 */ /* 0x100fe2000801084c */
[--C-:B------:R-:W-:Y:S01]  /*37a0*/  FFMA.FTZ R7, R7, UR34, -R76.reuse ;  /* 0x0000002207077c23 */ /* 0x100fe2000801084c */
[--C-:B------:R-:W-:Y:S01]  /*37b0*/  FFMA.FTZ R78, R8, UR34, -R76.reuse ;  /* 0x00000022084e7c23 */ /* 0x100fe2000801084c */
[--C-:B------:R-:W-:Y:S01]  /*37c0*/  FFMA.FTZ R87, R9, UR34, -R76.reuse ;  /* 0x0000002209577c23 */ /* 0x100fe2000801084c */
[--C-:B------:R-:W-:Y:S01]  /*37d0*/  FFMA.FTZ R8, R10, UR34, -R76.reuse ;  /* 0x000000220a087c23 */ /* 0x100fe2000801084c */
[--C-:B------:R-:W-:Y:S01]  /*37e0*/  FFMA.FTZ R9, R11, UR34, -R76.reuse ;  /* 0x000000220b097c23 */ /* 0x100fe2000801084c */
[----:B------:R-:W-:Y:S01]  /*37f0*/  MUFU.EX2 R6, R6 ;  /* 0x0000000600067308 */ /* 0x000fe20000000800 */
[--C-:B------:R-:W-:Y:S01]  /*3800*/  FFMA.FTZ R89, R13, UR34, -R76.reuse ;  /* 0x000000220d597c23 */ /* 0x100fe2000801084c */
[--C-:B------:R-:W-:Y:S01]  /*3810*/  FFMA.FTZ R10, R15, UR34, -R76.reuse ;  /* 0x000000220f0a7c23 */ /* 0x100fe2000801084c */
[--C-:B------:R-:W-:Y:S01]  /*3820*/  FFMA.FTZ R13, R22, UR34, -R76.reuse ;  /* 0x00000022160d7c23 */ /* 0x100fe2000801084c */
[--C-:B------:R-:W-:Y:S01]  /*3830*/  FFMA.FTZ R15, R18, UR34, -R76.reuse ;  /* 0x00000022120f7c23 */ /* 0x100fe2000801084c */
[--C-:B------:R-:W-:Y:S01]  /*3840*/  FFMA.FTZ R22, R24, UR34, -R76.reuse ;  /* 0x0000002218167c23 */ /* 0x100fe2000801084c */
[--C-:B------:R-:W-:Y:S01]  /*3850*/  FFMA.FTZ R12, R12, UR34, -R76.reuse ;  /* 0x000000220c0c7c23 */ /* 0x100fe2000801084c */
[--C-:B------:R-:W-:Y:S01]  /*3860*/  FFMA.FTZ R18, R47, UR34, -R76.reuse ;  /* 0x000000222f127c23 */ /* 0x100fe2000801084c */
[----:B------:R-:W0:Y:S01]  /*3870*/  MUFU.EX2 R7, R7 ;  /* 0x0000000700077308 */ /* 0x000e220000000800 */
[--C-:B------:R-:W-:Y:S01]  /*3880*/  FFMA.FTZ R24, R30, UR34, -R76.reuse ;  /* 0x000000221e187c23 */ /* 0x100fe2000801084c */
[--C-:B------:R-:W-:Y:S01]  /*3890*/  FFMA.FTZ R11, R16, UR34, -R76.reuse ;  /* 0x00000022100b7c23 */ /* 0x100fe2000801084c */
[--C-:B------:R-:W-:Y:S01]  /*38a0*/  FFMA.FTZ R47, R50, UR34, -R76.reuse ;  /* 0x00000022322f7c23 */ /* 0x100fe2000801084c */
[----:B------:R-:W-:Y:S01]  /*38b0*/  FADD.FTZ R30, R14, R17 ;  /* 0x000000110e1e7221 */ /* 0x000fe20000010000 */
[--C-:B------:R-:W-:Y:S01]  /*38c0*/  FFMA.FTZ R16, R23, UR34, -R76.reuse ;  /* 0x0000002217107c23 */ /* 0x100fe2000801084c */
[--C-:B------:R-:W-:Y:S01]  /*38d0*/  FFMA.FTZ R50, R31, UR34, -R76.reuse ;  /* 0x000000221f327c23 */ /* 0x100fe2000801084c */
[--C-:B------:R-:W-:Y:S01]  /*38e0*/  FFMA.FTZ R23, R49, UR34, -R76.reuse ;  /* 0x0000002231177c23 */ /* 0x100fe2000801084c */
[----:B------:R-:W1:Y:S01]  /*38f0*/  MUFU.EX2 R78, R78 ;  /* 0x0000004e004e7308 */ /* 0x000e620000000800 */
[----:B------:R-:W-:Y:S01]  /*3900*/  FFMA.FTZ R49, R51, UR34, -R76 ;  /* 0x0000002233317c23 */ /* 0x000fe2000801084c */
[----:B------:R-:W-:Y:S01]  /*3910*/  FADD.FTZ R51, R19, R30 ;  /* 0x0000001e13337221 */ /* 0x000fe20000010000 */
[--C-:B------:R-:W-:Y:S01]  /*3920*/  FFMA.FTZ R30, R32, UR34, -R76.reuse ;  /* 0x00000022201e7c23 */ /* 0x100fe2000801084c */
[--C-:B------:R-:W-:Y:S01]  /*3930*/  FFMA.FTZ R20, R20, UR34, -R76.reuse ;  /* 0x0000002214147c23 */ /* 0x100fe2000801084c */
[--C-:B------:R-:W-:Y:S01]  /*3940*/  FFMA.FTZ R27, R27, UR34, -R76.reuse ;  /* 0x000000221b1b7c23 */ /* 0x100fe2000801084c */
[----:B------:R-:W-:Y:S01]  /*3950*/  FADD.FTZ R32, R38, R51 ;  /* 0x0000003326207221 */ /* 0x000fe20000010000 */
[----:B------:R-:W-:Y:S01]  /*3960*/  FFMA.FTZ R33, R33, UR34, -R76 ;  /* 0x0000002221217c23 */ /* 0x000fe2000801084c */
[----:B------:R-:W2:Y:S01]  /*3970*/  MUFU.EX2 R87, R87 ;  /* 0x0000005700577308 */ /* 0x000ea20000000800 */
[----:B0-----:R-:W-:Y:S01]  /*3980*/  FADD.FTZ R31, R6, R7 ;  /* 0x00000007061f7221 */ /* 0x001fe20000010000 */
[----:B------:R-:W-:Y:S01]  /*3990*/  FADD.FTZ R93, R21, R32 ;  /* 0x00000020155d7221 */ /* 0x000fe20000010000 */
[--C-:B------:R-:W-:Y:S01]  /*39a0*/  FFMA.FTZ R32, R34, UR34, -R76.reuse ;  /* 0x0000002222207c23 */ /* 0x100fe2000801084c */
[--C-:B------:R-:W-:Y:S01]  /*39b0*/  FFMA.FTZ R36, R36, UR34, -R76.reuse ;  /* 0x0000002224247c23 */ /* 0x100fe2000801084c */
[--C-:B------:R-:W-:Y:S01]  /*39c0*/  FFMA.FTZ R28, R28, UR34, -R76.reuse ;  /* 0x000000221c1c7c23 */ /* 0x100fe2000801084c */
[----:B------:R-:W-:Y:S01]  /*39d0*/  FADD.FTZ R34, R26, R93 ;  /* 0x0000005d1a227221 */ /* 0x000fe20000010000 */
[----:B------:R-:W-:Y:S01]  /*39e0*/  FFMA.FTZ R29, R29, UR34, -R76 ;  /* 0x000000221d1d7c23 */ /* 0x000fe2000801084c */
[----:B------:R-:W0:Y:S01]  /*39f0*/  MUFU.EX2 R8, R8 ;  /* 0x0000000800087308 */ /* 0x000e220000000800 */
[----:B-1----:R-:W-:Y:S01]  /*3a00*/  FADD.FTZ R82, R78, R31 ;  /* 0x0000001f4e527221 */ /* 0x002fe20000010000 */
[----:B------:R-:W-:Y:S01]  /*3a10*/  @!P1 IADD3 R31, R84, 0x12440, RZ ;  /* 0x00012440541f9810 */ /* 0x000fe20007ffe0ff */
[----:B------:R-:W-:Y:S01]  /*3a20*/  FADD.FTZ R93, R35, R34 ;  /* 0x00000022235d7221 */ /* 0x000fe20000010000 */
[--C-:B------:R-:W-:Y:S01]  /*3a30*/  FFMA.FTZ R34, R52, UR34, -R76.reuse ;  /* 0x0000002234227c23 */ /* 0x100fe2000801084c */
[--C-:B------:R-:W-:Y:S01]  /*3a40*/  FFMA.FTZ R53, R53, UR34, -R76.reuse ;  /* 0x0000002235357c23 */ /* 0x100fe2000801084c */
[----:B------:R-:W-:Y:S01]  /*3a50*/  @!P1 PRMT R31, RZ, 0x654, R31 ;  /* 0x00000654ff1f9816 */ /* 0x000fe2000000001f */
[----:B------:R-:W-:Y:S01]  /*3a60*/  FFMA.FTZ R55, R55, UR34, -R76 ;  /* 0x0000002237377c23 */ /* 0x000fe2000801084c */
[----:B------:R-:W1:Y:S01]  /*3a70*/  MUFU.EX2 R9, R9 ;  /* 0x0000000900097308 */ /* 0x000e620000000800 */
[----:B--2---:R-:W-:Y:S01]  /*3a80*/  FADD.FTZ R51, R87, R82 ;  /* 0x0000005257337221 */ /* 0x004fe20000010000 */
[----:B------:R2:W-:Y:S01]  /*3a90*/  @!P1 SYNCS.ARRIVE.TRANS64.RED.A1T0 RZ, [R31+URZ], RZ ;  /* 0x000000ff1fff99a7 */ /* 0x0005e2000810043f */
[--C-:B------:R-:W-:Y:S01]  /*3aa0*/  FFMA.FTZ R40, R40, UR34, -R76.reuse ;  /* 0x0000002228287c23 */ /* 0x100fe2000801084c */
[--C-:B------:R-:W-:Y:S01]  /*3ab0*/  FFMA.FTZ R41, R41, UR34, -R76.reuse ;  /* 0x0000002229297c23 */ /* 0x100fe2000801084c */
[--C-:B------:R-:W-:Y:S01]  /*3ac0*/  FFMA.FTZ R54, R54, UR34, -R76.reuse ;  /* 0x0000002236367c23 */ /* 0x100fe2000801084c */
[--C-:B------:R-:W-:Y:S01]  /*3ad0*/  FFMA.FTZ R91, R91, UR34, -R76.reuse ;  /* 0x000000225b5b7c23 */ /* 0x100fe2000801084c */
[--C-:B------:R-:W-:Y:S01]  /*3ae0*/  FFMA.FTZ R69, R69, UR34, -R76.reuse ;  /* 0x0000002245457c23 */ /* 0x100fe2000801084c */
[----:B------:R-:W3:Y:S01]  /*3af0*/  MUFU.EX2 R12, R12 ;  /* 0x0000000c000c7308 */ /* 0x000ee20000000800 */
[----:B0-----:R-:W-:Y:S01]  /*3b00*/  FADD.FTZ R82, R8, R51 ;  /* 0x0000003308527221 */ /* 0x001fe20000010000 */
[----:B------:R-:W-:Y:S01]  /*3b10*/  F2FP.SATFINITE.E4M3.F32.PACK_AB_MERGE_C R78, R87, R78, RZ ;  /* 0x0000004e574e723e */ /* 0x000fe200048070ff */
[--C-:B------:R-:W-:Y:S01]  /*3b20*/  FFMA.FTZ R88, R88, UR34, -R76.reuse ;  /* 0x0000002258587c23 */ /* 0x100fe2000801084c */
[--C-:B------:R-:W-:Y:S01]  /*3b30*/  FFMA.FTZ R90, R90, UR34, -R76.reuse ;  /* 0x000000225a5a7c23 */ /* 0x100fe2000801084c */
[----:B------:R-:W-:Y:S01]  /*3b40*/  FFMA.FTZ R71, R71, UR34, -R76 ;  /* 0x0000002247477c23 */ /* 0x000fe2000801084c */
[----:B------:R-:W-:Y:S01]  /*3b50*/  F2FP.SATFINITE.E4M3.F32.PACK_AB_MERGE_C R153, R7, R6, R78 ;  /* 0x000000060799723e */ /* 0x000fe2000480704e */
[----:B------:R-:W-:Y:S01]  /*3b60*/  IMAD.MOV.U32 R26, RZ, RZ, R25 ;  /* 0x000000ffff1a7224 */ /* 0x000fe200078e0019 */
[----:B------:R-:W0:Y:S01]  /*3b70*/  MUFU.EX2 R89, R89 ;  /* 0x0000005900597308 */ /* 0x000e220000000800 */
[----:B-1----:R-:W-:Y:S01]  /*3b80*/  FADD.FTZ R51, R9, R82 ;  /* 0x0000005209337221 */ /* 0x002fe20000010000 */
[----:B------:R-:W-:-:S04]  /*3b90*/  FADD.FTZ R82, R42, R93 ;  /* 0x0000005d2a527221 */ /* 0x000fc80000010000 */
[----:B------:R-:W-:Y:S01]  /*3ba0*/  FADD.FTZ R93, R39, R82 ;  /* 0x00000052275d7221 */ /* 0x000fe20000010000 */
[----:B------:R-:W-:Y:S01]  /*3bb0*/  IMAD.MOV.U32 R39, RZ, RZ, R25 ;  /* 0x000000ffff277224 */ /* 0x000fe200078e0019 */
[----:B------:R-:W1:Y:S01]  /*3bc0*/  MUFU.EX2 R10, R10 ;  /* 0x0000000a000a7308 */ /* 0x000e620000000800 */
[----:B---3--:R-:W-:-:S07]  /*3bd0*/  FADD.FTZ R52, R12, R51 ;  /* 0x000000330c347221 */ /* 0x008fce0000010000 */
[----:B------:R-:W3:Y:S01]  /*3be0*/  MUFU.EX2 R11, R11 ;  /* 0x0000000b000b7308 */ /* 0x000ee20000000800 */
[C---:B0-----:R-:W-:Y:S01]  /*3bf0*/  FADD.FTZ R51, R89.reuse, R52 ;  /* 0x0000003459337221 */ /* 0x041fe20000010000 */
[----:B------:R-:W-:Y:S01]  /*3c00*/  FADD.FTZ R52, R44, R93 ;  /* 0x0000005d2c347221 */ /* 0x000fe20000010000 */
[----:B------:R-:W-:Y:S01]  /*3c10*/  F2FP.SATFINITE.E4M3.F32.PACK_AB_MERGE_C R89, R89, R12, RZ ;  /* 0x0000000c5959723e */ /* 0x000fe200048070ff */
[----:B------:R-:W-:Y:S02]  /*3c20*/  IMAD.MOV.U32 R44, RZ, RZ, R25 ;  /* 0x000000ffff2c7224 */ /* 0x000fe400078e0019 */
[----:B------:R-:W-:Y:S01]  /*3c30*/  FADD.FTZ R93, R45, R52 ;  /* 0x000000342d5d7221 */ /* 0x000fe20000010000 */
[----:B------:R-:W-:Y:S01]  /*3c40*/  F2FP.SATFINITE.E4M3.F32.PACK_AB_MERGE_C R155, R9, R8, R89 ;  /* 0x00000008099b723e */ /* 0x000fe20004807059 */
[----:B------:R-:W0:Y:S01]  /*3c50*/  MUFU.EX2 R15, R15 ;  /* 0x0000000f000f7308 */ /* 0x000e220000000800 */
[-C--:B------:R-:W-:Y:S01]  /*3c60*/  MOV R45, R25.reuse ;  /* 0x00000019002d7202 */ /* 0x080fe20000000f00 */
[----:B------:R-:W-:Y:S01]  /*3c70*/  FADD.FTZ R52, R48, R93 ;  /* 0x0000005d30347221 */ /* 0x000fe20000010000 */
[----:B------:R-:W-:-:S03]  /*3c80*/  MOV R48, R25 ;  /* 0x0000001900307202 */ /* 0x000fc60000000f00 */
[----:B------:R-:W-:Y:S01]  /*3c90*/  FADD.FTZ R93, R43, R52 ;  /* 0x000000342b5d7221 */ /* 0x000fe20000010000 */
[----:B------:R-:W-:Y:S01]  /*3ca0*/  IMAD.MOV.U32 R43, RZ, RZ, R25 ;  /* 0x000000ffff2b7224 */ /* 0x000fe200078e0019 */
[----:B------:R-:W4:Y:S02]  /*3cb0*/  MUFU.EX2 R20, R20 ;  /* 0x0000001400147308 */ /* 0x000f240000000800 */
[----:B------:R-:W-:Y:S01]  /*3cc0*/  FADD.FTZ R93, R46, R93 ;  /* 0x0000005d2e5d7221 */ /* 0x000fe20000010000 */
[----:B------:R-:W-:-:S03]  /*3cd0*/  IMAD.MOV.U32 R46, RZ, RZ, R25 ;  /* 0x000000ffff2e7224 */ /* 0x000fc600078e0019 */
[----:B------:R-:W-:Y:S02]  /*3ce0*/  FADD.FTZ R52, R56, R93 ;  /* 0x0000005d38347221 */ /* 0x000fe40000010000 */
[----:B------:R-:W5:Y:S02]  /*3cf0*/  MUFU.EX2 R13, R13 ;  /* 0x0000000d000d7308 */ /* 0x000f640000000800 */
[----:B------:R-:W-:-:S04]  /*3d00*/  FADD.FTZ R52, R77, R52 ;  /* 0x000000344d347221 */ /* 0x000fc80000010000 */
[----:B------:R-:W-:Y:S01]  /*3d10*/  FADD.FTZ R93, R57, R52 ;  /* 0x00000034395d7221 */ /* 0x000fe20000010000 */
[----:B------:R-:W-:Y:S01]  /*3d20*/  IMAD.MOV.U32 R52, RZ, RZ, R25 ;  /* 0x000000ffff347224 */ /* 0x000fe200078e0019 */
[----:B--2---:R1:W-:Y:S02]  /*3d30*/  MUFU.EX2 R31, R32 ;  /* 0x00000020001f7308 */ /* 0x0043e40000000800 */
[----:B------:R-:W-:-:S06]  /*3d40*/  FADD.FTZ R38, R60, R93 ;  /* 0x0000005d3c267221 */ /* 0x000fcc0000010000 */
[----:B------:R-:W2:Y:S01]  /*3d50*/  MUFU.EX2 R16, R16 ;  /* 0x0000001000107308 */ /* 0x000ea20000000800 */
[----:B-1----:R-:W-:Y:S01]  /*3d60*/  FADD.FTZ R32, R10, R51 ;  /* 0x000000330a207221 */ /* 0x002fe20000010000 */
[----:B------:R-:W-:-:S03]  /*3d70*/  FFMA.FTZ R51, R37, UR34, -R76 ;  /* 0x0000002225337c23 */ /* 0x000fc6000801084c */
[----:B---3--:R-:W-:-:S03]  /*3d80*/  FADD.FTZ R32, R11, R32 ;  /* 0x000000200b207221 */ /* 0x008fc60000010000 */
[----:B------:R-:W1:Y:S01]  /*3d90*/  MUFU.EX2 R22, R22 ;  /* 0x0000001600167308 */ /* 0x000e620000000800 */
[----:B0-----:R-:W-:-:S04]  /*3da0*/  FADD.FTZ R95, R15, R32 ;  /* 0x000000200f5f7221 */ /* 0x001fc80000010000 */
[----:B----4-:R-:W-:-:S03]  /*3db0*/  FADD.FTZ R82, R20, R95 ;  /* 0x0000005f14527221 */ /* 0x010fc60000010000 */
[----:B------:R-:W0:Y:S08]  /*3dc0*/  MUFU.EX2 R27, R27 ;  /* 0x0000001b001b7308 */ /* 0x000e300000000800 */
[----:B------:R-:W3:Y:S08]  /*3dd0*/  MUFU.EX2 R18, R18 ;  /* 0x0000001200127308 */ /* 0x000ef00000000800 */
[----:B------:R5:W-:Y:S08]  /*3de0*/  MUFU.EX2 R37, R33 ;  /* 0x0000002100257308 */ /* 0x000bf00000000800 */
[----:B------:R-:W4:Y:S01]  /*3df0*/  MUFU.EX2 R23, R23 ;  /* 0x0000001700177308 */ /* 0x000f220000000800 */
[----:B-----5:R-:W-:-:S04]  /*3e00*/  FADD.FTZ R33, R13, R82 ;  /* 0x000000520d217221 */ /* 0x020fc80000010000 */
[----:B--2---:R-:W-:-:S03]  /*3e10*/  FADD.FTZ R95, R16, R33 ;  /* 0x00000021105f7221 */ /* 0x004fc60000010000 */
[----:B------:R-:W2:Y:S08]  /*3e20*/  MUFU.EX2 R47, R47 ;  /* 0x0000002f002f7308 */ /* 0x000eb00000000800 */
[----:B------:R1:W-:Y:S08]  /*3e30*/  MUFU.EX2 R32, R36 ;  /* 0x0000002400207308 */ /* 0x0003f00000000800 */
[----:B------:R-:W5:Y:S01]  /*3e40*/  MUFU.EX2 R28, R28 ;  /* 0x0000001c001c7308 */ /* 0x000f620000000800 */
[----:B-1----:R-:W-:Y:S01]  /*3e50*/  FADD.FTZ R36, R22, R95 ;  /* 0x0000005f16247221 */ /* 0x002fe20000010000 */
[----:B0-----:R-:W-:-:S03]  /*3e60*/  F2FP.SATFINITE.E4M3.F32.PACK_AB_MERGE_C R22, R27, R22, RZ ;  /* 0x000000161b16723e */ /* 0x001fc600048070ff */
[----:B------:R-:W-:Y:S01]  /*3e70*/  FADD.FTZ R19, R27, R36 ;  /* 0x000000241b137221 */ /* 0x000fe20000010000 */
[----:B------:R-:W-:Y:S01]  /*3e80*/  F2FP.SATFINITE.E4M3.F32.PACK_AB_MERGE_C R139, R16, R13, R22 ;  /* 0x0000000d108b723e */ /* 0x000fe20004807016 */
[----:B------:R-:W-:Y:S01]  /*3e90*/  IMAD.MOV.U32 R27, RZ, RZ, R25 ;  /* 0x000000ffff1b7224 */ /* 0x000fe200078e0019 */
[----:B------:R-:W0:Y:S01]  /*3ea0*/  MUFU.EX2 R24, R24 ;  /* 0x0000001800187308 */ /* 0x000e220000000800 */
[----:B---3--:R-:W-:Y:S01]  /*3eb0*/  FADD.FTZ R36, R18, R19 ;  /* 0x0000001312247221 */ /* 0x008fe20000010000 */
[----:B------:R-:W-:Y:S01]  /*3ec0*/  FADD.FTZ R19, R61, R38 ;  /* 0x000000263d137221 */ /* 0x000fe20000010000 */
[C---:B------:R-:W-:Y:S02]  /*3ed0*/  F2FP.SATFINITE.E4M3.F32.PACK_AB_MERGE_C R61, R80.reuse, R61, RZ ;  /* 0x0000003d503d723e */ /* 0x040fe400048070ff */
[----:B----4-:R-:W-:Y:S01]  /*3ee0*/  FADD.FTZ R42, R23, R36 ;  /* 0x00000024172a7221 */ /* 0x010fe20000010000 */
[----:B------:R-:W-:Y:S01]  /*3ef0*/  FADD.FTZ R19, R80, R19 ;  /* 0x0000001350137221 */ /* 0x000fe20000010000 */
[----:B------:R-:W-:Y:S01]  /*3f00*/  F2FP.SATFINITE.E4M3.F32.PACK_AB_MERGE_C R140, R60, R57, R61 ;  /* 0x000000393c8c723e */ /* 0x000fe2000480703d */
[----:B------:R-:W1:Y:S01]  /*3f10*/  MUFU.EX2 R29, R29 ;  /* 0x0000001d001d7308 */ /* 0x000e620000000800 */
[----:B--2---:R-:W-:Y:S01]  /*3f20*/  FADD.FTZ R35, R47, R42 ;  /* 0x0000002a2f237221 */ /* 0x004fe20000010000 */
[----:B------:R-:W-:Y:S01]  /*3f30*/  FADD.FTZ R38, R62, R19 ;  /* 0x000000133e267221 */ /* 0x000fe20000010000 */
[----:B------:R-:W-:Y:S01]  /*3f40*/  F2FP.SATFINITE.E4M3.F32.PACK_AB_MERGE_C R19, R20, R15, RZ ;  /* 0x0000000f1413723e */ /* 0x000fe200048070ff */
[----:B------:R-:W-:-:S02]  /*3f50*/  IMAD.MOV.U32 R42, RZ, RZ, R25 ;  /* 0x000000ffff2a7224 */ /* 0x000fc400078e0019 */
[C---:B-----5:R-:W-:Y:S01]  /*3f60*/  FADD.FTZ R35, R28.reuse, R35 ;  /* 0x000000231c237221 */ /* 0x060fe20000010000 */
[----:B------:R-:W-:Y:S01]  /*3f70*/  FADD.FTZ R38, R63, R38 ;  /* 0x000000263f267221 */ /* 0x000fe20000010000 */
[----:B------:R-:W-:Y:S01]  /*3f80*/  F2FP.SATFINITE.E4M3.F32.PACK_AB_MERGE_C R28, R28, R47, RZ ;  /* 0x0000002f1c1c723e */ /* 0x000fe200048070ff */
[----:B------:R-:W2:Y:S01]  /*3f90*/  MUFU.EX2 R49, R49 ;  /* 0x0000003100317308 */ /* 0x000ea20000000800 */
[----:B0-----:R-:W-:Y:S01]  /*3fa0*/  FADD.FTZ R20, R24, R35 ;  /* 0x0000002318147221 */ /* 0x001fe20000010000 */
[----:B------:R-:W-:Y:S01]  /*3fb0*/  FADD.FTZ R15, R65, R38 ;  /* 0x00000026410f7221 */ /* 0x000fe20000010000 */
[C---:B------:R-:W-:Y:S01]  /*3fc0*/  F2FP.SATFINITE.E4M3.F32.PACK_AB_MERGE_C R65, R92.reuse, R65, RZ ;  /* 0x000000415c41723e */ /* 0x040fe200048070ff */
[----:B------:R-:W-:Y:S01]  /*3fd0*/  IMAD.MOV.U32 R47, RZ, RZ, R25 ;  /* 0x000000ffff2f7224 */ /* 0x000fe200078e0019 */
[----:B------:R-:W-:Y:S01]  /*3fe0*/  F2FP.SATFINITE.E4M3.F32.PACK_AB_MERGE_C R141, R23, R18, R28 ;  /* 0x00000012178d723e */ /* 0x000fe2000480701c */
[----:B------:R-:W-:Y:S01]  /*3ff0*/  FADD.FTZ R92, R92, R15 ;  /* 0x0000000f5c5c7221 */ /* 0x000fe20000010000 */
[----:B------:R-:W-:Y:S01]  /*4000*/  F2FP.SATFINITE.E4M3.F32.PACK_AB_MERGE_C R142, R63, R62, R65 ;  /* 0x0000003e3f8e723e */ /* 0x000fe20004807041 */
[----:B------:R-:W0:Y:S01]  /*4010*/  MUFU.EX2 R50, R50 ;  /* 0x0000003200327308 */ /* 0x000e220000000800 */
[----:B-1----:R-:W-:Y:S01]  /*4020*/  FADD.FTZ R20, R29, R20 ;  /* 0x000000141d147221 */ /* 0x002fe20000010000 */
[----:B------:R-:W-:Y:S01]  /*4030*/  FADD.FTZ R15, R67, R92 ;  /* 0x0000005c430f7221 */ /* 0x000fe20000010000 */
[----:B------:R-:W-:-:S02]  /*4040*/  F2FP.SATFINITE.E4M3.F32.PACK_AB_MERGE_C R137, R11, R10, R19 ;  /* 0x0000000a0b89723e */ /* 0x000fc40004807013 */
[-C--:B------:R-:W-:Y:S02]  /*4050*/  MOV R28, R25.reuse ;  /* 0x00000019001c7202 */ /* 0x080fe40000000f00 */
[-C--:B------:R-:W-:Y:S01]  /*4060*/  MOV R35, R25.reuse ;  /* 0x0000001900237202 */ /* 0x080fe20000000f00 */
[----:B------:R-:W1:Y:S01]  /*4070*/  MUFU.EX2 R30, R30 ;  /* 0x0000001e001e7308 */ /* 0x000e620000000800 */
[----:B--2---:R-:W-:Y:S01]  /*4080*/  FADD.FTZ R17, R49, R20 ;  /* 0x0000001431117221 */ /* 0x004fe20000010000 */
[----:B------:R-:W-:-:S06]  /*4090*/  MOV R38, R25 ;  /* 0x0000001900267202 */ /* 0x000fcc0000000f00 */
[----:B------:R-:W2:Y:S01]  /*40a0*/  MUFU.EX2 R86, R86 ;  /* 0x0000005600567308 */ /* 0x000ea20000000800 */
[C---:B0-----:R-:W-:Y:S01]  /*40b0*/  FADD.FTZ R17, R50.reuse, R17 ;  /* 0x0000001132117221 */ /* 0x041fe20000010000 */
[----:B------:R-:W-:Y:S01]  /*40c0*/  F2FP.SATFINITE.E4M3.F32.PACK_AB_MERGE_C R49, R50, R49, RZ ;  /* 0x000000313231723e */ /* 0x000fe200048070ff */
[----:B------:R-:W-:-:S03]  /*40d0*/  IMAD.MOV.U32 R50, RZ, RZ, R25 ;  /* 0x000000ffff327224 */ /* 0x000fc600078e0019 */
[----:B------:R-:W-:Y:S01]  /*40e0*/  F2FP.SATFINITE.E4M3.F32.PACK_AB_MERGE_C R143, R29, R24, R49 ;  /* 0x000000181d8f723e */ /* 0x000fe20004807031 */
[----:B------:R-:W-:Y:S01]  /*40f0*/  IMAD.MOV.U32 R24, RZ, RZ, R25 ;  /* 0x000000ffff187224 */ /* 0x000fe200078e0019 */
[----:B------:R-:W0:Y:S01]  /*4100*/  MUFU.EX2 R58, R58 ;  /* 0x0000003a003a7308 */ /* 0x000e220000000800 */
[----:B-1----:R-:W-:Y:S01]  /*4110*/  FADD.FTZ R14, R30, R17 ;  /* 0x000000111e0e7221 */ /* 0x002fe20000010000 */
[--C-:B------:R-:W-:Y:S02]  /*4120*/  IMAD.MOV.U32 R29, RZ, RZ, R25.reuse ;  /* 0x000000ffff1d7224 */ /* 0x100fe400078e0019 */
[----:B------:R-:W-:Y:S02]  /*4130*/  IMAD.MOV.U32 R49, RZ, RZ, R25 ;  /* 0x000000ffff317224 */ /* 0x000fe400078e0019 */
[----:B------:R-:W-:Y:S02]  /*4140*/  FADD.FTZ R17, R31, R14 ;  /* 0x0000000e1f117221 */ /* 0x000fe40000010000 */
[----:B------:R-:W1:Y:S01]  /*4150*/  MUFU.EX2 R34, R34 ;  /* 0x0000002200227308 */ /* 0x000e620000000800 */
[----:B--2---:R-:W-:-:S07]  /*4160*/  FADD.FTZ R15, R86, R15 ;  /* 0x0000000f560f7221 */ /* 0x004fce0000010000 */
[----:B------:R-:W2:Y:S01]  /*4170*/  MUFU.EX2 R59, R59 ;  /* 0x0000003b003b7308 */ /* 0x000ea20000000800 */
[----:B0-----:R-:W-:-:S07]  /*4180*/  FADD.FTZ R14, R58, R15 ;  /* 0x0000000f3a0e7221 */ /* 0x001fce0000010000 */
[----:B------:R-:W0:Y:S01]  /*4190*/  MUFU.EX2 R64, R64 ;  /* 0x0000004000407308 */ /* 0x000e220000000800 */
[----:B-1----:R-:W-:Y:S01]  /*41a0*/  FADD.FTZ R20, R34, R17 ;  /* 0x0000001122147221 */ /* 0x002fe20000010000 */
[----:B------:R-:W-:-:S03]  /*41b0*/  F2FP.SATFINITE.E4M3.F32.PACK_AB_MERGE_C R34, R37, R34, RZ ;  /* 0x000000222522723e */ /* 0x000fc600048070ff */
[----:B------:R-:W-:Y:S01]  /*41c0*/  FADD.FTZ R37, R37, R20 ;  /* 0x0000001425257221 */ /* 0x000fe20000010000 */
[----:B------:R-:W-:Y:S01]  /*41d0*/  F2FP.SATFINITE.E4M3.F32.PACK_AB_MERGE_C R145, R31, R30, R34 ;  /* 0x0000001e1f91723e */ /* 0x000fe20004807022 */
[----:B------:R-:W-:Y:S01]  /*41e0*/  IMAD.MOV.U32 R31, RZ, RZ, R25 ;  /* 0x000000ffff1f7224 */ /* 0x000fe200078e0019 */
[----:B------:R-:W1:Y:S01]  /*41f0*/  MUFU.EX2 R73, R73 ;  /* 0x0000004900497308 */ /* 0x000e620000000800 */
[C---:B--2---:R-:W-:Y:S01]  /*4200*/  F2FP.SATFINITE.E4M3.F32.PACK_AB_MERGE_C R58, R59.reuse, R58, RZ ;  /* 0x0000003a3b3a723e */ /* 0x044fe200048070ff */
[----:B------:R-:W-:Y:S01]  /*4210*/  FADD.FTZ R59, R59, R14 ;  /* 0x0000000e3b3b7221 */ /* 0x000fe20000010000 */
[----:B------:R-:W-:Y:S01]  /*4220*/  FADD.FTZ R20, R32, R37 ;  /* 0x0000002520147221 */ /* 0x000fe20000010000 */
[--C-:B------:R-:W-:Y:S01]  /*4230*/  IMAD.MOV.U32 R30, RZ, RZ, R25.reuse ;  /* 0x000000ffff1e7224 */ /* 0x100fe200078e0019 */
[----:B------:R-:W-:Y:S01]  /*4240*/  F2FP.SATFINITE.E4M3.F32.PACK_AB_MERGE_C R144, R86, R67, R58 ;  /* 0x000000435690723e */ /* 0x000fe2000480703a */
[----:B------:R-:W-:Y:S02]  /*4250*/  IMAD.MOV.U32 R34, RZ, RZ, R25 ;  /* 0x000000ffff227224 */ /* 0x000fe400078e0019 */
[----:B------:R2:W3:Y:S01]  /*4260*/  MUFU.EX2 R33, R53 ;  /* 0x0000003500217308 */ /* 0x0004e20000000800 */
[----:B0-----:R-:W-:Y:S01]  /*4270*/  FADD.FTZ R14, R64, R59 ;  /* 0x0000003b400e7221 */ /* 0x001fe20000010000 */
[----:B------:R-:W-:-:S06]  /*4280*/  IMAD.MOV.U32 R37, RZ, RZ, R25 ;  /* 0x000000ffff257224 */ /* 0x000fcc00078e0019 */
[----:B------:R-:W0:Y:S01]  /*4290*/  MUFU.EX2 R66, R66 ;  /* 0x0000004200427308 */ /* 0x000e220000000800 */
[----:B-1----:R-:W-:Y:S01]  /*42a0*/  FADD.FTZ R15, R73, R14 ;  /* 0x0000000e490f7221 */ /* 0x002fe20000010000 */
[----:B--2---:R-:W-:-:S06]  /*42b0*/  IMAD.MOV.U32 R53, RZ, RZ, R25 ;  /* 0x000000ffff357224 */ /* 0x004fcc00078e0019 */
[----:B------:R-:W1:Y:S01]  /*42c0*/  MUFU.EX2 R51, R51 ;  /* 0x0000003300337308 */ /* 0x000e620000000800 */
[----:B---3--:R-:W-:-:S07]  /*42d0*/  FADD.FTZ R20, R33, R20 ;  /* 0x0000001421147221 */ /* 0x008fce0000010000 */
[----:B------:R2:W3:Y:S01]  /*42e0*/  MUFU.EX2 R36, R55 ;  /* 0x0000003700247308 */ /* 0x0004e20000000800 */
[----:B0-----:R-:W-:Y:S01]  /*42f0*/  F2FP.SATFINITE.E4M3.F32.PACK_AB_MERGE_C R14, R75, R66, RZ ;  /* 0x000000424b0e723e */ /* 0x001fe200048070ff */
[----:B------:R-:W-:-:S03]  /*4300*/  FADD.FTZ R66, R66, R15 ;  /* 0x0000000f42427221 */ /* 0x000fc60000010000 */
[----:B------:R-:W-:Y:S01]  /*4310*/  F2FP.SATFINITE.E4M3.F32.PACK_AB_MERGE_C R146, R73, R64, R14 ;  /* 0x000000404992723e */ /* 0x000fe2000480700e */
[----:B------:R-:W-:Y:S02]  /*4320*/  FADD.FTZ R75, R75, R66 ;  /* 0x000000424b4b7221 */ /* 0x000fe40000010000 */
[----:B------:R-:W-:Y:S01]  /*4330*/  MUFU.EX2 R70, R70 ;  /* 0x0000004600467308 */ /* 0x000fe20000000800 */
[----:B-1----:R-:W-:Y:S01]  /*4340*/  FADD.FTZ R15, R51, R20 ;  /* 0x00000014330f7221 */ /* 0x002fe20000010000 */
[----:B--2---:R-:W-:-:S06]  /*4350*/  MOV R55, R25 ;  /* 0x0000001900377202 */ /* 0x004fcc0000000f00 */
[----:B------:R-:W0:Y:S01]  /*4360*/  MUFU.EX2 R83, R83 ;  /* 0x0000005300537308 */ /* 0x000e220000000800 */
[C---:B---3--:R-:W-:Y:S01]  /*4370*/  FADD.FTZ R15, R36.reuse, R15 ;  /* 0x0000000f240f7221 */ /* 0x048fe20000010000 */
[----:B------:R-:W-:Y:S01]  /*4380*/  F2FP.SATFINITE.E4M3.F32.PACK_AB_MERGE_C R51, R36, R51, RZ ;  /* 0x000000332433723e */ /* 0x000fe200048070ff */
[----:B------:R-:W-:-:S03]  /*4390*/  IMAD.MOV.U32 R36, RZ, RZ, R25 ;  /* 0x000000ffff247224 */ /* 0x000fc600078e0019 */
[----:B------:R-:W-:Y:S01]  /*43a0*/  F2FP.SATFINITE.E4M3.F32.PACK_AB_MERGE_C R147, R33, R32, R51 ;  /* 0x000000202193723e */ /* 0x000fe20004807033 */
[--C-:B------:R-:W-:Y:S01]  /*43b0*/  IMAD.MOV.U32 R33, RZ, RZ, R25.reuse ;  /* 0x000000ffff217224 */ /* 0x100fe200078e0019 */
[----:B------:R-:W1:Y:S01]  /*43c0*/  MUFU.EX2 R68, R68 ;  /* 0x0000004400447308 */ /* 0x000e620000000800 */
[--C-:B------:R-:W-:Y:S02]  /*43d0*/  IMAD.MOV.U32 R32, RZ, RZ, R25.reuse ;  /* 0x000000ffff207224 */ /* 0x100fe400078e0019 */
[----:B------:R-:W-:-:S05]  /*43e0*/  IMAD.MOV.U32 R51, RZ, RZ, R25 ;  /* 0x000000ffff337224 */ /* 0x000fca00078e0019 */
[----:B------:R2:W3:Y:S01]  /*43f0*/  MUFU.EX2 R12, R40 ;  /* 0x00000028000c7308 */ /* 0x0004e20000000800 */
[----:B0-----:R-:W-:-:S07]  /*4400*/  F2FP.SATFINITE.E4M3.F32.PACK_AB_MERGE_C R7, R83, R70, RZ ;  /* 0x000000465307723e */ /* 0x001fce00048070ff */
[----:B------:R-:W0:Y:S01]  /*4410*/  MUFU.EX2 R81, R81 ;  /* 0x0000005100517308 */ /* 0x000e220000000800 */
[----:B-1----:R-:W-:Y:S01]  /*4420*/  FADD.FTZ R6, R68, R75 ;  /* 0x0000004b44067221 */ /* 0x002fe20000010000 */
[----:B--2---:R-:W-:-:S06]  /*4430*/  IMAD.MOV.U32 R40, RZ, RZ, R25 ;  /* 0x000000ffff287224 */ /* 0x004fcc00078e0019 */
[----:B------:R-:W1:Y:S01]  /*4440*/  MUFU.EX2 R41, R41 ;  /* 0x0000002900297308 */ /* 0x000e620000000800 */
[----:B---3--:R-:W-:-:S07]  /*4450*/  FADD.FTZ R8, R12, R15 ;  /* 0x0000000f0c087221 */ /* 0x008fce0000010000 */
[----:B------:R-:W2:Y:S01]  /*4460*/  MUFU.EX2 R54, R54 ;  /* 0x0000003600367308 */ /* 0x000ea20000000800 */
[C---:B0-----:R-:W-:Y:S01]  /*4470*/  F2FP.SATFINITE.E4M3.F32.PACK_AB_MERGE_C R148, R81.reuse, R68, R7 ;  /* 0x000000445194723e */ /* 0x041fe20004807007 */
[----:B------:R-:W-:-:S04]  /*4480*/  FADD.FTZ R81, R81, R6 ;  /* 0x0000000651517221 */ /* 0x000fc80000010000 */
[----:B------:R-:W-:Y:S02]  /*4490*/  FADD.FTZ R70, R70, R81 ;  /* 0x0000005146467221 */ /* 0x000fe40000010000 */
[----:B------:R-:W0:Y:S01]  /*44a0*/  MUFU.EX2 R91, R91 ;  /* 0x0000005b005b7308 */ /* 0x000e220000000800 */
[----:B-1----:R-:W-:Y:S01]  /*44b0*/  FADD.FTZ R7, R41, R8 ;  /* 0x0000000829077221 */ /* 0x002fe20000010000 */
[----:B------:R-:W-:-:S06]  /*44c0*/  FADD.FTZ R83, R83, R70 ;  /* 0x0000004653537221 */ /* 0x000fcc0000010000 */
[----:B------:R-:W-:Y:S01]  /*44d0*/  MUFU.EX2 R74, R74 ;  /* 0x0000004a004a7308 */ /* 0x000fe20000000800 */
[----:B--2---:R-:W-:-:S07]  /*44e0*/  FADD.FTZ R6, R54, R7 ;  /* 0x0000000736067221 */ /* 0x004fce0000010000 */
[----:B------:R-:W1:Y:S01]  /*44f0*/  MUFU.EX2 R85, R85 ;  /* 0x0000005500557308 */ /* 0x000e620000000800 */
[C---:B0-----:R-:W-:Y:S01]  /*4500*/  FADD.FTZ R6, R91.reuse, R6 ;  /* 0x000000065b067221 */ /* 0x041fe20000010000 */
[----:B------:R-:W-:-:S04]  /*4510*/  F2FP.SATFINITE.E4M3.F32.PACK_AB_MERGE_C R54, R91, R54, RZ ;  /* 0x000000365b36723e */ /* 0x000fc800048070ff */
[----:B------:R-:W-:Y:S01]  /*4520*/  F2FP.SATFINITE.E4M3.F32.PACK_AB_MERGE_C R149, R41, R12, R54 ;  /* 0x0000000c2995723e */ /* 0x000fe20004807036 */
[--C-:B------:R-:W-:Y:S01]  /*4530*/  IMAD.MOV.U32 R41, RZ, RZ, R25.reuse ;  /* 0x000000ffff297224 */ /* 0x100fe200078e0019 */
[----:B------:R-:W0:Y:S01]  /*4540*/  MUFU.EX2 R72, R72 ;  /* 0x0000004800487308 */ /* 0x000e220000000800 */
[----:B------:R-:W-:-:S07]  /*4550*/  IMAD.MOV.U32 R54, RZ, RZ, R25 ;  /* 0x000000ffff367224 */ /* 0x000fce00078e0019 */
[----:B------:R-:W2:Y:S01]  /*4560*/  MUFU.EX2 R69, R69 ;  /* 0x0000004500457308 */ /* 0x000ea20000000800 */
[----:B-1----:R-:W-:-:S07]  /*4570*/  F2FP.SATFINITE.E4M3.F32.PACK_AB_MERGE_C R9, R85, R74, RZ ;  /* 0x0000004a5509723e */ /* 0x002fce00048070ff */
[----:B------:R-:W1:Y:S01]  /*4580*/  MUFU.EX2 R79, R79 ;  /* 0x0000004f004f7308 */ /* 0x000e620000000800 */
[----:B0-----:R-:W-:-:S07]  /*4590*/  FADD.FTZ R8, R72, R83 ;  /* 0x0000005348087221 */ /* 0x001fce0000010000 */
[----:B------:R-:W0:Y:S01]  /*45a0*/  MUFU.EX2 R88, R88 ;  /* 0x0000005800587308 */ /* 0x000e220000000800 */
[----:B--2---:R-:W-:-:S07]  /*45b0*/  FADD.FTZ R7, R69, R6 ;  /* 0x0000000645077221 */ /* 0x004fce0000010000 */
[----:B------:R-:W2:Y:S01]  /*45c0*/  MUFU.EX2 R90, R90 ;  /* 0x0000005a005a7308 */ /* 0x000ea20000000800 */
[C---:B-1----:R-:W-:Y:S01]  /*45d0*/  F2FP.SATFINITE.E4M3.F32.PACK_AB_MERGE_C R150, R79.reuse, R72, R9 ;  /* 0x000000484f96723e */ /* 0x042fe20004807009 */
[----:B------:R-:W-:-:S04]  /*45e0*/  FADD.FTZ R79, R79, R8 ;  /* 0x000000084f4f7221 */ /* 0x000fc80000010000 */
[----:B------:R-:W-:Y:S02]  /*45f0*/  FADD.FTZ R74, R74, R79 ;  /* 0x0000004f4a4a7221 */ /* 0x000fe40000010000 */
[----:B------:R-:W1:Y:S01]  /*4600*/  MUFU.EX2 R71, R71 ;  /* 0x0000004700477308 */ /* 0x000e620000000800 */
[----:B0-----:R-:W-:Y:S01]  /*4610*/  FADD.FTZ R7, R88, R7 ;  /* 0x0000000758077221 */ /* 0x001fe20000010000 */
[----:B------:R-:W-:-:S03]  /*4620*/  FADD.FTZ R9, R85, R74 ;  /* 0x0000004a55097221 */ /* 0x000fc60000010000 */
[----:B--2---:R-:W-:Y:S01]  /*4630*/  FADD.FTZ R8, R90, R7 ;  /* 0x000000075a087221 */ /* 0x004fe20000010000 */
[----:B-1----:R-:W-:-:S03]  /*4640*/  F2FP.SATFINITE.E4M3.F32.PACK_AB_MERGE_C R6, R71, R90, RZ ;  /* 0x0000005a4706723e */ /* 0x002fc600048070ff */
[----:B------:R-:W-:Y:S01]  /*4650*/  FADD.FTZ R8, R71, R8 ;  /* 0x0000000847087221 */ /* 0x000fe20000010000 */
[----:B------:R-:W-:Y:S01]  /*4660*/  F2FP.SATFINITE.E4M3.F32.PACK_AB_MERGE_C R151, R88, R69, R6 ;  /* 0x000000455897723e */ /* 0x000fe20004807006 */
[----:B------:R-:W-:Y:S06]  /*4670*/  @!P2 BRA `(.L_x_19) ;  /* 0x0000002c0078a947 */ /* 0x000fec0003800000 */
[----:B------:R-:W-:Y:S01]  /*4680*/  IMAD.MOV.U32 R7, RZ, RZ, R122 ;  /* 0x000000ffff077224 */ /* 0x000fe200078e007a */
[----:B------:R-:W-:Y:S01]  /*4690*/  CS2R R24, SRZ ;  /* 0x0000000000187805 */ /* 0x000fe2000001ff00 */
[----:B------:R-:W-:Y:S01]  /*46a0*/  IMAD.MOV.U32 R6, RZ, RZ, R3 ;  /* 0x000000ffff067224 */ /* 0x000fe200078e0003 */
[----:B------:R-:W-:Y:S02]  /*46b0*/  CS2R R26, SRZ ;  /* 0x00000000001a7805 */ /* 0x000fe4000001ff00 */
[----:B------:R-:W-:Y:S02]  /*46c0*/  CS2R R28, SRZ ;  /* 0x00000000001c7805 */ /* 0x000fe4000001ff00 */
[----:B------:R-:W-:Y:S02]  /*46d0*/  CS2R R30, SRZ ;  /* 0x00000000001e7805 */ /* 0x000fe4000001ff00 */
[----:B------:R-:W-:Y:S02]  /*46e0*/  CS2R R32, SRZ ;  /* 0x0000000000207805 */ /* 0x000fe4000001ff00 */
[----:B------:R-:W-:-:S02]  /*46f0*/  CS2R R34, SRZ ;  /* 0x0000000000227805 */ /* 0x000fc4000001ff00 */
[----:B------:R-:W-:Y:S02]  /*4700*/  CS2R R36, SRZ ;  /* 0x0000000000247805 */ /* 0x000fe4000001ff00 */
        /* <DEDUP_REMOVED lines=8> */
[----:B------:R-:W-:Y:S01]  /*4790*/  CS2R R54, SRZ ;  /* 0x0000000000367805 */ /* 0x000fe2000001ff00 */
[----:B------:R-:W-:Y:S01]  /*47a0*/  UMOV UR5, URZ ;  /* 0x0000003f00057c82 */ /* 0x000fe20008000000 */
[----:B------:R-:W-:Y:S01]  /*47b0*/  UMOV UR6, URZ ;  /* 0x0000003f00067c82 */ /* 0x000fe20008000000 */
[----:B------:R-:W-:-:S05]  /*47c0*/  ULDC UR34, c[0x0][0x988] ;  /* 0x0002620000227ab9 */ /* 0x000fca0000000800 */
.L_x_29:
[----:B------:R-:W-:-:S04]  /*47d0*/  UISETP.NE.AND UP0, UPT, UR6, 0x1, UPT ;  /* 0x000000010600788c */ /* 0x000fc8000bf05270 */
[----:B------:R-:W-:-:S04]  /*47e0*/  USEL UR4, URZ, 0x1, UP0 ;  /* 0x000000013f047887 */ /* 0x000fc80008000000 */
[----:B------:R-:W-:Y:S01]  /*47f0*/  ULOP3.LUT UR4, UR5, UR4, URZ, 0x3c, !UPT ;  /* 0x0000000405047292 */ /* 0x000fe2000f8e3c3f */
[----:B------:R-:W-:Y:S11]  /*4800*/  @!P0 BRA `(.L_x_20) ;  /* 0x0000000000048947 */ /* 0x000ff60003800000 */
[----:B------:R-:W-:Y:S01]  /*4810*/  BPT.TRAP 0x1 ;  /* 0x000000040000795c */ /* 0x000fe20000300000 */
.L_x_20:
[----:B------:R-:W-:Y:S01]  /*4820*/  UIADD3 UR10, UR6, 0x1, URZ ;  /* 0x00000001060a7890 */ /* 0x000fe2000fffe03f */
[----:B------:R-:W-:-:S03]  /*4830*/  IMAD.U32 R3, RZ, RZ, UR4 ;  /* 0x00000004ff037e24 */ /* 0x000fc6000f8e00ff */
[----:B------:R-:W-:Y:S02]  /*4840*/  UISETP.NE.AND UP0, UPT, UR10, 0x2, UPT ;  /* 0x000000020a00788c */ /* 0x000fe4000bf05270 */
[----:B------:R-:W-:Y:S02]  /*4850*/  SHF.L.U32 R3, R3, 0x1f, RZ ;  /* 0x0000001f03037819 */ /* 0x000fe400000006ff */
[----:B------:R-:W-:-:S04]  /*4860*/  USEL UR10, UR10, URZ, UP0 ;  /* 0x0000003f0a0a7287 */ /* 0x000fc80008000000 */
[----:B------:R-:W-:Y:S02]  /*4870*/  ULEA UR35, UR10, UR38, 0x3 ;  /* 0x000000260a237291 */ /* 0x000fe4000f8e183f */
[----:B------:R-:W-:-:S07]  /*4880*/  MOV R2, UR10 ;  /* 0x0000000a00027c02 */ /* 0x000fce0008000f00 */
[----:B------:R0:W1:Y:S01]  /*4890*/  SYNCS.PHASECHK.TRANS64.TRYWAIT P2, [UR35+0x12430], R3 ;  /* 0x01243003ff0075a7 */ /* 0x0000620008040163 */
[----:B------:R-:W-:Y:S05]  /*48a0*/  @!P0 BRA `(.L_x_21) ;  /* 0x0000000000048947 */ /* 0x000fea0003800000 */
[----:B------:R-:W-:Y:S01]  /*48b0*/  BPT.TRAP 0x1 ;  /* 0x000000040000795c */ /* 0x000fe20000300000 */
.L_x_21:
[----:B-1----:R-:W-:Y:S05]  /*48c0*/  @P2 BRA `(.L_x_22) ;  /* 0x0000000000082947 */ /* 0x002fea0003800000 */
[----:B------:R-:W1:Y:S02]  /*48d0*/  SYNCS.PHASECHK.TRANS64.TRYWAIT P2, [UR35+0x12430], R3 ;  /* 0x01243003ff0075a7 */ /* 0x000e640008040163 */
[----:B-1----:R-:W-:Y:S05]  /*48e0*/  @!P2 BRA `(.L_x_23) ;  /* 0x0000007c0058a947 */ /* 0x002fea0003800000 */
.L_x_22:
[----:B------:R-:W-:Y:S01]  /*48f0*/  R2UR UR14, R2 ;  /* 0x00000000020e72ca */ /* 0x000fe200000e0000 */
[----:B------:R-:W-:Y:S01]  /*4900*/  WARPGROUP.ARRIVE ;  /* 0x00000000000079c5 */ /* 0x000fe20000000000 */
[C---:B------:R-:W-:Y:S01]  /*4910*/  R2UR UR12, R4.reuse ;  /* 0x00000000040c72ca */ /* 0x040fe200000e0000 */
[----:B------:R-:W-:Y:S01]  /*4920*/  UMOV UR15, 0x80000020 ;  /* 0x80000020000f7882 */ /* 0x000fe20000000000 */
        /* <DEDUP_REMOVED lines=9> */
[----:B------:R-:W-:Y:S01]  /*49c0*/  UIMAD UR14, UR14, 0x280, UR32 ;  /* 0x000002800e0e78a4 */ /* 0x000fe2000f8e0220 */
[C---:B------:R-:W-:Y:S01]  /*49d0*/  R2UR UR24, R4.reuse ;  /* 0x00000000041872ca */ /* 0x040fe200000e0000 */
[----:B------:R-:W-:Y:S01]  /*49e0*/  UMOV UR11, 0x80000020 ;  /* 0x80000020000b7882 */ /* 0x000fe20000000000 */
[C---:B------:R-:W-:Y:S01]  /*49f0*/  R2UR UR25, R5.reuse ;  /* 0x00000000051972ca */ /* 0x040fe200000e0000 */
[----:B------:R-:W-:Y:S01]  /*4a00*/  UIADD3 UR18, UR14, 0x80, URZ ;  /* 0x000000800e127890 */ /* 0x000fe2000fffe03f */
[----:B------:R-:W-:Y:S01]  /*4a10*/  R2UR UR28, R4 ;  /* 0x00000000041c72ca */ /* 0x000fe200000e0000 */
[----:B------:R-:W-:Y:S01]  /*4a20*/  UIADD3 UR22, UR14, 0x100, URZ ;  /* 0x000001000e167890 */ /* 0x000fe2000fffe03f */
[----:B------:R-:W-:Y:S01]  /*4a30*/  R2UR UR29, R5 ;  /* 0x00000000051d72ca */ /* 0x000fe200000e0000 */
[----:B------:R-:W-:-:S02]  /*4a40*/  UIADD3 UR26, UR14, 0x180, URZ ;  /* 0x000001800e1a7890 */ /* 0x000fc4000fffe03f */
[----:B------:R-:W-:Y:S01]  /*4a50*/  QGMMA.64x32x32.F32.E4M3.E4M3 R120, gdesc[UR12], RZ, !UPT, gsb0 ;  /* 0x006000000c7879f3 */ /* 0x000fe2000c0008ff */
[----:B------:R-:W-:Y:S02]  /*4a60*/  UIADD3 UR30, UR14, 0x200, URZ ;  /* 0x000002000e1e7890 */ /* 0x000fe4000fffe03f */
[----:B------:R-:W-:Y:S02]  /*4a70*/  UIADD3 UR10, UR14, 0x2, URZ ;  /* 0x000000020e0a7890 */ /* 0x000fe4000fffe03f */
[----:B------:R-:W-:Y:S01]  /*4a80*/  UIADD3 UR15, UR14, 0x82, URZ ;  /* 0x000000820e0f7890 */ /* 0x000fe2000fffe03f */
[----:B------:R-:W-:Y:S01]  /*4a90*/  UMOV UR12, UR8 ;  /* 0x00000008000c7c82 */ /* 0x000fe20008000000 */
[----:B------:R-:W-:Y:S01]  /*4aa0*/  UMOV UR13, UR9 ;  /* 0x00000009000d7c82 */ /* 0x000fe20008000000 */
[----:B------:R-:W-:Y:S02]  /*4ab0*/  WARPGROUP.DEPBAR.LE gsb0, 0x0 ;  /* 0x00008000000079c5 */ /* 0x000fe40000010000 */
[----:B------:R-:W-:-:S06]  /*4ac0*/  WARPGROUP.ARRIVE ;  /* 0x00000000000079c5 */ /* 0x000fcc0000000000 */
[----:B------:R-:W-:Y:S01]  /*4ad0*/  QGMMA.64x32x32.F32.E4M3.E4M3 R104, gdesc[UR16], RZ, !UPT, gsb0 ;  /* 0x00600000106879f3 */ /* 0x000fe2000c0008ff */
[----:B------:R-:W-:Y:S02]  /*4ae0*/  UIADD3 UR16, UR14, 0x102, URZ ;  /* 0x000001020e107890 */ /* 0x000fe4000fffe03f */
[----:B------:R-:W-:Y:S02]  /*4af0*/  UIADD3 UR17, UR14, 0x182, URZ ;  /* 0x000001820e117890 */ /* 0x000fe4000fffe03f */
[----:B------:R-:W-:-:S03]  /*4b00*/  UIADD3 UR18, UR14, 0x202, URZ ;  /* 0x000002020e127890 */ /* 0x000fc6000fffe03f */
[----:B------:R-:W-:Y:S01]  /*4b10*/  UMOV UR14, UR16 ;  /* 0x00000010000e7c82 */ /* 0x000fe20008000000 */
        /* <DEDUP_REMOVED lines=12> */
[----:B------:R-:W-:Y:S01]  /*4be0*/  UMOV UR10, UR15 ;  /* 0x0000000f000a7c82 */ /* 0x000fe20008000000 */
[----:B------:R-:W-:Y:S01]  /*4bf0*/  UMOV UR11, 0x80000020 ;  /* 0x80000020000b7882 */ /* 0x000fe20000000000 */
[----:B------:R-:W-:Y:S01]  /*4c00*/  UMOV UR15, 0x80000020 ;  /* 0x80000020000f7882 */ /* 0x000fe20000000000 */
[----:B------:R-:W-:Y:S02]  /*4c10*/  WARPGROUP.DEPBAR.LE gsb0, 0x0 ;  /* 0x00008000000079c5 */ /* 0x000fe40000010000 */
[----:B------:R-:W-:-:S06]  /*4c20*/  WARPGROUP.ARRIVE ;  /* 0x00000000000079c5 */ /* 0x000fcc0000000000 */
[----:B------:R-:W-:Y:S01]  /*4c30*/  QGMMA.64x32x32.F32.E4M3.E4M3 R104, gdesc[UR8], R104, gsb0 ;  /* 0x00600000086879f3 */ /* 0x000fe20008000868 */
[----:B------:R-:W-:Y:S01]  /*4c40*/  UMOV UR10, UR17 ;  /* 0x00000011000a7c82 */ /* 0x000fe20008000000 */
[----:B------:R-:W-:Y:S01]  /*4c50*/  UMOV UR11, 0x80000020 ;  /* 0x80000020000b7882 */ /* 0x000fe20000000000 */
[----:B------:R-:W-:Y:S02]  /*4c60*/  WARPGROUP.DEPBAR.LE gsb0, 0x0 ;  /* 0x00008000000079c5 */ /* 0x000fe40000010000 */
[----:B------:R-:W-:-:S06]  /*4c70*/  WARPGROUP.ARRIVE ;  /* 0x00000000000079c5 */ /* 0x000fcc0000000000 */
[----:B------:R-:W-:Y:S03]  /*4c80*/  QGMMA.64x32x32.F32.E4M3.E4M3 R88, gdesc[UR12], R88, gsb0 ;  /* 0x006000000c5879f3 */ /* 0x000fe60008000858 */
        /* <DEDUP_REMOVED lines=9> */
[----:B------:R-:W-:Y:S05]  /*4d20*/  @!P0 BRA `(.L_x_24) ;  /* 0x0000000000048947 */ /* 0x000fea0003800000 */
[----:B------:R-:W-:Y:S01]  /*4d30*/  BPT.TRAP 0x1 ;  /* 0x000000040000795c */ /* 0x000fe20000300000 */
.L_x_24:
[----:B------:R-:W-:Y:S01]  /*4d40*/  ULEA UR12, UR6, UR38, 0x3 ;  /* 0x00000026060c7291 */ /* 0x000fe2000f8e183f */
[----:B01----:R-:W-:-:S05]  /*4d50*/  IMAD.U32 R3, RZ, RZ, UR5 ;  /* 0x00000005ff037e24 */ /* 0x003fca000f8e00ff */
[----:B------:R-:W-:-:S04]  /*4d60*/  SHF.L.U32 R3, R3, 0x1f, RZ ;  /* 0x0000001f03037819 */ /* 0x000fc800000006ff */
[----:B------:R0:W1:Y:S01]  /*4d70*/  SYNCS.PHASECHK.TRANS64.TRYWAIT P2, [UR12+0x12450], R3 ;  /* 0x01245003ff0075a7 */ /* 0x000062000804014c */
[----:B------:R-:W-:Y:S05]  /*4d80*/  @!P0 BRA `(.L_x_25) ;  /* 0x0000000000048947 */ /* 0x000fea0003800000 */
[----:B------:R-:W-:Y:S01]  /*4d90*/  BPT.TRAP 0x1 ;  /* 0x000000040000795c */ /* 0x000fe20000300000 */
.L_x_25:
[C---:B------:R-:W-:Y:S01]  /*4da0*/  FMUL.FTZ R11, R0.reuse, R120 ;  /* 0x00000078000b7220 */ /* 0x040fe20000410000 */
[C---:B------:R-:W-:Y:S01]  /*4db0*/  FMUL.FTZ R12, R0.reuse, R122 ;  /* 0x0000007a000c7220 */ /* 0x040fe20000410000 */
[C---:B------:R-:W-:Y:S01]  /*4dc0*/  FMUL.FTZ R10, R0.reuse, R121 ;  /* 0x00000079000a7220 */ /* 0x040fe20000410000 */
[C---:B------:R-:W-:Y:S01]  /*4dd0*/  FMUL.FTZ R13, R0.reuse, R123 ;  /* 0x0000007b000d7220 */ /* 0x040fe20000410000 */
[C---:B------:R-:W-:Y:S01]  /*4de0*/  FMUL.FTZ R14, R0.reuse, R124 ;  /* 0x0000007c000e7220 */ /* 0x040fe20000410000 */
[C---:B------:R-:W-:Y:S01]  /*4df0*/  FMUL.FTZ R15, R0.reuse, R125 ;  /* 0x0000007d000f7220 */ /* 0x040fe20000410000 */
[----:B------:R-:W2:Y:S01]  /*4e00*/  MUFU.TANH R11, R11 ;  /* 0x0000000b000b7308 */ /* 0x000ea20000002400 */
[C---:B------:R-:W-:Y:S01]  /*4e10*/  FMUL.FTZ R16, R0.reuse, R126 ;  /* 0x0000007e00107220 */ /* 0x040fe20000410000 */
[C---:B------:R-:W-:Y:S01]  /*4e20*/  FMUL.FTZ R17, R0.reuse, R127 ;  /* 0x0000007f00117220 */ /* 0x040fe20000410000 */
[C---:B------:R-:W-:Y:S01]  /*4e30*/  FMUL.FTZ R18, R0.reuse, R128 ;  /* 0x0000008000127220 */ /* 0x040fe20000410000 */
[C---:B------:R-:W-:Y:S01]  /*4e40*/  FMUL.FTZ R19, R0.reuse, R129 ;  /* 0x0000008100137220 */ /* 0x040fe20000410000 */
[C---:B------:R-:W-:Y:S01]  /*4e50*/  FMUL.FTZ R20, R0.reuse, R130 ;  /* 0x0000008200147220 */ /* 0x040fe20000410000 */
[C---:B------:R-:W-:Y:S01]  /*4e60*/  FMUL.FTZ R21, R0.reuse, R131 ;  /* 0x0000008300157220 */ /* 0x040fe20000410000 */
[C---:B------:R-:W-:Y:S01]  /*4e70*/  FMUL.FTZ R22, R0.reuse, R132 ;  /* 0x0000008400167220 */ /* 0x040fe20000410000 */
[----:B------:R-:W3:Y:S01]  /*4e80*/  MUFU.TANH R12, R12 ;  /* 0x0000000c000c7308 */ /* 0x000ee20000002400 */
[C---:B------:R-:W-:Y:S01]  /*4e90*/  FMUL.FTZ R23, R0.reuse, R133 ;  /* 0x0000008500177220 */ /* 0x040fe20000410000 */
[C---:B------:R-:W-:Y:S01]  /*4ea0*/  FMUL.FTZ R120, R0.reuse, R134 ;  /* 0x0000008600787220 */ /* 0x040fe20000410000 */
[C---:B------:R-:W-:Y:S01]  /*4eb0*/  FMUL.FTZ R121, R0.reuse, R135 ;  /* 0x0000008700797220 */ /* 0x040fe20000410000 */
[C---:B------:R-:W-:Y:S01]  /*4ec0*/  FMUL.FTZ R104, R0.reuse, R104 ;  /* 0x0000006800687220 */ /* 0x040fe20000410000 */
[C---:B------:R-:W-:Y:S01]  /*4ed0*/  FMUL.FTZ R105, R0.reuse, R105 ;  /* 0x0000006900697220 */ /* 0x040fe20000410000 */
[C---:B------:R-:W-:Y:S01]  /*4ee0*/  FMUL.FTZ R106, R0.reuse, R106 ;  /* 0x0000006a006a7220 */ /* 0x040fe20000410000 */
[C---:B------:R-:W-:Y:S01]  /*4ef0*/  FMUL.FTZ R107, R0.reuse, R107 ;  /* 0x0000006b006b7220 */ /* 0x040fe20000410000 */
[----:B------:R-:W4:Y:S01]  /*4f00*/  MUFU.TANH R10, R10 ;  /* 0x0000000a000a7308 */ /* 0x000f220000002400 */
[----:B--2---:R-:W-:Y:S01]  /*4f10*/  FMNMX.FTZ R123, R11, R6, !PT ;  /* 0x000000060b7b7209 */ /* 0x004fe20007810000 */
[C---:B------:R-:W-:Y:S01]  /*4f20*/  FMUL.FTZ R108, R0.reuse, R108 ;  /* 0x0000006c006c7220 */ /* 0x040fe20000410000 */
[C---:B------:R-:W-:Y:S01]  /*4f30*/  FMUL.FTZ R109, R0.reuse, R109 ;  /* 0x0000006d006d7220 */ /* 0x040fe20000410000 */
[C---:B------:R-:W-:Y:S01]  /*4f40*/  FMUL.FTZ R110, R0.reuse, R110 ;  /* 0x0000006e006e7220 */ /* 0x040fe20000410000 */
[C---:B------:R-:W-:Y:S01]  /*4f50*/  FMUL.FTZ R111, R0.reuse, R111 ;  /* 0x0000006f006f7220 */ /* 0x040fe20000410000 */
[C---:B------:R-:W-:Y:S01]  /*4f60*/  FMUL.FTZ R112, R0.reuse, R112 ;  /* 0x0000007000707220 */ /* 0x040fe20000410000 */
[----:B------:R-:W-:Y:S01]  /*4f70*/  FMUL.FTZ R113, R0, R113 ;  /* 0x0000007100717220 */ /* 0x000fe20000410000 */
[----:B------:R-:W2:Y:S01]  /*4f80*/  MUFU.TANH R13, R13 ;  /* 0x0000000d000d7308 */ /* 0x000ea20000002400 */
[----:B---3--:R-:W-:Y:S01]  /*4f90*/  FMNMX.FTZ R122, R12, R7, !PT ;  /* 0x000000070c7a7209 */ /* 0x008fe20007810000 */
[C---:B------:R-:W-:Y:S01]  /*4fa0*/  FMUL.FTZ R114, R0.reuse, R114 ;  /* 0x0000007200727220 */ /* 0x040fe20000410000 */
[C---:B------:R-:W-:Y:S01]  /*4fb0*/  FMUL.FTZ R115, R0.reuse, R115 ;  /* 0x0000007300737220 */ /* 0x040fe20000410000 */
[C---:B------:R-:W-:Y:S01]  /*4fc0*/  FMUL.FTZ R116, R0.reuse, R116 ;  /* 0x0000007400747220 */ /* 0x040fe20000410000 */
[C---:B------:R-:W-:Y:S01]  /*4fd0*/  FMUL.FTZ R117, R0.reuse, R117 ;  /* 0x0000007500757220 */ /* 0x040fe20000410000 */
[C---:B------:R-:W-:Y:S01]  /*4fe0*/  FMUL.FTZ R118, R0.reuse, R118 ;  /* 0x0000007600767220 */ /* 0x040fe20000410000 */
[----:B------:R-:W-:Y:S01]  /*4ff0*/  FMUL.FTZ R119, R0, R119 ;  /* 0x0000007700777220 */ /* 0x000fe20000410000 */
[----:B------:R-:W3:Y:S01]  /*5000*/  MUFU.TANH R14, R14 ;  /* 0x0000000e000e7308 */ /* 0x000ee20000002400 */
[----:B----4-:R-:W-:Y:S01]  /*5010*/  FMNMX.FTZ R123, R10, R123, !PT ;  /* 0x0000007b0a7b7209 */ /* 0x010fe20007810000 */
        /* <DEDUP_REMOVED lines=21> */
[C---:B------:R-:W-:Y:S01]  /*5170*/  FMUL.FTZ R73, R0.reuse, R73 ;  /* 0x0000004900497220 */ /* 0x040fe20000410000 */
[----:B------:R-:W3:Y:S01]  /*5180*/  MUFU.TANH R17, R17 ;  /* 0x0000001100117308 */ /* 0x000ee20000002400 */
[----:B----4-:R-:W-:Y:S01]  /*5190*/  FMNMX.FTZ R123, R15, R122, !PT ;  /* 0x0000007a0f7b7209 */ /* 0x010fe20007810000 */
[C---:B------:R-:W-:Y:S01]  /*51a0*/  FMUL.FTZ R74, R0.reuse, R74 ;  /* 0x0000004a004a7220 */ /* 0x040fe20000410000 */
[C---:B------:R-:W-:Y:S01]  /*51b0*/  FMUL.FTZ R75, R0.reuse, R75 ;  /* 0x0000004b004b7220 */ /* 0x040fe20000410000 */
[C---:B------:R-:W-:Y:S01]  /*51c0*/  FMUL.FTZ R76, R0.reuse, R76 ;  /* 0x0000004c004c7220 */ /* 0x040fe20000410000 */
[C---:B------:R-:W-:Y:S01]  /*51d0*/  FMUL.FTZ R77, R0.reuse, R77 ;  /* 0x0000004d004d7220 */ /* 0x040fe20000410000 */
[C---:B------:R-:W-:Y:S01]  /*51e0*/  FMUL.FTZ R78, R0.reuse, R78 ;  /* 0x0000004e004e7220 */ /* 0x040fe20000410000 */
[----:B------:R-:W-:Y:S01]  /*51f0*/  FMUL.FTZ R79, R0, R79 ;  /* 0x0000004f004f7220 */ /* 0x000fe20000410000 */
[----:B------:R-:W4:Y:S01]  /*5200*/  MUFU.TANH R18, R18 ;  /* 0x0000001200127308 */ /* 0x000f220000002400 */
[----:B--2---:R-:W-:Y:S01]  /*5210*/  FMNMX.FTZ R124, R16, R125, !PT ;  /* 0x0000007d107c7209 */ /* 0x004fe20007810000 */
[C---:B------:R-:W-:Y:S01]  /*5220*/  FMUL.FTZ R80, R0.reuse, R80 ;  /* 0x0000005000507220 */ /* 0x040fe20000410000 */
[C---:B------:R-:W-:Y:S01]  /*5230*/  FMUL.FTZ R81, R0.reuse, R81 ;  /* 0x0000005100517220 */ /* 0x040fe20000410000 */
[C---:B------:R-:W-:Y:S01]  /*5240*/  FMUL.FTZ R82, R0.reuse, R82 ;  /* 0x0000005200527220 */ /* 0x040fe20000410000 */
[C---:B------:R-:W-:Y:S01]  /*5250*/  FMUL.FTZ R83, R0.reuse, R83 ;  /* 0x0000005300537220 */ /* 0x040fe20000410000 */
[C---:B------:R-:W-:Y:S01]  /*5260*/  FMUL.FTZ R84, R0.reuse, R84 ;  /* 0x0000005400547220 */ /* 0x040fe20000410000 */
[C---:B------:R-:W-:Y:S01]  /*5270*/  FMUL.FTZ R85, R0.reuse, R85 ;  /* 0x0000005500557220 */ /* 0x040fe20000410000 */
        /* <DEDUP_REMOVED lines=25> */
[----:B---3--:R-:W-:-:S07]  /*5410*/  FMNMX.FTZ R124, R20, R125, !PT ;  /* 0x0000007d147c7209 */ /* 0x008fce0007810000 */
[----:B------:R-:W3:Y:S01]  /*5420*/  MUFU.TANH R23, R23 ;  /* 0x0000001700177308 */ /* 0x000ee20000002400 */
[----:B----4-:R-:W-:-:S07]  /*5430*/  FMNMX.FTZ R125, R21, R124, !PT ;  /* 0x0000007c157d7209 */ /* 0x010fce0007810000 */
[----:B------:R-:W4:Y:S01]  /*5440*/  MUFU.TANH R120, R120 ;  /* 0x0000007800787308 */ /* 0x000f220000002400 */
[----:B--2---:R-:W-:-:S07]  /*5450*/  FMNMX.FTZ R122, R22, R123, !PT ;  /* 0x0000007b167a7209 */ /* 0x004fce0007810000 */
        /* <DEDUP_REMOVED lines=129> */
[----:B----4-:R-:W-:Y:S02]  /*5c70*/  FMNMX.FTZ R123, R69, R122, !PT ;  /* 0x0000007a457b7209 */ /* 0x010fe40007810000 */
[----:B--2---:R-:W-:Y:S01]  /*5c80*/  FMNMX.FTZ R124, R70, R125, !PT ;  /* 0x0000007d467c7209 */ /* 0x004fe20007810000 */
[----:B-1----:R-:W-:Y:S06]  /*5c90*/  @P2 BRA `(.L_x_26) ;  /* 0x0000000000082947 */ /* 0x002fec0003800000 */
[----:B------:R-:W1:Y:S02]  /*5ca0*/  SYNCS.PHASECHK.TRANS64.TRYWAIT P2, [UR12+0x12450], R3 ;  /* 0x01245003ff0075a7 */ /* 0x000e64000804014c */
[----:B-1----:R-:W-:Y:S05]  /*5cb0*/  @!P2 BRA `(.L_x_27) ;  /* 0x00000068007ca947 */ /* 0x002fea0003800000 */
.L_x_26:
[----:B------:R-:W-:Y:S01]  /*5cc0*/  UIADD3 UR5, UR38, 0x200, URZ ;  /* 0x0000020026057890 */ /* 0x000fe2000fffe03f */
[----:B------:R-:W-:Y:S01]  /*5cd0*/  WARPGROUP.ARRIVE ;  /* 0x00000000000079c5 */ /* 0x000fe20000000000 */
[----:B------:R-:W-:Y:S01]  /*5ce0*/  UMOV UR11, 0xc0000010 ;  /* 0xc0000010000b7882 */ /* 0x000fe20000000000 */
[----:B---3--:R-:W-:Y:S01]  /*5cf0*/  FMNMX.FTZ R124, R71, R124, !PT ;  /* 0x0000007c477c7209 */ /* 0x008fe20007810000 */
[----:B------:R-:W-:Y:S01]  /*5d00*/  USHF.R.U32.HI UR5, URZ, 0x4, UR5 ;  /* 0x000000043f057899 */ /* 0x000fe20008011605 */
[----:B-1----:R-:W1:Y:S01]  /*5d10*/  SHFL.BFLY PT, R122, R123, 0x2, 0x1f ;  /* 0x0c401f007b7a7f89 */ /* 0x002e6200000e0000 */
[----:B------:R-:W-:Y:S02]  /*5d20*/  IMAD.U32 R128, RZ, RZ, UR34 ;  /* 0x00000022ff807e24 */ /* 0x000fe4000f8e00ff */
[----:B------:R-:W-:Y:S01]  /*5d30*/  ULOP3.LUT UR5, UR5, 0x3fff, URZ, 0xc0, !UPT ;  /* 0x00003fff05057892 */ /* 0x000fe2000f8ec03f */
[----:B0-----:R-:W0:Y:S03]  /*5d40*/  SHFL.BFLY PT, R3, R124, 0x2, 0x1f ;  /* 0x0c401f007c037f89 */ /* 0x001e2600000e0000 */
[----:B------:R-:W-:-:S04]  /*5d50*/  ULOP3.LUT UR5, UR5, 0x10000, URZ, 0xfc, !UPT ;  /* 0x0001000005057892 */ /* 0x000fc8000f8efc3f */
[----:B------:R-:W-:-:S07]  /*5d60*/  UIMAD UR6, UR6, 0x280, UR5 ;  /* 0x00000280060678a4 */ /* 0x000fce000f8e0205 */
[----:B------:R-:W-:Y:S02]  /*5d70*/  UMOV UR10, UR6 ;  /* 0x00000006000a7c82 */ /* 0x000fe40008000000 */
[----:B------:R-:W-:Y:S01]  /*5d80*/  QGMMA.64x64x32.F32.E4M3.E4M3 R24, R152, gdesc[UR8], R24, gsb0 ;  /* 0x00e0000898187df3 */ /* 0x000fe20008000818 */
[----:B------:R-:W-:Y:S01]  /*5d90*/  UIADD3 UR10, UR6, 0x80, URZ ;  /* 0x00000080060a7890 */ /* 0x000fe2000fffe03f */
[----:B------:R-:W-:Y:S01]  /*5da0*/  UMOV UR11, 0xc0000010 ;  /* 0xc0000010000b7882 */ /* 0x000fe20000000000 */
[----:B-1----:R-:W-:Y:S02]  /*5db0*/  FMNMX.FTZ R125, R123, R122, !PT ;  /* 0x0000007a7b7d7209 */ /* 0x002fe40007810000 */
[----:B0-----:R-:W-:-:S03]  /*5dc0*/  FMNMX.FTZ R126, R124, R3, !PT ;  /* 0x000000037c7e7209 */ /* 0x001fc60007810000 */
[----:B------:R-:W0:Y:S04]  /*5dd0*/  SHFL.BFLY PT, R122, R125, 0x1, 0x1f ;  /* 0x0c201f007d7a7f89 */ /* 0x000e2800000e0000 */
[----:B------:R-:W1:Y:S01]  /*5de0*/  SHFL.BFLY PT, R127, R126, 0x1, 0x1f ;  /* 0x0c201f007e7f7f89 */ /* 0x000e6200000e0000 */
[----:B0-----:R-:W-:Y:S01]  /*5df0*/  FMNMX.FTZ R3, R125, R122, !PT ;  /* 0x0000007a7d037209 */ /* 0x001fe20007810000 */
[----:B------:R-:W-:Y:S01]  /*5e00*/  IMAD.U32 R125, RZ, RZ, UR34 ;  /* 0x00000022ff7d7e24 */ /* 0x000fe2000f8e00ff */
[----:B-1----:R-:W-:-:S03]  /*5e10*/  FMNMX.FTZ R122, R126, R127, !PT ;  /* 0x0000007f7e7a7209 */ /* 0x002fc60007810000 */
[C---:B------:R-:W-:Y:S01]  /*5e20*/  FFMA.FTZ R123, R3.reuse, R128, -8 ;  /* 0xc1000000037b7423 */ /* 0x040fe20000010080 */
[----:B------:R-:W-:-:S03]  /*5e30*/  FADD.FTZ R6, -R3, R6 ;  /* 0x0000000603067221 */ /* 0x000fc60000010100 */
[--C-:B------:R-:W-:Y:S01]  /*5e40*/  FFMA.FTZ R11, R11, UR34, -R123.reuse ;  /* 0x000000220b0b7c23 */ /* 0x100fe2000801087b */
[----:B------:R-:W-:-:S01]  /*5e50*/  FFMA.FTZ R10, R10, UR34, -R123 ;  /* 0x000000220a0a7c23 */ /* 0x000fc2000801087b */
        /* <DEDUP_REMOVED lines=34> */
[----:B------:R-:W-:-:S02]  /*6080*/  WARPGROUP.DEPBAR.LE gsb0, 0x0 ;  /* 0x00008000000079c5 */ /* 0x000fc40000010000 */
[----:B------:R-:W-:Y:S01]  /*6090*/  WARPGROUP.ARRIVE ;  /* 0x00000000000079c5 */ /* 0x000fe20000000000 */
[--C-:B------:R-:W-:Y:S01]  /*60a0*/  FFMA.FTZ R64, R64, UR34, -R123.reuse ;  /* 0x0000002240407c23 */ /* 0x100fe2000801087b */
[----:B------:R-:W-:-:S01]  /*60b0*/  FFMA.FTZ R65, R65, UR34, -R123 ;  /* 0x0000002241417c23 */ /* 0x000fc2000801087b */
[--C-:B------:R-:W-:Y:S01]  /*60c0*/  FFMA.FTZ R68, R68, UR34, -R123.reuse ;  /* 0x0000002244447c23 */ /* 0x100fe2000801087b */
[----:B------:R-:W-:-:S01]  /*60d0*/  FFMA.FTZ R69, R69, UR34, -R123 ;  /* 0x0000002245457c23 */ /* 0x000fc2000801087b */
[C---:B------:R-:W-:Y:S01]  /*60e0*/  FADD.FTZ R7, -R122.reuse, R7 ;  /* 0x000000077a077221 */ /* 0x040fe20000010100 */
[----:B------:R-:W-:Y:S01]  /*60f0*/  QGMMA.64x64x32.F32.E4M3.E4M3 R24, R136, gdesc[UR8], R24, gsb0 ;  /* 0x00e0000888187df3 */ /* 0x000fe20008000818 */
[----:B------:R-:W-:Y:S01]  /*6100*/  UIADD3 UR10, UR6, 0x100, URZ ;  /* 0x00000100060a7890 */ /* 0x000fe2000fffe03f */
[----:B------:R-:W-:Y:S01]  /*6110*/  FFMA.FTZ R123, R122, R125, -8 ;  /* 0xc10000007a7b7423 */ /* 0x000fe2000001007d */
[----:B------:R-:W-:Y:S01]  /*6120*/  UMOV UR11, 0xc0000010 ;  /* 0xc0000010000b7882 */ /* 0x000fe20000000000 */
[----:B------:R-:W-:Y:S01]  /*6130*/  FMUL.FTZ R6, R6, UR34 ;  /* 0x0000002206067c20 */ /* 0x000fe20008410000 */
[----:B------:R-:W-:Y:S01]  /*6140*/  FMUL.FTZ R7, R7, UR34 ;  /* 0x0000002207077c20 */ /* 0x000fe20008410000 */
[--C-:B------:R-:W-:Y:S01]  /*6150*/  FFMA.FTZ R12, R12, UR34, -R123.reuse ;  /* 0x000000220c0c7c23 */ /* 0x100fe2000801087b */
[----:B------:R-:W-:-:S01]  /*6160*/  FFMA.FTZ R13, R13, UR34, -R123 ;  /* 0x000000220d0d7c23 */ /* 0x000fc2000801087b */
[----:B------:R-:W-:Y:S01]  /*6170*/  MUFU.EX2 R11, R11 ;  /* 0x0000000b000b7308 */ /* 0x000fe20000000800 */
[----:B------:R-:W-:-:S01]  /*6180*/  FFMA.FTZ R16, R16, UR34, -R123 ;  /* 0x0000002210107c23 */ /* 0x000fc2000801087b */
[--C-:B------:R-:W-:Y:S01]  /*6190*/  FFMA.FTZ R17, R17, UR34, -R123.reuse ;  /* 0x0000002211117c23 */ /* 0x100fe2000801087b */
[----:B------:R-:W-:-:S01]  /*61a0*/  FFMA.FTZ R20, R20, UR34, -R123 ;  /* 0x0000002214147c23 */ /* 0x000fc2000801087b */
[--C-:B------:R-:W-:Y:S01]  /*61b0*/  FFMA.FTZ R21, R21, UR34, -R123.reuse ;  /* 0x0000002215157c23 */ /* 0x100fe2000801087b */
[----:B------:R-:W-:-:S01]  /*61c0*/  FFMA.FTZ R120, R120, UR34, -R123 ;  /* 0x0000002278787c23 */ /* 0x000fc2000801087b */
[--C-:B------:R-:W-:Y:S01]  /*61d0*/  FFMA.FTZ R121, R121, UR34, -R123.reuse ;  /* 0x0000002279797c23 */ /* 0x100fe2000801087b */
[----:B------:R-:W-:-:S01]  /*61e0*/  FFMA.FTZ R106, R106, UR34, -R123 ;  /* 0x000000226a6a7c23 */ /* 0x000fc2000801087b */
[----:B------:R-:W0:Y:S01]  /*61f0*/  MUFU.EX2 R6, R6 ;  /* 0x0000000600067308 */ /* 0x000e220000000800 */
[----:B------:R-:W-:-:S01]  /*6200*/  FFMA.FTZ R107, R107, UR34, -R123 ;  /* 0x000000226b6b7c23 */ /* 0x000fc2000801087b */
[--C-:B------:R-:W-:Y:S01]  /*6210*/  FFMA.FTZ R110, R110, UR34, -R123.reuse ;  /* 0x000000226e6e7c23 */ /* 0x100fe2000801087b */
[----:B------:R-:W-:-:S01]  /*6220*/  FFMA.FTZ R111, R111, UR34, -R123 ;  /* 0x000000226f6f7c23 */ /* 0x000fc2000801087b */
[--C-:B------:R-:W-:Y:S01]  /*6230*/  FFMA.FTZ R114, R114, UR34, -R123.reuse ;  /* 0x0000002272727c23 */ /* 0x100fe2000801087b */
[----:B------:R-:W-:-:S01]  /*6240*/  FFMA.FTZ R115, R115, UR34, -R123 ;  /* 0x0000002273737c23 */ /* 0x000fc2000801087b */
        /* <DEDUP_REMOVED lines=10> */
[----:B------:R-:W1:Y:S01]  /*62f0*/  MUFU.EX2 R12, R12 ;  /* 0x0000000c000c7308 */ /* 0x000e620000000800 */
[----:B0-----:R-:W-:-:S01]  /*6300*/  FFMA.FTZ R9, R6, R9, R11 ;  /* 0x0000000906097223 */ /* 0x001fc2000001000b */
        /* <DEDUP_REMOVED lines=14> */
[----:B------:R-:W2:Y:S01]  /*63f0*/  MUFU.EX2 R13, R13 ;  /* 0x0000000d000d7308 */ /* 0x000ea20000000800 */
[----:B-1----:R-:W-:-:S01]  /*6400*/  FFMA.FTZ R8, R7, R8, R12 ;  /* 0x0000000807087223 */ /* 0x002fc2000001000c */
[--C-:B------:R-:W-:Y:S01]  /*6410*/  FFMA.FTZ R66, R66, UR34, -R123.reuse ;  /* 0x0000002242427c23 */ /* 0x100fe2000801087b */
[----:B------:R-:W-:-:S01]  /*6420*/  FFMA.FTZ R67, R67, UR34, -R123 ;  /* 0x0000002243437c23 */ /* 0x000fc2000801087b */
[--C-:B------:R-:W-:Y:S01]  /*6430*/  FFMA.FTZ R70, R70, UR34, -R123.reuse ;  /* 0x0000002246467c23 */ /* 0x100fe2000801087b */
[----:B------:R-:W-:-:S03]  /*6440*/  FFMA.FTZ R71, R71, UR34, -R123 ;  /* 0x0000002247477c23 */ /* 0x000fc6000801087b */
[----:B------:R-:W1:Y:S01]  /*6450*/  MUFU.EX2 R14, R14 ;  /* 0x0000000e000e7308 */ /* 0x000e620000000800 */
[----:B0-----:R-:W-:-:S07]  /*6460*/  FADD.FTZ R9, R10, R9 ;  /* 0x000000090a097221 */ /* 0x001fce0000010000 */
[----:B------:R-:W0:Y:S01]  /*6470*/  MUFU.EX2 R16, R16 ;  /* 0x0000001000107308 */ /* 0x000e220000000800 */
[----:B--2---:R-:W-:-:S07]  /*6480*/  FADD.FTZ R125, R13, R8 ;  /* 0x000000080d7d7221 */ /* 0x004fce0000010000 */
[----:B------:R-:W2:Y:S01]  /*6490*/  MUFU.EX2 R15, R15 ;  /* 0x0000000f000f7308 */ /* 0x000ea20000000800 */
[----:B-1----:R-:W-:-:S01]  /*64a0*/  FADD.FTZ R8, R14, R9 ;  /* 0x000000090e087221 */ /* 0x002fc20000010000 */
[----:B------:R-:W-:Y:S02]  /*64b0*/  WARPGROUP.DEPBAR.LE gsb0, 0x0 ;  /* 0x00008000000079c5 */ /* 0x000fe40000010000 */
[----:B------:R-:W-:-:S04]  /*64c0*/  WARPGROUP.ARRIVE ;  /* 0x00000000000079c5 */ /* 0x000fc80000000000 */
[----:B------:R-:W1:Y:S01]  /*64d0*/  MUFU.EX2 R17, R17 ;  /* 0x0000001100117308 */ /* 0x000e620000000800 */
[----:B0-----:R-:W-:-:S01]  /*64e0*/  FADD.FTZ R124, R16, R125 ;  /* 0x0000007d107c7221 */ /* 0x001fc20000010000 */
[----:B------:R-:W-:Y:S01]  /*64f0*/  QGMMA.64x64x32.F32.E4M3.E4M3 R24, R140, gdesc[UR8], R24, gsb0 ;  /* 0x00e000088c187df3 */ /* 0x000fe20008000818 */
[----:B------:R-:W-:-:S05]  /*6500*/  UIADD3 UR10, UR6, 0x180, URZ ;  /* 0x00000180060a7890 */ /* 0x000fca000fffe03f */
[----:B------:R-:W0:Y:S01]  /*6510*/  MUFU.EX2 R18, R18 ;  /* 0x0000001200127308 */ /* 0x000e220000000800 */
[----:B------:R-:W-:Y:S01]  /*6520*/  UMOV UR11, 0xc0000010 ;  /* 0xc0000010000b7882 */ /* 0x000fe20000000000 */
[----:B--2---:R-:W-:-:S06]  /*6530*/  FADD.FTZ R9, R15, R8 ;  /* 0x000000080f097221 */ /* 0x004fcc0000010000 */
[----:B------:R-:W2:Y:S01]  /*6540*/  MUFU.EX2 R20, R20 ;  /* 0x0000001400147308 */ /* 0x000ea20000000800 */
[----:B-1----:R-:W-:-:S07]  /*6550*/  FADD.FTZ R125, R17, R124 ;  /* 0x0000007c117d7221 */ /* 0x002fce0000010000 */
[----:B------:R-:W1:Y:S01]  /*6560*/  MUFU.EX2 R19, R19 ;  /* 0x0000001300137308 */ /* 0x000e620000000800 */
[----:B0-----:R-:W-:-:S07]  /*6570*/  FADD.FTZ R8, R18, R9 ;  /* 0x0000000912087221 */ /* 0x001fce0000010000 */
[----:B------:R-:W0:Y:S01]  /*6580*/  MUFU.EX2 R21, R21 ;  /* 0x0000001500157308 */ /* 0x000e220000000800 */
[----:B--2---:R-:W-:-:S07]  /*6590*/  FADD.FTZ R124, R20, R125 ;  /* 0x0000007d147c7221 */ /* 0x004fce0000010000 */
        /* <DEDUP_REMOVED lines=11> */
[----:B--2---:R-:W-:-:S01]  /*6650*/  FADD.FTZ R125, R121, R124 ;  /* 0x0000007c797d7221 */ /* 0x004fc20000010000 */
[----:B------:R-:W-:Y:S02]  /*6660*/  WARPGROUP.DEPBAR.LE gsb0, 0x0 ;  /* 0x00008000000079c5 */ /* 0x000fe40000010000 */
[----:B------:R-:W-:-:S04]  /*6670*/  WARPGROUP.ARRIVE ;  /* 0x00000000000079c5 */ /* 0x000fc80000000000 */
[----:B------:R-:W2:Y:S01]  /*6680*/  MUFU.EX2 R105, R105 ;  /* 0x0000006900697308 */ /* 0x000ea20000000800 */
[----:B-1----:R-:W-:-:S01]  /*6690*/  FADD.FTZ R8, R104, R9 ;  /* 0x0000000968087221 */ /* 0x002fc20000010000 */
[----:B------:R-:W-:Y:S01]  /*66a0*/  QGMMA.64x64x32.F32.E4M3.E4M3 R24, R144, gdesc[UR8], R24, gsb0 ;  /* 0x00e0000890187df3 */ /* 0x000fe20008000818 */
[----:B------:R-:W-:Y:S01]  /*66b0*/  UIADD3 UR10, UR6, 0x200, URZ ;  /* 0x00000200060a7890 */ /* 0x000fe2000fffe03f */
[----:B------:R-:W-:-:S04]  /*66c0*/  UMOV UR11, 0xc0000010 ;  /* 0xc0000010000b7882 */ /* 0x000fc80000000000 */
        /* <DEDUP_REMOVED lines=19> */
[----:B0-----:R-:W-:-:S01]  /*6800*/  FADD.FTZ R9, R113, R8 ;  /* 0x0000000871097221 */ /* 0x001fc20000010000 */
[----:B------:R-:W-:Y:S02]  /*6810*/  WARPGROUP.DEPBAR.LE gsb0, 0x0 ;  /* 0x00008000000079c5 */ /* 0x000fe40000010000 */
[----:B------:R-:W-:-:S04]  /*6820*/  WARPGROUP.ARRIVE ;  /* 0x00000000000079c5 */ /* 0x000fc80000000000 */
[----:B------:R-:W0:Y:S01]  /*6830*/  MUFU.EX2 R118, R118 ;  /* 0x0000007600767308 */ /* 0x000e220000000800 */
[----:B--2---:R-:W-:-:S01]  /*6840*/  FADD.FTZ R125, R115, R124 ;  /* 0x0000007c737d7221 */ /* 0x004fc20000010000 */
[----:B------:R-:W-:Y:S06]  /*6850*/  QGMMA.64x64x32.F32.E4M3.E4M3 R24, R148, gdesc[UR8], R24, gsb0 ;  /* 0x00e0000894187df3 */ /* 0x000fec0008000818 */
        /* <DEDUP_REMOVED lines=19> */
[----:B-1----:R-:W-:-:S01]  /*6990*/  FADD.FTZ R124, R94, R125 ;  /* 0x0000007d5e7c7221 */ /* 0x002fc20000010000 */
[----:B------:R-:W-:-:S06]  /*69a0*/  WARPGROUP.DEPBAR.LE gsb0, 0x0 ;  /* 0x00008000000079c5 */ /* 0x000fcc0000010000 */
        /* <DEDUP_REMOVED lines=50> */
[----:B------:R-:W-:-:S05]  /*6cd0*/  IMAD.U32 R8, RZ, RZ, UR35 ;  /* 0x00000023ff087e24 */ /* 0x000fca000f8e00ff */
[----:B------:R-:W-:Y:S01]  /*6ce0*/  @!P1 IADD3 R8, R8, 0x12440, RZ ;  /* 0x0001244008089810 */ /* 0x000fe20007ffe0ff */
[----:B------:R-:W0:Y:S01]  /*6cf0*/  MUFU.EX2 R58, R58 ;  /* 0x0000003a003a7308 */ /* 0x000e220000000800 */
[----:B--2---:R-:W-:-:S02]  /*6d00*/  FADD.FTZ R125, R87, R124 ;  /* 0x0000007c577d7221 */ /* 0x004fc40000010000 */
[----:B------:R-:W-:-:S04]  /*6d10*/  @!P1 PRMT R8, RZ, 0x654, R8 ;  /* 0x00000654ff089816 */ /* 0x000fc80000000008 */
[----:B------:R2:W-:Y:S01]  /*6d20*/  @!P1 SYNCS.ARRIVE.TRANS64.RED.A1T0 RZ, [R8+URZ], RZ ;  /* 0x000000ff08ff99a7 */ /* 0x0005e2000810043f */
[----:B------:R-:W3:Y:S01]  /*6d30*/  MUFU.EX2 R57, R57 ;  /* 0x0000003900397308 */ /* 0x000ee20000000800 */
[----:B-1----:R-:W-:-:S07]  /*6d40*/  FADD.FTZ R124, R56, R9 ;  /* 0x00000009387c7221 */ /* 0x002fce0000010000 */
[----:B------:R-:W1:Y:S01]  /*6d50*/  MUFU.EX2 R59, R59 ;  /* 0x0000003b003b7308 */ /* 0x000e620000000800 */
[----:B0-----:R-:W-:-:S07]  /*6d60*/  FADD.FTZ R126, R58, R125 ;  /* 0x0000007d3a7e7221 */ /* 0x001fce0000010000 */
[----:B------:R-:W0:Y:S01]  /*6d70*/  MUFU.EX2 R60, R60 ;  /* 0x0000003c003c7308 */ /* 0x000e220000000800 */
[----:B---3--:R-:W-:-:S07]  /*6d80*/  FADD.FTZ R9, R57, R124 ;  /* 0x0000007c39097221 */ /* 0x008fce0000010000 */
[----:B------:R-:W3:Y:S01]  /*6d90*/  MUFU.EX2 R62, R62 ;  /* 0x0000003e003e7308 */ /* 0x000ee20000000800 */
[----:B-1----:R-:W-:-:S07]  /*6da0*/  FADD.FTZ R125, R59, R126 ;  /* 0x0000007e3b7d7221 */ /* 0x002fce0000010000 */
[----:B------:R-:W1:Y:S01]  /*6db0*/  MUFU.EX2 R61, R61 ;  /* 0x0000003d003d7308 */ /* 0x000e620000000800 */
[----:B0-----:R-:W-:-:S07]  /*6dc0*/  FADD.FTZ R124, R60, R9 ;  /* 0x000000093c7c7221 */ /* 0x001fce0000010000 */
[----:B------:R-:W0:Y:S01]  /*6dd0*/  MUFU.EX2 R63, R63 ;  /* 0x0000003f003f7308 */ /* 0x000e220000000800 */
[----:B---3--:R-:W-:-:S07]  /*6de0*/  FADD.FTZ R126, R62, R125 ;  /* 0x0000007d3e7e7221 */ /* 0x008fce0000010000 */
        /* <DEDUP_REMOVED lines=16> */
[----:B--2---:R-:W-:-:S03]  /*6ef0*/  FADD.FTZ R9, R69, R8 ;  /* 0x0000000845097221 */ /* 0x004fc60000010000 */
[----:B-1----:R-:W-:Y:S01]  /*6f00*/  FADD.FTZ R8, R71, R123 ;  /* 0x0000007b47087221 */ /* 0x002fe20000010000 */
[----:B------:R-:W-:Y:S06]  /*6f10*/  @!P0 BRA `(.L_x_28) ;  /* 0x0000000000048947 */ /* 0x000fec0003800000 */
[----:B------:R-:W-:Y:S01]  /*6f20*/  BPT.TRAP 0x1 ;  /* 0x000000040000795c */ /* 0x000fe20000300000 */
.L_x_28:
[----:B------:R-:W-:Y:S01]  /*6f30*/  UISETP.GT.AND UP0, UPT, UR33, UR37, UPT ;  /* 0x000000252100728c */ /* 0x000fe2000bf04270 */
[----:B------:R-:W-:Y:S01]  /*6f40*/  F2FP.SATFINITE.E4M3.F32.PACK_AB_MERGE_C R14, R15, R14, RZ ;  /* 0x0000000e0f0e723e */ /* 0x000fe200048070ff */
[----:B------:R-:W-:Y:S01]  /*6f50*/  UIADD3 UR5, UR12, 0x12460, URZ ;  /* 0x000124600c057890 */ /* 0x000fe2000fffe03f */
[----:B------:R-:W-:Y:S01]  /*6f60*/  F2FP.SATFINITE.E4M3.F32.PACK_AB_MERGE_C R16, R17, R16, RZ ;  /* 0x000000101110723e */ /* 0x000fe200048070ff */
[----:B------:R-:W-:Y:S01]  /*6f70*/  UIADD3 UR33, UR33, -0x1, URZ ;  /* 0xffffffff21217890 */ /* 0x000fe2000fffe03f */
[----:B------:R-:W-:Y:S01]  /*6f80*/  F2FP.SATFINITE.E4M3.F32.PACK_AB_MERGE_C R22, R23, R22, RZ ;  /* 0x000000161716723e */ /* 0x000fe200048070ff */
[----:B------:R-:W-:Y:S01]  /*6f90*/  UPRMT UR5, UR7, 0x654, UR5 ;  /* 0x0000065407057896 */ /* 0x000fe20008000005 */
[----:B------:R-:W-:Y:S01]  /*6fa0*/  PLOP3.LUT P2, PT, PT, PT, UP0, 0x80, 0x0 ;  /* 0x000000000000781c */ /* 0x000fe20003f4f008 */
[----:B------:R-:W-:Y:S01]  /*6fb0*/  FMUL.FTZ R24, R24, R6 ;  /* 0x0000000618187220 */ /* 0x000fe20000410000 */
[----:B------:R-:W-:Y:S01]  /*6fc0*/  F2FP.SATFINITE.E4M3.F32.PACK_AB_MERGE_C R120, R121, R120, RZ ;  /* 0x000000787978723e */ /* 0x000fe200048070ff */
[----:B------:R-:W-:Y:S01]  /*6fd0*/  FMUL.FTZ R25, R25, R6 ;  /* 0x0000000619197220 */ /* 0x000fe20000410000 */
[----:B------:R-:W-:Y:S01]  /*6fe0*/  F2FP.SATFINITE.E4M3.F32.PACK_AB_MERGE_C R108, R109, R108, RZ ;  /* 0x0000006c6d6c723e */ /* 0x000fe200048070ff */
[----:B------:R-:W-:Y:S01]  /*6ff0*/  FMUL.FTZ R28, R28, R6 ;  /* 0x000000061c1c7220 */ /* 0x000fe20000410000 */
[----:B------:R-:W-:Y:S01]  /*7000*/  F2FP.SATFINITE.E4M3.F32.PACK_AB_MERGE_C R110, R111, R110, RZ ;  /* 0x0000006e6f6e723e */ /* 0x000fe200048070ff */
[----:B------:R-:W-:Y:S01]  /*7010*/  FMUL.FTZ R29, R29, R6 ;  /* 0x000000061d1d7220 */ /* 0x000fe20000410000 */
[----:B------:R-:W-:Y:S01]  /*7020*/  F2FP.SATFINITE.E4M3.F32.PACK_AB_MERGE_C R116, R117, R116, RZ ;  /* 0x000000747574723e */ /* 0x000fe200048070ff */
[----:B------:R-:W-:Y:S01]  /*7030*/  SYNCS.ARRIVE.TRANS64.RED.A1T0 RZ, [UR5], RZ ;  /* 0x000000ffffff79a7 */ /* 0x000fe20008100405 */
[----:B------:R-:W-:Y:S01]  /*7040*/  F2FP.SATFINITE.E4M3.F32.PACK_AB_MERGE_C R118, R119, R118, RZ ;  /* 0x000000767776723e */ /* 0x000fe200048070ff */
[----:B------:R-:W-:Y:S01]  /*7050*/  UMOV UR5, UR4 ;  /* 0x0000000400057c82 */ /* 0x000fe20008000000 */
[----:B------:R-:W-:Y:S01]  /*7060*/  F2FP.SATFINITE.E4M3.F32.PACK_AB_MERGE_C R92, R93, R92, RZ ;  /* 0x0000005c5d5c723e */ /* 0x000fe200048070ff */
        /* <DEDUP_REMOVED lines=23> */
[----:B------:R-:W-:Y:S01]  /*71e0*/  R2UR UR6, R2 ;  /* 0x00000000020672ca */ /* 0x000fe200000e0000 */
[-C--:B------:R-:W-:Y:S01]  /*71f0*/  FMUL.FTZ R26, R26, R7.reuse ;  /* 0x000000071a1a7220 */ /* 0x080fe20000410000 */
        /* <DEDUP_REMOVED lines=14> */
[----:B------:R-:W-:Y:S01]  /*72e0*/  FMUL.FTZ R55, R55, R7 ;  /* 0x0000000737377220 */ /* 0x000fe20000410000 */
[----:B------:R-:W-:Y:S01]  /*72f0*/  F2FP.SATFINITE.E4M3.F32.PACK_AB_MERGE_C R152, R10, R11, R14 ;  /* 0x0000000b0a98723e */ /* 0x000fe2000480700e */
[----:B------:R-:W-:Y:S01]  /*7300*/  IMAD.MOV.U32 R7, RZ, RZ, R122 ;  /* 0x000000ffff077224 */ /* 0x000fe200078e007a */
[----:B------:R-:W-:Y:S01]  /*7310*/  F2FP.SATFINITE.E4M3.F32.PACK_AB_MERGE_C R153, R13, R12, R16 ;  /* 0x0000000c0d99723e */ /* 0x000fe20004807010 */
[----:B------:R-:W-:Y:S01]  /*7320*/  IMAD.MOV.U32 R6, RZ, RZ, R3 ;  /* 0x000000ffff067224 */ /* 0x000fe200078e0003 */
[----:B------:R-:W-:-:S02]  /*7330*/  F2FP.SATFINITE.E4M3.F32.PACK_AB_MERGE_C R154, R19, R18, R22 ;  /* 0x00000012139a723e */ /* 0x000fc40004807016 */
[----:B------:R-:W-:Y:S02]  /*7340*/  F2FP.SATFINITE.E4M3.F32.PACK_AB_MERGE_C R155, R21, R20, R120 ;  /* 0x00000014159b723e */ /* 0x000fe40004807078 */
[----:B------:R-:W-:Y:S02]  /*7350*/  F2FP.SATFINITE.E4M3.F32.PACK_AB_MERGE_C R136, R105, R104, R108 ;  /* 0x000000686988723e */ /* 0x000fe4000480706c */
[----:B------:R-:W-:Y:S02]  /*7360*/  F2FP.SATFINITE.E4M3.F32.PACK_AB_MERGE_C R137, R107, R106, R110 ;  /* 0x0000006a6b89723e */ /* 0x000fe4000480706e */
[----:B------:R-:W-:Y:S02]  /*7370*/  F2FP.SATFINITE.E4M3.F32.PACK_AB_MERGE_C R138, R113, R112, R116 ;  /* 0x00000070718a723e */ /* 0x000fe40004807074 */
[----:B------:R-:W-:Y:S02]  /*7380*/  F2FP.SATFINITE.E4M3.F32.PACK_AB_MERGE_C R139, R115, R114, R118 ;  /* 0x00000072738b723e */ /* 0x000fe40004807076 */
        /* <DEDUP_REMOVED lines=11> */
[----:B------:R-:W-:Y:S01]  /*7440*/  F2FP.SATFINITE.E4M3.F32.PACK_AB_MERGE_C R151, R67, R66, R70 ;  /* 0x000000424397723e */ /* 0x000fe20004807046 */
[----:B------:R-:W-:Y:S06]  /*7450*/  @P2 BRA `(.L_x_29) ;  /* 0xffffffd000dc2947 */ /* 0x000fec000383ffff */
.L_x_19:
[----:B------:R-:W-:Y:S06]  /*7460*/  BAR.ARV 0x8, 0x200 ;  /* 0x0208000000007b1d */ /* 0x000fec0000002000 */
[----:B------:R-:W-:Y:S05]  /*7470*/  @!P0 BRA `(.L_x_30) ;  /* 0x0000000000048947 */ /* 0x000fea0003800000 */
[----:B------:R-:W-:Y:S01]  /*7480*/  BPT.TRAP 0x1 ;  /* 0x000000040000795c */ /* 0x000fe20000300000 */
.L_x_30:
[----:B------:R-:W-:Y:S01]  /*7490*/  R2UR UR16, R2 ;  /* 0x00000000021072ca */ /* 0x000fe200000e0000 */
[----:B------:R-:W-:-:S05]  /*74a0*/  IMAD.U32 R0, RZ, RZ, UR4 ;  /* 0x00000004ff007e24 */ /* 0x000fca000f8e00ff */
[----:B------:R-:W-:-:S07]  /*74b0*/  SHF.L.U32 R0, R0, 0x1f, RZ ;  /* 0x0000001f00007819 */ /* 0x000fce00000006ff */
[----:B------:R-:W-:-:S09]  /*74c0*/  ULEA UR16, UR16, UR38, 0x3 ;  /* 0x0000002610107291 */ /* 0x000fd2000f8e183f */
[----:B------:R0:W1:Y:S01]  /*74d0*/  SYNCS.PHASECHK.TRANS64.TRYWAIT P1, [UR16+0x12450], R0 ;  /* 0x01245000ff0075a7 */ /* 0x0000620008020150 */
[----:B------:R-:W-:Y:S05]  /*74e0*/  @!P0 BRA `(.L_x_31) ;  /* 0x0000000000048947 */ /* 0x000fea0003800000 */
[----:B------:R-:W-:Y:S01]  /*74f0*/  BPT.TRAP 0x1 ;  /* 0x000000040000795c */ /* 0x000fe20000300000 */
.L_x_31:
[----:B-1----:R-:W-:Y:S05]  /*7500*/  @P1 BRA `(.L_x_32) ;  /* 0x0000000000081947 */ /* 0x002fea0003800000 */
[----:B------:R-:W1:Y:S02]  /*7510*/  SYNCS.PHASECHK.TRANS64.TRYWAIT P1, [UR16+0x12450], R0 ;  /* 0x01245000ff0075a7 */ /* 0x000e640008020150 */
[----:B-1----:R-:W-:Y:S05]  /*7520*/  @!P1 BRA `(.L_x_33) ;  /* 0x0000005000789947 */ /* 0x002fea0003800000 */
.L_x_32:
[----:B------:R-:W-:Y:S01]  /*7530*/  ULDC.64 UR10, c[0x0][0x9a0] ;  /* 0x00026800000a7ab9 */ /* 0x000fe20000000a00 */
[----:B------:R-:W-:Y:S01]  /*7540*/  UIADD3 UR38, UR38, 0x200, URZ ;  /* 0x0000020026267890 */ /* 0x000fe2000fffe03f */
[----:B------:R-:W-:Y:S01]  /*7550*/  R2UR UR15, R2 ;  /* 0x00000000020f72ca */ /* 0x000fe200000e0000 */
[----:B------:R-:W-:Y:S01]  /*7560*/  UISETP.NE.U32.AND UP0, UPT, UR10, URZ, UPT ;  /* 0x0000003f0a00728c */ /* 0x000fe2000bf05070 */
[----:B------:R-:W-:Y:S01]  /*7570*/  WARPGROUP.ARRIVE ;  /* 0x00000000000079c5 */ /* 0x000fe20000000000 */
[----:B------:R-:W-:Y:S01]  /*7580*/  USHF.R.U32.HI UR38, URZ, 0x4, UR38 ;  /* 0x000000043f267899 */ /* 0x000fe20008011626 */
[----:B------:R-:W-:Y:S01]  /*7590*/  IMAD.MOV.U32 R6, RZ, RZ, 0x3f800000 ;  /* 0x3f800000ff067424 */ /* 0x000fe200078e00ff */
[----:B------:R-:W-:Y:S02]  /*75a0*/  UISETP.NE.AND.EX UP0, UPT, UR11, URZ, UPT, UP0 ;  /* 0x0000003f0b00728c */ /* 0x000fe4000bf05300 */
[----:B------:R-:W-:-:S04]  /*75b0*/  ULOP3.LUT UR38, UR38, 0x3fff, URZ, 0xc0, !UPT ;  /* 0x00003fff26267892 */ /* 0x000fc8000f8ec03f */
[----:B------:R-:W-:Y:S01]  /*75c0*/  ULOP3.LUT UR38, UR38, 0x10000, URZ, 0xfc, !UPT ;  /* 0x0001000026267892 */ /* 0x000fe2000f8efc3f */
[----:B------:R-:W-:-:S04]  /*75d0*/  PLOP3.LUT P1, PT, PT, PT, UP0, 0x80, 0x0 ;  /* 0x000000000000781c */ /* 0x000fc80003f2f008 */
[----:B------:R-:W-:Y:S01]  /*75e0*/  @UP0 ULDC.64 UR8, c[0x0][0x9c8] ;  /* 0x0002720000080ab9 */ /* 0x000fe20000000a00 */
[----:B------:R-:W-:Y:S02]  /*75f0*/  @UP0 USHF.R.S32.HI UR14, URZ, 0x1f, UR36 ;  /* 0x0000001f3f0e0899 */ /* 0x000fe40008011424 */
[----:B------:R-:W-:Y:S02]  /*7600*/  @UP0 UIMAD UR6, UR40, UR8, URZ ;  /* 0x00000008280602a4 */ /* 0x000fe4000f8e023f */
[----:B------:R-:W-:Y:S02]  /*7610*/  @UP0 UIMAD.WIDE.U32 UR4, UR39, UR8, URZ ;  /* 0x00000008270402a5 */ /* 0x000fe4000f8e003f */
[----:B------:R-:W-:Y:S02]  /*7620*/  @UP0 UIMAD UR8, UR39, UR9, UR6 ;  /* 0x00000009270802a4 */ /* 0x000fe4000f8e0206 */
[----:B------:R-:W-:Y:S01]  /*7630*/  UIMAD UR6, UR15, 0x280, UR38 ;  /* 0x000002800f0678a4 */ /* 0x000fe2000f8e0226 */
[----:B------:R-:W-:-:S02]  /*7640*/  @UP0 ULDC.64 UR12, c[0x0][0x9d0] ;  /* 0x00027400000c0ab9 */ /* 0x000fc40000000a00 */
[----:B------:R-:W-:Y:S01]  /*7650*/  UMOV UR15, 0xc0000010 ;  /* 0xc0000010000f7882 */ /* 0x000fe20000000000 */
[----:B------:R-:W-:Y:S02]  /*7660*/  @UP0 UIMAD UR9, UR14, UR12, URZ ;  /* 0x0000000c0e0902a4 */ /* 0x000fe4000f8e023f */
[----:B------:R-:W-:Y:S01]  /*7670*/  @UP0 UIADD3 UR5, UR5, UR8, URZ ;  /* 0x0000000805050290 */ /* 0x000fe2000fffe03f */
[----:B------:R-:W-:Y:S01]  /*7680*/  UMOV UR14, UR6 ;  /* 0x00000006000e7c82 */ /* 0x000fe20008000000 */
[----:B------:R-:W-:Y:S02]  /*7690*/  @UP0 UIMAD UR9, UR36, UR13, UR9 ;  /* 0x0000000d240902a4 */ /* 0x000fe4000f8e0209 */
[----:B------:R-:W-:Y:S01]  /*76a0*/  QGMMA.64x64x32.F32.E4M3.E4M3 R24, R152, gdesc[UR12], R24, gsb0 ;  /* 0x00e0000c98187df3 */ /* 0x000fe20008000818 */
[----:B------:R-:W-:-:S04]  /*76b0*/  @UP0 UIMAD.WIDE.U32 UR4, UR36, UR12, UR4 ;  /* 0x0000000c240402a5 */ /* 0x000fc8000f8e0004 */
[----:B------:R-:W-:Y:S02]  /*76c0*/  @UP0 UIADD3 UR5, UR5, UR9, URZ ;  /* 0x0000000905050290 */ /* 0x000fe4000fffe03f */
[----:B------:R-:W-:-:S04]  /*76d0*/  @UP0 ULEA UR8, UP1, UR4, UR10, 0x2 ;  /* 0x0000000a04080291 */ /* 0x000fc8000f82103f */
[----:B------:R-:W-:Y:S02]  /*76e0*/  @UP0 ULEA.HI.X UR9, UR4, UR11, UR5, 0x2, UP1 ;  /* 0x0000000b04090291 */ /* 0x000fe400088f1405 */
[----:B------:R-:W-:-:S04]  /*76f0*/  MOV R4, UR8 ;  /* 0x0000000800047c02 */ /* 0x000fc80008000f00 */
[----:B-1----:R-:W-:Y:S01]  /*7700*/  IMAD.U32 R5, RZ, RZ, UR9 ;  /* 0x00000009ff057e24 */ /* 0x002fe2000f8e00ff */
[----:B------:R-:W-:-:S04]  /*7710*/  UIADD3 UR4, UR6, 0x80, URZ ;  /* 0x0000008006047890 */ /* 0x000fc8000fffe03f */
[----:B------:R1:W2:Y:S01]  /*7720*/  @P1 LDG.E R6, desc[UR42][R4.64] ;  /* 0x0000002a04061981 */ /* 0x0002a2000c1e1900 */
[----:B------:R-:W-:Y:S02]  /*7730*/  UMOV UR11, 0xc0000010 ;  /* 0xc0000010000b7882 */ /* 0x000fe40000000000 */
[----:B------:R-:W-:Y:S01]  /*7740*/  UMOV UR10, UR4 ;  /* 0x00000004000a7c82 */ /* 0x000fe20008000000 */
[----:B------:R-:W-:Y:S02]  /*7750*/  WARPGROUP.DEPBAR.LE gsb0, 0x0 ;  /* 0x00008000000079c5 */ /* 0x000fe40000010000 */
[----:B------:R-:W-:-:S06]  /*7760*/  WARPGROUP.ARRIVE ;  /* 0x00000000000079c5 */ /* 0x000fcc0000000000 */
[----:B------:R-:W-:Y:S01]  /*7770*/  QGMMA.64x64x32.F32.E4M3.E4M3 R24, R136, gdesc[UR8], R24, gsb0 ;  /* 0x00e0000888187df3 */ /* 0x000fe20008000818 */
[----:B------:R-:W-:Y:S01]  /*7780*/  UIADD3 UR4, UR6, 0x100, URZ ;  /* 0x0000010006047890 */ /* 0x000fe2000fffe03f */
[----:B------:R-:W-:-:S06]  /*7790*/  UMOV UR11, 0xc0000010 ;  /* 0xc0000010000b7882 */ /* 0x000fcc0000000000 */
[----:B------:R-:W-:Y:S01]  /*77a0*/  UMOV UR10, UR4 ;  /* 0x00000004000a7c82 */ /* 0x000fe20008000000 */
[----:B------:R-:W-:Y:S02]  /*77b0*/  WARPGROUP.DEPBAR.LE gsb0, 0x0 ;  /* 0x00008000000079c5 */ /* 0x000fe40000010000 */
[----:B------:R-:W-:-:S06]  /*77c0*/  WARPGROUP.ARRIVE ;  /* 0x00000000000079c5 */ /* 0x000fcc0000000000 */
[----:B------:R-:W-:Y:S01]  /*77d0*/  QGMMA.64x64x32.F32.E4M3.E4M3 R24, R140, gdesc[UR8], R24, gsb0 ;  /* 0x00e000088c187df3 */ /* 0x000fe20008000818 */
[----:B------:R-:W-:Y:S01]  /*77e0*/  UIADD3 UR4, UR6, 0x180, URZ ;  /* 0x0000018006047890 */ /* 0x000fe2000fffe03f */
[----:B------:R-:W-:-:S06]  /*77f0*/  UMOV UR11, 0xc0000010 ;  /* 0xc0000010000b7882 */ /* 0x000fcc0000000000 */
[----:B------:R-:W-:Y:S01]  /*7800*/  UMOV UR10, UR4 ;  /* 0x00000004000a7c82 */ /* 0x000fe20008000000 */
[----:B0-----:R-:W0:Y:S04]  /*7810*/  SHFL.BFLY PT, R0, R9, 0x2, 0x1f ;  /* 0x0c401f0009007f89 */ /* 0x001e2800000e0000 */
[----:B------:R-:W3:Y:S01]  /*7820*/  SHFL.BFLY PT, R7, R8, 0x2, 0x1f ;  /* 0x0c401f0008077f89 */ /* 0x000ee200000e0000 */
[----:B------:R-:W-:Y:S02]  /*7830*/  WARPGROUP.DEPBAR.LE gsb0, 0x0 ;  /* 0x00008000000079c5 */ /* 0x000fe40000010000 */
[----:B------:R-:W-:-:S06]  /*7840*/  WARPGROUP.ARRIVE ;  /* 0x00000000000079c5 */ /* 0x000fcc0000000000 */
[----:B------:R-:W-:Y:S01]  /*7850*/  QGMMA.64x64x32.F32.E4M3.E4M3 R24, R144, gdesc[UR8], R24, gsb0 ;  /* 0x00e0000890187df3 */ /* 0x000fe20008000818 */
[----:B0-----:R-:W-:Y:S01]  /*7860*/  FADD.FTZ R0, R0, R9 ;  /* 0x0000000900007221 */ /* 0x001fe20000010000 */
[----:B------:R-:W-:Y:S01]  /*7870*/  UIADD3 UR6, UR6, 0x200, URZ ;  /* 0x0000020006067890 */ /* 0x000fe2000fffe03f */
[----:B---3--:R-:W-:Y:S01]  /*7880*/  FADD.FTZ R7, R7, R8 ;  /* 0x0000000807077221 */ /* 0x008fe20000010000 */
[----:B------:R-:W-:Y:S02]  /*7890*/  UMOV UR11, 0xc0000010 ;  /* 0xc0000010000b7882 */ /* 0x000fe40000000000 */
[----:B-1----:R-:W0:Y:S03]  /*78a0*/  SHFL.BFLY PT, R5, R0, 0x1, 0x1f ;  /* 0x0c201f0000057f89 */ /* 0x002e2600000e0000 */
[----:B------:R-:W-:Y:S01]  /*78b0*/  UMOV UR10, UR6 ;  /* 0x00000006000a7c82 */ /* 0x000fe20008000000 */
[----:B------:R-:W1:Y:S01]  /*78c0*/  SHFL.BFLY PT, R2, R7, 0x1, 0x1f ;  /* 0x0c201f0007027f89 */ /* 0x000e6200000e0000 */
[----:B0-----:R-:W-:Y:S01]  /*78d0*/  FADD.FTZ R4, R0, R5 ;  /* 0x0000000500047221 */ /* 0x001fe20000010000 */
[----:B-1----:R-:W-:-:S04]  /*78e0*/  FADD.FTZ R10, R7, R2 ;  /* 0x00000002070a7221 */ /* 0x002fc80000010000 */
[C---:B------:R-:W-:Y:S01]  /*78f0*/  FSETP.NE.FTZ.AND P1, PT, R4.reuse, RZ, PT ;  /* 0x000000ff0400720b */ /* 0x040fe20003f35000 */
[----:B------:R-:W-:Y:S01]  /*7900*/  FMUL.FTZ R11, R4, 0.00390625 ;  /* 0x3b800000040b7820 */ /* 0x000fe20000410000 */
[----:B------:R-:W-:Y:S01]  /*7910*/  FMUL.FTZ R8, R10, 0.00390625 ;  /* 0x3b8000000a087820 */ /* 0x000fe20000410000 */
[----:B------:R-:W-:Y:S01]  /*7920*/  IMAD.MOV.U32 R5, RZ, RZ, RZ ;  /* 0x000000ffff057224 */ /* 0x000fe200078e00ff */
[----:B------:R-:W-:Y:S02]  /*7930*/  WARPGROUP.DEPBAR.LE gsb0, 0x0 ;  /* 0x00008000000079c5 */ /* 0x000fe40000010000 */
[----:B------:R-:W-:-:S06]  /*7940*/  WARPGROUP.ARRIVE ;  /* 0x00000000000079c5 */ /* 0x000fcc0000000000 */
[----:B------:R-:W-:Y:S01]  /*7950*/  QGMMA.64x64x32.F32.E4M3.E4M3 R24, R148, gdesc[UR8], R24, gsb0 ;  /* 0x00e0000894187df3 */ /* 0x000fe20008000818 */
[----:B------:R-:W-:Y:S02]  /*7960*/  FSETP.NE.FTZ.AND P2, PT, R11, RZ, PT ;  /* 0x000000ff0b00720b */ /* 0x000fe40003f55000 */
[----:B------:R-:W-:Y:S01]  /*7970*/  FSETP.NE.FTZ.AND P3, PT, R8, RZ, PT ;  /* 0x000000ff0800720b */ /* 0x000fe20003f75000 */
[----:B------:R-:W-:Y:S01]  /*7980*/  @P1 MUFU.RCP R5, R4 ;  /* 0x0000000400051308 */ /* 0x000fe20000001000 */
[----:B------:R-:W-:Y:S01]  /*7990*/  FSETP.NE.FTZ.AND P1, PT, R10, RZ, PT ;  /* 0x000000ff0a00720b */ /* 0x000fe20003f35000 */
[----:B------:R-:W-:-:S08]  /*79a0*/  IMAD.MOV.U32 R9, RZ, RZ, RZ ;  /* 0x000000ffff097224 */ /* 0x000fd000078e00ff */
[----:B------:R-:W0:Y:S08]  /*79b0*/  @P2 MUFU.LG2 R7, R11 ;  /* 0x0000000b00072308 */ /* 0x000e300000000c00 */
[----:B------:R-:W1:Y:S08]  /*79c0*/  @P3 MUFU.LG2 R8, R8 ;  /* 0x0000000800083308 */ /* 0x000e700000000c00 */
[----:B------:R-:W3:Y:S01]  /*79d0*/  @P1 MUFU.RCP R9, R10 ;  /* 0x0000000a00091308 */ /* 0x000ee20000001000 */
[----:B------:R-:W-:Y:S01]  /*79e0*/  IMAD.U32 R12, RZ, RZ, UR34 ;  /* 0x00000022ff0c7e24 */ /* 0x000fe2000f8e00ff */
[----:B------:R-:W-:Y:S01]  /*79f0*/  MOV R13, UR34 ;  /* 0x00000022000d7c02 */ /* 0x000fe20008000f00 */
[----:B0-----:R-:W-:-:S02]  /*7a00*/  @P2 FMUL.FTZ R7, R7, 0.69314718246459960938 ;  /* 0x3f31721807072820 */ /* 0x001fc40000410000 */
[----:B------:R-:W-:Y:S02]  /*7a10*/  @P2 FMUL.FTZ R4, R12, 0.69314718246459960938 ;  /* 0x3f3172180c042820 */ /* 0x000fe40000410000 */
[----:B------:R-:W-:Y:S01]  /*7a20*/  @P3 FMUL.FTZ R12, R13, 0.69314718246459960938 ;  /* 0x3f3172180d0c3820 */ /* 0x000fe20000410000 */
[----:B-1----:R-:W-:Y:S01]  /*7a30*/  @P3 FMUL.FTZ R11, R8, 0.69314718246459960938 ;  /* 0x3f317218080b3820 */ /* 0x002fe20000410000 */
[----:B------:R-:W-:Y:S02]  /*7a40*/  IMAD.MOV.U32 R0, RZ, RZ, -0x800000 ;  /* 0xff800000ff007424 */ /* 0x000fe400078e00ff */
[----:B------:R-:W-:Y:S01]  /*7a50*/  @P2 FFMA.FTZ R0, R4, R3, R7 ;  /* 0x0000000304002223 */ /* 0x000fe20000010007 */
[----:B------:R-:W-:Y:S02]  /*7a60*/  IMAD.MOV.U32 R2, RZ, RZ, -0x800000 ;  /* 0xff800000ff027424 */ /* 0x000fe400078e00ff */
[----:B------:R-:W-:Y:S01]  /*7a70*/  @P3 FFMA.FTZ R2, R12, R122, R11 ;  /* 0x0000007a0c023223 */ /* 0x000fe2000001000b */
[-C--:B--2---:R-:W-:Y:S01]  /*7a80*/  FMUL.FTZ R5, R5, R6.reuse ;  /* 0x0000000605057220 */ /* 0x084fe20000410000 */
[----:B---3--:R-:W-:Y:S01]  /*7a90*/  FMUL.FTZ R4, R9, R6 ;  /* 0x0000000609047220 */ /* 0x008fe20000410000 */
[----:B------:R-:W-:-:S02]  /*7aa0*/  WARPGROUP.DEPBAR.LE gsb0, 0x0 ;  /* 0x00008000000079c5 */ /* 0x000fc40000010000 */
[----:B------:R-:W-:Y:S05]  /*7ab0*/  @!P0 BRA `(.L_x_34) ;  /* 0x0000000000048947 */ /* 0x000fea0003800000 */
[----:B------:R-:W-:Y:S01]  /*7ac0*/  BPT.TRAP 0x1 ;  /* 0x000000040000795c */ /* 0x000fe20000300000 */
.L_x_34:
[----:B------:R-:W-:Y:S01]  /*7ad0*/  UIADD3 UR4, UR16, 0x12460, URZ ;  /* 0x0001246010047890 */ /* 0x000fe2000fffe03f */
[-C--:B------:R-:W-:Y:S01]  /*7ae0*/  FMUL.FTZ R6, R24, R5.reuse ;  /* 0x0000000518067220 */ /* 0x080fe20000410000 */
[-C--:B------:R-:W-:Y:S01]  /*7af0*/  FMUL.FTZ R8, R29, R5.reuse ;  /* 0x000000051d087220 */ /* 0x080fe20000410000 */
[-C--:B------:R-:W-:Y:S01]  /*7b00*/  FMUL.FTZ R10, R32, R5.reuse ;  /* 0x00000005200a7220 */ /* 0x080fe20000410000 */
[----:B------:R-:W-:Y:S01]  /*7b10*/  UPRMT UR4, UR7, 0x654, UR4 ;  /* 0x0000065407047896 */ /* 0x000fe20008000004 */
        /* <DEDUP_REMOVED lines=8> */
[----:B------:R-:W-:Y:S01]  /*7ba0*/  SYNCS.ARRIVE.TRANS64.RED.A1T0 RZ, [UR4], RZ ;  /* 0x000000ffffff79a7 */ /* 0x000fe20008100404 */
[-C--:B------:R-:W-:Y:S01]  /*7bb0*/  FMUL.FTZ R33, R33, R5.reuse ;  /* 0x0000000521217220 */ /* 0x080fe20000410000 */
[-C--:B------:R-:W-:Y:S01]  /*7bc0*/  FMUL.FTZ R44, R44, R5.reuse ;  /* 0x000000052c2c7220 */ /* 0x080fe20000410000 */
[-C--:B------:R-:W-:Y:S01]  /*7bd0*/  FMUL.FTZ R41, R41, R5.reuse ;  /* 0x0000000529297220 */ /* 0x080fe20000410000 */
[-C--:B------:R-:W-:Y:S01]  /*7be0*/  FMUL.FTZ R52, R52, R5.reuse ;  /* 0x0000000534347220 */ /* 0x080fe20000410000 */
[----:B------:R-:W-:Y:S01]  /*7bf0*/  FMUL.FTZ R49, R49, R5 ;  /* 0x0000000531317220 */ /* 0x000fe20000410000 */
        /* <DEDUP_REMOVED lines=10> */
[----:B------:R-:W-:Y:S01]  /*7ca0*/  PLOP3.LUT P0, PT, PT, PT, PT, 0x8, 0x0 ;  /* 0x000000000000781c */ /* 0x000fe20003f0e170 */
[-C--:B------:R-:W-:Y:S01]  /*7cb0*/  FMUL.FTZ R38, R38, R4.reuse ;  /* 0x0000000426267220 */ /* 0x080fe20000410000 */
[-C--:B------:R-:W-:Y:S01]  /*7cc0*/  FMUL.FTZ R35, R35, R4.reuse ;  /* 0x0000000423237220 */ /* 0x080fe20000410000 */
[-C--:B------:R-:W-:Y:S01]  /*7cd0*/  FMUL.FTZ R46, R46, R4.reuse ;  /* 0x000000042e2e7220 */ /* 0x080fe20000410000 */
[-C--:B------:R-:W-:Y:S01]  /*7ce0*/  FMUL.FTZ R43, R43, R4.reuse ;  /* 0x000000042b2b7220 */ /* 0x080fe20000410000 */
[-C--:B------:R-:W-:Y:S01]  /*7cf0*/  FMUL.FTZ R54, R54, R4.reuse ;  /* 0x0000000436367220 */ /* 0x080fe20000410000 */
[----:B------:R-:W-:-:S07]  /*7d00*/  FMUL.FTZ R51, R51, R4 ;  /* 0x0000000433337220 */ /* 0x000fce0000410000 */
.L_x_12:
[----:B------:R-:W-:Y:S05]  /*7d10*/  @P0 BRA `(.L_x_35) ;  /* 0x00000014006c0947 */ /* 0x000fea0003800000 */
[----:B------:R-:W0:Y:S01]  /*7d20*/  S2R R18, SR_TID.X ;  /* 0x0000000000127919 */ /* 0x000e220000002100 */
[----:B------:R-:W-:Y:S01]  /*7d30*/  ULDC.64 UR4, c[0x4][0x38] ;  /* 0x01000e0000047ab9 */ /* 0x000fe20000000a00 */
[----:B------:R-:W1:Y:S01]  /*7d40*/  LDC R27, c[0x0][0xbe8] ;  /* 0x0002fa00ff1b7b82 */ /* 0x000e620000000800 */
[----:B------:R-:W-:Y:S01]  /*7d50*/  ULDC.64 UR8, c[0x0][0xbd0] ;  /* 0x0002f40000087ab9 */ /* 0x000fe20000000a00 */
[----:B------:R-:W-:Y:S01]  /*7d60*/  USHF.R.S32.HI UR7, URZ, 0x1f, UR36 ;  /* 0x0000001f3f077899 */ /* 0x000fe20008011424 */
[----:B------:R-:W-:Y:S01]  /*7d70*/  ULDC.64 UR10, c[0x0][0xb38] ;  /* 0x0002ce00000a7ab9 */ /* 0x000fe20000000a00 */
[----:B0-----:R-:W-:-:S05]  /*7d80*/  IMAD.SHL.U32 R4, R18, 0x4, RZ ;  /* 0x0000000412047824 */ /* 0x001fca00078e00ff */
[----:B------:R-:W-:Y:S01]  /*7d90*/  LOP3.LUT R4, R4, 0xc, RZ, 0xc0, !PT ;  /* 0x0000000c04047812 */ /* 0x000fe200078ec0ff */
[----:B------:R-:W-:Y:S03]  /*7da0*/  BAR.SYNC.DEFER_BLOCKING 0x1, 0x180 ;  /* 0x0046000000007b1d */ /* 0x000fe60000010000 */
[----:B------:R-:W-:-:S05]  /*7db0*/  IADD3 R4, P0, R4, UR4, RZ ;  /* 0x0000000404047c10 */ /* 0x000fca000ff1e0ff */
[----:B------:R-:W-:-:S05]  /*7dc0*/  IMAD.X R5, RZ, RZ, UR5, P0 ;  /* 0x00000005ff057e24 */ /* 0x000fca00080e06ff */
[----:B------:R0:W2:Y:S01]  /*7dd0*/  LDG.E.CONSTANT R17, desc[UR42][R4.64] ;  /* 0x0000002a04117981 */ /* 0x0000a2000c1e9900 */
[----:B------:R-:W-:Y:S01]  /*7de0*/  LOP3.LUT P0, R16, R18, 0x3, RZ, 0xc0, !PT ;  /* 0x0000000312107812 */ /* 0x000fe2000780c0ff */
[----:B------:R-:W-:Y:S01]  /*7df0*/  UIMAD.WIDE.U32 UR4, UR36, UR8, URZ ;  /* 0x00000008240472a5 */ /* 0x000fe2000f8e003f */
[----:B-1----:R-:W-:Y:S01]  /*7e00*/  ISETP.NE.AND P2, PT, R27, 0x1, PT ;  /* 0x000000011b00780c */ /* 0x002fe20003f45270 */
[----:B------:R-:W-:Y:S01]  /*7e10*/  UIMAD UR6, UR7, UR8, URZ ;  /* 0x00000008070672a4 */ /* 0x000fe2000f8e023f */
[----:B------:R-:W-:Y:S01]  /*7e20*/  ISETP.EQ.OR P0, PT, R16, 0x3, !P0 ;  /* 0x000000031000780c */ /* 0x000fe20004702670 */
[----:B------:R-:W-:Y:S01]  /*7e30*/  UIMAD UR8, UR7, UR10, URZ ;  /* 0x0000000a070872a4 */ /* 0x000fe2000f8e023f */
[----:B------:R-:W-:Y:S01]  /*7e40*/  IADD3 R45, RZ, -UR36, RZ ;  /* 0x80000024ff2d7c10 */ /* 0x000fe2000fffe0ff */
[----:B------:R-:W-:Y:S01]  /*7e50*/  IMAD.U32 R22, RZ, RZ, UR4 ;  /* 0x00000004ff167e24 */ /* 0x000fe2000f8e00ff */
[----:B------:R-:W-:Y:S01]  /*7e60*/  SEL R86, R6, R7, P0 ;  /* 0x0000000706567207 */ /* 0x000fe20000000000 */
[----:B------:R-:W-:Y:S01]  /*7e70*/  UIMAD UR9, UR36, UR9, UR6 ;  /* 0x00000009240972a4 */ /* 0x000fe2000f8e0206 */
[----:B------:R-:W-:Y:S01]  /*7e80*/  SEL R82, R7, R6, P0 ;  /* 0x0000000607527207 */ /* 0x000fe20000000000 */
[----:B------:R-:W-:Y:S01]  /*7e90*/  IMAD.U32 R23, RZ, RZ, UR5 ;  /* 0x00000005ff177e24 */ /* 0x000fe2000f8e00ff */
[----:B------:R-:W-:Y:S01]  /*7ea0*/  IADD3 R7, R18, -0x80, RZ ;  /* 0xffffff8012077810 */ /* 0x000fe20007ffe0ff */
[----:B------:R-:W1:Y:S01]  /*7eb0*/  S2UR UR4, SR_CTAID.Y ;  /* 0x00000000000479c3 */ /* 0x000e620000002600 */
[----:B------:R-:W-:Y:S01]  /*7ec0*/  SEL R88, R3, R8, P0 ;  /* 0x0000000803587207 */ /* 0x000fe20000000000 */
[----:B------:R-:W-:Y:S01]  /*7ed0*/  UIADD3 UR9, UR5, UR9, URZ ;  /* 0x0000000905097290 */ /* 0x000fe2000fffe03f */
[----:B------:R-:W-:Y:S01]  /*7ee0*/  SHF.R.S32.HI R6, RZ, 0x1f, R7 ;  /* 0x0000001fff067819 */ /* 0x000fe20000011407 */
[----:B------:R-:W-:Y:S01]  /*7ef0*/  UIMAD.WIDE.U32 UR6, UR36, UR10, URZ ;  /* 0x0000000a240672a5 */ /* 0x000fe2000f8e003f */
[----:B------:R-:W-:Y:S01]  /*7f00*/  SEL R84, R8, R3, P0 ;  /* 0x0000000308547207 */ /* 0x000fe20000000000 */
[----:B------:R-:W-:Y:S01]  /*7f10*/  UIMAD UR8, UR36, UR11, UR8 ;  /* 0x0000000b240872a4 */ /* 0x000fe2000f8e0208 */
[----:B------:R-:W-:Y:S01]  /*7f20*/  LEA.HI R8, R6, R7, RZ, 0x7 ;  /* 0x0000000706087211 */ /* 0x000fe200078f38ff */
[----:B------:R-:W3:Y:S01]  /*7f30*/  @P2 LDC R37, c[0x0][0xbec] ;  /* 0x0002fb00ff252b82 */ /* 0x000ee20000000800 */
[----:B------:R-:W-:Y:S01]  /*7f40*/  SEL R16, R26, R9, P0 ;  /* 0x000000091a107207 */ /* 0x000fe20000000000 */
[----:B------:R-:W-:Y:S01]  /*7f50*/  IMAD.U32 R23, RZ, RZ, UR9 ;  /* 0x00000009ff177e24 */ /* 0x000fe2000f8e00ff */
[----:B0-----:R-:W-:Y:S01]  /*7f60*/  LOP3.LUT R4, R8, 0xffffff80, RZ, 0xc0, !PT ;  /* 0xffffff8008047812 */ /* 0x001fe200078ec0ff */
[----:B------:R-:W-:Y:S01]  /*7f70*/  UIADD3 UR8, UR7, UR8, URZ ;  /* 0x0000000807087290 */ /* 0x000fe2000fffe03f */
[----:B------:R-:W-:Y:S01]  /*7f80*/  SEL R58, R9, R26, P0 ;  /* 0x0000001a093a7207 */ /* 0x000fe20000000000 */
[----:B------:R-:W-:Y:S01]  /*7f90*/  BSSY B0, `(.L_x_36) ;  /* 0x00000ef000007945 */ /* 0x000fe20003800000 */
[----:B------:R-:W-:Y:S01]  /*7fa0*/  SEL R80, R36, R11, P0 ;  /* 0x0000000b24507207 */ /* 0x000fe20000000000 */
[----:B------:R-:W-:Y:S01]  /*7fb0*/  IMAD.IADD R28, R7, 0x1, -R4 ;  /* 0x00000001071c7824 */ /* 0x000fe200078e0a04 */
[----:B------:R-:W-:-:S02]  /*7fc0*/  SEL R76, R11, R36, P0 ;  /* 0x000000240b4c7207 */ /* 0x000fc40000000000 */
[----:B------:R-:W-:Y:S01]  /*7fd0*/  LEA.HI R5, R6, R7, RZ, 0x2 ;  /* 0x0000000706057211 */ /* 0x000fe200078f10ff */
[----:B------:R-:W0:Y:S01]  /*7fe0*/  S2R R36, SR_CTAID.X ;  /* 0x0000000000247919 */ /* 0x000e220000002500 */
[----:B------:R-:W-:Y:S02]  /*7ff0*/  SHF.R.S32.HI R9, RZ, 0x1f, R28 ;  /* 0x0000001fff097819 */ /* 0x000fe4000001141c */
[----:B------:R-:W-:Y:S02]  /*8000*/  LOP3.LUT R6, R5, 0xfffffffc, RZ, 0xc0, !PT ;  /* 0xfffffffc05067812 */ /* 0x000fe400078ec0ff */
[----:B------:R-:W-:Y:S02]  /*8010*/  LEA.HI R11, R9, R28, RZ, 0x2 ;  /* 0x0000001c090b7211 */ /* 0x000fe400078f10ff */
[----:B------:R-:W-:Y:S01]  /*8020*/  SHF.R.S32.HI R8, RZ, 0x7, R8 ;  /* 0x00000007ff087819 */ /* 0x000fe20000011408 */
[----:B------:R-:W-:Y:S01]  /*8030*/  IMAD.IADD R7, R7, 0x1, -R6 ;  /* 0x0000000107077824 */ /* 0x000fe200078e0a06 */
[----:B------:R-:W-:-:S02]  /*8040*/  SHF.R.S32.HI R4, RZ, 0x2, R11 ;  /* 0x00000002ff047819 */ /* 0x000fc4000001140b */
[----:B------:R-:W-:Y:S02]  /*8050*/  SHF.R.S32.HI R3, RZ, 0x1f, R11 ;  /* 0x0000001fff037819 */ /* 0x000fe4000001140b */
[----:B------:R-:W-:Y:S02]  /*8060*/  SEL R78, R10, R33, P0 ;  /* 0x000000210a4e7207 */ /* 0x000fe40000000000 */
[----:B------:R-:W-:Y:S02]  /*8070*/  LEA.HI R3, R3, R4, RZ, 0x3 ;  /* 0x0000000403037211 */ /* 0x000fe400078f18ff */
[----:B------:R-:W-:Y:S02]  /*8080*/  SEL R74, R33, R10, P0 ;  /* 0x0000000a214a7207 */ /* 0x000fe40000000000 */
[----:B------:R-:W-:Y:S01]  /*8090*/  LOP3.LUT R5, R3, 0xfffffff8, RZ, 0xc0, !PT ;  /* 0xfffffff803057812 */ /* 0x000fe200078ec0ff */
[----:B------:R-:W-:Y:S01]  /*80a0*/  IMAD.HI R3, R8, 0x55555556, RZ ;  /* 0x5555555608037827 */ /* 0x000fe200078e02ff */
[----:B------:R-:W-:-:S02]  /*80b0*/  SEL R64, R14, R49, P0 ;  /* 0x000000310e407207 */ /* 0x000fc40000000000 */
[----:B------:R-:W-:Y:S01]  /*80c0*/  SEL R48, R49, R14, P0 ;  /* 0x0000000e31307207 */ /* 0x000fe20000000000 */
[----:B------:R-:W-:Y:S01]  /*80d0*/  IMAD.IADD R5, R4, 0x1, -R5 ;  /* 0x0000000104057824 */ /* 0x000fe200078e0a05 */
[----:B------:R-:W-:Y:S01]  /*80e0*/  LEA.HI R4, R9, R28, RZ, 0x5 ;  /* 0x0000001c09047211 */ /* 0x000fe200078f28ff */
[----:B------:R-:W-:Y:S01]  /*80f0*/  IMAD.U32 R9, RZ, RZ, UR7 ;  /* 0x00000007ff097e24 */ /* 0x000fe2000f8e00ff */
[----:B------:R-:W-:Y:S01]  /*8100*/  LEA.HI R3, R3, R3, RZ, 0x1 ;  /* 0x0000000303037211 */ /* 0x000fe200078f08ff */
[----:B------:R-:W-:Y:S01]  /*8110*/  IMAD.U32 R9, RZ, RZ, UR8 ;  /* 0x00000008ff097e24 */ /* 0x000fe2000f8e00ff */
[----:B------:R-:W-:Y:S01]  /*8120*/  SHF.R.S32.HI R4, RZ, 0x5, R4 ;  /* 0x00000005ff047819 */ /* 0x000fe20000011404 */
[----:B------:R-:W-:Y:S01]  /*8130*/  ULDC.64 UR8, c[0x0][0xb28] ;  /* 0x0002ca0000087ab9 */ /* 0x000fe20000000a00 */
[----:B------:R-:W-:Y:S01]  /*8140*/  SEL R66, R52, R15, P0 ;  /* 0x0000000f34427207 */ /* 0x000fe20000000000 */
[----:B------:R-:W-:Y:S01]  /*8150*/  IMAD R3, R3, -0x3, R8 ;  /* 0xfffffffd03037824 */ /* 0x000fe200078e0208 */
[----:B------:R-:W-:Y:S01]  /*8160*/  LEA.HI R8, R7, R7, RZ, 0x1 ;  /* 0x0000000707087211 */ /* 0x000fe200078f08ff */
[----:B------:R-:W-:Y:S01]  /*8170*/  IMAD R6, R4, 0x10, R5 ;  /* 0x0000001004067824 */ /* 0x000fe200078e0205 */
[----:B------:R-:W-:Y:S01]  /*8180*/  SEL R62, R15, R52, P0 ;  /* 0x000000340f3e7207 */ /* 0x000fe20000000000 */
[----:B------:R-:W4:Y:S01]  /*8190*/  LDC.64 R4, c[0x0][0xbd8] ;  /* 0x0002f600ff047b82 */ /* 0x000f220000000a00 */
[----:B------:R-:W-:Y:S01]  /*81a0*/  SEL R24, R54, R55, P0 ;  /* 0x0000003736187207 */ /* 0x000fe20000000000 */
[----:B------:R-:W-:Y:S01]  /*81b0*/  IMAD R3, R3, 0x40, R6 ;  /* 0x0000004003037824 */ /* 0x000fe200078e0206 */
[----:B------:R-:W-:-:S02]  /*81c0*/  SEL R18, R55, R54, P0 ;  /* 0x0000003637127207 */ /* 0x000fc40000000000 */
[----:B------:R-:W-:Y:S01]  /*81d0*/  SEL R14, R34, R35, P0 ;  /* 0x00000023220e7207 */ /* 0x000fe20000000000 */
[----:B0-----:R-:W-:Y:S01]  /*81e0*/  IMAD R29, R36, 0xc0, R3 ;  /* 0x000000c0241d7824 */ /* 0x001fe200078e0203 */
[----:B------:R-:W-:Y:S02]  /*81f0*/  SEL R52, R35, R34, P0 ;  /* 0x0000002223347207 */ /* 0x000fe40000000000 */
[----:B------:R-:W-:Y:S01]  /*8200*/  SEL R34, R38, R39, P0 ;  /* 0x0000002726227207 */ /* 0x000fe20000000000 */
[----:B------:R-:W-:Y:S01]  /*8210*/  VIADD R53, R29, 0x8 ;  /* 0x000000081d357836 */ /* 0x000fe20000000000 */
[----:B------:R-:W-:Y:S02]  /*8220*/  LOP3.LUT R8, R8, 0x1ffffffe, RZ, 0xc0, !PT ;  /* 0x1ffffffe08087812 */ /* 0x000fe400078ec0ff */
[----:B------:R-:W-:Y:S02]  /*8230*/  SEL R32, R44, R13, P0 ;  /* 0x0000000d2c207207 */ /* 0x000fe40000000000 */
[----:B------:R-:W-:-:S02]  /*8240*/  SEL R70, R13, R44, P0 ;  /* 0x0000002c0d467207 */ /* 0x000fc40000000000 */
[----:B------:R-:W-:Y:S02]  /*8250*/  SEL R40, R30, R31, P0 ;  /* 0x0000001f1e287207 */ /* 0x000fe40000000000 */
[----:B------:R-:W-:Y:S02]  /*8260*/  SEL R60, R31, R30, P0 ;  /* 0x0000001e1f3c7207 */ /* 0x000fe40000000000 */
[----:B------:R-:W-:Y:S02]  /*8270*/  IADD3 R10, R7, -R8, RZ ;  /* 0x80000008070a7210 */ /* 0x000fe40007ffe0ff */
[----:B------:R-:W-:Y:S01]  /*8280*/  SEL R26, R46, R47, P0 ;  /* 0x0000002f2e1a7207 */ /* 0x000fe20000000000 */
[----:B----4-:R-:W-:Y:S01]  /*8290*/  IMAD R54, R4, UR40, RZ ;  /* 0x0000002804367c24 */ /* 0x010fe2000f8e02ff */
[----:B------:R-:W-:Y:S01]  /*82a0*/  SEL R72, R12, R41, P0 ;  /* 0x000000290c487207 */ /* 0x000fe20000000000 */
[----:B------:R-:W-:Y:S01]  /*82b0*/  IMAD R10, R10, 0x8, R3 ;  /* 0x000000080a0a7824 */ /* 0x000fe200078e0203 */
[----:B------:R-:W-:Y:S01]  /*82c0*/  SEL R46, R47, R46, P0 ;  /* 0x0000002e2f2e7207 */ /* 0x000fe20000000000 */
[----:B------:R-:W-:Y:S01]  /*82d0*/  IMAD R35, R5, UR39, R54 ;  /* 0x0000002705237c24 */ /* 0x000fe2000f8e0236 */
[----:B------:R-:W0:Y:S01]  /*82e0*/  @P2 LDC R47, c[0x0][0xbec] ;  /* 0x0002fb00ff2f2b82 */ /* 0x000e220000000800 */
[----:B------:R-:W-:Y:S01]  /*82f0*/  SEL R68, R41, R12, P0 ;  /* 0x0000000c29447207 */ /* 0x000fe20000000000 */
[----:B------:R-:W-:Y:S01]  /*8300*/  IMAD.WIDE.U32 R22, R4, UR39, R22 ;  /* 0x0000002704167c25 */ /* 0x000fe2000f8e0016 */
[----:B------:R-:W-:-:S02]  /*8310*/  SEL R12, R42, R43, P0 ;  /* 0x0000002b2a0c7207 */ /* 0x000fc40000000000 */
[----:B------:R-:W-:Y:S01]  /*8320*/  SEL R44, R43, R42, P0 ;  /* 0x0000002a2b2c7207 */ /* 0x000fe20000000000 */
[----:B------:R-:W-:Y:S01]  /*8330*/  IMAD R36, R36, 0xc0, R10 ;  /* 0x000000c024247824 */ /* 0x000fe200078e020a */
[----:B------:R-:W-:Y:S01]  /*8340*/  LOP3.LUT R11, R11, 0x7ffffffc, RZ, 0xc0, !PT ;  /* 0x7ffffffc0b0b7812 */ /* 0x000fe200078ec0ff */
[----:B------:R-:W4:Y:S01]  /*8350*/  @P2 LDC R54, c[0x0][0xbf0] ;  /* 0x0002fc00ff362b82 */ /* 0x000f220000000800 */
[----:B------:R-:W-:Y:S01]  /*8360*/  SEL R20, R50, R51, P0 ;  /* 0x0000003332147207 */ /* 0x000fe20000000000 */
[----:B------:R-:W-:Y:S01]  /*8370*/  IMAD.IADD R23, R23, 0x1, R35 ;  /* 0x0000000117177824 */ /* 0x000fe200078e0223 */
[----:B------:R-:W-:Y:S01]  /*8380*/  SEL R56, R39, R38, P0 ;  /* 0x0000002627387207 */ /* 0x000fe20000000000 */
[----:B---3--:R-:W-:Y:S01]  /*8390*/  @P2 IMAD.HI.U32 R35, R36, R37, RZ ;  /* 0x0000002524232227 */ /* 0x008fe200078e00ff */
[----:B------:R-:W-:Y:S02]  /*83a0*/  SEL R50, R51, R50, P0 ;  /* 0x0000003233327207 */ /* 0x000fe40000000000 */
[----:B------:R-:W-:Y:S01]  /*83b0*/  MOV R8, UR6 ;  /* 0x0000000600087c02 */ /* 0x000fe20008000f00 */
[----:B------:R-:W-:Y:S01]  /*83c0*/  IMAD.MOV.U32 R37, RZ, RZ, R36 ;  /* 0x000000ffff257224 */ /* 0x000fe200078e0024 */
[C---:B------:R-:W-:Y:S01]  /*83d0*/  LOP3.LUT P1, RZ, R28.reuse, 0x3, RZ, 0xc0, !PT ;  /* 0x000000031cff7812 */ /* 0x040fe2000782c0ff */
[----:B------:R-:W-:Y:S01]  /*83e0*/  IMAD.IADD R28, R28, 0x1, -R11 ;  /* 0x000000011c1c7824 */ /* 0x000fe200078e0a0b */
[----:B------:R-:W-:Y:S01]  /*83f0*/  ULDC.64 UR6, c[0x0][0xb48] ;  /* 0x0002d20000067ab9 */ /* 0x000fe20000000a00 */
[----:B0-----:R-:W-:Y:S01]  /*8400*/  @P2 IMAD.HI.U32 R47, R36, R47, RZ ;  /* 0x0000002f242f2227 */ /* 0x001fe200078e00ff */
[----:B----4-:R-:W-:-:S02]  /*8410*/  @P2 SHF.R.U32.HI R37, RZ, R54, R35 ;  /* 0x00000036ff252219 */ /* 0x010fc40000011623 */
[----:B--2---:R-:W-:Y:S01]  /*8420*/  LOP3.LUT R33, R17, 0x2, RZ, 0x3c, !PT ;  /* 0x0000000211217812 */ /* 0x004fe200078e3cff */
[----:B------:R-:W-:Y:S04]  /*8430*/  SHFL.IDX PT, R6, R86, R17, 0x1c1f ;  /* 0x001c1f1156067589 */ /* 0x000fe800000e0000 */
[----:B------:R-:W0:Y:S04]  /*8440*/  SHFL.IDX PT, R5, R82, R33, 0x1c1f ;  /* 0x001c1f2152057589 */ /* 0x000e2800000e0000 */
[----:B------:R-:W-:Y:S04]  /*8450*/  SHFL.IDX PT, R13, R34, R17, 0x1c1f ;  /* 0x001c1f11220d7589 */ /* 0x000fe800000e0000 */
[----:B------:R-:W-:Y:S04]  /*8460*/  SHFL.IDX PT, R7, R88, R17, 0x1c1f ;  /* 0x001c1f1158077589 */ /* 0x000fe800000e0000 */
[----:B------:R2:W-:Y:S04]  /*8470*/  SHFL.IDX PT, R30, R66, R17, 0x1c1f ;  /* 0x001c1f11421e7589 */ /* 0x0005e800000e0000 */
[----:B------:R-:W3:Y:S04]  /*8480*/  SHFL.IDX PT, R34, R84, R33, 0x1c1f ;  /* 0x001c1f2154227589 */ /* 0x000ee800000e0000 */
[----:B------:R4:W-:Y:S01]  /*8490*/  SHFL.IDX PT, R31, R64, R17, 0x1c1f ;  /* 0x001c1f11401f7589 */ /* 0x0009e200000e0000 */
[----:B--2---:R-:W1:Y:S03]  /*84a0*/  LDC R66, c[0x0][0xc50] ;  /* 0x00031400ff427b82 */ /* 0x004e660000000800 */
[----:B------:R2:W-:Y:S01]  /*84b0*/  SHFL.IDX PT, R42, R72, R17, 0x1c1f ;  /* 0x001c1f11482a7589 */ /* 0x0005e200000e0000 */
[----:B0-----:R-:W-:-:S02]  /*84c0*/  SEL R4, R6, R5, P0 ;  /* 0x0000000506047207 */ /* 0x001fc40000000000 */
[----:B------:R-:W-:Y:S01]  /*84d0*/  SEL R6, R5, R6, P0 ;  /* 0x0000000605067207 */ /* 0x000fe20000000000 */
[----:B------:R-:W-:Y:S01]  /*84e0*/  SHFL.IDX PT, R39, R78, R17, 0x1c1f ;  /* 0x001c1f114e277589 */ /* 0x000fe200000e0000 */
[----:B----4-:R-:W0:Y:S03]  /*84f0*/  LDC.64 R64, c[0x0][0xb40] ;  /* 0x0002d000ff407b82 */ /* 0x010e260000000a00 */
[----:B------:R-:W-:Y:S04]  /*8500*/  SHFL.IDX PT, R38, R80, R17, 0x1c1f ;  /* 0x001c1f1150267589 */ /* 0x000fe800000e0000 */
[----:B------:R-:W-:Y:S01]  /*8510*/  SHFL.IDX PT, R32, R32, R17, 0x1c1f ;  /* 0x001c1f1120207589 */ /* 0x000fe200000e0000 */
[----:B--2---:R-:W2:Y:S01]  /*8520*/  @P2 LDC R72, c[0x0][0xbf0] ;  /* 0x0002fc00ff482b82 */ /* 0x004ea20000000800 */
[----:B---3--:R-:W-:-:S02]  /*8530*/  SEL R5, R7, R34, P0 ;  /* 0x0000002207057207 */ /* 0x008fc40000000000 */
[----:B------:R-:W-:Y:S01]  /*8540*/  SHFL.IDX PT, R16, R16, R17, 0x1c1f ;  /* 0x001c1f1110107589 */ /* 0x000fe200000e0000 */
[----:B------:R-:W-:-:S03]  /*8550*/  SEL R7, R34, R7, P0 ;  /* 0x0000000722077207 */ /* 0x000fc60000000000 */
[----:B------:R-:W-:Y:S01]  /*8560*/  SHFL.IDX PT, R15, R40, R17, 0x1c1f ;  /* 0x001c1f11280f7589 */ /* 0x000fe200000e0000 */
[----:B-1----:R-:W-:Y:S01]  /*8570*/  IMAD R66, R66, R45, UR4 ;  /* 0x0000000442427e24 */ /* 0x002fe2000f8e022d */
[----:B------:R-:W-:Y:S01]  /*8580*/  ULDC.64 UR4, c[0x0][0xbe0] ;  /* 0x0002f80000047ab9 */ /* 0x000fe20000000a00 */
[----:B------:R-:W-:Y:S01]  /*8590*/  IMAD.MOV.U32 R45, RZ, RZ, R36 ;  /* 0x000000ffff2d7224 */ /* 0x000fe200078e0024 */
[----:B------:R-:W-:Y:S04]  /*85a0*/  SHFL.IDX PT, R14, R14, R17, 0x1c1f ;  /* 0x001c1f110e0e7589 */ /* 0x000fe800000e0000 */
[----:B------:R-:W-:Y:S01]  /*85b0*/  SHFL.IDX PT, R12, R12, R17, 0x1c1f ;  /* 0x001c1f110c0c7589 */ /* 0x000fe200000e0000 */
[C---:B0-----:R-:W-:Y:S02]  /*85c0*/  IMAD R34, R64.reuse, UR40, RZ ;  /* 0x0000002840227c24 */ /* 0x041fe4000f8e02ff */
[----:B------:R-:W-:Y:S01]  /*85d0*/  IMAD.WIDE.U32 R8, R64, UR39, R8 ;  /* 0x0000002740087c25 */ /* 0x000fe2000f8e0008 */
[----:B------:R-:W-:Y:S03]  /*85e0*/  SHFL.IDX PT, R11, R26, R17, 0x1c1f ;  /* 0x001c1f111a0b7589 */ /* 0x000fe600000e0000 */
[----:B------:R-:W-:Y:S01]  /*85f0*/  IMAD R35, R65, UR39, R34 ;  /* 0x0000002741237c24 */ /* 0x000fe2000f8e0222 */
[----:B------:R-:W-:Y:S01]  /*8600*/  SHFL.IDX PT, R3, R24, R17, 0x1c1f ;  /* 0x001c1f1118037589 */ /* 0x000fe200000e0000 */
[----:B------:R-:W-:-:S02]  /*8610*/  MOV R34, R8 ;  /* 0x0000000800227202 */ /* 0x000fc40000000f00 */
[----:B------:R-:W-:Y:S01]  /*8620*/  IMAD.IADD R35, R9, 0x1, R35 ;  /* 0x0000000109237824 */ /* 0x000fe200078e0223 */
[----:B------:R-:W-:Y:S01]  /*8630*/  SHFL.IDX PT, R10, R20, R17, 0x1c1f ;  /* 0x001c1f11140a7589 */ /* 0x000fe200000e0000 */
[----:B--2---:R-:W-:-:S03]  /*8640*/  @P2 SHF.R.U32.HI R45, RZ, R72, R47 ;  /* 0x00000048ff2d2219 */ /* 0x004fc6000001162f */
[----:B------:R-:W-:Y:S04]  /*8650*/  SHFL.IDX PT, R41, R76, R33, 0x1c1f ;  /* 0x001c1f214c297589 */ /* 0x000fe800000e0000 */
[----:B------:R-:W0:Y:S04]  /*8660*/  SHFL.IDX PT, R40, R74, R33, 0x1c1f ;  /* 0x001c1f214a287589 */ /* 0x000e2800000e0000 */
[----:B------:R-:W-:Y:S04]  /*8670*/  SHFL.IDX PT, R43, R70, R33, 0x1c1f ;  /* 0x001c1f21462b7589 */ /* 0x000fe800000e0000 */
[----:B------:R-:W1:Y:S04]  /*8680*/  SHFL.IDX PT, R49, R68, R33, 0x1c1f ;  /* 0x001c1f2144317589 */ /* 0x000e6800000e0000 */
[----:B------:R-:W-:Y:S04]  /*8690*/  SHFL.IDX PT, R51, R62, R33, 0x1c1f ;  /* 0x001c1f213e337589 */ /* 0x000fe800000e0000 */
[----:B------:R-:W2:Y:S04]  /*86a0*/  SHFL.IDX PT, R48, R48, R33, 0x1c1f ;  /* 0x001c1f2130307589 */ /* 0x000ea800000e0000 */
[----:B------:R-:W-:Y:S04]  /*86b0*/  SHFL.IDX PT, R26, R60, R33, 0x1c1f ;  /* 0x001c1f213c1a7589 */ /* 0x000fe800000e0000 */
[----:B------:R-:W-:Y:S04]  /*86c0*/  SHFL.IDX PT, R25, R58, R33, 0x1c1f ;  /* 0x001c1f213a197589 */ /* 0x000fe800000e0000 */
[----:B------:R-:W-:Y:S04]  /*86d0*/  SHFL.IDX PT, R24, R56, R33, 0x1c1f ;  /* 0x001c1f2138187589 */ /* 0x000fe800000e0000 */
[----:B------:R-:W-:Y:S04]  /*86e0*/  SHFL.IDX PT, R21, R52, R33, 0x1c1f ;  /* 0x001c1f2134157589 */ /* 0x000fe800000e0000 */
[----:B------:R3:W-:Y:S04]  /*86f0*/  SHFL.IDX PT, R20, R46, R33, 0x1c1f ;  /* 0x001c1f212e147589 */ /* 0x0007e800000e0000 */
[----:B------:R-:W-:Y:S04]  /*8700*/  SHFL.IDX PT, R19, R44, R33, 0x1c1f ;  /* 0x001c1f212c137589 */ /* 0x000fe800000e0000 */
[----:B------:R-:W-:Y:S01]  /*8710*/  SHFL.IDX PT, R18, R18, R33, 0x1c1f ;  /* 0x001c1f2112127589 */ /* 0x000fe200000e0000 */
[----:B---3--:R-:W-:-:S03]  /*8720*/  IMAD.MOV R46, RZ, RZ, -R45 ;  /* 0x000000ffff2e7224 */ /* 0x008fc600078e0a2d */
[----:B------:R3:W-:Y:S02]  /*8730*/  SHFL.IDX PT, R17, R50, R33, 0x1c1f ;  /* 0x001c1f2132117589 */ /* 0x0007e400000e0000 */
[----:B---3--:R-:W-:-:S05]  /*8740*/  SHF.R.S32.HI R33, RZ, 0x1f, R66 ;  /* 0x0000001fff217819 */ /* 0x008fca0000011442 */
[C---:B------:R-:W-:Y:S02]  /*8750*/  IMAD R9, R33.reuse, UR4, RZ ;  /* 0x0000000421097c24 */ /* 0x040fe4000f8e02ff */
[----:B------:R-:W-:Y:S02]  /*8760*/  IMAD R33, R33, UR6, RZ ;  /* 0x0000000621217c24 */ /* 0x000fe4000f8e02ff */
[C---:B------:R-:W-:Y:S02]  /*8770*/  IMAD R44, R66.reuse, UR5, R9 ;  /* 0x00000005422c7c24 */ /* 0x040fe4000f8e0209 */
[----:B------:R-:W-:Y:S01]  /*8780*/  IMAD.WIDE.U32 R8, R66, UR4, R22 ;  /* 0x0000000442087c25 */ /* 0x000fe2000f8e0016 */
[----:B------:R-:W-:-:S03]  /*8790*/  ULDC.64 UR4, c[0x0][0xb30] ;  /* 0x0002cc0000047ab9 */ /* 0x000fc60000000a00 */
[C---:B------:R-:W-:Y:S01]  /*87a0*/  IMAD.WIDE.U32 R22, R66.reuse, UR6, R34 ;  /* 0x0000000642167c25 */ /* 0x040fe2000f8e0022 */
[----:B------:R-:W-:Y:S02]  /*87b0*/  IADD3 R34, P2, R37, R8, RZ ;  /* 0x0000000825227210 */ /* 0x000fe40007f5e0ff */
[----:B------:R-:W-:Y:S01]  /*87c0*/  SHF.R.S32.HI R8, RZ, 0x1f, R45 ;  /* 0x0000001fff087819 */ /* 0x000fe2000001142d */
[----:B------:R-:W-:Y:S01]  /*87d0*/  IMAD R47, R66, UR7, R33 ;  /* 0x00000007422f7c24 */ /* 0x000fe2000f8e0221 */
[--C-:B------:R-:W-:Y:S01]  /*87e0*/  SHF.R.S32.HI R33, RZ, 0x1f, R37.reuse ;  /* 0x0000001fff217819 */ /* 0x100fe20000011425 */
[----:B------:R-:W-:Y:S01]  /*87f0*/  IMAD.MOV R37, RZ, RZ, -R37 ;  /* 0x000000ffff257224 */ /* 0x000fe200078e0a25 */
[----:B------:R-:W-:Y:S01]  /*8800*/  ULDC.64 UR6, c[0x0][0xbc8] ;  /* 0x0002f20000067ab9 */ /* 0x000fe20000000a00 */
[----:B------:R-:W-:Y:S01]  /*8810*/  IMAD R8, R8, UR4, RZ ;  /* 0x0000000408087c24 */ /* 0x000fe2000f8e02ff */
[----:B------:R-:W-:Y:S01]  /*8820*/  IADD3.X R35, R33, R9, R44, P2, !PT ;  /* 0x0000000921237210 */ /* 0x000fe200017fe42c */
[----:B------:R-:W-:-:S02]  /*8830*/  IMAD.IADD R23, R23, 0x1, R47 ;  /* 0x0000000117177824 */ /* 0x000fc400078e022f */
[C-C-:B------:R-:W-:Y:S02]  /*8840*/  IMAD R33, R27.reuse, R37, R36.reuse ;  /* 0x000000251b217224 */ /* 0x140fe400078e0224 */
[----:B------:R-:W-:Y:S02]  /*8850*/  IMAD R37, R27, R46, R36 ;  /* 0x0000002e1b257224 */ /* 0x000fe400078e0224 */
[C---:B------:R-:W-:Y:S01]  /*8860*/  IMAD R47, R45.reuse, UR5, R8 ;  /* 0x000000052d2f7c24 */ /* 0x040fe2000f8e0208 */
[----:B------:R-:W3:Y:S01]  /*8870*/  S2UR UR5, SR_CgaCtaId ;  /* 0x00000000000579c3 */ /* 0x000ee20000008800 */
[----:B------:R-:W-:Y:S01]  /*8880*/  IMAD.WIDE.U32 R8, R45, UR4, R22 ;  /* 0x000000042d087c25 */ /* 0x000fe2000f8e0016 */
[----:B------:R-:W-:Y:S01]  /*8890*/  SHF.R.S32.HI R22, RZ, 0x1f, R33 ;  /* 0x0000001fff167819 */ /* 0x000fe20000011421 */
[----:B------:R-:W-:Y:S01]  /*88a0*/  UMOV UR4, 0x400 ;  /* 0x0000040000047882 */ /* 0x000fe20000000000 */
[----:B------:R-:W-:Y:S01]  /*88b0*/  SHF.R.S32.HI R23, RZ, 0x1f, R37 ;  /* 0x0000001fff177819 */ /* 0x000fe20000011425 */
[----:B------:R-:W-:-:S02]  /*88c0*/  IMAD.IADD R9, R9, 0x1, R47 ;  /* 0x0000000109097824 */ /* 0x000fc400078e022f */
[----:B------:R-:W-:Y:S02]  /*88d0*/  IMAD R22, R22, UR6, RZ ;  /* 0x0000000616167c24 */ /* 0x000fe4000f8e02ff */
[----:B------:R-:W-:Y:S02]  /*88e0*/  IMAD R36, R23, UR8, RZ ;  /* 0x0000000817247c24 */ /* 0x000fe4000f8e02ff */
[C---:B------:R-:W-:Y:S01]  /*88f0*/  IMAD R23, R33.reuse, UR7, R22 ;  /* 0x0000000721177c24 */ /* 0x040fe2000f8e0216 */
[----:B0-----:R-:W-:Y:S01]  /*8900*/  SEL R22, R40, R39, P0 ;  /* 0x0000002728167207 */ /* 0x001fe20000000000 */
[----:B------:R-:W-:Y:S01]  /*8910*/  IMAD.WIDE.U32 R34, R33, UR6, R34 ;  /* 0x0000000621227c25 */ /* 0x000fe2000f8e0022 */
[----:B------:R-:W-:-:S03]  /*8920*/  ULDC.64 UR6, c[0x0][0xba8] ;  /* 0x0002ea0000067ab9 */ /* 0x000fc60000000a00 */
[----:B------:R-:W-:Y:S01]  /*8930*/  IMAD R33, R37, UR9, R36 ;  /* 0x0000000925217c24 */ /* 0x000fe2000f8e0224 */
[----:B------:R-:W-:Y:S01]  /*8940*/  IADD3 R23, R35, R23, RZ ;  /* 0x0000001723177210 */ /* 0x000fe20007ffe0ff */
[----:B------:R-:W-:Y:S01]  /*8950*/  IMAD.WIDE.U32 R36, R37, UR8, R8 ;  /* 0x0000000825247c25 */ /* 0x000fe2000f8e0008 */
[----:B------:R-:W-:Y:S01]  /*8960*/  SEL R8, R39, R40, P0 ;  /* 0x0000002827087207 */ /* 0x000fe20000000000 */
[----:B------:R-:W-:Y:S01]  /*8970*/  ULDC.64 UR8, c[0x0][0xb00] ;  /* 0x0002c00000087ab9 */ /* 0x000fe20000000a00 */
[C---:B------:R-:W-:Y:S01]  /*8980*/  LEA R40, P2, R34.reuse, UR6, 0x2 ;  /* 0x0000000622287c11 */ /* 0x040fe2000f8410ff */
[----:B------:R-:W-:Y:S01]  /*8990*/  IMAD.IADD R9, R37, 0x1, R33 ;  /* 0x0000000125097824 */ /* 0x000fe200078e0221 */
[----:B------:R-:W-:Y:S01]  /*89a0*/  ULDC UR6, c[0x0][0xa88] ;  /* 0x0002a20000067ab9 */ /* 0x000fe20000000800 */
[----:B---3--:R-:W-:Y:S01]  /*89b0*/  ULEA UR4, UR5, UR4, 0x18 ;  /* 0x0000000405047291 */ /* 0x008fe2000f8ec03f */
[----:B------:R-:W-:Y:S01]  /*89c0*/  LEA.HI.X R33, R34, UR7, R23, 0x2, P2 ;  /* 0x0000000722217c11 */ /* 0x000fe200090f1417 */
[----:B------:R-:W-:Y:S01]  /*89d0*/  SHFL.IDX PT, R44, R40, 0x1, 0x1c1f ;  /* 0x003c1f00282c7f89 */ /* 0x000fe200000e0000 */
[----:B------:R-:W-:Y:S01]  /*89e0*/  IMAD R50, R27, UR6, RZ ;  /* 0x000000061b327c24 */ /* 0x000fe2000f8e02ff */
[----:B------:R-:W-:Y:S01]  /*89f0*/  UIADD3 UR4, UR4, 0x12420, URZ ;  /* 0x0001242004047890 */ /* 0x000fe2000fffe03f */
[----:B------:R-:W-:Y:S01]  /*8a00*/  LEA R52, P3, R36, UR8, 0x2 ;  /* 0x0000000824347c11 */ /* 0x000fe2000f8610ff */
[----:B------:R2:W-:Y:S01]  /*8a10*/  SHFL.IDX PT, R34, R40, RZ, 0x1c1f ;  /* 0x001c1fff28227589 */ /* 0x0005e200000e0000 */
[----:B------:R-:W-:Y:S01]  /*8a20*/  SEL R23, R41, R38, P0 ;  /* 0x0000002629177207 */ /* 0x000fe20000000000 */
[----:B------:R-:W-:Y:S01]  /*8a30*/  UPRMT UR4, URZ, 0x654, UR4 ;  /* 0x000006543f047896 */ /* 0x000fe20008000004 */
[-C--:B------:R-:W-:Y:S01]  /*8a40*/  ISETP.GE.OR P2, PT, R29, R50.reuse, P1 ;  /* 0x000000321d00720c */ /* 0x080fe20000f46670 */
[----:B------:R-:W0:Y:S01]  /*8a50*/  SHFL.IDX PT, R35, R33, RZ, 0x1c1f ;  /* 0x001c1fff21237589 */ /* 0x000e2200000e0000 */
[----:B------:R-:W-:-:S02]  /*8a60*/  ISETP.GE.OR P1, PT, R53, R50, P1 ;  /* 0x000000323500720c */ /* 0x000fc40000f26670 */
[----:B------:R-:W-:Y:S01]  /*8a70*/  LEA.HI.X R54, R36, UR9, R9, 0x2, P3 ;  /* 0x0000000924367c11 */ /* 0x000fe200098f1409 */
[----:B------:R-:W3:Y:S01]  /*8a80*/  SHFL.IDX PT, R45, R33, 0x1, 0x1c1f ;  /* 0x003c1f00212d7f89 */ /* 0x000ee200000e0000 */
[----:B------:R-:W-:Y:S02]  /*8a90*/  ISETP.GE.AND P3, PT, R29, R50, PT ;  /* 0x000000321d00720c */ /* 0x000fe40003f66270 */
[----:B------:R-:W-:Y:S01]  /*8aa0*/  SYNCS.ARRIVE.TRANS64.RED.A1T0 RZ, [UR4], RZ ;  /* 0x000000ffffff79a7 */ /* 0x000fe20008100404 */
[----:B------:R4:W4:Y:S01]  /*8ab0*/  SHFL.IDX PT, R46, R52, RZ, 0x1c1f ;  /* 0x001c1fff342e7589 */ /* 0x00092200000e0000 */
[----:B------:R-:W-:Y:S02]  /*8ac0*/  SEL R9, R38, R41, P0 ;  /* 0x0000002926097207 */ /* 0x000fe40000000000 */
[----:B-1----:R-:W-:Y:S01]  /*8ad0*/  SEL R36, R42, R49, P0 ;  /* 0x000000312a247207 */ /* 0x002fe20000000000 */
[----:B------:R1:W1:Y:S01]  /*8ae0*/  SHFL.IDX PT, R47, R54, RZ, 0x1c1f ;  /* 0x001c1fff362f7589 */ /* 0x00026200000e0000 */
[----:B------:R-:W-:Y:S01]  /*8af0*/  SEL R38, R49, R42, P0 ;  /* 0x0000002a31267207 */ /* 0x000fe20000000000 */
[----:B------:R-:W-:Y:S01]  /*8b00*/  IMAD.SHL.U32 R49, R28, 0x2, RZ ;  /* 0x000000021c317824 */ /* 0x000fe200078e00ff */
[----:B------:R-:W-:-:S02]  /*8b10*/  SEL R37, R32, R43, P0 ;  /* 0x0000002b20257207 */ /* 0x000fc40000000000 */
[----:B------:R-:W-:Y:S02]  /*8b20*/  SEL R39, R43, R32, P0 ;  /* 0x000000202b277207 */ /* 0x000fe40000000000 */
[----:B--2---:R-:W-:Y:S02]  /*8b30*/  SEL R40, R31, R48, P0 ;  /* 0x000000301f287207 */ /* 0x004fe40000000000 */
[----:B------:R-:W-:Y:S02]  /*8b40*/  SEL R42, R48, R31, P0 ;  /* 0x0000001f302a7207 */ /* 0x000fe40000000000 */
[----:B------:R-:W-:Y:S01]  /*8b50*/  SEL R41, R30, R51, P0 ;  /* 0x000000331e297207 */ /* 0x000fe20000000000 */
[----:B0-----:R0:W-:Y:S01]  /*8b60*/  @!P2 ST.E desc[UR42][R34.64], R0 ;  /* 0x000000002200a985 */ /* 0x0011e2000c10192a */
[----:B------:R-:W-:-:S03]  /*8b70*/  SEL R43, R51, R30, P0 ;  /* 0x0000001e332b7207 */ /* 0x000fc60000000000 */
[----:B---3--:R0:W-:Y:S01]  /*8b80*/  @!P1 ST.E desc[UR42][R44.64], R2 ;  /* 0x000000022c009985 */ /* 0x0081e2000c10192a */
[----:B------:R-:W-:Y:S05]  /*8b90*/  @P3 BRA `(.L_x_37) ;  /* 0x0000000000b83947 */ /* 0x000fea0003800000 */
[C---:B0-----:R-:W-:Y:S01]  /*8ba0*/  VIADD R0, R49.reuse, 0x8 ;  /* 0x0000000831007836 */ /* 0x041fe20000000000 */
[----:B------:R-:W-:Y:S01]  /*8bb0*/  ULDC UR4, c[0x0][0xac8] ;  /* 0x0002b20000047ab9 */ /* 0x000fe20000000800 */
[C---:B------:R-:W-:Y:S01]  /*8bc0*/  VIADD R2, R49.reuse, 0x18 ;  /* 0x0000001831027836 */ /* 0x040fe20000000000 */
[C---:B------:R-:W-:Y:S01]  /*8bd0*/  ISETP.GE.AND P1, PT, R49.reuse, UR4, PT ;  /* 0x0000000431007c0c */ /* 0x040fe2000bf26270 */
[C---:B------:R-:W-:Y:S01]  /*8be0*/  VIADD R27, R49.reuse, 0x20 ;  /* 0x00000020311b7836 */ /* 0x040fe20000000000 */
[----:B------:R-:W-:Y:S01]  /*8bf0*/  ISETP.GE.AND P2, PT, R0, UR4, PT ;  /* 0x0000000400007c0c */ /* 0x000fe2000bf46270 */
[C---:B------:R-:W-:Y:S01]  /*8c00*/  VIADD R32, R49.reuse, 0x28 ;  /* 0x0000002831207836 */ /* 0x040fe20000000000 */
[C---:B------:R-:W-:Y:S01]  /*8c10*/  IADD3 R34, R49.reuse, 0x38, RZ ;  /* 0x0000003831227810 */ /* 0x040fe20007ffe0ff */
[----:B------:R-:W-:Y:S01]  /*8c20*/  VIADD R33, R49, 0x30 ;  /* 0x0000003031217836 */ /* 0x000fe20000000000 */
[----:B------:R-:W-:Y:S02]  /*8c30*/  ISETP.GE.AND P3, PT, R27, UR4, PT ;  /* 0x000000041b007c0c */ /* 0x000fe4000bf66270 */
[----:B------:R-:W-:-:S02]  /*8c40*/  ISETP.GE.AND P4, PT, R32, UR4, PT ;  /* 0x0000000420007c0c */ /* 0x000fc4000bf86270 */
[----:B------:R-:W-:Y:S02]  /*8c50*/  ISETP.GE.AND P5, PT, R33, UR4, PT ;  /* 0x0000000421007c0c */ /* 0x000fe4000bfa6270 */
[----:B------:R-:W-:Y:S01]  /*8c60*/  ISETP.GE.AND P6, PT, R34, UR4, PT ;  /* 0x0000000422007c0c */ /* 0x000fe2000bfc6270 */
[----:B-1--4-:R-:W-:Y:S02]  /*8c70*/  @!P1 IMAD.WIDE R28, R49, 0x4, R46 ;  /* 0x00000004311c9825 */ /* 0x012fe400078e022e */
[----:B------:R-:W-:-:S03]  /*8c80*/  @!P2 LEA.HI R0, R0, R0, RZ, 0x1 ;  /* 0x000000000000a211 */ /* 0x000fc600078f08ff */
[----:B------:R0:W-:Y:S01]  /*8c90*/  @!P1 ST.E.64 desc[UR42][R28.64], R4 ;  /* 0x000000041c009985 */ /* 0x0001e2000c101b2a */
[----:B------:R-:W-:Y:S02]  /*8ca0*/  @!P2 LOP3.LUT R31, R0, 0xfffffffe, RZ, 0xc0, !PT ;  /* 0xfffffffe001fa812 */ /* 0x000fe400078ec0ff */
[----:B------:R-:W-:Y:S02]  /*8cb0*/  IADD3 R0, R49, 0x10, RZ ;  /* 0x0000001031007810 */ /* 0x000fe40007ffe0ff */
[----:B------:R-:W-:Y:S01]  /*8cc0*/  @!P3 LEA.HI R27, R27, R27, RZ, 0x1 ;  /* 0x0000001b1b1bb211 */ /* 0x000fe200078f08ff */
[----:B------:R-:W-:Y:S01]  /*8cd0*/  @!P2 IMAD.WIDE R30, R31, 0x4, R46 ;  /* 0x000000041f1ea825 */ /* 0x000fe200078e022e */
[----:B------:R-:W-:Y:S02]  /*8ce0*/  ISETP.GE.AND P1, PT, R0, UR4, PT ;  /* 0x0000000400007c0c */ /* 0x000fe4000bf26270 */
[----:B------:R-:W-:Y:S02]  /*8cf0*/  @!P4 LEA.HI R32, R32, R32, RZ, 0x1 ;  /* 0x000000202020c211 */ /* 0x000fe400078f08ff */
[----:B------:R1:W-:Y:S01]  /*8d00*/  @!P2 ST.E.64 desc[UR42][R30.64], R6 ;  /* 0x000000061e00a985 */ /* 0x0003e2000c101b2a */
[----:B------:R-:W-:-:S02]  /*8d10*/  ISETP.GE.AND P2, PT, R2, UR4, PT ;  /* 0x0000000402007c0c */ /* 0x000fc4000bf46270 */
[----:B------:R-:W-:Y:S02]  /*8d20*/  @!P5 LEA.HI R33, R33, R33, RZ, 0x1 ;  /* 0x000000212121d211 */ /* 0x000fe400078f08ff */
[----:B------:R-:W-:Y:S02]  /*8d30*/  @!P6 LEA.HI R34, R34, R34, RZ, 0x1 ;  /* 0x000000222222e211 */ /* 0x000fe400078f08ff */
[----:B------:R-:W-:Y:S02]  /*8d40*/  @!P3 LOP3.LUT R27, R27, 0xfffffffe, RZ, 0xc0, !PT ;  /* 0xfffffffe1b1bb812 */ /* 0x000fe400078ec0ff */
[----:B------:R-:W-:Y:S02]  /*8d50*/  @!P1 LEA.HI R0, R0, R0, RZ, 0x1 ;  /* 0x0000000000009211 */ /* 0x000fe400078f08ff */
[----:B------:R-:W-:Y:S01]  /*8d60*/  @!P5 LOP3.LUT R33, R33, 0xfffffffe, RZ, 0xc0, !PT ;  /* 0xfffffffe2121d812 */ /* 0x000fe200078ec0ff */
[----:B0-----:R-:W-:Y:S01]  /*8d70*/  @!P3 IMAD.WIDE R28, R27, 0x4, R46 ;  /* 0x000000041b1cb825 */ /* 0x001fe200078e022e */
[----:B------:R-:W-:-:S02]  /*8d80*/  @!P1 LOP3.LUT R5, R0, 0xfffffffe, RZ, 0xc0, !PT ;  /* 0xfffffffe00059812 */ /* 0x000fc400078ec0ff */
[----:B------:R-:W-:Y:S02]  /*8d90*/  @!P2 LEA.HI R2, R2, R2, RZ, 0x1 ;  /* 0x000000020202a211 */ /* 0x000fe400078f08ff */
[----:B-1----:R-:W-:Y:S01]  /*8da0*/  @!P4 LOP3.LUT R31, R32, 0xfffffffe, RZ, 0xc0, !PT ;  /* 0xfffffffe201fc812 */ /* 0x002fe200078ec0ff */
[--C-:B------:R-:W-:Y:S01]  /*8db0*/  @!P1 IMAD.WIDE R4, R5, 0x4, R46.reuse ;  /* 0x0000000405049825 */ /* 0x100fe200078e022e */
[----:B------:R-:W-:Y:S02]  /*8dc0*/  @!P2 LOP3.LUT R7, R2, 0xfffffffe, RZ, 0xc0, !PT ;  /* 0xfffffffe0207a812 */ /* 0x000fe400078ec0ff */
[----:B------:R-:W-:Y:S01]  /*8dd0*/  @!P6 LOP3.LUT R35, R34, 0xfffffffe, RZ, 0xc0, !PT ;  /* 0xfffffffe2223e812 */ /* 0x000fe200078ec0ff */
[--C-:B------:R-:W-:Y:S01]  /*8de0*/  @!P4 IMAD.WIDE R30, R31, 0x4, R46.reuse ;  /* 0x000000041f1ec825 */ /* 0x100fe200078e022e */
[----:B------:R2:W-:Y:S03]  /*8df0*/  @!P1 ST.E.64 desc[UR42][R4.64], R8 ;  /* 0x0000000804009985 */ /* 0x0005e6000c101b2a */
[----:B------:R-:W-:-:S04]  /*8e00*/  @!P2 IMAD.WIDE R6, R7, 0x4, R46 ;  /* 0x000000040706a825 */ /* 0x000fc800078e022e */
[--C-:B------:R-:W-:Y:S01]  /*8e10*/  @!P5 IMAD.WIDE R32, R33, 0x4, R46.reuse ;  /* 0x000000042120d825 */ /* 0x100fe200078e022e */
[----:B------:R2:W-:Y:S03]  /*8e20*/  @!P2 ST.E.64 desc[UR42][R6.64], R22 ;  /* 0x000000160600a985 */ /* 0x0005e6000c101b2a */
[----:B------:R-:W-:Y:S01]  /*8e30*/  @!P6 IMAD.WIDE R34, R35, 0x4, R46 ;  /* 0x000000042322e825 */ /* 0x000fe200078e022e */
[----:B------:R2:W-:Y:S04]  /*8e40*/  @!P3 ST.E.64 desc[UR42][R28.64], R36 ;  /* 0x000000241c00b985 */ /* 0x0005e8000c101b2a */
[----:B------:R2:W-:Y:S04]  /*8e50*/  @!P4 ST.E.64 desc[UR42][R30.64], R38 ;  /* 0x000000261e00c985 */ /* 0x0005e8000c101b2a */
[----:B------:R2:W-:Y:S04]  /*8e60*/  @!P5 ST.E.64 desc[UR42][R32.64], R40 ;  /* 0x000000282000d985 */ /* 0x0005e8000c101b2a */
[----:B------:R2:W-:Y:S02]  /*8e70*/  @!P6 ST.E.64 desc[UR42][R34.64], R42 ;  /* 0x0000002a2200e985 */ /* 0x0005e4000c101b2a */
.L_x_37:
[----:B------:R-:W-:Y:S05]  /*8e80*/  BSYNC B0 ;  /* 0x0000000000007941 */ /* 0x000fea0003800000 */
.L_x_36:
[----:B------:R-:W-:Y:S01]  /*8e90*/  ISETP.GE.AND P1, PT, R53, R50, PT ;  /* 0x000000323500720c */ /* 0x000fe20003f26270 */
[----:B--2---:R2:W3:Y:S01]  /*8ea0*/  SHFL.IDX PT, R31, R54, 0x1, 0x1c1f ;  /* 0x003c1f00361f7f89 */ /* 0x0044e200000e0000 */
[----:B------:R-:W-:Y:S02]  /*8eb0*/  SEL R23, R15, R26, P0 ;  /* 0x0000001a0f177207 */ /* 0x000fe40000000000 */
[----:B------:R-:W-:Y:S01]  /*8ec0*/  SEL R29, R26, R15, P0 ;  /* 0x0000000f1a1d7207 */ /* 0x000fe20000000000 */
[----:B------:R2:W0:Y:S01]  /*8ed0*/  SHFL.IDX PT, R30, R52, 0x1, 0x1c1f ;  /* 0x003c1f00341e7f89 */ /* 0x00042200000e0000 */
[----:B------:R-:W-:Y:S02]  /*8ee0*/  SEL R22, R16, R25, P0 ;  /* 0x0000001910167207 */ /* 0x000fe40000000000 */
[----:B------:R-:W-:Y:S02]  /*8ef0*/  SEL R28, R25, R16, P0 ;  /* 0x00000010191c7207 */ /* 0x000fe40000000000 */
[----:B------:R-:W-:-:S02]  /*8f00*/  SEL R27, R13, R24, P0 ;  /* 0x000000180d1b7207 */ /* 0x000fc40000000000 */
[----:B------:R-:W-:Y:S02]  /*8f10*/  SEL R15, R24, R13, P0 ;  /* 0x0000000d180f7207 */ /* 0x000fe40000000000 */
[----:B------:R-:W-:Y:S02]  /*8f20*/  SEL R26, R14, R21, P0 ;  /* 0x000000150e1a7207 */ /* 0x000fe40000000000 */
[----:B------:R-:W-:Y:S02]  /*8f30*/  SEL R25, R11, R20, P0 ;  /* 0x000000140b197207 */ /* 0x000fe40000000000 */
[----:B------:R-:W-:Y:S02]  /*8f40*/  SEL R13, R20, R11, P0 ;  /* 0x0000000b140d7207 */ /* 0x000fe40000000000 */
[----:B------:R-:W-:Y:S02]  /*8f50*/  SEL R14, R21, R14, P0 ;  /* 0x0000000e150e7207 */ /* 0x000fe40000000000 */
[----:B------:R-:W-:-:S02]  /*8f60*/  SEL R24, R12, R19, P0 ;  /* 0x000000130c187207 */ /* 0x000fc40000000000 */
[----:B------:R-:W-:Y:S02]  /*8f70*/  SEL R16, R10, R17, P0 ;  /* 0x000000110a107207 */ /* 0x000fe40000000000 */
[----:B------:R-:W-:Y:S02]  /*8f80*/  SEL R20, R17, R10, P0 ;  /* 0x0000000a11147207 */ /* 0x000fe40000000000 */
[----:B------:R-:W-:Y:S02]  /*8f90*/  SEL R12, R19, R12, P0 ;  /* 0x0000000c130c7207 */ /* 0x000fe40000000000 */
[----:B------:R-:W-:Y:S02]  /*8fa0*/  SEL R17, R3, R18, P0 ;  /* 0x0000001203117207 */ /* 0x000fe40000000000 */
[----:B------:R-:W-:Y:S01]  /*8fb0*/  SEL R21, R18, R3, P0 ;  /* 0x0000000312157207 */ /* 0x000fe20000000000 */
[----:B0-23--:R-:W-:Y:S06]  /*8fc0*/  @P1 BRA `(.L_x_10) ;  /* 0x0000003400681947 */ /* 0x00dfec0003800000 */
[C---:B------:R-:W-:Y:S01]  /*8fd0*/  VIADD R0, R49.reuse, 0x8 ;  /* 0x0000000831007836 */ /* 0x040fe20000000000 */
[----:B------:R-:W-:Y:S01]  /*8fe0*/  ULDC UR4, c[0x0][0xac8] ;  /* 0x0002b20000047ab9 */ /* 0x000fe20000000800 */
[C---:B------:R-:W-:Y:S01]  /*8ff0*/  VIADD R6, R49.reuse, 0x18 ;  /* 0x0000001831067836 */ /* 0x040fe20000000000 */
[C---:B------:R-:W-:Y:S01]  /*9000*/  IADD3 R10, R49.reuse, 0x28, RZ ;  /* 0x00000028310a7810 */ /* 0x040fe20007ffe0ff */
[C---:B------:R-:W-:Y:S01]  /*9010*/  VIADD R2, R49.reuse, 0x10 ;  /* 0x0000001031027836 */ /* 0x040fe20000000000 */
[----:B------:R-:W-:Y:S01]  /*9020*/  ISETP.GE.AND P1, PT, R0, UR4, PT ;  /* 0x0000000400007c0c */ /* 0x000fe2000bf26270 */
[C---:B------:R-:W-:Y:S01]  /*9030*/  VIADD R8, R49.reuse, 0x20 ;  /* 0x0000002031087836 */ /* 0x040fe20000000000 */
[----:B------:R-:W-:Y:S01]  /*9040*/  ISETP.GE.AND P3, PT, R6, UR4, PT ;  /* 0x0000000406007c0c */ /* 0x000fe2000bf66270 */
[C---:B------:R-:W-:Y:S01]  /*9050*/  VIADD R11, R49.reuse, 0x30 ;  /* 0x00000030310b7836 */ /* 0x040fe20000000000 */
[----:B------:R-:W-:Y:S02]  /*9060*/  ISETP.GE.AND P2, PT, R2, UR4, PT ;  /* 0x0000000402007c0c */ /* 0x000fe4000bf46270 */
[----:B------:R-:W-:-:S02]  /*9070*/  ISETP.GE.AND P0, PT, R49, UR4, PT ;  /* 0x0000000431007c0c */ /* 0x000fc4000bf06270 */
[----:B------:R-:W-:Y:S02]  /*9080*/  ISETP.GE.AND P4, PT, R8, UR4, PT ;  /* 0x0000000408007c0c */ /* 0x000fe4000bf86270 */
[----:B------:R-:W-:Y:S02]  /*9090*/  ISETP.GE.AND P5, PT, R10, UR4, PT ;  /* 0x000000040a007c0c */ /* 0x000fe4000bfa6270 */
[----:B------:R-:W-:Y:S02]  /*90a0*/  ISETP.GE.AND P6, PT, R11, UR4, PT ;  /* 0x000000040b007c0c */ /* 0x000fe4000bfc6270 */
[----:B------:R-:W-:-:S03]  /*90b0*/  @!P1 LEA.HI R0, R0, R0, RZ, 0x1 ;  /* 0x0000000000009211 */ /* 0x000fc600078f08ff */
[----:B------:R-:W-:Y:S02]  /*90c0*/  @!P2 LEA.HI R4, R2, R2, RZ, 0x1 ;  /* 0x000000020204a211 */ /* 0x000fe400078f08ff */
[----:B------:R-:W-:Y:S01]  /*90d0*/  @!P1 LOP3.LUT R5, R0, 0xfffffffe, RZ, 0xc0, !PT ;  /* 0xfffffffe00059812 */ /* 0x000fe200078ec0ff */
[C---:B------:R-:W-:Y:S01]  /*90e0*/  @!P0 IMAD.WIDE R2, R49.reuse, 0x4, R30 ;  /* 0x0000000431028825 */ /* 0x040fe200078e021e */
[----:B------:R-:W-:Y:S02]  /*90f0*/  @!P3 LEA.HI R0, R6, R6, RZ, 0x1 ;  /* 0x000000060600b211 */ /* 0x000fe400078f08ff */
[----:B------:R-:W-:Y:S01]  /*9100*/  @!P4 LEA.HI R8, R8, R8, RZ, 0x1 ;  /* 0x000000080808c211 */ /* 0x000fe200078f08ff */
[----:B------:R-:W-:Y:S01]  /*9110*/  VIADD R49, R49, 0x38 ;  /* 0x0000003831317836 */ /* 0x000fe20000000000 */
[----:B------:R-:W-:Y:S01]  /*9120*/  @!P3 LOP3.LUT R9, R0, 0xfffffffe, RZ, 0xc0, !PT ;  /* 0xfffffffe0009b812 */ /* 0x000fe200078ec0ff */
[----:B------:R0:W-:Y:S01]  /*9130*/  @!P0 ST.E.64 desc[UR42][R2.64], R22 ;  /* 0x0000001602008985 */ /* 0x0001e2000c101b2a */
[----:B------:R-:W-:-:S02]  /*9140*/  @!P5 LEA.HI R10, R10, R10, RZ, 0x1 ;  /* 0x0000000a0a0ad211 */ /* 0x000fc400078f08ff */
[----:B------:R-:W-:Y:S01]  /*9150*/  @!P2 LOP3.LUT R7, R4, 0xfffffffe, RZ, 0xc0, !PT ;  /* 0xfffffffe0407a812 */ /* 0x000fe200078ec0ff */
[--C-:B------:R-:W-:Y:S01]  /*9160*/  @!P1 IMAD.WIDE R4, R5, 0x4, R30.reuse ;  /* 0x0000000405049825 */ /* 0x100fe200078e021e */
[----:B------:R-:W-:Y:S02]  /*9170*/  @!P6 LEA.HI R0, R11, R11, RZ, 0x1 ;  /* 0x0000000b0b00e211 */ /* 0x000fe400078f08ff */
[----:B------:R-:W-:Y:S01]  /*9180*/  @!P4 LOP3.LUT R11, R8, 0xfffffffe, RZ, 0xc0, !PT ;  /* 0xfffffffe080bc812 */ /* 0x000fe200078ec0ff */
[--C-:B------:R-:W-:Y:S01]  /*9190*/  @!P2 IMAD.WIDE R6, R7, 0x4, R30.reuse ;  /* 0x000000040706a825 */ /* 0x100fe200078e021e */
[----:B------:R-:W-:Y:S01]  /*91a0*/  @!P5 LOP3.LUT R19, R10, 0xfffffffe, RZ, 0xc0, !PT ;  /* 0xfffffffe0a13d812 */ /* 0x000fe200078ec0ff */
[----:B------:R2:W-:Y:S01]  /*91b0*/  @!P1 ST.E.64 desc[UR42][R4.64], R28 ;  /* 0x0000001c04009985 */ /* 0x0005e2000c101b2a */
[----:B------:R-:W-:Y:S01]  /*91c0*/  ISETP.GE.AND P0, PT, R49, UR4, PT ;  /* 0x0000000431007c0c */ /* 0x000fe2000bf06270 */
[--C-:B------:R-:W-:Y:S01]  /*91d0*/  @!P3 IMAD.WIDE R8, R9, 0x4, R30.reuse ;  /* 0x000000040908b825 */ /* 0x100fe200078e021e */
[----:B0-----:R-:W-:Y:S01]  /*91e0*/  @!P6 LOP3.LUT R23, R0, 0xfffffffe, RZ, 0xc0, !PT ;  /* 0xfffffffe0017e812 */ /* 0x001fe200078ec0ff */
[----:B------:R0:W-:Y:S02]  /*91f0*/  @!P2 ST.E.64 desc[UR42][R6.64], R26 ;  /* 0x0000001a0600a985 */ /* 0x0001e4000c101b2a */
[----:B------:R-:W-:-:S02]  /*9200*/  @!P4 IMAD.WIDE R2, R11, 0x4, R30 ;  /* 0x000000040b02c825 */ /* 0x000fc400078e021e */
[----:B------:R0:W-:Y:S02]  /*9210*/  @!P3 ST.E.64 desc[UR42][R8.64], R14 ;  /* 0x0000000e0800b985 */ /* 0x0001e4000c101b2a */
[--C-:B------:R-:W-:Y:S02]  /*9220*/  @!P6 IMAD.WIDE R10, R23, 0x4, R30.reuse ;  /* 0x00000004170ae825 */ /* 0x100fe400078e021e */
[----:B------:R0:W-:Y:S02]  /*9230*/  @!P4 ST.E.64 desc[UR42][R2.64], R24 ;  /* 0x000000180200c985 */ /* 0x0001e4000c101b2a */
[----:B--2---:R-:W-:-:S05]  /*9240*/  @!P5 IMAD.WIDE R4, R19, 0x4, R30 ;  /* 0x000000041304d825 */ /* 0x004fca00078e021e */
[----:B------:R0:W-:Y:S04]  /*9250*/  @!P5 ST.E.64 desc[UR42][R4.64], R12 ;  /* 0x0000000c0400d985 */ /* 0x0001e8000c101b2a */
[----:B------:R0:W-:Y:S01]  /*9260*/  @!P6 ST.E.64 desc[UR42][R10.64], R16 ;  /* 0x000000100a00e985 */ /* 0x0001e2000c101b2a */
[----:B------:R-:W-:Y:S05]  /*9270*/  @P0 BRA `(.L_x_10) ;  /* 0x0000003000bc0947 */ /* 0x000fea0003800000 */
[----:B------:R-:W-:-:S04]  /*9280*/  LEA.HI R49, R49, R49, RZ, 0x1 ;  /* 0x0000003131317211 */ /* 0x000fc800078f08ff */
[----:B0-----:R-:W-:-:S05]  /*9290*/  LOP3.LUT R3, R49, 0xfffffffe, RZ, 0xc0, !PT ;  /* 0xfffffffe31037812 */ /* 0x001fca00078ec0ff */
[----:B------:R-:W-:-:S05]  /*92a0*/  IMAD.WIDE R2, R3, 0x4, R30 ;  /* 0x0000000403027825 */ /* 0x000fca00078e021e */
[----:B------:R0:W-:Y:S01]  /*92b0*/  ST.E.64 desc[UR42][R2.64], R20 ;  /* 0x0000001402007985 */ /* 0x0001e2000c101b2a */
[----:B------:R-:W-:Y:S05]  /*92c0*/  BRA `(.L_x_10) ;  /* 0x0000003000a87947 */ /* 0x000fea0003800000 */
.L_x_35:
[----:B------:R-:W0:Y:S02]  /*92d0*/  S2R R0, SR_TID.X ;  /* 0x0000000000007919 */ /* 0x000e240000002100 */
[----:B0-----:R-:W-:-:S05]  /*92e0*/  VIADD R2, R0, 0xffffff80 ;  /* 0xffffff8000027836 */ /* 0x001fca0000000000 */
[----:B------:R-:W-:-:S13]  /*92f0*/  ISETP.GT.AND P0, PT, R2, 0xbf, PT ;  /* 0x000000bf0200780c */ /* 0x000fda0003f04270 */
[----:B------:R-:W-:Y:S05]  /*9300*/  @P0 BRA `(.L_x_10) ;  /* 0x0000003000980947 */ /* 0x000fea0003800000 */
[----:B------:R-:W0:Y:S01]  /*9310*/  S2R R3, SR_CTAID.X ;  /* 0x0000000000037919 */ /* 0x000e220000002500 */
[----:B------:R-:W1:Y:S01]  /*9320*/  LDC R6, c[0x0][0xbe8] ;  /* 0x0002fa00ff067b82 */ /* 0x000e620000000800 */
[----:B------:R-:W-:Y:S01]  /*9330*/  ULDC UR4, c[0x0][0xa88] ;  /* 0x0002a20000047ab9 */ /* 0x000fe20000000800 */
[----:B0-----:R-:W-:Y:S02]  /*9340*/  IMAD R0, R3, 0xc0, R0 ;  /* 0x000000c003007824 */ /* 0x001fe400078e0200 */
[----:B-1----:R-:W-:Y:S02]  /*9350*/  IMAD R3, R6, UR4, RZ ;  /* 0x0000000406037c24 */ /* 0x002fe4000f8e02ff */
[----:B------:R-:W-:-:S05]  /*9360*/  VIADD R0, R0, 0xffffff80 ;  /* 0xffffff8000007836 */ /* 0x000fca0000000000 */
[----:B------:R-:W-:-:S13]  /*9370*/  ISETP.GE.AND P0, PT, R0, R3, PT ;  /* 0x000000030000720c */ /* 0x000fda0003f06270 */
[----:B------:R-:W-:Y:S05]  /*9380*/  @P0 BRA `(.L_x_10) ;  /* 0x0000003000780947 */ /* 0x000fea0003800000 */
[----:B------:R-:W-:Y:S01]  /*9390*/  ISETP.NE.AND P0, PT, R6, 0x1, PT ;  /* 0x000000010600780c */ /* 0x000fe20003f05270 */
[----:B------:R-:W0:Y:S01]  /*93a0*/  LDC.64 R10, c[0x0][0xbd8] ;  /* 0x0002f600ff0a7b82 */ /* 0x000e220000000a00 */
[----:B------:R-:W-:Y:S01]  /*93b0*/  USHF.R.S32.HI UR6, URZ, 0x1f, UR36 ;  /* 0x0000001f3f067899 */ /* 0x000fe20008011424 */
[----:B------:R-:W-:Y:S01]  /*93c0*/  MOV R5, R0 ;  /* 0x0000000000057202 */ /* 0x000fe20000000f00 */
[----:B------:R-:W-:Y:S02]  /*93d0*/  ULDC.64 UR8, c[0x0][0xbd0] ;  /* 0x0002f40000087ab9 */ /* 0x000fe40000000a00 */
[----:B------:R-:W-:Y:S02]  /*93e0*/  UIMAD UR6, UR6, UR8, URZ ;  /* 0x00000008060672a4 */ /* 0x000fe4000f8e023f */
[----:B------:R-:W-:Y:S01]  /*93f0*/  UIMAD.WIDE.U32 UR4, UR36, UR8, URZ ;  /* 0x00000008240472a5 */ /* 0x000fe2000f8e003f */
[----:B------:R-:W1:Y:S01]  /*9400*/  S2UR UR7, SR_CTAID.Y ;  /* 0x00000000000779c3 */ /* 0x000e620000002600 */
[----:B------:R-:W-:-:S04]  /*9410*/  UIMAD UR6, UR36, UR9, UR6 ;  /* 0x00000009240672a4 */ /* 0x000fc8000f8e0206 */
[----:B------:R-:W-:Y:S02]  /*9420*/  UIADD3 UR6, UR5, UR6, URZ ;  /* 0x0000000605067290 */ /* 0x000fe4000fffe03f */
[----:B------:R-:W-:Y:S01]  /*9430*/  IMAD.U32 R3, RZ, RZ, UR5 ;  /* 0x00000005ff037e24 */ /* 0x000fe2000f8e00ff */
[----:B------:R-:W2:Y:S01]  /*9440*/  @P0 LDC R7, c[0x0][0xbec] ;  /* 0x0002fb00ff070b82 */ /* 0x000ea20000000800 */
[----:B------:R-:W-:Y:S01]  /*9450*/  IMAD.U32 R2, RZ, RZ, UR4 ;  /* 0x00000004ff027e24 */ /* 0x000fe2000f8e00ff */
[----:B------:R-:W-:Y:S01]  /*9460*/  ULDC.64 UR4, c[0x0][0xbe0] ;  /* 0x0002f80000047ab9 */ /* 0x000fe20000000a00 */
[----:B------:R-:W-:-:S05]  /*9470*/  IMAD.U32 R3, RZ, RZ, UR6 ;  /* 0x00000006ff037e24 */ /* 0x000fca000f8e00ff */
[----:B------:R-:W3:Y:S01]  /*9480*/  @P0 LDC R9, c[0x0][0xbf0] ;  /* 0x0002fc00ff090b82 */ /* 0x000ee20000000800 */
[C---:B0-----:R-:W-:Y:S02]  /*9490*/  IMAD R12, R10.reuse, UR40, RZ ;  /* 0x000000280a0c7c24 */ /* 0x041fe4000f8e02ff */
[----:B------:R-:W-:-:S04]  /*94a0*/  IMAD.WIDE.U32 R2, R10, UR39, R2 ;  /* 0x000000270a027c25 */ /* 0x000fc8000f8e0002 */
[----:B------:R-:W-:Y:S01]  /*94b0*/  IMAD R11, R11, UR39, R12 ;  /* 0x000000270b0b7c24 */ /* 0x000fe2000f8e020c */
[----:B------:R-:W1:Y:S03]  /*94c0*/  LDC R8, c[0x0][0xc50] ;  /* 0x00031400ff087b82 */ /* 0x000e660000000800 */
[----:B------:R-:W-:Y:S02]  /*94d0*/  IMAD.IADD R3, R11, 0x1, R3 ;  /* 0x000000010b037824 */ /* 0x000fe400078e0203 */
[----:B--2---:R-:W-:-:S04]  /*94e0*/  @P0 IMAD.HI.U32 R4, R0, R7, RZ ;  /* 0x0000000700040227 */ /* 0x004fc800078e00ff */
[----:B------:R-:W-:Y:S01]  /*94f0*/  IMAD R7, RZ, RZ, -UR36 ;  /* 0x80000024ff077e24 */ /* 0x000fe2000f8e02ff */
[----:B---3--:R-:W-:-:S03]  /*9500*/  @P0 SHF.R.U32.HI R5, RZ, R9, R4 ;  /* 0x00000009ff050219 */ /* 0x008fc60000011604 */
[----:B-1----:R-:W-:Y:S01]  /*9510*/  IMAD R9, R8, R7, UR7 ;  /* 0x0000000708097e24 */ /* 0x002fe2000f8e0207 */
[----:B------:R-:W-:-:S03]  /*9520*/  IADD3 R7, -R5, RZ, RZ ;  /* 0x000000ff05077210 */ /* 0x000fc60007ffe1ff */
[----:B------:R-:W-:Y:S01]  /*9530*/  IMAD.WIDE.U32 R2, R9, UR4, R2 ;  /* 0x0000000409027c25 */ /* 0x000fe2000f8e0002 */
[----:B------:R-:W-:-:S03]  /*9540*/  SHF.R.S32.HI R4, RZ, 0x1f, R9 ;  /* 0x0000001fff047819 */ /* 0x000fc60000011409 */
[----:B------:R-:W-:Y:S01]  /*9550*/  IMAD R7, R6, R7, R0 ;  /* 0x0000000706077224 */ /* 0x000fe200078e0200 */
[----:B------:R-:W-:Y:S01]  /*9560*/  IADD3 R2, P0, R5, R2, RZ ;  /* 0x0000000205027210 */ /* 0x000fe20007f1e0ff */
[----:B------:R-:W-:-:S03]  /*9570*/  IMAD R4, R4, UR4, RZ ;  /* 0x0000000404047c24 */ /* 0x000fc6000f8e02ff */
[----:B------:R-:W-:Y:S01]  /*9580*/  SHF.R.S32.HI R0, RZ, 0x1f, R7 ;  /* 0x0000001fff007819 */ /* 0x000fe20000011407 */
[----:B------:R-:W-:Y:S01]  /*9590*/  IMAD R4, R9, UR5, R4 ;  /* 0x0000000509047c24 */ /* 0x000fe2000f8e0204 */
[----:B------:R-:W-:Y:S01]  /*95a0*/  SHF.R.S32.HI R9, RZ, 0x1f, R5 ;  /* 0x0000001fff097819 */ /* 0x000fe20000011405 */
[----:B------:R-:W-:Y:S02]  /*95b0*/  ULDC.64 UR4, c[0x0][0xbc8] ;  /* 0x0002f20000047ab9 */ /* 0x000fe40000000a00 */
[----:B------:R-:W-:Y:S01]  /*95c0*/  IMAD R0, R0, UR4, RZ ;  /* 0x0000000400007c24 */ /* 0x000fe2000f8e02ff */
[----:B------:R-:W-:-:S03]  /*95d0*/  IADD3.X R3, R9, R3, R4, P0, !PT ;  /* 0x0000000309037210 */ /* 0x000fc600007fe404 */
[C---:B------:R-:W-:Y:S02]  /*95e0*/  IMAD R5, R7.reuse, UR5, R0 ;  /* 0x0000000507057c24 */ /* 0x040fe4000f8e0200 */
[----:B------:R-:W-:Y:S01]  /*95f0*/  IMAD.WIDE.U32 R2, R7, UR4, R2 ;  /* 0x0000000407027c25 */ /* 0x000fe2000f8e0002 */
[----:B------:R-:W-:-:S03]  /*9600*/  ULDC.64 UR4, c[0x0][0xba8] ;  /* 0x0002ea0000047ab9 */ /* 0x000fc60000000a00 */
[----:B------:R-:W-:Y:S01]  /*9610*/  IMAD.IADD R3, R3, 0x1, R5 ;  /* 0x0000000103037824 */ /* 0x000fe200078e0205 */
[----:B------:R-:W-:-:S04]  /*9620*/  LEA R4, P0, R2, UR4, 0x2 ;  /* 0x0000000402047c11 */ /* 0x000fc8000f8010ff */
[----:B------:R-:W-:Y:S01]  /*9630*/  LEA.HI.X R5, R2, UR5, R3, 0x2, P0 ;  /* 0x0000000502057c11 */ /* 0x000fe200080f1403 */
[----:B------:R-:W-:-:S05]  /*9640*/  IMAD.MOV.U32 R3, RZ, RZ, -0x800000 ;  /* 0xff800000ff037424 */ /* 0x000fca00078e00ff */
[----:B------:R0:W-:Y:S01]  /*9650*/  STG.E desc[UR42][R4.64], R3 ;  /* 0x0000000304007986 */ /* 0x0001e2000c10192a */
[----:B------:R-:W-:Y:S05]  /*9660*/  BRA `(.L_x_10) ;  /* 0x0000002c00c07947 */ /* 0x000fea0003800000 */
.L_x_8:
[----:B------:R-:W-:-:S08]  /*9670*/  NOP ;  /* 0x0000000000007918 */ /* 0x000fd00000000000 */
[----:B------:R-:W0:-:S00]  /*9680*/  USETMAXREG.DEALLOC.CTAPOOL 0x20 ;  /* 0x00000020000079c8 */ /* 0x000e0000080e0500 */
[----:B0-----:R-:W-:Y:S01]  /*9690*/  LOP3.LUT R2, R2, 0x3, RZ, 0xc0, !PT ;  /* 0x0000000302027812 */ /* 0x001fe200078ec0ff */
[----:B------:R-:W0:Y:S05]  /*96a0*/  S2R R26, SR_CTAID.Z ;  /* 0x00000000001a7919 */ /* 0x000e2a0000002700 */
[----:B------:R-:W1:Y:S01]  /*96b0*/  S2UR UR6, SR_CTAID.Y ;  /* 0x00000000000679c3 */ /* 0x000e620000002600 */
[----:B------:R-:W2:Y:S02]  /*96c0*/  SHFL.IDX PT, R0, R2, RZ, 0x1f ;  /* 0x00001fff02007589 */ /* 0x000ea400000e0000 */
[----:B--2---:R-:W-:-:S13]  /*96d0*/  ISETP.NE.AND P0, PT, R0, RZ, PT ;  /* 0x000000ff0000720c */ /* 0x004fda0003f05270 */
[----:B01----:R-:W-:Y:S05]  /*96e0*/  @!P0 BRA `(.L_x_38) ;  /* 0x0000000000288947 */ /* 0x003fea0003800000 */
[----:B------:R-:W-:Y:S01]  /*96f0*/  ULDC UR7, c[0x0][0xc50] ;  /* 0x0003140000077ab9 */ /* 0x000fe20000000800 */
[----:B------:R-:W-:Y:S01]  /*9700*/  UMOV UR36, UR6 ;  /* 0x0000000600247c82 */ /* 0x000fe20008000000 */
[----:B------:R-:W-:-:S06]  /*9710*/  UISETP.NE.AND UP0, UPT, UR7, 0x1, UPT ;  /* 0x000000010700788c */ /* 0x000fcc000bf05270 */
[----:B------:R-:W-:-:S13]  /*9720*/  PLOP3.LUT P0, PT, PT, PT, UP0, 0x80, 0x0 ;  /* 0x000000000000781c */ /* 0x000fda0003f0f008 */
[----:B------:R-:W-:Y:S05]  /*9730*/  @!P0 BRA `(.L_x_39) ;  /* 0x0000000000308947 */ /* 0x000fea0003800000 */
[----:B------:R-:W-:Y:S01]  /*9740*/  ULDC UR4, c[0x0][0xc54] ;  /* 0x0003150000047ab9 */ /* 0x000fe20000000800 */
[----:B------:R-:W-:Y:S01]  /*9750*/  ULDC UR36, c[0x0][0xc58] ;  /* 0x0003160000247ab9 */ /* 0x000fe20000000800 */
[----:B------:R-:W-:-:S04]  /*9760*/  UIMAD.WIDE.U32 UR4, UR6, UR4, URZ ;  /* 0x00000004060472a5 */ /* 0x000fc8000f8e003f */
[----:B------:R-:W-:Y:S01]  /*9770*/  USHF.R.U32.HI UR36, URZ, UR36, UR5 ;  /* 0x000000243f247299 */ /* 0x000fe20008011605 */
[----:B------:R-:W-:Y:S11]  /*9780*/  BRA `(.L_x_39) ;  /* 0x00000000001c7947 */ /* 0x000ff60003800000 */
.L_x_38:
[----:B------:R-:W-:Y:S01]  /*9790*/  ULDC UR7, c[0x0][0xc50] ;  /* 0x0003140000077ab9 */ /* 0x000fe20000000800 */
[----:B------:R-:W-:Y:S01]  /*97a0*/  UMOV UR36, UR6 ;  /* 0x0000000600247c82 */ /* 0x000fe20008000000 */
[----:B------:R-:W-:-:S11]  /*97b0*/  UISETP.NE.AND UP0, UPT, UR7, 0x1, UPT ;  /* 0x000000010700788c */ /* 0x000fd6000bf05270 */
[----:B------:R-:W-:Y:S01]  /*97c0*/  @UP0 ULDC UR4, c[0x0][0xc54] ;  /* 0x0003150000040ab9 */ /* 0x000fe20000000800 */
[----:B------:R-:W-:Y:S01]  /*97d0*/  @UP0 ULDC UR8, c[0x0][0xc58] ;  /* 0x0003160000080ab9 */ /* 0x000fe20000000800 */
[----:B------:R-:W-:-:S04]  /*97e0*/  UIMAD.WIDE.U32 UR4, UR6, UR4, URZ ;  /* 0x00000004060472a5 */ /* 0x000fc8000f8e003f */
[----:B------:R-:W-:-:S12]  /*97f0*/  @UP0 USHF.R.U32.HI UR36, URZ, UR8, UR5 ;  /* 0x000000083f240299 */ /* 0x000fd80008011605 */
.L_x_39:
[----:B------:R-:W-:Y:S01]  /*9800*/  ISETP.GE.AND P0, PT, R26, RZ, PT ;  /* 0x000000ff1a00720c */ /* 0x000fe20003f06270 */
[----:B------:R-:W-:Y:S01]  /*9810*/  UIADD3 UR4, -UR36, URZ, URZ ;  /* 0x0000003f24047290 */ /* 0x000fe2000fffe13f */
[----:B------:R-:W-:Y:S01]  /*9820*/  IMAD.MOV.U32 R0, RZ, RZ, 0x1 ;  /* 0x00000001ff007424 */ /* 0x000fe200078e00ff */
[----:B------:R-:W-:Y:S01]  /*9830*/  MOV R3, RZ ;  /* 0x000000ff00037202 */ /* 0x000fe20000000f00 */
[----:B------:R-:W-:Y:S01]  /*9840*/  IMAD.MOV.U32 R4, RZ, RZ, 0x1 ;  /* 0x00000001ff047424 */ /* 0x000fe200078e00ff */
[----:B------:R-:W-:-:S08]  /*9850*/  UIMAD UR6, UR7, UR4, UR6 ;  /* 0x00000004070672a4 */ /* 0x000fd0000f8e0206 */
[----:B------:R-:W-:Y:S05]  /*9860*/  @!P0 BRA `(.L_x_40) ;  /* 0x0000002800808947 */ /* 0x000fea0003800000 */
[----:B------:R-:W-:Y:S01]  /*9870*/  ULDC.64 UR4, c[0x0][0x418] ;  /* 0x0001060000047ab9 */ /* 0x000fe20000000a00 */
[----:B------:R-:W0:Y:S01]  /*9880*/  S2R R25, SR_CTAID.X ;  /* 0x0000000000197919 */ /* 0x000e220000002500 */
[----:B------:R-:W-:Y:S02]  /*9890*/  UISETP.NE.U32.AND UP0, UPT, UR4, URZ, UPT ;  /* 0x0000003f0400728c */ /* 0x000fe4000bf05070 */
[----:B------:R-:W-:Y:S02]  /*98a0*/  ULOP3.LUT UR40, UR6, 0xffff, URZ, 0xc0, !UPT ;  /* 0x0000ffff06287892 */ /* 0x000fe4000f8ec03f */
[----:B------:R-:W-:Y:S01]  /*98b0*/  UISETP.NE.AND.EX UP0, UPT, UR5, URZ, UPT, UP0 ;  /* 0x0000003f0500728c */ /* 0x000fe2000bf05300 */
[----:B------:R-:W-:Y:S02]  /*98c0*/  ULDC UR4, c[0x0][0x424] ;  /* 0x0001090000047ab9 */ /* 0x000fe40000000800 */
[----:B------:R-:W-:Y:S01]  /*98d0*/  ULDC UR5, c[0x0][0x2f0] ;  /* 0x0000bc0000057ab9 */ /* 0x000fe20000000800 */
        /* <DEDUP_REMOVED lines=9> */
[----:B0-----:R-:W-:Y:S08]  /*9970*/  @!P0 BRA `(.L_x_41) ;  /* 0x0000000000908947 */ /* 0x001ff00003800000 */
        /* <DEDUP_REMOVED lines=11> */
[----:B------:R-:W-:-:S04]  /*9a30*/  IABS R6, R6 ;  /* 0x0000000600067213 */ /* 0x000fc80000000000 */
[----:B------:R-:W-:-:S04]  /*9a40*/  MOV R5, R6 ;  /* 0x0000000600057202 */ /* 0x000fc80000000f00 */
[----:B------:R-:W-:-:S03]  /*9a50*/  R2UR UR9, R5 ;  /* 0x00000000050972ca */ /* 0x000fc600000e0000 */
[----:B------:R-:W0:Y:S08]  /*9a60*/  I2F.RP R3, UR11 ;  /* 0x0000000b00037d06 */ /* 0x000e300008209400 */
[----:B0-----:R-:W0:Y:S02]  /*9a70*/  MUFU.RCP R3, R3 ;  /* 0x0000000300037308 */ /* 0x001e240000001000 */
[----:B0-----:R-:W-:-:S02]  /*9a80*/  VIADD R4, R3, 0xffffffe ;  /* 0x0ffffffe03047836 */ /* 0x001fc40000000000 */
[----:B------:R-:W-:-:S04]  /*9a90*/  IMAD.MOV R3, RZ, RZ, -R7 ;  /* 0x000000ffff037224 */ /* 0x000fc800078e0a07 */
        /* <DEDUP_REMOVED lines=18> */
.L_x_41:
[----:B------:R-:W-:Y:S01]  /*9bc0*/  UIMAD UR40, UR40, UR4, URZ ;  /* 0x00000004282872a4 */ /* 0x000fe2000f8e023f */
[----:B------:R-:W-:-:S05]  /*9bd0*/  IMAD.U32 R3, RZ, RZ, UR10 ;  /* 0x0000000aff037e24 */ /* 0x000fca000f8e00ff */
[----:B------:R-:W-:-:S05]  /*9be0*/  IMAD.U32 R4, RZ, RZ, UR40 ;  /* 0x00000028ff047e24 */ /* 0x000fca000f8e00ff */
[----:B------:R-:W-:Y:S02]  /*9bf0*/  VIADDMNMX R3, R4, UR4, R3, PT ;  /* 0x0000000404037c46 */ /* 0x000fe4000b800103 */
[----:B------:R-:W-:Y:S02]  /*9c00*/  MOV R4, 0x1 ;  /* 0x0000000100047802 */ /* 0x000fe40000000f00 */
[----:B------:R-:W-:Y:S01]  /*9c10*/  R2UR UR38, R3 ;  /* 0x00000000032672ca */ /* 0x000fe200000e0000 */
[----:B------:R-:W-:-:S12]  /*9c20*/  IMAD.MOV.U32 R3, RZ, RZ, RZ ;  /* 0x000000ffff037224 */ /* 0x000fd800078e00ff */
[----:B------:R-:W-:-:S06]  /*9c30*/  UISETP.GT.AND UP0, UPT, UR38, UR40, UPT ;  /* 0x000000282600728c */ /* 0x000fcc000bf04270 */
[----:B------:R-:W-:-:S13]  /*9c40*/  PLOP3.LUT P0, PT, PT, PT, UP0, 0x80, 0x0 ;  /* 0x000000000000781c */ /* 0x000fda0003f0f008 */
[----:B------:R-:W-:Y:S05]  /*9c50*/  @!P0 BRA `(.L_x_40) ;  /* 0x0000002400848947 */ /* 0x000fea0003800000 */
[----:B------:R-:W0:Y:S01]  /*9c60*/  S2UR UR4, SR_CgaCtaId ;  /* 0x00000000000479c3 */ /* 0x000e220000008800 */
[----:B------:R-:W-:Y:S02]  /*9c70*/  UMOV UR39, 0x400 ;  /* 0x0000040000277882 */ /* 0x000fe40000000000 */
[----:B0-----:R-:W-:-:S04]  /*9c80*/  ULEA UR39, UR4, UR39, 0x18 ;  /* 0x0000002704277291 */ /* 0x001fc8000f8ec03f */
[----:B------:R-:W-:-:S04]  /*9c90*/  UIADD3 UR4, UR39, 0xd200, URZ ;  /* 0x0000d20027047890 */ /* 0x000fc8000fffe03f */
[----:B------:R-:W-:-:S06]  /*9ca0*/  ULOP3.LUT UP0, URZ, UR4, 0x1bf, URZ, 0xc0, !UPT ;  /* 0x000001bf043f7892 */ /* 0x000fcc000f80c03f */
[----:B------:R-:W-:-:S13]  /*9cb0*/  PLOP3.LUT P0, PT, PT, PT, UP0, 0x80, 0x0 ;  /* 0x000000000000781c */ /* 0x000fda0003f0f008 */
[----:B------:R-:W-:Y:S05]  /*9cc0*/  @!P0 BRA `(.L_x_42) ;  /* 0x0000000000408947 */ /* 0x000fea0003800000 */
[----:B------:R-:W-:Y:S01]  /*9cd0*/  MOV R14, 0x0 ;  /* 0x00000000000e7802 */ /* 0x000fe20000000f00 */
[----:B------:R-:W-:Y:S01]  /*9ce0*/  ULDC.64 UR4, c[0x4][0x98] ;  /* 0x0100260000047ab9 */ /* 0x000fe20000000a00 */
[----:B------:R-:W-:Y:S01]  /*9cf0*/  ULDC.64 UR6, c[0x4][0xa0] ;  /* 0x0100280000067ab9 */ /* 0x000fe20000000a00 */
[----:B------:R-:W-:Y:S02]  /*9d00*/  IMAD.U32 R4, RZ, RZ, UR4 ;  /* 0x00000004ff047e24 */ /* 0x000fe4000f8e00ff */
[----:B------:R-:W-:Y:S01]  /*9d10*/  IMAD.U32 R5, RZ, RZ, UR5 ;  /* 0x00000005ff057e24 */ /* 0x000fe2000f8e00ff */
[----:B------:R-:W0:Y:S01]  /*9d20*/  LDC.64 R14, c[0x4][R14] ;  /* 0x010000000e0e7b82 */ /* 0x000e220000000a00 */
[----:B------:R-:W-:Y:S01]  /*9d30*/  ULDC.64 UR4, c[0x4][0x8] ;  /* 0x0100020000047ab9 */ /* 0x000fe20000000a00 */
[----:B------:R-:W-:Y:S01]  /*9d40*/  IMAD.U32 R6, RZ, RZ, UR6 ;  /* 0x00000006ff067e24 */ /* 0x000fe2000f8e00ff */
[----:B------:R-:W-:Y:S01]  /*9d50*/  MOV R10, UR4 ;  /* 0x00000004000a7c02 */ /* 0x000fe20008000f00 */
[----:B------:R-:W-:-:S02]  /*9d60*/  IMAD.U32 R7, RZ, RZ, UR7 ;  /* 0x00000007ff077e24 */ /* 0x000fc4000f8e00ff */
[----:B------:R-:W-:Y:S02]  /*9d70*/  IMAD.U32 R11, RZ, RZ, UR5 ;  /* 0x00000005ff0b7e24 */ /* 0x000fe4000f8e00ff */
[----:B------:R-:W-:Y:S02]  /*9d80*/  IMAD.MOV.U32 R8, RZ, RZ, 0x70 ;  /* 0x00000070ff087424 */ /* 0x000fe400078e00ff */
[----:B------:R-:W-:Y:S02]  /*9d90*/  IMAD.MOV.U32 R12, RZ, RZ, 0x1 ;  /* 0x00000001ff0c7424 */ /* 0x000fe400078e00ff */
[----:B------:R-:W-:-:S07]  /*9da0*/  IMAD.MOV.U32 R13, RZ, RZ, RZ ;  /* 0x000000ffff0d7224 */ /* 0x000fce00078e00ff */
[----:B------:R-:W-:-:S07]  /*9db0*/  LEPC R20, `(.L_x_42) ;  /* 0x000000001014794e */ /* 0x000fce0000000000 */
[----:B0-----:R-:W-:Y:S05]  /*9dc0*/  CALL.ABS.NOINC R14 ;  /* 0x000000000e007343 */ /* 0x001fea0003c00000 */
.L_x_42:
[----:B------:R-:W-:-:S06]  /*9dd0*/  UIADD3 UR4, UR39, 0x5200, URZ ;  /* 0x0000520027047890 */ /* 0x000fcc000fffe03f */
[----:B------:R-:W-:-:S04]  /*9de0*/  MOV R17, UR4 ;  /* 0x0000000400117c02 */ /* 0x000fc80008000f00 */
[----:B------:R-:W-:-:S13]  /*9df0*/  LOP3.LUT P0, RZ, R17, 0x1bf, RZ, 0xc0, !PT ;  /* 0x000001bf11ff7812 */ /* 0x000fda000780c0ff */
        /* <DEDUP_REMOVED lines=17> */
.L_x_43:
[----:B------:R-:W-:-:S04]  /*9f10*/  UIADD3 UR4, UR39, 0x200, URZ ;  /* 0x0000020027047890 */ /* 0x000fc8000fffe03f */
[----:B------:R-:W-:-:S06]  /*9f20*/  ULOP3.LUT UP0, URZ, UR4, 0x9f, URZ, 0xc0, !UPT ;  /* 0x0000009f043f7892 */ /* 0x000fcc000f80c03f */
[----:B------:R-:W-:-:S13]  /*9f30*/  PLOP3.LUT P0, PT, PT, PT, UP0, 0x80, 0x0 ;  /* 0x000000000000781c */ /* 0x000fda0003f0f008 */
[----:B------:R-:W-:Y:S05]  /*9f40*/  @!P0 BRA `(.L_x_44) ;  /* 0x0000000000408947 */ /* 0x000fea0003800000 */
[----:B------:R-:W-:Y:S01]  /*9f50*/  MOV R14, 0x0 ;  /* 0x00000000000e7802 */ /* 0x000fe20000000f00 */
[----:B------:R-:W-:Y:S01]  /*9f60*/  ULDC.64 UR4, c[0x4][0x98] ;  /* 0x0100260000047ab9 */ /* 0x000fe20000000a00 */
[----:B------:R-:W-:Y:S01]  /*9f70*/  ULDC.64 UR6, c[0x4][0xa0] ;  /* 0x0100280000067ab9 */ /* 0x000fe20000000a00 */
[----:B------:R-:W-:Y:S01]  /*9f80*/  MOV R4, UR4 ;  /* 0x0000000400047c02 */ /* 0x000fe20008000f00 */
[----:B------:R-:W-:Y:S01]  /*9f90*/  IMAD.U32 R5, RZ, RZ, UR5 ;  /* 0x00000005ff057e24 */ /* 0x000fe2000f8e00ff */
[----:B------:R-:W-:Y:S01]  /*9fa0*/  ULDC.64 UR4, c[0x4][0x18] ;  /* 0x0100060000047ab9 */ /* 0x000fe20000000a00 */
[----:B------:R-:W0:Y:S01]  /*9fb0*/  LDC.64 R14, c[0x4][R14] ;  /* 0x010000000e0e7b82 */ /* 0x000e220000000a00 */
[----:B------:R-:W-:Y:S01]  /*9fc0*/  IMAD.U32 R6, RZ, RZ, UR6 ;  /* 0x00000006ff067e24 */ /* 0x000fe2000f8e00ff */
[----:B------:R-:W-:Y:S01]  /*9fd0*/  MOV R11, UR5 ;  /* 0x00000005000b7c02 */ /* 0x000fe20008000f00 */
[----:B------:R-:W-:Y:S02]  /*9fe0*/  IMAD.U32 R7, RZ, RZ, UR7 ;  /* 0x00000007ff077e24 */ /* 0x000fe4000f8e00ff */
[----:B------:R-:W-:-:S02]  /*9ff0*/  IMAD.U32 R10, RZ, RZ, UR4 ;  /* 0x00000004ff0a7e24 */ /* 0x000fc4000f8e00ff */
[----:B------:R-:W-:Y:S02]  /*a000*/  IMAD.MOV.U32 R8, RZ, RZ, 0x70 ;  /* 0x00000070ff087424 */ /* 0x000fe400078e00ff */
[----:B------:R-:W-:Y:S02]  /*a010*/  IMAD.MOV.U32 R12, RZ, RZ, 0x1 ;  /* 0x00000001ff0c7424 */ /* 0x000fe400078e00ff */
[----:B------:R-:W-:-:S07]  /*a020*/  IMAD.MOV.U32 R13, RZ, RZ, RZ ;  /* 0x000000ffff0d7224 */ /* 0x000fce00078e00ff */
[----:B------:R-:W-:-:S07]  /*a030*/  LEPC R20, `(.L_x_44) ;  /* 0x000000001014794e */ /* 0x000fce0000000000 */
[----:B0-----:R-:W-:Y:S05]  /*a040*/  CALL.ABS.NOINC R14 ;  /* 0x000000000e007343 */ /* 0x001fea0003c00000 */
.L_x_44:
[----:B------:R-:W-:-:S13]  /*a050*/  LOP3.LUT P6, RZ, R17, 0x1bf, RZ, 0xc0, !PT ;  /* 0x000001bf11ff7812 */ /* 0x000fda00078cc0ff */
[----:B------:R-:W-:Y:S05]  /*a060*/  @!P6 BRA `(.L_x_45) ;  /* 0x000000000040e947 */ /* 0x000fea0003800000 */
[----:B------:R-:W-:Y:S01]  /*a070*/  MOV R14, 0x0 ;  /* 0x00000000000e7802 */ /* 0x000fe20000000f00 */
[----:B------:R-:W-:Y:S01]  /*a080*/  ULDC.64 UR4, c[0x4][0x98] ;  /* 0x0100260000047ab9 */ /* 0x000fe20000000a00 */
[----:B------:R-:W-:Y:S01]  /*a090*/  ULDC.64 UR6, c[0x4][0xa0] ;  /* 0x0100280000067ab9 */ /* 0x000fe20000000a00 */
[----:B------:R-:W-:Y:S01]  /*a0a0*/  IMAD.U32 R4, RZ, RZ, UR4 ;  /* 0x00000004ff047e24 */ /* 0x000fe2000f8e00ff */
[----:B------:R-:W-:Y:S01]  /*a0b0*/  MOV R5, UR5 ;  /* 0x0000000500057c02 */ /* 0x000fe20008000f00 */
[----:B------:R-:W-:Y:S01]  /*a0c0*/  ULDC.64 UR4, c[0x4][0x20] ;  /* 0x0100080000047ab9 */ /* 0x000fe20000000a00 */
[----:B------:R-:W0:Y:S01]  /*a0d0*/  LDC.64 R14, c[0x4][R14] ;  /* 0x010000000e0e7b82 */ /* 0x000e220000000a00 */
[----:B------:R-:W-:Y:S01]  /*a0e0*/  IMAD.U32 R6, RZ, RZ, UR6 ;  /* 0x00000006ff067e24 */ /* 0x000fe2000f8e00ff */
[----:B------:R-:W-:Y:S01]  /*a0f0*/  MOV R8, 0x70 ;  /* 0x0000007000087802 */ /* 0x000fe20000000f00 */
[----:B------:R-:W-:Y:S02]  /*a100*/  IMAD.U32 R7, RZ, RZ, UR7 ;  /* 0x00000007ff077e24 */ /* 0x000fe4000f8e00ff */
[----:B------:R-:W-:-:S02]  /*a110*/  IMAD.U32 R10, RZ, RZ, UR4 ;  /* 0x00000004ff0a7e24 */ /* 0x000fc4000f8e00ff */
[----:B------:R-:W-:Y:S02]  /*a120*/  IMAD.U32 R11, RZ, RZ, UR5 ;  /* 0x00000005ff0b7e24 */ /* 0x000fe4000f8e00ff */
[----:B------:R-:W-:Y:S02]  /*a130*/  IMAD.MOV.U32 R12, RZ, RZ, 0x1 ;  /* 0x00000001ff0c7424 */ /* 0x000fe400078e00ff */
[----:B------:R-:W-:-:S07]  /*a140*/  IMAD.MOV.U32 R13, RZ, RZ, RZ ;  /* 0x000000ffff0d7224 */ /* 0x000fce00078e00ff */
[----:B------:R-:W-:-:S07]  /*a150*/  LEPC R20, `(.L_x_45) ;  /* 0x000000001014794e */ /* 0x000fce0000000000 */
[----:B0-----:R-:W-:Y:S05]  /*a160*/  CALL.ABS.NOINC R14 ;  /* 0x000000000e007343 */ /* 0x001fea0003c00000 */
.L_x_45:
[----:B------:R-:W0:Y:S01]  /*a170*/  LDC.64 R4, c[0x0][0x9f8] ;  /* 0x00027e00ff047b82 */ /* 0x000e220000000a00 */
[----:B------:R-:W-:Y:S01]  /*a180*/  IMAD.MOV.U32 R23, RZ, RZ, R26 ;  /* 0x000000ffff177224 */ /* 0x000fe200078e001a */
[----:B0-----:R-:W-:-:S04]  /*a190*/  ISETP.NE.U32.AND P0, PT, R4, RZ, PT ;  /* 0x000000ff0400720c */ /* 0x001fc80003f05070 */
[----:B------:R-:W-:-:S13]  /*a1a0*/  ISETP.NE.AND.EX P0, PT, R5, RZ, PT, P0 ;  /* 0x000000ff0500720c */ /* 0x000fda0003f05300 */
[----:B------:R-:W0:Y:S02]  /*a1b0*/  @P0 LDC.64 R4, c[0x0][0x9f8] ;  /* 0x00027e00ff040b82 */ /* 0x000e240000000a00 */
[----:B0-----:R-:W-:-:S05]  /*a1c0*/  @P0 IMAD.WIDE R4, R26, 0x4, R4 ;  /* 0x000000041a040825 */ /* 0x001fca00078e0204 */
[----:B------:R0:W2:Y:S01]  /*a1d0*/  @P0 LDG.E R23, desc[UR42][R4.64] ;  /* 0x0000002a04170981 */ /* 0x0000a2000c1e1900 */
[C---:B------:R-:W-:Y:S01]  /*a1e0*/  IMAD.SHL.U32 R22, R27.reuse, 0x40, RZ ;  /* 0x000000401b167824 */ /* 0x040fe200078e00ff */
[C---:B------:R-:W-:Y:S01]  /*a1f0*/  SHF.L.U32 R7, R27.reuse, 0x5, RZ ;  /* 0x000000051b077819 */ /* 0x040fe200000006ff */
[----:B------:R-:W-:Y:S01]  /*a200*/  IMAD.SHL.U32 R28, R16, 0x10, RZ ;  /* 0x00000010101c7824 */ /* 0x000fe200078e00ff */
[----:B------:R-:W-:Y:S01]  /*a210*/  SHF.R.U32.HI R3, RZ, 0x1, R27 ;  /* 0x00000001ff037819 */ /* 0x000fe2000001161b */
[----:B------:R-:W-:Y:S01]  /*a220*/  IMAD.SHL.U32 R9, R27, 0x4, RZ ;  /* 0x000000041b097824 */ /* 0x000fe200078e00ff */
[----:B------:R-:W-:Y:S01]  /*a230*/  LOP3.LUT R0, R22, 0x180, RZ, 0xc0, !PT ;  /* 0x0000018016007812 */ /* 0x000fe200078ec0ff */
[----:B------:R-:W-:Y:S01]  /*a240*/  UMOV UR4, 0xffffffff ;  /* 0xffffffff00047882 */ /* 0x000fe20000000000 */
[----:B------:R-:W-:Y:S01]  /*a250*/  LOP3.LUT R6, R7, 0x80, RZ, 0xc0, !PT ;  /* 0x0000008007067812 */ /* 0x000fe200078ec0ff */
[----:B0-----:R-:W0:Y:S01]  /*a260*/  LDC.64 R4, c[0x0][0x418] ;  /* 0x00010600ff047b82 */ /* 0x001e220000000a00 */
[----:B------:R-:W-:-:S02]  /*a270*/  LOP3.LUT R28, R28, 0x600, RZ, 0xc0, !PT ;  /* 0x000006001c1c7812 */ /* 0x000fc400078ec0ff */
[----:B------:R-:W-:Y:S01]  /*a280*/  LOP3.LUT R0, R0, 0x30, R3, 0xf8, !PT ;  /* 0x0000003000007812 */ /* 0x000fe200078ef803 */
[----:B------:R-:W-:Y:S01]  /*a290*/  IMAD.SHL.U32 R3, R27, 0x8, RZ ;  /* 0x000000081b037824 */ /* 0x000fe200078e00ff */
[----:B------:R-:W-:Y:S02]  /*a2a0*/  LOP3.LUT R6, R6, 0x10, R27, 0xf8, !PT ;  /* 0x0000001006067812 */ /* 0x000fe400078ef81b */
[----:B------:R-:W-:Y:S02]  /*a2b0*/  LOP3.LUT R8, R28, 0x60, R7, 0xf8, !PT ;  /* 0x000000601c087812 */ /* 0x000fe400078ef807 */
[----:B------:R-:W-:Y:S02]  /*a2c0*/  LOP3.LUT R3, R0, 0x30, R3, 0x78, !PT ;  /* 0x0000003000037812 */ /* 0x000fe400078e7803 */
[----:B------:R-:W-:Y:S02]  /*a2d0*/  LOP3.LUT R6, R6, 0x10, R9, 0x78, !PT ;  /* 0x0000001006067812 */ /* 0x000fe400078e7809 */
[----:B------:R-:W-:-:S02]  /*a2e0*/  LOP3.LUT R17, R8, 0x100, R7, 0xf8, !PT ;  /* 0x0000010008117812 */ /* 0x000fc400078ef807 */
[----:B------:R-:W-:Y:S02]  /*a2f0*/  LOP3.LUT R24, R24, 0xfffffffe, RZ, 0xc0, !PT ;  /* 0xfffffffe18187812 */ /* 0x000fe400078ec0ff */
[----:B------:R-:W-:Y:S02]  /*a300*/  LOP3.LUT R22, R3, 0x640, R22, 0xf8, !PT ;  /* 0x0000064003167812 */ /* 0x000fe400078ef816 */
[----:B------:R-:W-:Y:S02]  /*a310*/  LOP3.LUT R17, R17, R6, RZ, 0xfc, !PT ;  /* 0x0000000611117212 */ /* 0x000fe400078efcff */
[----:B------:R-:W-:Y:S02]  /*a320*/  SHF.R.U32.HI R29, RZ, 0x3, R27 ;  /* 0x00000003ff1d7819 */ /* 0x000fe4000001161b */
[----:B0-----:R-:W-:-:S04]  /*a330*/  ISETP.NE.U32.AND P0, PT, R4, RZ, PT ;  /* 0x000000ff0400720c */ /* 0x001fc80003f05070 */
[----:B------:R-:W-:-:S13]  /*a340*/  ISETP.NE.AND.EX P1, PT, R5, RZ, PT, P0 ;  /* 0x000000ff0500720c */ /* 0x000fda0003f25300 */
[----:B------:R-:W-:Y:S02]  /*a350*/  @P1 LOP3.LUT R24, R24, 0x1, RZ, 0xfc, !PT ;  /* 0x0000000118181812 */ /* 0x000fe400078efcff */
[----:B--2---:R-:W-:Y:S02]  /*a360*/  SHF.R.S32.HI R18, RZ, 0x1f, R23 ;  /* 0x0000001fff127819 */ /* 0x004fe40000011417 */
[----:B------:R-:W-:Y:S01]  /*a370*/  SEL R19, R23, RZ, !P1 ;  /* 0x000000ff17137207 */ /* 0x000fe20004800000 */
[----:B------:R-:W-:Y:S06]  /*a380*/  BRA.DIV UR4, `(.L_x_46) ;  /* 0x0000002204f87947 */ /* 0x000fec000b800000 */
[----:B------:R0:W1:Y:S02]  /*a390*/  SHFL.IDX PT, R14, R2, RZ, 0x1f ;  /* 0x00001fff020e7589 */ /* 0x00006400000e0000 */
.L_x_95:
[----:B-1----:R-:W-:Y:S02]  /*a3a0*/  ISETP.NE.AND P0, PT, R14, RZ, PT ;  /* 0x000000ff0e00720c */ /* 0x002fe40003f05270 */
[----:B------:R-:W-:Y:S02]  /*a3b0*/  PLOP3.LUT P2, PT, PT, PT, PT, 0x8, 0x0 ;  /* 0x000000000000781c */ /* 0x000fe40003f4e170 */
[----:B------:R-:W-:-:S11]  /*a3c0*/  LOP3.LUT R24, R24, 0xfffffffd, RZ, 0xc0, !PT ;  /* 0xfffffffd18187812 */ /* 0x000fd600078ec0ff */
[----:B------:R-:W-:Y:S01]  /*a3d0*/  @P2 LOP3.LUT R24, R24, 0x2, RZ, 0xfc, !PT ;  /* 0x0000000218182812 */ /* 0x000fe200078efcff */
[----:B------:R-:W-:Y:S06]  /*a3e0*/  @P0 BRA `(.L_x_47) ;  /* 0x0000000400240947 */ /* 0x000fec0003800000 */
[----:B------:R-:W-:-:S06]  /*a3f0*/  UIADD3 UR4, UR38, -0x1, URZ ;  /* 0xffffffff26047890 */ /* 0x000fcc000fffe03f */
[----:B------:R-:W-:Y:S01]  /*a400*/  IMAD.U32 R3, RZ, RZ, UR4 ;  /* 0x00000004ff037e24 */ /* 0x000fe2000f8e00ff */
[----:B------:R-:W-:-:S03]  /*a410*/  UMOV UR4, 0xffffffff ;  /* 0xffffffff00047882 */ /* 0x000fc60000000000 */
[----:B------:R-:W-:Y:S05]  /*a420*/  BRA.DIV UR4, `(.L_x_48) ;  /* 0x0000002204f07947 */ /* 0x000fea000b800000 */
[----:B------:R-:W-:-:S13]  /*a430*/  ELECT P6, URZ, PT ;  /* 0x00000000003f782f */ /* 0x000fda00038c0000 */
.L_x_98:
[----:B------:R-:W-:Y:S05]  /*a440*/  @!P6 BRA `(.L_x_47) ;  /* 0x00000004000ce947 */ /* 0x000fea0003800000 */
[----:B------:R-:W-:Y:S01]  /*a450*/  MOV R0, 0x1 ;  /* 0x0000000100007802 */ /* 0x000fe20000000f00 */
[----:B------:R-:W-:-:S03]  /*a460*/  IMAD.MOV.U32 R19, RZ, RZ, R23 ;  /* 0x000000ffff137224 */ /* 0x000fc600078e0017 */
[----:B------:R-:W-:Y:S01]  /*a470*/  SHF.L.U32 R0, R0, 0x1f, RZ ;  /* 0x0000001f00007819 */ /* 0x000fe200000006ff */
[----:B------:R-:W-:Y:S06]  /*a480*/  @!P1 BRA `(.L_x_49) ;  /* 0x0000000000489947 */ /* 0x000fec0003800000 */
[----:B------:R-:W1:Y:S01]  /*a490*/  LDC R8, c[0x0][0x43c] ;  /* 0x00010f00ff087b82 */ /* 0x000e620000000800 */
[----:B------:R-:W-:Y:S01]  /*a4a0*/  IMAD.MOV.U32 R9, RZ, RZ, R3 ;  /* 0x000000ffff097224 */ /* 0x000fe200078e0003 */
[----:B------:R-:W-:Y:S02]  /*a4b0*/  ULDC.64 UR4, c[0x0][0x428] ;  /* 0x00010a0000047ab9 */ /* 0x000fe40000000a00 */
[----:B------:R-:W-:-:S04]  /*a4c0*/  IMAD R10, R18, UR4, RZ ;  /* 0x00000004120a7c24 */ /* 0x000fc8000f8e02ff */
[----:B------:R-:W-:Y:S01]  /*a4d0*/  IMAD R11, R23, UR5, R10 ;  /* 0x00000005170b7c24 */ /* 0x000fe2000f8e020a */
[----:B-1----:R-:W-:-:S13]  /*a4e0*/  ISETP.NE.AND P0, PT, R8, 0x1, PT ;  /* 0x000000010800780c */ /* 0x002fda0003f05270 */
[----:B------:R-:W1:Y:S02]  /*a4f0*/  @P0 LDC.64 R6, c[0x0][0x440] ;  /* 0x00011000ff060b82 */ /* 0x000e640000000a00 */
[----:B-1----:R-:W-:-:S05]  /*a500*/  @P0 IMAD.HI.U32 R6, R3, R6, RZ ;  /* 0x0000000603060227 */ /* 0x002fca00078e00ff */
[----:B------:R-:W-:-:S04]  /*a510*/  @P0 SHF.R.U32.HI R9, RZ, R7, R6 ;  /* 0x00000007ff090219 */ /* 0x000fc80000011606 */
[--C-:B------:R-:W-:Y:S01]  /*a520*/  SHF.R.S32.HI R7, RZ, 0x1f, R9.reuse ;  /* 0x0000001fff077819 */ /* 0x100fe20000011409 */
[----:B------:R-:W-:-:S04]  /*a530*/  IMAD.MOV.U32 R6, RZ, RZ, R9 ;  /* 0x000000ffff067224 */ /* 0x000fc800078e0009 */
[----:B------:R-:W-:-:S04]  /*a540*/  IMAD.WIDE.U32 R6, R23, UR4, R6 ;  /* 0x0000000417067c25 */ /* 0x000fc8000f8e0006 */
[----:B------:R-:W-:Y:S01]  /*a550*/  IMAD.IADD R7, R7, 0x1, R11 ;  /* 0x0000000107077824 */ /* 0x000fe200078e020b */
[----:B------:R-:W-:-:S04]  /*a560*/  LEA R4, P0, R6, R4, 0x2 ;  /* 0x0000000406047211 */ /* 0x000fc800078010ff */
[----:B------:R-:W-:-:S05]  /*a570*/  LEA.HI.X R5, R6, R5, R7, 0x2, P0 ;  /* 0x0000000506057211 */ /* 0x000fca00000f1407 */
[----:B------:R1:W5:Y:S01]  /*a580*/  LDG.E R19, desc[UR42][R4.64] ;  /* 0x0000002a04137981 */ /* 0x000362000c1e1900 */
[----:B------:R-:W-:-:S05]  /*a590*/  IADD3 R6, -R9, RZ, RZ ;  /* 0x000000ff09067210 */ /* 0x000fca0007ffe1ff */
[----:B------:R-:W-:-:S07]  /*a5a0*/  IMAD R3, R8, R6, R3 ;  /* 0x0000000608037224 */ /* 0x000fce00078e0203 */
.L_x_49:
[----:B------:R-:W2:Y:S01]  /*a5b0*/  SYNCS.PHASECHK.TRANS64.TRYWAIT P0, [UR39+0x12480], R0 ;  /* 0x01248000ff0075a7 */ /* 0x000ea20008000167 */
[----:B------:R-:W-:Y:S01]  /*a5c0*/  ISETP.NE.AND P1, PT, R16, RZ, PT ;  /* 0x000000ff1000720c */ /* 0x000fe20003f25270 */
[----:B--2---:R-:W-:-:S12]  /*a5d0*/  @!P0 BRA `(.L_x_50) ;  /* 0x0000002000a48947 */ /* 0x004fd80003800000 */
.L_x_99:
[----:B------:R-:W-:Y:S05]  /*a5e0*/  @P1 BRA `(.L_x_51) ;  /* 0x0000000000141947 */ /* 0x000fea0003800000 */
[----:B------:R-:W-:Y:S01]  /*a5f0*/  LOP3.LUT P0, RZ, R27, 0x1f, RZ, 0xc0, !PT ;  /* 0x0000001f1bff7812 */ /* 0x000fe2000780c0ff */
[----:B-1----:R-:W-:-:S04]  /*a600*/  IMAD.MOV.U32 R4, RZ, RZ, 0x2800 ;  /* 0x00002800ff047424 */ /* 0x002fc800078e00ff */
[----:B------:R2:W-:Y:S08]  /*a610*/  SYNCS.ARRIVE.TRANS64 RZ, [UR39+0x12470], R4 ;  /* 0x01247004ffff79a7 */ /* 0x0005f00008000027 */
[----:B--2---:R-:W-:Y:S05]  /*a620*/  @!P0 BRA `(.L_x_51) ;  /* 0x0000000000048947 */ /* 0x004fea0003800000 */
[----:B------:R-:W-:Y:S01]  /*a630*/  BPT.TRAP 0x1 ;  /* 0x000000040000795c */ /* 0x000fe20000300000 */
.L_x_51:
[----:B------:R-:W-:Y:S01]  /*a640*/  IMAD R3, R3, 0xa0, RZ ;  /* 0x000000a003037824 */ /* 0x000fe200078e02ff */
[----:B------:R-:W-:Y:S01]  /*a650*/  ULDC.64 UR4, c[0x0][0x198] ;  /* 0x0000660000047ab9 */ /* 0x000fe20000000a00 */
[----:B-----5:R-:W-:Y:S01]  /*a660*/  R2UR UR13, R19 ;  /* 0x00000000130d72ca */ /* 0x020fe200000e0000 */
[----:B------:R-:W-:Y:S02]  /*a670*/  UIADD3 UR4, UP0, UR4, 0x470, URZ ;  /* 0x0000047004047890 */ /* 0x000fe4000ff1e03f */
[----:B------:R-:W-:Y:S01]  /*a680*/  R2UR UR11, R3 ;  /* 0x00000000030b72ca */ /* 0x000fe200000e0000 */
[----:B------:R-:W-:Y:S02]  /*a690*/  UIADD3 UR8, UR39, 0x5200, URZ ;  /* 0x0000520027087890 */ /* 0x000fe4000fffe03f */
[----:B------:R-:W-:Y:S02]  /*a6a0*/  UIADD3 UR9, UR39, 0x12470, URZ ;  /* 0x0001247027097890 */ /* 0x000fe4000fffe03f */
[----:B------:R-:W-:Y:S01]  /*a6b0*/  UIADD3.X UR5, URZ, UR5, URZ, UP0, !UPT ;  /* 0x000000053f057290 */ /* 0x000fe200087fe43f */
[----:B------:R-:W-:Y:S01]  /*a6c0*/  UMOV UR6, 0x0 ;  /* 0x0000000000067882 */ /* 0x000fe20000000000 */
[----:B------:R-:W-:Y:S01]  /*a6d0*/  UMOV UR7, 0x14f00000 ;  /* 0x14f0000000077882 */ /* 0x000fe20000000000 */
[----:B------:R-:W-:Y:S01]  /*a6e0*/  UMOV UR10, URZ ;  /* 0x0000003f000a7c82 */ /* 0x000fe20008000000 */
[----:B------:R-:W-:-:S05]  /*a6f0*/  UMOV UR12, UR36 ;  /* 0x00000024000c7c82 */ /* 0x000fca0008000000 */
[----:B------:R2:W-:Y:S01]  /*a700*/  UTMALDG.4D [UR8], [UR4], desc[UR6] ;  /* 0x00000608040075b4 */ /* 0x0005e20008019000 */
[----:B------:R-:W3:Y:S02]  /*a710*/  SYNCS.PHASECHK.TRANS64.TRYWAIT P0, [UR39+0x12440], R0 ;  /* 0x01244000ff0075a7 */ /* 0x000ee40008000167 */
[----:B--23--:R-:W-:Y:S05]  /*a720*/  @!P0 BRA `(.L_x_52) ;  /* 0x0000002000688947 */ /* 0x00cfea0003800000 */
.L_x_100:
[----:B------:R-:W-:Y:S05]  /*a730*/  @P1 BRA `(.L_x_53) ;  /* 0x0000000000141947 */ /* 0x000fea0003800000 */
[----:B------:R-:W-:Y:S01]  /*a740*/  LOP3.LUT P0, RZ, R27, 0x1f, RZ, 0xc0, !PT ;  /* 0x0000001f1bff7812 */ /* 0x000fe2000780c0ff */
[----:B-1----:R-:W-:-:S04]  /*a750*/  IMAD.MOV.U32 R0, RZ, RZ, 0x2800 ;  /* 0x00002800ff007424 */ /* 0x002fc800078e00ff */
[----:B------:R2:W-:Y:S08]  /*a760*/  SYNCS.ARRIVE.TRANS64 RZ, [UR39+0x12430], R0 ;  /* 0x01243000ffff79a7 */ /* 0x0005f00008000027 */
[----:B--2---:R-:W-:Y:S05]  /*a770*/  @!P0 BRA `(.L_x_53) ;  /* 0x0000000000048947 */ /* 0x004fea0003800000 */
[----:B------:R-:W-:Y:S01]  /*a780*/  BPT.TRAP 0x1 ;  /* 0x000000040000795c */ /* 0x000fe20000300000 */
.L_x_53:
[----:B------:R-:W-:Y:S01]  /*a790*/  ULDC.64 UR4, c[0x0][0x198] ;  /* 0x0000660000047ab9 */ /* 0x000fe20000000a00 */
[----:B------:R-:W-:Y:S01]  /*a7a0*/  R2UR UR11, R3 ;  /* 0x00000000030b72ca */ /* 0x000fe200000e0000 */
[----:B------:R-:W-:Y:S01]  /*a7b0*/  UIADD3 UR4, UP0, UR4, 0x370, URZ ;  /* 0x0000037004047890 */ /* 0x000fe2000ff1e03f */
[----:B------:R-:W-:Y:S01]  /*a7c0*/  R2UR UR13, R19 ;  /* 0x00000000130d72ca */ /* 0x000fe200000e0000 */
[----:B------:R-:W-:Y:S01]  /*a7d0*/  UIADD3 UR8, UR39, 0xd200, URZ ;  /* 0x0000d20027087890 */ /* 0x000fe2000fffe03f */
[----:B------:R-:W-:Y:S01]  /*a7e0*/  PLOP3.LUT P0, PT, PT, PT, PT, 0x80, 0x0 ;  /* 0x000000000000781c */ /* 0x000fe20003f0f070 */
[----:B------:R-:W-:Y:S01]  /*a7f0*/  UIADD3 UR9, UR39, 0x12430, URZ ;  /* 0x0001243027097890 */ /* 0x000fe2000fffe03f */
[----:B------:R-:W-:Y:S01]  /*a800*/  LOP3.LUT R24, R24, 0xfffffffd, RZ, 0xc0, !PT ;  /* 0xfffffffd18187812 */ /* 0x000fe200078ec0ff */
[----:B------:R-:W-:Y:S01]  /*a810*/  UIADD3.X UR5, URZ, UR5, URZ, UP0, !UPT ;  /* 0x000000053f057290 */ /* 0x000fe200087fe43f */
[----:B------:R-:W-:Y:S01]  /*a820*/  UMOV UR6, 0x0 ;  /* 0x0000000000067882 */ /* 0x000fe20000000000 */
[----:B------:R-:W-:Y:S01]  /*a830*/  UMOV UR7, 0x14f00000 ;  /* 0x14f0000000077882 */ /* 0x000fe20000000000 */
[----:B------:R-:W-:Y:S01]  /*a840*/  UMOV UR10, URZ ;  /* 0x0000003f000a7c82 */ /* 0x000fe20008000000 */
[----:B------:R-:W-:-:S05]  /*a850*/  UMOV UR12, UR36 ;  /* 0x00000024000c7c82 */ /* 0x000fca0008000000 */
[----:B------:R2:W-:Y:S02]  /*a860*/  UTMALDG.4D [UR8], [UR4], desc[UR6] ;  /* 0x00000608040075b4 */ /* 0x0005e40008019000 */
[----:B--2---:R-:W-:-:S07]  /*a870*/  @P0 LOP3.LUT R24, R24, 0x2, RZ, 0xfc, !PT ;  /* 0x0000000218180812 */ /* 0x004fce00078efcff */
.L_x_47:
[----:B------:R-:W-:Y:S05]  /*a880*/  WARPSYNC.ALL ;  /* 0x0000000000007948 */ /* 0x000fea0003800000 */
[----:B------:R-:W-:Y:S01]  /*a890*/  UIADD3 UR5, UR39, 0xa200, URZ ;  /* 0x0000a20027057890 */ /* 0x000fe2000fffe03f */
[----:B------:R-:W-:Y:S01]  /*a8a0*/  BAR.SYNC.DEFER_BLOCKING 0x8, 0x200 ;  /* 0x0208000000007b1d */ /* 0x000fe20000010000 */
[----:B------:R-:W-:Y:S02]  /*a8b0*/  USHF.R.S32.HI UR4, URZ, 0x1f, UR36 ;  /* 0x0000001f3f047899 */ /* 0x000fe40008011424 */
[----:B------:R-:W-:-:S03]  /*a8c0*/  ULOP3.LUT UP0, URZ, UR5, 0x1bf, URZ, 0xc0, !UPT ;  /* 0x000001bf053f7892 */ /* 0x000fc6000f80c03f */
[----:B------:R-:W-:Y:S02]  /*a8d0*/  ULDC.64 UR6, c[0x0][0x2d8] ;  /* 0x0000b60000067ab9 */ /* 0x000fe40000000a00 */
[----:B------:R-:W-:Y:S01]  /*a8e0*/  UIMAD UR4, UR4, UR6, URZ ;  /* 0x00000006040472a4 */ /* 0x000fe2000f8e023f */
[----:B------:R-:W-:Y:S01]  /*a8f0*/  PLOP3.LUT P0, PT, PT, PT, UP0, 0x80, 0x0 ;  /* 0x000000000000781c */ /* 0x000fe20003f0f008 */
[----:B------:R-:W-:Y:S02]  /*a900*/  UIMAD.WIDE.U32 UR44, UR36, UR6, URZ ;  /* 0x00000006242c72a5 */ /* 0x000fe4000f8e003f */
[----:B------:R-:W-:-:S04]  /*a910*/  UIMAD UR4, UR36, UR7, UR4 ;  /* 0x00000007240472a4 */ /* 0x000fc8000f8e0204 */
[----:B------:R-:W-:-:S06]  /*a920*/  UIADD3 UR47, UR45, UR4, URZ ;  /* 0x000000042d2f7290 */ /* 0x000fcc000fffe03f */
[----:B------:R-:W-:Y:S06]  /*a930*/  @!P0 BRA `(.L_x_54) ;  /* 0x0000000000408947 */ /* 0x000fec0003800000 */
[----:B------:R-:W-:Y:S01]  /*a940*/  MOV R14, 0x0 ;  /* 0x00000000000e7802 */ /* 0x000fe20000000f00 */
[----:B------:R-:W-:Y:S01]  /*a950*/  ULDC.64 UR6, c[0x4][0x98] ;  /* 0x0100260000067ab9 */ /* 0x000fe20000000a00 */
[----:B------:R-:W-:Y:S01]  /*a960*/  ULDC.64 UR8, c[0x4][0xa0] ;  /* 0x0100280000087ab9 */ /* 0x000fe20000000a00 */
[----:B------:R-:W-:Y:S01]  /*a970*/  ULDC.64 UR4, c[0x4][0x28] ;  /* 0x01000a0000047ab9 */ /* 0x000fe20000000a00 */
[----:B-1----:R-:W-:Y:S01]  /*a980*/  IMAD.U32 R4, RZ, RZ, UR6 ;  /* 0x00000006ff047e24 */ /* 0x002fe2000f8e00ff */
[----:B------:R-:W-:Y:S01]  /*a990*/  MOV R6, UR8 ;  /* 0x0000000800067c02 */ /* 0x000fe20008000f00 */
[----:B------:R-:W1:Y:S01]  /*a9a0*/  LDC.64 R14, c[0x4][R14] ;  /* 0x010000000e0e7b82 */ /* 0x000e620000000a00 */
        /* <DEDUP_REMOVED lines=8> */
[----:B01----:R-:W-:Y:S05]  /*aa30*/  CALL.ABS.NOINC R14 ;  /* 0x000000000e007343 */ /* 0x003fea0003c00000 */
.L_x_54:
[----:B-1----:R-:W1:Y:S01]  /*aa40*/  LDC R0, c[0x0][0x448] ;  /* 0x00011200ff007b82 */ /* 0x002e620000000800 */
[----:B------:R-:W-:Y:S01]  /*aa50*/  IMAD.SHL.U32 R3, R27, 0x10, RZ ;  /* 0x000000101b037824 */ /* 0x000fe200078e00ff */
[----:B------:R-:W-:Y:S01]  /*aa60*/  UMOV UR46, UR44 ;  /* 0x0000002c002e7c82 */ /* 0x000fe20008000000 */
[C---:B------:R-:W-:Y:S01]  /*aa70*/  IMAD.SHL.U32 R4, R29.reuse, 0x80, RZ ;  /* 0x000000801d047824 */ /* 0x040fe200078e00ff */
[----:B------:R-:W-:Y:S01]  /*aa80*/  ULDC.64 UR4, c[0x0][0x2d0] ;  /* 0x0000b40000047ab9 */ /* 0x000fe20000000a00 */
[----:B------:R-:W-:Y:S01]  /*aa90*/  IMAD.SHL.U32 R29, R29, 0x10, RZ ;  /* 0x000000101d1d7824 */ /* 0x000fe200078e00ff */
[----:B------:R-:W-:Y:S01]  /*aaa0*/  LOP3.LUT R3, R3, 0x30, RZ, 0xe2, !PT ;  /* 0x0000003003037812 */ /* 0x000fe200078ee2ff */
[----:B------:R-:W-:Y:S01]  /*aab0*/  IMAD.SHL.U32 R20, R27, 0x20, RZ ;  /* 0x000000201b147824 */ /* 0x000fe200078e00ff */
[----:B------:R-:W-:Y:S01]  /*aac0*/  ULDC.64 UR6, c[0x0][0x2c8] ;  /* 0x0000b20000067ab9 */ /* 0x000fe20000000a00 */
[----:B------:R-:W-:Y:S01]  /*aad0*/  ULDC.64 UR8, c[0x0][0x280] ;  /* 0x0000a00000087ab9 */ /* 0x000fe20000000a00 */
[----:B------:R-:W-:-:S02]  /*aae0*/  LOP3.LUT R4, R3, 0x180, R4, 0xf8, !PT ;  /* 0x0000018003047812 */ /* 0x000fc400078ef804 */
[----:B------:R-:W-:Y:S02]  /*aaf0*/  LOP3.LUT R20, R20, 0x60, RZ, 0xc0, !PT ;  /* 0x0000006014147812 */ /* 0x000fe400078ec0ff */
[----:B------:R-:W-:Y:S02]  /*ab00*/  LOP3.LUT R29, R4, 0x30, R29, 0x78, !PT ;  /* 0x00000030041d7812 */ /* 0x000fe400078e781d */
[----:B------:R-:W-:-:S04]  /*ab10*/  SHF.L.U32 R4, R27, 0x4, RZ ;  /* 0x000000041b047819 */ /* 0x000fc800000006ff */
[----:B------:R-:W-:Y:S02]  /*ab20*/  LOP3.LUT R5, R4, 0x40, RZ, 0xc0, !PT ;  /* 0x0000004004057812 */ /* 0x000fe400078ec0ff */
[----:B------:R-:W-:Y:S02]  /*ab30*/  LEA.HI R4, R16, R20, RZ, 0x1e ;  /* 0x0000001410047211 */ /* 0x000fe400078ff0ff */
[----:B-1----:R-:W-:Y:S02]  /*ab40*/  ISETP.NE.AND P0, PT, R0, 0x1, PT ;  /* 0x000000010000780c */ /* 0x002fe40003f05270 */
[----:B------:R-:W-:Y:S01]  /*ab50*/  IADD3 R28, R29, R5, R28 ;  /* 0x000000051d1c7210 */ /* 0x000fe20007ffe01c */
[----:B------:R-:W-:Y:S01]  /*ab60*/  IMAD R13, R25, 0xc0, R4 ;  /* 0x000000c0190d7824 */ /* 0x000fe200078e0204 */
[----:B------:R-:W-:Y:S01]  /*ab70*/  SHF.R.S32.HI R20, RZ, 0x1f, R26 ;  /* 0x0000001fff147819 */ /* 0x000fe2000001141a */
[----:B------:R-:W1:Y:S02]  /*ab80*/  LDC.64 R4, c[0x0][0x2e0] ;  /* 0x0000b800ff047b82 */ /* 0x000e640000000a00 */
[----:B------:R-:W-:-:S02]  /*ab90*/  VIADD R9, R13, 0x80 ;  /* 0x000000800d097836 */ /* 0x000fc40000000000 */
[----:B------:R-:W-:-:S04]  /*aba0*/  IMAD.MOV.U32 R11, RZ, RZ, R13 ;  /* 0x000000ffff0b7224 */ /* 0x000fc800078e000d */
[----:B------:R-:W2:Y:S08]  /*abb0*/  @P0 LDC R6, c[0x0][0x44c] ;  /* 0x00011300ff060b82 */ /* 0x000eb00000000800 */
[----:B------:R-:W3:Y:S08]  /*abc0*/  @P0 LDC R7, c[0x0][0x450] ;  /* 0x00011400ff070b82 */ /* 0x000ef00000000800 */
[----:B------:R-:W4:Y:S08]  /*abd0*/  @P0 LDC R8, c[0x0][0x44c] ;  /* 0x00011300ff080b82 */ /* 0x000f300000000800 */
[----:B------:R-:W5:Y:S01]  /*abe0*/  @P0 LDC R15, c[0x0][0x450] ;  /* 0x00011400ff0f0b82 */ /* 0x000f620000000800 */
[----:B--2---:R-:W-:-:S05]  /*abf0*/  @P0 IMAD.HI.U32 R6, R13, R6, RZ ;  /* 0x000000060d060227 */ /* 0x004fca00078e00ff */
[----:B---3--:R-:W-:Y:S01]  /*ac00*/  @P0 SHF.R.U32.HI R11, RZ, R7, R6 ;  /* 0x00000007ff0b0219 */ /* 0x008fe20000011606 */
[----:B----4-:R-:W-:-:S04]  /*ac10*/  @P0 IMAD.HI.U32 R6, R9, R8, RZ ;  /* 0x0000000809060227 */ /* 0x010fc800078e00ff */
[----:B------:R-:W-:Y:S01]  /*ac20*/  IMAD.MOV.U32 R8, RZ, RZ, R9 ;  /* 0x000000ffff087224 */ /* 0x000fe200078e0009 */
[----:B-----5:R-:W-:Y:S01]  /*ac30*/  @P0 SHF.R.U32.HI R8, RZ, R15, R6 ;  /* 0x0000000fff080219 */ /* 0x020fe20000011606 */
[----:B-1----:R-:W-:-:S04]  /*ac40*/  IMAD R6, R20, R4, RZ ;  /* 0x0000000414067224 */ /* 0x002fc800078e02ff */
[C---:B------:R-:W-:Y:S02]  /*ac50*/  IMAD R7, R26.reuse, R5, R6 ;  /* 0x000000051a077224 */ /* 0x040fe400078e0206 */
[----:B------:R-:W-:-:S04]  /*ac60*/  IMAD.WIDE.U32 R4, R26, R4, UR46 ;  /* 0x0000002e1a047e25 */ /* 0x000fc8000f8e0004 */
[----:B------:R-:W-:Y:S01]  /*ac70*/  IMAD.MOV.U32 R6, RZ, RZ, R4 ;  /* 0x000000ffff067224 */ /* 0x000fe200078e0004 */
[--C-:B------:R-:W-:Y:S02]  /*ac80*/  SHF.R.S32.HI R4, RZ, 0x1f, R11.reuse ;  /* 0x0000001fff047819 */ /* 0x100fe4000001140b */
[----:B------:R-:W-:Y:S01]  /*ac90*/  IADD3 R7, R5, R7, RZ ;  /* 0x0000000705077210 */ /* 0x000fe20007ffe0ff */
[----:B------:R-:W-:Y:S02]  /*aca0*/  IMAD.MOV R5, RZ, RZ, -R11 ;  /* 0x000000ffff057224 */ /* 0x000fe400078e0a0b */
[----:B------:R-:W-:Y:S02]  /*acb0*/  IMAD R4, R4, UR4, RZ ;  /* 0x0000000404047c24 */ /* 0x000fe4000f8e02ff */
[----:B------:R-:W-:Y:S02]  /*acc0*/  IMAD R13, R0, R5, R13 ;  /* 0x00000005000d7224 */ /* 0x000fe400078e020d */
[----:B------:R-:W-:-:S02]  /*acd0*/  IMAD R15, R11, UR5, R4 ;  /* 0x000000050b0f7c24 */ /* 0x000fc4000f8e0204 */
[----:B------:R-:W-:Y:S01]  /*ace0*/  IMAD.WIDE.U32 R4, R11, UR4, R6 ;  /* 0x000000040b047c25 */ /* 0x000fe2000f8e0006 */
[----:B------:R-:W-:-:S03]  /*acf0*/  SHF.R.S32.HI R10, RZ, 0x1f, R13 ;  /* 0x0000001fff0a7819 */ /* 0x000fc6000001140d */
[----:B------:R-:W-:Y:S02]  /*ad00*/  IMAD.IADD R5, R5, 0x1, R15 ;  /* 0x0000000105057824 */ /* 0x000fe400078e020f */
[----:B------:R-:W-:Y:S02]  /*ad10*/  IMAD R10, R10, UR6, RZ ;  /* 0x000000060a0a7c24 */ /* 0x000fe4000f8e02ff */
[----:B------:R-:W-:-:S04]  /*ad20*/  IMAD.WIDE.U32 R4, R13, UR6, R4 ;  /* 0x000000060d047c25 */ /* 0x000fc8000f8e0004 */
[----:B------:R-:W-:Y:S01]  /*ad30*/  IMAD R13, R13, UR7, R10 ;  /* 0x000000070d0d7c24 */ /* 0x000fe2000f8e020a */
[----:B------:R-:W-:Y:S01]  /*ad40*/  IADD3 R10, P0, R4, UR8, RZ ;  /* 0x00000008040a7c10 */ /* 0x000fe2000ff1e0ff */
[----:B------:R-:W-:Y:S01]  /*ad50*/  IMAD.WIDE.U32 R6, R8, UR4, R6 ;  /* 0x0000000408067c25 */ /* 0x000fe2000f8e0006 */
[----:B------:R-:W-:Y:S02]  /*ad60*/  SHF.R.S32.HI R4, RZ, 0x1f, R8 ;  /* 0x0000001fff047819 */ /* 0x000fe40000011408 */
[----:B------:R-:W-:-:S03]  /*ad70*/  IADD3.X R20, R5, UR9, R13, P0, !PT ;  /* 0x0000000905147c10 */ /* 0x000fc600087fe40d */
[----:B------:R-:W-:Y:S01]  /*ad80*/  IMAD R5, R4, UR4, RZ ;  /* 0x0000000404057c24 */ /* 0x000fe2000f8e02ff */
[----:B------:R-:W-:Y:S01]  /*ad90*/  ULDC UR4, c[0x0][0x2b8] ;  /* 0x0000ae0000047ab9 */ /* 0x000fe20000000800 */
[----:B------:R-:W-:Y:S01]  /*ada0*/  IMAD.MOV R4, RZ, RZ, -R8 ;  /* 0x000000ffff047224 */ /* 0x000fe200078e0a08 */
[----:B------:R-:W-:Y:S01]  /*adb0*/  ISETP.GE.AND P0, PT, R3, UR4, PT ;  /* 0x0000000403007c0c */ /* 0x000fe2000bf06270 */
[----:B------:R-:W-:Y:S01]  /*adc0*/  IMAD R5, R8, UR5, R5 ;  /* 0x0000000508057c24 */ /* 0x000fe2000f8e0205 */
[----:B------:R-:W-:Y:S01]  /*add0*/  UMOV UR4, 0xffffffff ;  /* 0xffffffff00047882 */ /* 0x000fe20000000000 */
[----:B------:R-:W-:Y:S02]  /*ade0*/  IMAD R9, R0, R4, R9 ;  /* 0x0000000400097224 */ /* 0x000fe400078e0209 */
[----:B------:R-:W-:Y:S01]  /*adf0*/  IMAD.MOV.U32 R4, RZ, RZ, R6 ;  /* 0x000000ffff047224 */ /* 0x000fe200078e0006 */
[----:B------:R-:W-:Y:S02]  /*ae00*/  IADD3 R5, R7, R5, RZ ;  /* 0x0000000507057210 */ /* 0x000fe40007ffe0ff */
[----:B------:R-:W-:Y:S01]  /*ae10*/  SHF.R.S32.HI R6, RZ, 0x1f, R9 ;  /* 0x0000001fff067819 */ /* 0x000fe20000011409 */
[----:B------:R-:W-:-:S04]  /*ae20*/  IMAD.WIDE.U32 R4, R9, UR6, R4 ;  /* 0x0000000609047c25 */ /* 0x000fc8000f8e0004 */
[----:B------:R-:W-:-:S04]  /*ae30*/  IMAD R6, R6, UR6, RZ ;  /* 0x0000000606067c24 */ /* 0x000fc8000f8e02ff */
[----:B------:R-:W-:Y:S01]  /*ae40*/  IMAD R7, R9, UR7, R6 ;  /* 0x0000000709077c24 */ /* 0x000fe2000f8e0206 */
[----:B------:R-:W-:Y:S02]  /*ae50*/  IADD3 R6, P1, R4, UR8, RZ ;  /* 0x0000000804067c10 */ /* 0x000fe4000ff3e0ff */
[----:B------:R-:W-:Y:S02]  /*ae60*/  SHF.R.U32.HI R4, RZ, 0x2, R16 ;  /* 0x00000002ff047819 */ /* 0x000fe40000011610 */
[----:B------:R-:W-:Y:S01]  /*ae70*/  IADD3.X R7, R5, UR9, R7, P1, !PT ;  /* 0x0000000905077c10 */ /* 0x000fe20008ffe407 */
[----:B------:R-:W-:Y:S08]  /*ae80*/  BRA.DIV UR4, `(.L_x_55) ;  /* 0x0000001a04a87947 */ /* 0x000ff0000b800000 */
[----:B------:R-:W1:Y:S01]  /*ae90*/  SHFL.IDX PT, R14, R10, RZ, 0x1c1f ;  /* 0x001c1fff0a0e7589 */ /* 0x000e6200000e0000 */
[----:B------:R-:W-:Y:S01]  /*aea0*/  IMAD R25, R25, 0xc0, R4 ;  /* 0x000000c019197824 */ /* 0x000fe200078e0204 */
[----:B------:R-:W-:Y:S02]  /*aeb0*/  ULDC UR4, c[0x0][0x288] ;  /* 0x0000a20000047ab9 */ /* 0x000fe40000000800 */
[----:B------:R-:W2:Y:S01]  /*aec0*/  SHFL.IDX PT, R4, R20, RZ, 0x1c1f ;  /* 0x001c1fff14047589 */ /* 0x000ea200000e0000 */
[----:B------:R-:W-:Y:S01]  /*aed0*/  IMAD R0, R0, UR4, RZ ;  /* 0x0000000400007c24 */ /* 0x000fe2000f8e02ff */
[C---:B------:R-:W-:Y:S02]  /*aee0*/  IADD3 R11, R25.reuse, 0x20, RZ ;  /* 0x00000020190b7810 */ /* 0x040fe40007ffe0ff */
[----:B------:R-:W-:Y:S02]  /*aef0*/  SHFL.IDX PT, R21, R20, 0x1, 0x1c1f ;  /* 0x003c1f0014157f89 */ /* 0x000fe400000e0000 */
[----:B------:R-:W-:-:S02]  /*af00*/  ISETP.GE.AND P1, PT, R25, R0, PT ;  /* 0x000000001900720c */ /* 0x000fc40003f26270 */
[----:B------:R-:W-:Y:S04]  /*af10*/  SHFL.IDX PT, R26, R10, 0x2, 0x1c1f ;  /* 0x005c1f000a1a7f89 */ /* 0x000fe800000e0000 */
[----:B------:R-:W-:Y:S04]  /*af20*/  SHFL.IDX PT, R8, R20, 0x2, 0x1c1f ;  /* 0x005c1f0014087f89 */ /* 0x000fe800000e0000 */
[----:B------:R-:W-:Y:S03]  /*af30*/  SHFL.IDX PT, R20, R20, 0x3, 0x1c1f ;  /* 0x007c1f0014147f89 */ /* 0x000fe600000e0000 */
[----:B------:R-:W-:Y:S01]  /*af40*/  @!P1 VIADD R9, R28, UR39 ;  /* 0x000000271c099c36 */ /* 0x000fe20008000000 */
[----:B-1----:R-:W-:-:S05]  /*af50*/  @!P1 IADD3 R14, P2, R3, R14, RZ ;  /* 0x0000000e030e9210 */ /* 0x002fca0007f5e0ff */
[----:B--2---:R-:W-:Y:S02]  /*af60*/  @!P1 IMAD.X R5, RZ, RZ, R4, P2 ;  /* 0x000000ffff059224 */ /* 0x004fe400010e0604 */
[----:B------:R-:W-:Y:S02]  /*af70*/  @!P1 IMAD.MOV.U32 R4, RZ, RZ, R14 ;  /* 0x000000ffff049224 */ /* 0x000fe400078e000e */
[----:B------:R-:W1:Y:S04]  /*af80*/  SHFL.IDX PT, R14, R10, 0x1, 0x1c1f ;  /* 0x003c1f000a0e7f89 */ /* 0x000e6800000e0000 */
[----:B------:R2:W-:Y:S01]  /*af90*/  @!P1 LDGSTS.E.BYPASS.LTC128B.128 [R9+0xa200], desc[UR42][R4.64], !P0 ;  /* 0x0a20000004099fae */ /* 0x0005e2000c101d6a */
[----:B------:R-:W-:Y:S01]  /*afa0*/  ISETP.GE.AND P1, PT, R11, R0, PT ;  /* 0x000000000b00720c */ /* 0x000fe20003f26270 */
[----:B------:R-:W-:-:S05]  /*afb0*/  VIADD R11, R25, 0x40 ;  /* 0x00000040190b7836 */ /* 0x000fca0000000000 */
[----:B------:R-:W-:Y:S01]  /*afc0*/  ISETP.GE.AND P2, PT, R11, R0, PT ;  /* 0x000000000b00720c */ /* 0x000fe20003f46270 */
[----:B------:R-:W-:-:S06]  /*afd0*/  VIADD R11, R25, 0x60 ;  /* 0x00000060190b7836 */ /* 0x000fcc0000000000 */
[C---:B--2---:R-:W-:Y:S01]  /*afe0*/  @!P1 VIADD R9, R28.reuse, UR39 ;  /* 0x000000271c099c36 */ /* 0x044fe20008000000 */
[----:B-1----:R-:W-:Y:S02]  /*aff0*/  @!P1 IADD3 R4, P3, R3, R14, RZ ;  /* 0x0000000e03049210 */ /* 0x002fe40007f7e0ff */
[----:B------:R-:W1:Y:S03]  /*b000*/  SHFL.IDX PT, R14, R10, 0x3, 0x1c1f ;  /* 0x007c1f000a0e7f89 */ /* 0x000e6600000e0000 */
[----:B------:R-:W-:Y:S01]  /*b010*/  @!P1 IMAD.X R5, RZ, RZ, R21, P3 ;  /* 0x000000ffff059224 */ /* 0x000fe200018e0615 */
[----:B------:R-:W-:-:S04]  /*b020*/  @!P2 IADD3 R21, R28, UR39, RZ ;  /* 0x000000271c15ac10 */ /* 0x000fc8000fffe0ff */
[----:B------:R2:W-:Y:S02]  /*b030*/  @!P1 LDGSTS.E.BYPASS.LTC128B.128 [R9+0xaa00], desc[UR42][R4.64], !P0 ;  /* 0x0aa0000004099fae */ /* 0x0005e4000c101d6a */
[----:B--2---:R-:W-:Y:S01]  /*b040*/  @!P2 IADD3 R4, P1, R3, R26, RZ ;  /* 0x0000001a0304a210 */ /* 0x004fe20007f3e0ff */
[----:B------:R-:W-:Y:S01]  /*b050*/  VIADD R9, R25, 0x80 ;  /* 0x0000008019097836 */ /* 0x000fe20000000000 */
[----:B------:R-:W2:Y:S03]  /*b060*/  SHFL.IDX PT, R26, R6, RZ, 0x1c1f ;  /* 0x001c1fff061a7589 */ /* 0x000ea600000e0000 */
[----:B------:R-:W-:Y:S01]  /*b070*/  @!P2 IMAD.X R5, RZ, RZ, R8, P1 ;  /* 0x000000ffff05a224 */ /* 0x000fe200008e0608 */
[-C--:B------:R-:W-:Y:S01]  /*b080*/  ISETP.GE.AND P1, PT, R11, R0.reuse, PT ;  /* 0x000000000b00720c */ /* 0x080fe20003f26270 */
[----:B------:R-:W3:Y:S04]  /*b090*/  SHFL.IDX PT, R8, R7, RZ, 0x1c1f ;  /* 0x001c1fff07087589 */ /* 0x000ee800000e0000 */
[----:B------:R1:W-:Y:S01]  /*b0a0*/  @!P2 LDGSTS.E.BYPASS.LTC128B.128 [R21+0xb200], desc[UR42][R4.64], !P0 ;  /* 0x0b2000000415afae */ /* 0x0003e2000c101d6a */
[----:B------:R-:W-:-:S03]  /*b0b0*/  ISETP.GE.AND P2, PT, R9, R0, PT ;  /* 0x000000000900720c */ /* 0x000fc60003f46270 */
[----:B------:R-:W4:Y:S04]  /*b0c0*/  SHFL.IDX PT, R7, R7, 0x1, 0x1c1f ;  /* 0x003c1f0007077f89 */ /* 0x000f2800000e0000 */
[----:B------:R-:W-:Y:S01]  /*b0d0*/  @!P1 VIADD R9, R28, UR39 ;  /* 0x000000271c099c36 */ /* 0x000fe20008000000 */
[----:B-1----:R-:W-:-:S05]  /*b0e0*/  @!P1 IADD3 R4, P3, R3, R14, RZ ;  /* 0x0000000e03049210 */ /* 0x002fca0007f7e0ff */
[----:B------:R-:W-:Y:S01]  /*b0f0*/  @!P2 VIADD R21, R28, UR39 ;  /* 0x000000271c15ac36 */ /* 0x000fe20008000000 */
[----:B------:R1:W0:Y:S01]  /*b100*/  SHFL.IDX PT, R14, R6, 0x1, 0x1c1f ;  /* 0x003c1f00060e7f89 */ /* 0x00022200000e0000 */
[----:B------:R-:W-:-:S05]  /*b110*/  @!P1 IMAD.X R5, RZ, RZ, R20, P3 ;  /* 0x000000ffff059224 */ /* 0x000fca00018e0614 */
[----:B------:R2:W-:Y:S02]  /*b120*/  @!P1 LDGSTS.E.BYPASS.LTC128B.128 [R9+0xba00], desc[UR42][R4.64], !P0 ;  /* 0x0ba0000004099fae */ /* 0x0005e4000c101d6a */
[----:B--2---:R-:W-:-:S04]  /*b130*/  @!P2 IADD3 R4, P1, R3, R26, RZ ;  /* 0x0000001a0304a210 */ /* 0x004fc80007f3e0ff */
[----:B---3--:R-:W-:-:S05]  /*b140*/  @!P2 IADD3.X R5, RZ, R8, RZ, P1, !PT ;  /* 0x00000008ff05a210 */ /* 0x008fca0000ffe4ff */
[----:B0---4-:R1:W-:Y:S04]  /*b150*/  @!P2 LDGSTS.E.BYPASS.LTC128B.128 [R21+0xc200], desc[UR42][R4.64], !P0 ;  /* 0x0c2000000415afae */ /* 0x0113e8000c101d6a */
.L_x_113:
[----:B------:R-:W-:-:S05]  /*b160*/  VIADD R25, R25, 0xa0 ;  /* 0x000000a019197836 */ /* 0x000fca0000000000 */
[----:B------:R-:W-:Y:S01]  /*b170*/  ISETP.GE.AND P1, PT, R25, R0, PT ;  /* 0x000000001900720c */ /* 0x000fe20003f26270 */
[----:B------:R-:W-:-:S05]  /*b180*/  IMAD.MOV.U32 R0, RZ, RZ, 0x1 ;  /* 0x00000001ff007424 */ /* 0x000fca00078e00ff */
[----:B------:R-:W-:-:S07]  /*b190*/  SHF.L.U32 R0, R0, 0x1f, RZ ;  /* 0x0000001f00007819 */ /* 0x000fce00000006ff */
[----:B-1----:R-:W-:Y:S02]  /*b1a0*/  @!P1 IADD3 R4, P2, R3, R14, RZ ;  /* 0x0000000e03049210 */ /* 0x002fe40007f5e0ff */
[----:B------:R-:W-:-:S03]  /*b1b0*/  @!P1 IADD3 R3, R28, UR39, RZ ;  /* 0x000000271c039c10 */ /* 0x000fc6000fffe0ff */
[----:B------:R-:W-:-:S05]  /*b1c0*/  @!P1 IMAD.X R5, RZ, RZ, R7, P2 ;  /* 0x000000ffff059224 */ /* 0x000fca00010e0607 */
[----:B------:R-:W-:Y:S01]  /*b1d0*/  @!PT LDS RZ, [RZ] ;  /* 0x00000000fffff984 */ /* 0x000fe20000000800 */
[----:B------:R-:W-:Y:S01]  /*b1e0*/  @!PT LDS RZ, [RZ] ;  /* 0x00000000fffff984 */ /* 0x000fe20000000800 */
[----:B------:R-:W-:Y:S01]  /*b1f0*/  @!PT LDS RZ, [RZ] ;  /* 0x00000000fffff984 */ /* 0x000fe20000000800 */
[----:B------:R0:W-:Y:S01]  /*b200*/  @!P1 LDGSTS.E.BYPASS.LTC128B.128 [R3+0xca00], desc[UR42][R4.64], !P0 ;  /* 0x0ca0000004039fae */ /* 0x0001e2000c101d6a */
[----:B------:R-:W-:Y:S01]  /*b210*/  NOP ;  /* 0x0000000000007918 */ /* 0x000fe20000000000 */
[----:B------:R-:W-:Y:S02]  /*b220*/  SYNCS.ARRIVE.TRANS64.RED.A0T1 RZ, [UR39+0x12400], RZ ;  /* 0x012400ffffff79a7 */ /* 0x000fe40008200427 */
[----:B------:R-:W-:Y:S01]  /*b230*/  ARRIVES.LDGSTSBAR.64.TRANSCNT [UR39+0x12400] ;  /* 0x01240000ff0079b0 */ /* 0x000fe20008000aa7 */
[----:B------:R-:W-:Y:S01]  /*b240*/  NOP ;  /* 0x0000000000007918 */ /* 0x000fe20000000000 */
[----:B------:R-:W-:Y:S01]  /*b250*/  SYNCS.ARRIVE.TRANS64.A1T0 RZ, [UR39+0x12400], RZ ;  /* 0x012400ffffff79a7 */ /* 0x000fe20008100027 */
[----:B------:R-:W1:Y:S02]  /*b260*/  SYNCS.PHASECHK.TRANS64.TRYWAIT P0, [UR39+0x12420], R0 ;  /* 0x01242000ff0075a7 */ /* 0x000e640008000167 */
[----:B01----:R-:W-:Y:S05]  /*b270*/  @!P0 BRA `(.L_x_56) ;  /* 0x0000001c00708947 */ /* 0x003fea0003800000 */
.L_x_114:
[----:B------:R-:W-:-:S04]  /*b280*/  UIADD3 UR4, UR38, -0x2, URZ ;  /* 0xfffffffe26047890 */ /* 0x000fc8000fffe03f */
[----:B------:R-:W-:-:S06]  /*b290*/  UISETP.GE.AND UP0, UPT, UR4, UR40, UPT ;  /* 0x000000280400728c */ /* 0x000fcc000bf06270 */
[----:B------:R-:W-:-:S13]  /*b2a0*/  PLOP3.LUT P0, PT, PT, PT, UP0, 0x80, 0x0 ;  /* 0x000000000000781c */ /* 0x000fda0003f0f008 */
[----:B------:R-:W-:Y:S05]  /*b2b0*/  @!P0 BRA `(.L_x_57) ;  /* 0x0000000800b88947 */ /* 0x000fea0003800000 */
[----:B------:R-:W-:Y:S01]  /*b2c0*/  IMAD.U32 R12, RZ, RZ, UR41 ;  /* 0x00000029ff0c7e24 */ /* 0x000fe2000f8e00ff */
[----:B------:R-:W-:Y:S01]  /*b2d0*/  LOP3.LUT R13, R27, 0x1f, RZ, 0xc0, !PT ;  /* 0x0000001f1b0d7812 */ /* 0x000fe200078ec0ff */
[----:B------:R-:W-:Y:S01]  /*b2e0*/  IMAD.U32 R14, RZ, RZ, UR41 ;  /* 0x00000029ff0e7e24 */ /* 0x000fe2000f8e00ff */
[----:B------:R-:W-:Y:S01]  /*b2f0*/  MOV R9, RZ ;  /* 0x000000ff00097202 */ /* 0x000fe20000000f00 */
[----:B------:R-:W-:Y:S01]  /*b300*/  IMAD.U32 R15, RZ, RZ, UR4 ;  /* 0x00000004ff0f7e24 */ /* 0x000fe2000f8e00ff */
[----:B------:R-:W-:Y:S01]  /*b310*/  LOP3.LUT R12, R12, 0x1, RZ, 0xfc, !PT ;  /* 0x000000010c0c7812 */ /* 0x000fe200078efcff */
[----:B------:R-:W-:Y:S01]  /*b320*/  IMAD.MOV.U32 R8, RZ, RZ, 0x1 ;  /* 0x00000001ff087424 */ /* 0x000fe200078e00ff */
[----:B------:R-:W-:-:S07]  /*b330*/  LOP3.LUT R14, R14, 0x2, RZ, 0xfc, !PT ;  /* 0x000000020e0e7812 */ /* 0x000fce00078efcff */
.L_x_74:
[----:B------:R-:W-:Y:S01]  /*b340*/  LOP3.LUT P1, RZ, R24, 0x2, RZ, 0xc0, !PT ;  /* 0x0000000218ff7812 */ /* 0x000fe2000782c0ff */
[----:B0-----:R-:W-:Y:S01]  /*b350*/  VIADD R3, R9, 0x1 ;  /* 0x0000000109037836 */ /* 0x001fe20000000000 */
[----:B------:R-:W-:Y:S04]  /*b360*/  BSSY B0, `(.L_x_58) ;  /* 0x000005e000007945 */ /* 0x000fe80003800000 */
[----:B------:R-:W-:-:S04]  /*b370*/  ISETP.NE.AND P0, PT, R3, 0x2, PT ;  /* 0x000000020300780c */ /* 0x000fc80003f05270 */
[----:B------:R-:W-:Y:S02]  /*b380*/  SEL R5, RZ, 0x1, P0 ;  /* 0x00000001ff057807 */ /* 0x000fe40000000000 */
[----:B------:R-:W-:Y:S02]  /*b390*/  SEL R3, R3, RZ, P0 ;  /* 0x000000ff03037207 */ /* 0x000fe40000000000 */
[----:B------:R-:W-:Y:S01]  /*b3a0*/  LOP3.LUT R0, R8, R5, RZ, 0x3c, !PT ;  /* 0x0000000508007212 */ /* 0x000fe200078e3cff */
[----:B------:R-:W-:Y:S06]  /*b3b0*/  @!P1 BRA `(.L_x_59) ;  /* 0x0000000400609947 */ /* 0x000fec0003800000 */
[----:B------:R-:W-:Y:S01]  /*b3c0*/  LOP3.LUT P1, RZ, R24, 0x1, RZ, 0xc0, !PT ;  /* 0x0000000118ff7812 */ /* 0x000fe2000782c0ff */
[----:B------:R-:W-:-:S12]  /*b3d0*/  IMAD.MOV.U32 R10, RZ, RZ, R15 ;  /* 0x000000ffff0a7224 */ /* 0x000fd800078e000f */
[----:B------:R-:W-:Y:S05]  /*b3e0*/  @!P1 BRA `(.L_x_60) ;  /* 0x00000000004c9947 */ /* 0x000fea0003800000 */
[----:B------:R-:W0:Y:S01]  /*b3f0*/  LDC R10, c[0x0][0x43c] ;  /* 0x00010f00ff0a7b82 */ /* 0x000e220000000800 */
[----:B------:R-:W-:Y:S01]  /*b400*/  IMAD.MOV.U32 R11, RZ, RZ, R15 ;  /* 0x000000ffff0b7224 */ /* 0x000fe200078e000f */
[----:B------:R-:W-:-:S06]  /*b410*/  ULDC.64 UR4, c[0x0][0x428] ;  /* 0x00010a0000047ab9 */ /* 0x000fcc0000000a00 */
[----:B------:R-:W1:Y:S01]  /*b420*/  LDC.64 R6, c[0x0][0x418] ;  /* 0x00010600ff067b82 */ /* 0x000e620000000a00 */
[----:B0-----:R-:W-:-:S13]  /*b430*/  ISETP.NE.AND P0, PT, R10, 0x1, PT ;  /* 0x000000010a00780c */ /* 0x001fda0003f05270 */
[----:B------:R-:W0:Y:S02]  /*b440*/  @P0 LDC.64 R4, c[0x0][0x440] ;  /* 0x00011000ff040b82 */ /* 0x000e240000000a00 */
[----:B0-----:R-:W-:-:S05]  /*b450*/  @P0 IMAD.HI.U32 R4, R15, R4, RZ ;  /* 0x000000040f040227 */ /* 0x001fca00078e00ff */
[----:B------:R-:W-:Y:S01]  /*b460*/  @P0 SHF.R.U32.HI R11, RZ, R5, R4 ;  /* 0x00000005ff0b0219 */ /* 0x000fe20000011604 */
[----:B------:R-:W-:-:S03]  /*b470*/  IMAD R4, R18, UR4, RZ ;  /* 0x0000000412047c24 */ /* 0x000fc6000f8e02ff */
[--C-:B------:R-:W-:Y:S01]  /*b480*/  SHF.R.S32.HI R5, RZ, 0x1f, R11.reuse ;  /* 0x0000001fff057819 */ /* 0x100fe2000001140b */
[----:B------:R-:W-:Y:S02]  /*b490*/  IMAD R19, R23, UR5, R4 ;  /* 0x0000000517137c24 */ /* 0x000fe4000f8e0204 */
[----:B------:R-:W-:-:S04]  /*b4a0*/  IMAD.MOV.U32 R4, RZ, RZ, R11 ;  /* 0x000000ffff047224 */ /* 0x000fc800078e000b */
[----:B------:R-:W-:-:S05]  /*b4b0*/  IMAD.WIDE.U32 R4, R23, UR4, R4 ;  /* 0x0000000417047c25 */ /* 0x000fca000f8e0004 */
[----:B------:R-:W-:Y:S02]  /*b4c0*/  IADD3 R5, R19, R5, RZ ;  /* 0x0000000513057210 */ /* 0x000fe40007ffe0ff */
[----:B-1----:R-:W-:-:S04]  /*b4d0*/  LEA R6, P0, R4, R6, 0x2 ;  /* 0x0000000604067211 */ /* 0x002fc800078010ff */
[----:B------:R-:W-:-:S05]  /*b4e0*/  LEA.HI.X R7, R4, R7, R5, 0x2, P0 ;  /* 0x0000000704077211 */ /* 0x000fca00000f1405 */
[----:B------:R0:W5:Y:S01]  /*b4f0*/  LDG.E R19, desc[UR42][R6.64] ;  /* 0x0000002a06137981 */ /* 0x000162000c1e1900 */
[----:B------:R-:W-:-:S04]  /*b500*/  IMAD.MOV R4, RZ, RZ, -R11 ;  /* 0x000000ffff047224 */ /* 0x000fc800078e0a0b */
[----:B------:R-:W-:-:S07]  /*b510*/  IMAD R10, R10, R4, R15 ;  /* 0x000000040a0a7224 */ /* 0x000fce00078e020f */
.L_x_60:
[----:B0-----:R-:W-:Y:S02]  /*b520*/  LEA R7, R3, UR39, 0x3 ;  /* 0x0000002703077c11 */ /* 0x001fe4000f8e18ff */
[----:B------:R-:W-:Y:S02]  /*b530*/  SHF.L.U32 R4, R0, 0x1f, RZ ;  /* 0x0000001f00047819 */ /* 0x000fe400000006ff */
[----:B------:R-:W-:Y:S02]  /*b540*/  ISETP.NE.AND P1, PT, R16, RZ, PT ;  /* 0x000000ff1000720c */ /* 0x000fe40003f25270 */
[----:B------:R-:W0:Y:S02]  /*b550*/  SYNCS.PHASECHK.TRANS64.TRYWAIT P0, [R7+URZ+0x12480], R4 ;  /* 0x01248004070075a7 */ /* 0x000e24000800017f */
[----:B0-----:R-:W-:Y:S09]  /*b560*/  @!P0 BRA `(.L_x_61) ;  /* 0x0000001800cc8947 */ /* 0x001ff20003800000 */
.L_x_115:
[----:B------:R-:W-:Y:S04]  /*b570*/  BSSY B1, `(.L_x_62) ;  /* 0x0000007000017945 */ /* 0x000fe80003800000 */
[----:B------:R-:W-:Y:S05]  /*b580*/  @P1 BRA `(.L_x_63) ;  /* 0x0000000000141947 */ /* 0x000fea0003800000 */
[----:B------:R-:W-:Y:S01]  /*b590*/  ISETP.NE.AND P0, PT, R13, RZ, PT ;  /* 0x000000ff0d00720c */ /* 0x000fe20003f05270 */
[----:B------:R-:W-:-:S04]  /*b5a0*/  IMAD.MOV.U32 R6, RZ, RZ, 0x2800 ;  /* 0x00002800ff067424 */ /* 0x000fc800078e00ff */
[----:B------:R1:W-:Y:S08]  /*b5b0*/  SYNCS.ARRIVE.TRANS64 RZ, [R7+URZ+0x12470], R6 ;  /* 0x0124700607ff79a7 */ /* 0x0003f0000800003f */
[----:B------:R-:W-:Y:S05]  /*b5c0*/  @!P0 BRA `(.L_x_63) ;  /* 0x0000000000048947 */ /* 0x000fea0003800000 */
[----:B------:R-:W-:Y:S01]  /*b5d0*/  BPT.TRAP 0x1 ;  /* 0x000000040000795c */ /* 0x000fe20000300000 */
.L_x_63:
[----:B------:R-:W-:Y:S05]  /*b5e0*/  BSYNC B1 ;  /* 0x0000000000017941 */ /* 0x000fea0003800000 */
.L_x_62:
[----:B-1----:R-:W-:Y:S01]  /*b5f0*/  IMAD.U32 R6, RZ, RZ, UR39 ;  /* 0x00000027ff067e24 */ /* 0x002fe2000f8e00ff */
[----:B------:R-:W-:Y:S01]  /*b600*/  R2UR UR33, R7 ;  /* 0x00000000072172ca */ /* 0x000fe200000e0000 */
[----:B------:R-:W-:Y:S01]  /*b610*/  IMAD R11, R10, 0xa0, RZ ;  /* 0x000000a00a0b7824 */ /* 0x000fe200078e02ff */
[----:B------:R-:W-:Y:S01]  /*b620*/  ULDC.64 UR4, c[0x0][0x198] ;  /* 0x0000660000047ab9 */ /* 0x000fe20000000a00 */
[----:B------:R-:W-:Y:S01]  /*b630*/  IMAD R6, R3, 0x2800, R6 ;  /* 0x0000280003067824 */ /* 0x000fe200078e0206 */
[----:B------:R-:W-:Y:S01]  /*b640*/  UIADD3 UR4, UP0, UR4, 0x470, URZ ;  /* 0x0000047004047890 */ /* 0x000fe2000ff1e03f */
[----:B------:R-:W-:Y:S01]  /*b650*/  IMAD.MOV.U32 R20, RZ, RZ, RZ ;  /* 0x000000ffff147224 */ /* 0x000fe200078e00ff */
[----:B------:R-:W-:Y:S01]  /*b660*/  R2UR UR35, R11 ;  /* 0x000000000b2372ca */ /* 0x000fe200000e0000 */
[----:B------:R-:W-:Y:S01]  /*b670*/  UMOV UR6, 0x0 ;  /* 0x0000000000067882 */ /* 0x000fe20000000000 */
[----:B------:R-:W-:Y:S01]  /*b680*/  R2UR UR32, R6 ;  /* 0x00000000062072ca */ /* 0x000fe200000e0000 */
[----:B------:R-:W-:Y:S01]  /*b690*/  UIADD3.X UR5, URZ, UR5, URZ, UP0, !UPT ;  /* 0x000000053f057290 */ /* 0x000fe200087fe43f */
[----:B------:R-:W-:Y:S01]  /*b6a0*/  R2UR UR34, R20 ;  /* 0x00000000142272ca */ /* 0x000fe200000e0000 */
[----:B------:R-:W-:Y:S01]  /*b6b0*/  UMOV UR7, 0x14f00000 ;  /* 0x14f0000000077882 */ /* 0x000fe20000000000 */
[----:B------:R-:W-:Y:S01]  /*b6c0*/  PLOP3.LUT P0, PT, PT, PT, PT, 0x80, 0x0 ;  /* 0x000000000000781c */ /* 0x000fe20003f0f070 */
[----:B------:R-:W-:-:S08]  /*b6d0*/  UIADD3 UR33, UR33, 0x12470, URZ ;  /* 0x0001247021217890 */ /* 0x000fd0000fffe03f */
[----:B------:R-:W-:-:S12]  /*b6e0*/  UIADD3 UR32, UR32, 0x5200, URZ ;  /* 0x0000520020207890 */ /* 0x000fd8000fffe03f */
.L_x_64:
[----:B------:R-:W-:-:S13]  /*b6f0*/  @P0 ELECT P2, URZ, PT ;  /* 0x00000000003f082f */ /* 0x000fda0003840000 */
[----:B-----5:R-:W-:Y:S02]  /*b700*/  @P2 R2UR UR37, R19 ;  /* 0x00000000132522ca */ /* 0x020fe400000e0000 */
[----:B------:R-:W-:-:S11]  /*b710*/  @P2 PLOP3.LUT P0, PT, P2, PT, PT, 0x8, 0x0 ;  /* 0x000000000000281c */ /* 0x000fd6000170e170 */
[----:B------:R1:W-:Y:S01]  /*b720*/  UTMALDG.4D [UR32], [UR4], desc[UR6] ;  /* 0x00000620040075b4 */ /* 0x0003e20008019000 */
[----:B------:R-:W-:Y:S01]  /*b730*/  PLOP3.LUT P2, PT, PT, PT, PT, 0x8, 0x0 ;  /* 0x000000000000781c */ /* 0x000fe20003f4e170 */
[----:B-1----:R-:W-:-:S12]  /*b740*/  @P0 BRA.U.ANY `(.L_x_64) ;  /* 0xfffffffd00e80947 */ /* 0x002fd8000393ffff */
[----:B------:R-:W1:Y:S02]  /*b750*/  SYNCS.PHASECHK.TRANS64.TRYWAIT P0, [R7+URZ+0x12440], R4 ;  /* 0x01244004070075a7 */ /* 0x000e64000800017f */
[----:B-1----:R-:W-:Y:S05]  /*b760*/  @!P0 BRA `(.L_x_65) ;  /* 0x0000001800608947 */ /* 0x002fea0003800000 */
.L_x_116:
[----:B------:R-:W-:Y:S01]  /*b770*/  BSSY B1, `(.L_x_66) ;  /* 0x0000009000017945 */ /* 0x000fe20003800000 */
[----:B01----:R-:W-:Y:S01]  /*b780*/  MOV R4, 0x0 ;  /* 0x0000000000047802 */ /* 0x003fe20000000f00 */
[----:B------:R-:W-:Y:S02]  /*b790*/  IMAD.MOV.U32 R5, RZ, RZ, 0x14f00000 ;  /* 0x14f00000ff057424 */ /* 0x000fe400078e00ff */
[----:B------:R-:W-:Y:S05]  /*b7a0*/  @P1 BRA `(.L_x_67) ;  /* 0x0000000000141947 */ /* 0x000fea0003800000 */
[----:B------:R-:W-:Y:S01]  /*b7b0*/  ISETP.NE.AND P0, PT, R13, RZ, PT ;  /* 0x000000ff0d00720c */ /* 0x000fe20003f05270 */
[----:B------:R-:W-:-:S04]  /*b7c0*/  IMAD.MOV.U32 R10, RZ, RZ, 0x2800 ;  /* 0x00002800ff0a7424 */ /* 0x000fc800078e00ff */
[----:B------:R0:W-:Y:S08]  /*b7d0*/  SYNCS.ARRIVE.TRANS64 RZ, [R7+URZ+0x12430], R10 ;  /* 0x0124300a07ff79a7 */ /* 0x0001f0000800003f */
[----:B------:R-:W-:Y:S05]  /*b7e0*/  @!P0 BRA `(.L_x_67) ;  /* 0x0000000000048947 */ /* 0x000fea0003800000 */
[----:B------:R-:W-:Y:S01]  /*b7f0*/  BPT.TRAP 0x1 ;  /* 0x000000040000795c */ /* 0x000fe20000300000 */
.L_x_67:
[----:B------:R-:W-:Y:S05]  /*b800*/  BSYNC B1 ;  /* 0x0000000000017941 */ /* 0x000fea0003800000 */
.L_x_66:
[----:B------:R-:W-:Y:S01]  /*b810*/  R2UR UR8, R6 ;  /* 0x00000000060872ca */ /* 0x000fe200000e0000 */
[----:B------:R-:W-:Y:S01]  /*b820*/  ULDC.64 UR4, c[0x0][0x198] ;  /* 0x0000660000047ab9 */ /* 0x000fe20000000a00 */
[----:B------:R-:W-:Y:S01]  /*b830*/  R2UR UR9, R7 ;  /* 0x00000000070972ca */ /* 0x000fe200000e0000 */
[----:B------:R-:W-:Y:S01]  /*b840*/  UIADD3 UR4, UP0, UR4, 0x370, URZ ;  /* 0x0000037004047890 */ /* 0x000fe2000ff1e03f */
[----:B------:R-:W-:Y:S02]  /*b850*/  R2UR UR6, R4 ;  /* 0x00000000040672ca */ /* 0x000fe400000e0000 */
[----:B------:R-:W-:Y:S01]  /*b860*/  R2UR UR7, R5 ;  /* 0x00000000050772ca */ /* 0x000fe200000e0000 */
[----:B------:R-:W-:Y:S01]  /*b870*/  UIADD3.X UR5, URZ, UR5, URZ, UP0, !UPT ;  /* 0x000000053f057290 */ /* 0x000fe200087fe43f */
[----:B------:R-:W-:Y:S02]  /*b880*/  R2UR UR10, R20 ;  /* 0x00000000140a72ca */ /* 0x000fe400000e0000 */
[----:B------:R-:W-:-:S02]  /*b890*/  R2UR UR11, R11 ;  /* 0x000000000b0b72ca */ /* 0x000fc400000e0000 */
[----:B------:R-:W-:Y:S01]  /*b8a0*/  PLOP3.LUT P0, PT, PT, PT, PT, 0x80, 0x0 ;  /* 0x000000000000781c */ /* 0x000fe20003f0f070 */
[----:B------:R-:W-:Y:S02]  /*b8b0*/  UIADD3 UR8, UR8, 0xd200, URZ ;  /* 0x0000d20008087890 */ /* 0x000fe4000fffe03f */
[----:B------:R-:W-:-:S12]  /*b8c0*/  UIADD3 UR9, UR9, 0x12430, URZ ;  /* 0x0001243009097890 */ /* 0x000fd8000fffe03f */
.L_x_68:
[----:B------:R-:W-:-:S13]  /*b8d0*/  @P0 ELECT P1, URZ, PT ;  /* 0x00000000003f082f */ /* 0x000fda0003820000 */
[----:B------:R-:W-:Y:S01]  /*b8e0*/  @P1 R2UR UR13, R19 ;  /* 0x00000000130d12ca */ /* 0x000fe200000e0000 */
[----:B------:R-:W-:Y:S01]  /*b8f0*/  UMOV UR12, UR36 ;  /* 0x00000024000c7c82 */ /* 0x000fe20008000000 */
[----:B------:R-:W-:-:S11]  /*b900*/  @P1 PLOP3.LUT P0, PT, P1, PT, PT, 0x8, 0x0 ;  /* 0x000000000000181c */ /* 0x000fd60000f0e170 */
[----:B------:R1:W-:Y:S01]  /*b910*/  UTMALDG.4D [UR8], [UR4], desc[UR6] ;  /* 0x00000608040075b4 */ /* 0x0003e20008019000 */
[----:B------:R-:W-:Y:S01]  /*b920*/  PLOP3.LUT P1, PT, PT, PT, PT, 0x8, 0x0 ;  /* 0x000000000000781c */ /* 0x000fe20003f2e170 */
[----:B-1----:R-:W-:-:S12]  /*b930*/  @P0 BRA.U.ANY `(.L_x_68) ;  /* 0xfffffffd00e40947 */ /* 0x002fd8000393ffff */
.L_x_59:
[----:B------:R-:W-:Y:S05]  /*b940*/  BSYNC B0 ;  /* 0x0000000000007941 */ /* 0x000fea0003800000 */
.L_x_58:
[----:B------:R-:W-:-:S13]  /*b950*/  ISETP.NE.AND P0, PT, R12, 0x3, PT ;  /* 0x000000030c00780c */ /* 0x000fda0003f05270 */
[----:B------:R-:W-:Y:S05]  /*b960*/  @!P0 BRA `(.L_x_69) ;  /* 0x0000000000048947 */ /* 0x000fea0003800000 */
[----:B------:R-:W-:Y:S01]  /*b970*/  BPT.TRAP 0x1 ;  /* 0x000000040000795c */ /* 0x000fe20000300000 */
.L_x_69:
[----:B------:R-:W-:Y:S02]  /*b980*/  LOP3.LUT R5, R8, 0x1, RZ, 0x3c, !PT ;  /* 0x0000000108057812 */ /* 0x000fe400078e3cff */
[----:B------:R-:W-:Y:S02]  /*b990*/  LEA R20, R9, UR39, 0x3 ;  /* 0x0000002709147c11 */ /* 0x000fe4000f8e18ff */
[----:B------:R-:W-:Y:S02]  /*b9a0*/  SHF.L.U32 R5, R5, 0x1f, RZ ;  /* 0x0000001f05057819 */ /* 0x000fe400000006ff */
[----:B------:R-:W-:Y:S02]  /*b9b0*/  ISETP.NE.AND P1, PT, R14, 0x3, PT ;  /* 0x000000030e00780c */ /* 0x000fe40003f25270 */
[----:B------:R-:W1:Y:S02]  /*b9c0*/  SYNCS.PHASECHK.TRANS64.TRYWAIT P0, [R20+URZ+0x12470], R5 ;  /* 0x01247005140075a7 */ /* 0x000e64000800017f */
[----:B-1----:R-:W-:Y:S09]  /*b9d0*/  @!P0 BRA `(.L_x_70) ;  /* 0x0000001400d88947 */ /* 0x002ff20003800000 */
.L_x_117:
[----:B------:R-:W-:Y:S05]  /*b9e0*/  @!P1 BRA `(.L_x_71) ;  /* 0x0000000000049947 */ /* 0x000fea0003800000 */
[----:B------:R-:W-:Y:S01]  /*b9f0*/  BPT.TRAP 0x1 ;  /* 0x000000040000795c */ /* 0x000fe20000300000 */
.L_x_71:
[----:B-1----:R-:W-:Y:S01]  /*ba00*/  SHF.L.U32 R5, R8, 0x1f, RZ ;  /* 0x0000001f08057819 */ /* 0x002fe200000006ff */
[----:B0-----:R-:W-:-:S03]  /*ba10*/  IMAD R10, R9, 0x2800, RZ ;  /* 0x00002800090a7824 */ /* 0x001fc600078e02ff */
[----:B------:R-:W0:Y:S02]  /*ba20*/  SYNCS.PHASECHK.TRANS64.TRYWAIT P0, [R20+URZ+0x12460], R5 ;  /* 0x01246005140075a7 */ /* 0x000e24000800017f */
[----:B0-----:R-:W-:Y:S05]  /*ba30*/  @!P0 BRA `(.L_x_72) ;  /* 0x0000001400d48947 */ /* 0x001fea0003800000 */
.L_x_118:
[C---:B------:R-:W-:Y:S01]  /*ba40*/  LOP3.LUT R25, R10.reuse, R22, RZ, 0xfc, !PT ;  /* 0x000000160a197212 */ /* 0x040fe200078efcff */
[----:B------:R-:W-:Y:S05]  /*ba50*/  WARPSYNC.ALL ;  /* 0x0000000000007948 */ /* 0x000fea0003800000 */
[----:B0-----:R-:W0:Y:S01]  /*ba60*/  LDSM.16.MT88.4 R4, [R25+UR39+0x5200] ;  /* 0x005200271904783b */ /* 0x001e220008004200 */
[----:B------:R-:W-:-:S05]  /*ba70*/  LOP3.LUT R21, R10, R17, RZ, 0xfc, !PT ;  /* 0x000000110a157212 */ /* 0x000fca00078efcff */
[----:B------:R-:W-:Y:S01]  /*ba80*/  VIADD R21, R21, UR39 ;  /* 0x0000002715157c36 */ /* 0x000fe20008000000 */
[C-C-:B0-----:R-:W-:Y:S02]  /*ba90*/  PRMT R8, R4.reuse, 0x6420, R5.reuse ;  /* 0x0000642004087816 */ /* 0x141fe40000000005 */
[----:B------:R-:W-:Y:S02]  /*baa0*/  PRMT R9, R4, 0x7531, R5 ;  /* 0x0000753104097816 */ /* 0x000fe40000000005 */
[C-C-:B------:R-:W-:Y:S02]  /*bab0*/  PRMT R10, R6.reuse, 0x6420, R7.reuse ;  /* 0x00006420060a7816 */ /* 0x140fe40000000007 */
[----:B------:R-:W-:-:S05]  /*bac0*/  PRMT R11, R6, 0x7531, R7 ;  /* 0x00007531060b7816 */ /* 0x000fca0000000007 */
[----:B------:R-:W-:Y:S04]  /*bad0*/  STSM.16.M88.4 [R21+0x200], R8 ;  /* 0x0002000815007844 */ /* 0x000fe80000000200 */
[----:B------:R-:W0:Y:S02]  /*bae0*/  LDSM.16.MT88.4 R4, [R25+UR39+0x5a00] ;  /* 0x005a00271904783b */ /* 0x000e240008004200 */
[C-C-:B0-----:R-:W-:Y:S02]  /*baf0*/  PRMT R8, R4.reuse, 0x6420, R5.reuse ;  /* 0x0000642004087816 */ /* 0x141fe40000000005 */
[----:B------:R-:W-:Y:S02]  /*bb00*/  PRMT R9, R4, 0x7531, R5 ;  /* 0x0000753104097816 */ /* 0x000fe40000000005 */
[----:B------:R-:W-:-:S02]  /*bb10*/  PRMT R10, R6, 0x6420, R7 ;  /* 0x00006420060a7816 */ /* 0x000fc40000000007 */
        /* <DEDUP_REMOVED lines=19> */
[----:B------:R0:W-:Y:S01]  /*bc50*/  STSM.16.M88.4 [R21+0x2200], R8 ;  /* 0x0022000815007844 */ /* 0x0001e20000000200 */
[----:B------:R-:W-:Y:S01]  /*bc60*/  @!PT LDS RZ, [RZ] ;  /* 0x00000000fffff984 */ /* 0x000fe20000000800 */
[----:B------:R-:W-:Y:S01]  /*bc70*/  @!PT LDS RZ, [RZ] ;  /* 0x00000000fffff984 */ /* 0x000fe20000000800 */
[----:B------:R-:W-:Y:S01]  /*bc80*/  @!PT LDS RZ, [RZ] ;  /* 0x00000000fffff984 */ /* 0x000fe20000000800 */
[----:B------:R-:W-:Y:S01]  /*bc90*/  @!PT LDS RZ, [RZ] ;  /* 0x00000000fffff984 */ /* 0x000fe20000000800 */
[----:B------:R1:W-:Y:S06]  /*bca0*/  MEMBAR.ALL.CTA ;  /* 0x0000000000007992 */ /* 0x0003ec0000008000 */
[----:B-1----:R-:W1:Y:S01]  /*bcb0*/  FENCE.VIEW.ASYNC.S ;  /* 0x00000000000073c6 */ /* 0x002e620000000000 */
[----:B------:R-:W-:Y:S05]  /*bcc0*/  @!P1 BRA `(.L_x_73) ;  /* 0x0000000000049947 */ /* 0x000fea0003800000 */
[----:B------:R-:W-:Y:S01]  /*bcd0*/  BPT.TRAP 0x1 ;  /* 0x000000040000795c */ /* 0x000fe20000300000 */
.L_x_73:
[----:B-1----:R1:W-:Y:S01]  /*bce0*/  SYNCS.ARRIVE.TRANS64.A1T0 RZ, [R20+URZ+0x12450], RZ ;  /* 0x012450ff14ff79a7 */ /* 0x0023e2000810003f */
[----:B------:R-:W-:Y:S01]  /*bcf0*/  BAR.SYNC.DEFER_BLOCKING 0x2, 0x80 ;  /* 0x0082000000007b1d */ /* 0x000fe20000010000 */
[----:B------:R-:W-:Y:S01]  /*bd00*/  ISETP.NE.AND P0, PT, R16, RZ, PT ;  /* 0x000000ff1000720c */ /* 0x000fe20003f05270 */
[----:B0-----:R-:W-:Y:S02]  /*bd10*/  IMAD.MOV.U32 R9, RZ, RZ, R3 ;  /* 0x000000ffff097224 */ /* 0x001fe400078e0003 */
[----:B------:R-:W-:-:S10]  /*bd20*/  IMAD.MOV.U32 R8, RZ, RZ, R0 ;  /* 0x000000ffff087224 */ /* 0x000fd400078e0000 */
[----:B------:R-:W-:-:S05]  /*bd30*/  @!P0 VIADD R4, R20, 0x12480 ;  /* 0x0001248014048836 */ /* 0x000fca0000000000 */
[----:B------:R-:W-:-:S04]  /*bd40*/  @!P0 PRMT R4, RZ, 0x654, R4 ;  /* 0x00000654ff048816 */ /* 0x000fc80000000004 */
[----:B------:R1:W-:Y:S01]  /*bd50*/  @!P0 SYNCS.ARRIVE.TRANS64.RED.A1T0 RZ, [R4+URZ], RZ ;  /* 0x000000ff04ff89a7 */ /* 0x0003e2000810043f */
[C---:B------:R-:W-:Y:S02]  /*bd60*/  ISETP.GT.AND P0, PT, R15.reuse, UR40, PT ;  /* 0x000000280f007c0c */ /* 0x040fe4000bf04270 */
[----:B------:R-:W-:-:S11]  /*bd70*/  IADD3 R15, R15, -0x1, RZ ;  /* 0xffffffff0f0f7810 */ /* 0x000fd60007ffe0ff */
[----:B-1----:R-:W-:Y:S05]  /*bd80*/  @P0 BRA `(.L_x_74) ;  /* 0xfffffff4006c0947 */ /* 0x002fea000383ffff */
[----:B------:R-:W-:Y:S05]  /*bd90*/  BRA `(.L_x_75) ;  /* 0x0000000000087947 */ /* 0x000fea0003800000 */
.L_x_57:
[----:B0-----:R-:W-:Y:S02]  /*bda0*/  IMAD.MOV.U32 R3, RZ, RZ, RZ ;  /* 0x000000ffff037224 */ /* 0x001fe400078e00ff */
[----:B------:R-:W-:-:S07]  /*bdb0*/  IMAD.MOV.U32 R0, RZ, RZ, 0x1 ;  /* 0x00000001ff007424 */ /* 0x000fce00078e00ff */
.L_x_75:
[----:B------:R-:W-:-:S04]  /*bdc0*/  ULOP3.LUT UR4, UR41, 0x1, URZ, 0xfc, !UPT ;  /* 0x0000000129047892 */ /* 0x000fc8000f8efc3f */
[----:B------:R-:W-:-:S06]  /*bdd0*/  UISETP.NE.AND UP0, UPT, UR4, 0x3, UPT ;  /* 0x000000030400788c */ /* 0x000fcc000bf05270 */
[----:B------:R-:W-:-:S13]  /*bde0*/  PLOP3.LUT P0, PT, PT, PT, UP0, 0x80, 0x0 ;  /* 0x000000000000781c */ /* 0x000fda0003f0f008 */
[----:B------:R-:W-:Y:S05]  /*bdf0*/  @!P0 BRA `(.L_x_76) ;  /* 0x0000000000048947 */ /* 0x000fea0003800000 */
[----:B------:R-:W-:Y:S01]  /*be00*/  BPT.TRAP 0x1 ;  /* 0x000000040000795c */ /* 0x000fe20000300000 */
.L_x_76:
[----:B------:R-:W-:Y:S01]  /*be10*/  LOP3.LUT R5, R0, 0x1, RZ, 0x3c, !PT ;  /* 0x0000000100057812 */ /* 0x000fe200078e3cff */
[----:B------:R-:W-:Y:S01]  /*be20*/  BSSY B0, `(.L_x_77) ;  /* 0x0000005000007945 */ /* 0x000fe20003800000 */
[----:B------:R-:W-:Y:S02]  /*be30*/  LEA R12, R3, UR39, 0x3 ;  /* 0x00000027030c7c11 */ /* 0x000fe4000f8e18ff */
[----:B------:R-:W-:-:S04]  /*be40*/  SHF.L.U32 R5, R5, 0x1f, RZ ;  /* 0x0000001f05057819 */ /* 0x000fc800000006ff */
[----:B------:R-:W0:Y:S02]  /*be50*/  SYNCS.PHASECHK.TRANS64.TRYWAIT P0, [R12+URZ+0x12470], R5 ;  /* 0x012470050c0075a7 */ /* 0x000e24000800017f */
[----:B0-----:R-:W-:Y:S05]  /*be60*/  @!P0 BRA `(.L_x_78) ;  /* 0x0000001000dc8947 */ /* 0x001fea0003800000 */
.L_x_119:
[----:B------:R-:W-:Y:S05]  /*be70*/  BSYNC B0 ;  /* 0x0000000000007941 */ /* 0x000fea0003800000 */
.L_x_77:
[----:B------:R-:W-:-:S06]  /*be80*/  ULOP3.LUT UR4, UR41, 0x2, URZ, 0xfc, !UPT ;  /* 0x0000000229047892 */ /* 0x000fcc000f8efc3f */
[----:B------:R-:W-:-:S04]  /*be90*/  MOV R4, UR4 ;  /* 0x0000000400047c02 */ /* 0x000fc80008000f00 */
[----:B------:R-:W-:-:S13]  /*bea0*/  ISETP.NE.AND P1, PT, R4, 0x3, PT ;  /* 0x000000030400780c */ /* 0x000fda0003f25270 */
[----:B------:R-:W-:Y:S05]  /*beb0*/  @!P1 BRA `(.L_x_79) ;  /* 0x0000000000049947 */ /* 0x000fea0003800000 */
[----:B------:R-:W-:Y:S01]  /*bec0*/  BPT.TRAP 0x1 ;  /* 0x000000040000795c */ /* 0x000fe20000300000 */
.L_x_79:
[----:B0-----:R-:W-:Y:S01]  /*bed0*/  SHF.L.U32 R5, R0, 0x1f, RZ ;  /* 0x0000001f00057819 */ /* 0x001fe200000006ff */
[----:B------:R-:W-:-:S03]  /*bee0*/  IMAD R8, R3, 0x2800, RZ ;  /* 0x0000280003087824 */ /* 0x000fc600078e02ff */
[----:B------:R-:W0:Y:S02]  /*bef0*/  SYNCS.PHASECHK.TRANS64.TRYWAIT P0, [R12+URZ+0x12460], R5 ;  /* 0x012460050c0075a7 */ /* 0x000e24000800017f */
[----:B------:R-:W-:Y:S01]  /*bf00*/  LOP3.LUT R22, R8, R22, RZ, 0xfc, !PT ;  /* 0x0000001608167212 */ /* 0x000fe200078efcff */
[----:B0-----:R-:W-:Y:S06]  /*bf10*/  @!P0 BRA `(.L_x_80) ;  /* 0x0000001000c48947 */ /* 0x001fec0003800000 */
.L_x_120:
        /* <DEDUP_REMOVED lines=41> */
.L_x_81:
[----:B-1----:R-:W-:Y:S01]  /*c1b0*/  SYNCS.ARRIVE.TRANS64.A1T0 RZ, [R12+URZ+0x12450], RZ ;  /* 0x012450ff0cff79a7 */ /* 0x002fe2000810003f */
[----:B------:R-:W-:Y:S01]  /*c1c0*/  BAR.SYNC.DEFER_BLOCKING 0x2, 0x80 ;  /* 0x0082000000007b1d */ /* 0x000fe20000010000 */
[----:B------:R-:W-:Y:S01]  /*c1d0*/  ISETP.NE.AND P0, PT, R16, RZ, PT ;  /* 0x000000ff1000720c */ /* 0x000fe20003f05270 */
[----:B------:R-:W-:-:S12]  /*c1e0*/  VIADD R3, R3, 0x1 ;  /* 0x0000000103037836 */ /* 0x000fd80000000000 */
[----:B------:R-:W-:-:S05]  /*c1f0*/  @!P0 VIADD R4, R12, 0x12480 ;  /* 0x000124800c048836 */ /* 0x000fca0000000000 */
[----:B------:R-:W-:-:S04]  /*c200*/  @!P0 PRMT R4, RZ, 0x654, R4 ;  /* 0x00000654ff048816 */ /* 0x000fc80000000004 */
[----:B------:R1:W-:Y:S01]  /*c210*/  @!P0 SYNCS.ARRIVE.TRANS64.RED.A1T0 RZ, [R4+URZ], RZ ;  /* 0x000000ff04ff89a7 */ /* 0x0003e2000810043f */
[----:B------:R-:W-:-:S04]  /*c220*/  ISETP.NE.AND P0, PT, R3, 0x2, PT ;  /* 0x000000020300780c */ /* 0x000fc80003f05270 */
[----:B------:R-:W-:Y:S02]  /*c230*/  SEL R5, RZ, 0x1, P0 ;  /* 0x00000001ff057807 */ /* 0x000fe40000000000 */
[----:B------:R-:W-:Y:S01]  /*c240*/  SEL R3, R3, RZ, P0 ;  /* 0x000000ff03037207 */ /* 0x000fe20000000000 */
[----:B-1----:R-:W-:Y:S01]  /*c250*/  IMAD.MOV.U32 R4, RZ, RZ, RZ ;  /* 0x000000ffff047224 */ /* 0x002fe200078e00ff */
[----:B------:R-:W-:-:S07]  /*c260*/  LOP3.LUT R0, R0, R5, RZ, 0x3c, !PT ;  /* 0x0000000500007212 */ /* 0x000fce00078e3cff */
.L_x_40:
[----:B------:R-:W0:Y:S01]  /*c270*/  S2R R6, SR_CgaCtaId ;  /* 0x0000000000067919 */ /* 0x000e220000008800 */
[----:B------:R-:W-:Y:S02]  /*c280*/  MOV R5, 0x400 ;  /* 0x0000040000057802 */ /* 0x000fe40000000f00 */
[----:B------:R-:W-:Y:S02]  /*c290*/  SHF.L.U32 R4, R4, 0x1f, RZ ;  /* 0x0000001f04047819 */ /* 0x000fe400000006ff */
[----:B0-----:R-:W-:-:S04]  /*c2a0*/  LEA R9, R6, R5, 0x18 ;  /* 0x0000000506097211 */ /* 0x001fc800078ec0ff */
[----:B------:R-:W0:Y:S02]  /*c2b0*/  SYNCS.PHASECHK.TRANS64.TRYWAIT P0, [R9+URZ+0x12420], R4 ;  /* 0x01242004090075a7 */ /* 0x000e24000800017f */
[----:B0-----:R-:W-:Y:S05]  /*c2c0*/  @!P0 BRA `(.L_x_82) ;  /* 0x0000000c00ec8947 */ /* 0x001fea0003800000 */
.L_x_121:
[----:B------:R-:W1:Y:S02]  /*c2d0*/  SHFL.IDX PT, R2, R2, RZ, 0x1f ;  /* 0x00001fff02027589 */ /* 0x000e6400000e0000 */
[----:B-1----:R-:W-:-:S13]  /*c2e0*/  ISETP.NE.AND P0, PT, R2, RZ, PT ;  /* 0x000000ff0200720c */ /* 0x002fda0003f05270 */
[----:B------:R-:W-:Y:S05]  /*c2f0*/  @P0 BRA `(.L_x_10) ;  /* 0x00000000009c0947 */ /* 0x000fea0003800000 */
[----:B------:R-:W-:-:S13]  /*c300*/  ELECT P0, URZ, PT ;  /* 0x00000000003f782f */ /* 0x000fda0003800000 */
[----:B------:R-:W-:Y:S05]  /*c310*/  @!P0 BRA `(.L_x_10) ;  /* 0x0000000000948947 */ /* 0x000fea0003800000 */
[----:B------:R-:W-:-:S06]  /*c320*/  ULOP3.LUT UR4, UR41, 0x2, URZ, 0xfc, !UPT ;  /* 0x0000000229047892 */ /* 0x000fcc000f8efc3f */
[----:B------:R-:W-:-:S04]  /*c330*/  MOV R2, UR4 ;  /* 0x0000000400027c02 */ /* 0x000fc80008000f00 */
[----:B------:R-:W-:-:S13]  /*c340*/  ISETP.NE.AND P0, PT, R2, 0x3, PT ;  /* 0x000000030200780c */ /* 0x000fda0003f05270 */
[----:B------:R-:W-:Y:S05]  /*c350*/  @!P0 BRA `(.L_x_83) ;  /* 0x0000000000048947 */ /* 0x000fea0003800000 */
[----:B------:R-:W-:Y:S01]  /*c360*/  BPT.TRAP 0x1 ;  /* 0x000000040000795c */ /* 0x000fe20000300000 */
.L_x_83:
[----:B------:R-:W-:Y:S01]  /*c370*/  VIADD R6, R9, 0x12440 ;  /* 0x0001244009067836 */ /* 0x000fe20000000000 */
[----:B0-----:R-:W-:Y:S01]  /*c380*/  SHF.L.U32 R4, R0, 0x1f, RZ ;  /* 0x0000001f00047819 */ /* 0x001fe200000006ff */
[C---:B------:R-:W-:Y:S02]  /*c390*/  VIADD R2, R3.reuse, 0x1 ;  /* 0x0000000103027836 */ /* 0x040fe40000000000 */
[----:B------:R-:W-:-:S03]  /*c3a0*/  IMAD R7, R3, 0x8, R6 ;  /* 0x0000000803077824 */ /* 0x000fc600078e0206 */
[C---:B------:R-:W-:Y:S01]  /*c3b0*/  ISETP.NE.AND P2, PT, R2.reuse, 0x2, PT ;  /* 0x000000020200780c */ /* 0x040fe20003f45270 */
[----:B------:R-:W0:Y:S03]  /*c3c0*/  SYNCS.PHASECHK.TRANS64.TRYWAIT P1, [R7+URZ], R4 ;  /* 0x00000004070075a7 */ /* 0x000e26000802017f */
[----:B------:R-:W-:Y:S02]  /*c3d0*/  SEL R5, RZ, 0x1, P2 ;  /* 0x00000001ff057807 */ /* 0x000fe40001000000 */
[----:B------:R-:W-:Y:S02]  /*c3e0*/  SEL R2, R2, RZ, P2 ;  /* 0x000000ff02027207 */ /* 0x000fe40001000000 */
[----:B------:R-:W-:-:S03]  /*c3f0*/  LOP3.LUT R0, R0, R5, RZ, 0x3c, !PT ;  /* 0x0000000500007212 */ /* 0x000fc600078e3cff */
[----:B------:R-:W-:Y:S01]  /*c400*/  IMAD R5, R2, 0x8, R6 ;  /* 0x0000000802057824 */ /* 0x000fe200078e0206 */
[----:B------:R-:W-:Y:S01]  /*c410*/  SHF.L.U32 R0, R0, 0x1f, RZ ;  /* 0x0000001f00007819 */ /* 0x000fe200000006ff */
[----:B0-----:R-:W-:Y:S06]  /*c420*/  @!P1 BRA `(.L_x_84) ;  /* 0x0000000c00a89947 */ /* 0x001fec0003800000 */
.L_x_122:
[----:B------:R-:W1:Y:S02]  /*c430*/  SYNCS.PHASECHK.TRANS64.TRYWAIT P1, [R5+URZ], R0 ;  /* 0x00000000050075a7 */ /* 0x000e64000802017f */
[----:B-1----:R-:W-:Y:S05]  /*c440*/  @!P1 BRA `(.L_x_85) ;  /* 0x0000000c00b49947 */ /* 0x002fea0003800000 */
.L_x_123:
[----:B------:R-:W-:Y:S05]  /*c450*/  @!P0 BRA `(.L_x_86) ;  /* 0x0000000000048947 */ /* 0x000fea0003800000 */
[----:B------:R-:W-:Y:S01]  /*c460*/  BPT.TRAP 0x1 ;  /* 0x000000040000795c */ /* 0x000fe20000300000 */
.L_x_86:
[----:B------:R-:W-:-:S04]  /*c470*/  LEA R3, R3, R9, 0x3 ;  /* 0x0000000903037211 */ /* 0x000fc800078e18ff */
[----:B------:R-:W2:Y:S02]  /*c480*/  SYNCS.PHASECHK.TRANS64.TRYWAIT P1, [R3+URZ+0x12460], R4 ;  /* 0x01246004030075a7 */ /* 0x000ea4000802017f */
[----:B--2---:R-:W-:Y:S05]  /*c490*/  @!P1 BRA `(.L_x_87) ;  /* 0x0000000c00b49947 */ /* 0x004fea0003800000 */
.L_x_124:
[----:B------:R-:W-:Y:S05]  /*c4a0*/  @!P0 BRA `(.L_x_88) ;  /* 0x0000000000048947 */ /* 0x000fea0003800000 */
[----:B------:R-:W-:Y:S01]  /*c4b0*/  BPT.TRAP 0x1 ;  /* 0x000000040000795c */ /* 0x000fe20000300000 */
.L_x_88:
[----:B-1----:R-:W-:-:S04]  /*c4c0*/  IMAD R5, R2, 0x8, R9 ;  /* 0x0000000802057824 */ /* 0x002fc800078e0209 */
[----:B------:R-:W1:Y:S02]  /*c4d0*/  SYNCS.PHASECHK.TRANS64.TRYWAIT P1, [R5+URZ+0x12460], R0 ;  /* 0x01246000050075a7 */ /* 0x000e64000802017f */
[----:B-1----:R-:W-:Y:S05]  /*c4e0*/  @!P1 BRA `(.L_x_89) ;  /* 0x0000000c00b49947 */ /* 0x002fea0003800000 */
.L_x_125:
[----:B------:R-:W-:Y:S05]  /*c4f0*/  @!P0 BRA `(.L_x_90) ;  /* 0x0000000000048947 */ /* 0x000fea0003800000 */
[----:B------:R-:W-:Y:S01]  /*c500*/  BPT.TRAP 0x1 ;  /* 0x000000040000795c */ /* 0x000fe20000300000 */
.L_x_90:
[----:B------:R-:W3:Y:S02]  /*c510*/  SYNCS.PHASECHK.TRANS64.TRYWAIT P0, [R3+URZ+0x12480], R4 ;  /* 0x01248004030075a7 */ /* 0x000ee4000800017f */
[----:B---3--:R-:W-:Y:S05]  /*c520*/  @!P0 BRA `(.L_x_91) ;  /* 0x0000000c00b88947 */ /* 0x008fea0003800000 */
.L_x_92:
[----:B----4-:R4:W0:Y:S02]  /*c530*/  SYNCS.PHASECHK.TRANS64.TRYWAIT P0, [R5+URZ+0x12480], R0 ;  /* 0x01248000050075a7 */ /* 0x010824000800017f */
[----:B0-----:R-:W-:Y:S05]  /*c540*/  @!P0 NANOSLEEP.SYNCS 0x989680 ;  /* 0x009896800000895d */ /* 0x001fea0003900000 */
[----:B------:R-:W0:Y:S02]  /*c550*/  @!P0 SYNCS.PHASECHK.TRANS64 P0, [R5+URZ+0x12480], R0 ;  /* 0x01248000050085a7 */ /* 0x000e24000800007f */
[----:B0-----:R-:W-:Y:S05]  /*c560*/  @!P0 BRA `(.L_x_92) ;  /* 0xfffffffc00f08947 */ /* 0x001fea000383ffff */
.L_x_10:
[----:B------:R-:W-:Y:S05]  /*c570*/  BSYNC B6 ;  /* 0x0000000000067941 */ /* 0x000fea0003800000 */
.L_x_7:
[----:B------:R-:W-:Y:S05]  /*c580*/  EXIT ;  /* 0x000000000000794d */ /* 0x000fea0003800000 */
.L_x_14:
[----:B0-----:R-:W-:-:S04]  /*c590*/  IMAD.U32 R3, RZ, RZ, UR38 ;  /* 0x00000026ff037e24 */ /* 0x001fc8000f8e00ff */
[----:B------:R0:W1:Y:S03]  /*c5a0*/  SYNCS.PHASECHK.TRANS64.TRYWAIT P0, [R3+URZ+0x12400], R6 ;  /* 0x01240006030075a7 */ /* 0x000066000800017f */
[----:B-1----:R-:W-:Y:S05]  /*c5b0*/  @!P0 NANOSLEEP.SYNCS 0x989680 ;  /* 0x009896800000895d */ /* 0x002fea0003900000 */
[----:B------:R-:W1:Y:S02]  /*c5c0*/  @!P0 SYNCS.PHASECHK.TRANS64 P0, [R3+URZ+0x12400], R6 ;  /* 0x01240006030085a7 */ /* 0x000e64000800007f */
[----:B-1----:R-:W-:Y:S05]  /*c5d0*/  @!P0 BRA `(.L_x_14) ;  /* 0xfffffffc00ec8947 */ /* 0x002fea000383ffff */
[----:B------:R-:W-:Y:S05]  /*c5e0*/  BRA `(.L_x_93) ;  /* 0xffffff4c00c47947 */ /* 0x000fea000383ffff */
.L_x_18:
[----:B0-----:R-:W-:-:S04]  /*c5f0*/  IMAD.U32 R3, RZ, RZ, UR38 ;  /* 0x00000026ff037e24 */ /* 0x001fc8000f8e00ff */
[----:B------:R0:W2:Y:S03]  /*c600*/  SYNCS.PHASECHK.TRANS64.TRYWAIT P2, [R3+URZ+0x12430], R6 ;  /* 0x01243006030075a7 */ /* 0x0000a6000804017f */
[----:B--2---:R-:W-:Y:S05]  /*c610*/  @!P2 NANOSLEEP.SYNCS 0x989680 ;  /* 0x009896800000a95d */ /* 0x004fea0003900000 */
[----:B------:R-:W2:Y:S02]  /*c620*/  @!P2 SYNCS.PHASECHK.TRANS64 P2, [R3+URZ+0x12430], R6 ;  /* 0x012430060300a5a7 */ /* 0x000ea4000804007f */
[----:B--2---:R-:W-:Y:S05]  /*c630*/  @!P2 BRA `(.L_x_18) ;  /* 0xfffffffc00eca947 */ /* 0x004fea000383ffff */
[----:B------:R-:W-:Y:S05]  /*c640*/  BRA `(.L_x_17) ;  /* 0xffffff4c00e07947 */ /* 0x000fea000383ffff */
.L_x_23:
[----:B-1----:R-:W-:-:S04]  /*c650*/  IMAD.U32 R10, RZ, RZ, UR35 ;  /* 0x00000023ff0a7e24 */ /* 0x002fc8000f8e00ff */
[----:B------:R1:W2:Y:S03]  /*c660*/  SYNCS.PHASECHK.TRANS64.TRYWAIT P2, [R10+URZ+0x12430], R3 ;  /* 0x012430030a0075a7 */ /* 0x0002a6000804017f */
[----:B--2---:R-:W-:Y:S05]  /*c670*/  @!P2 NANOSLEEP.SYNCS 0x989680 ;  /* 0x009896800000a95d */ /* 0x004fea0003900000 */
[----:B------:R-:W2:Y:S02]  /*c680*/  @!P2 SYNCS.PHASECHK.TRANS64 P2, [R10+URZ+0x12430], R3 ;  /* 0x012430030a00a5a7 */ /* 0x000ea4000804007f */
[----:B--2---:R-:W-:Y:S05]  /*c690*/  @!P2 BRA `(.L_x_23) ;  /* 0xfffffffc00eca947 */ /* 0x004fea000383ffff */
[----:B------:R-:W-:Y:S05]  /*c6a0*/  BRA `(.L_x_22) ;  /* 0xffffff8000907947 */ /* 0x000fea000383ffff */
.L_x_27:
[----:B-1----:R-:W-:-:S04]  /*c6b0*/  MOV R122, UR12 ;  /* 0x0000000c007a7c02 */ /* 0x002fc80008000f00 */
[----:B------:R1:W2:Y:S03]  /*c6c0*/  SYNCS.PHASECHK.TRANS64.TRYWAIT P2, [R122+URZ+0x12450], R3 ;  /* 0x012450037a0075a7 */ /* 0x0002a6000804017f */
[----:B--2---:R-:W-:Y:S05]  /*c6d0*/  @!P2 NANOSLEEP.SYNCS 0x989680 ;  /* 0x009896800000a95d */ /* 0x004fea0003900000 */
[----:B------:R-:W2:Y:S02]  /*c6e0*/  @!P2 SYNCS.PHASECHK.TRANS64 P2, [R122+URZ+0x12450], R3 ;  /* 0x012450037a00a5a7 */ /* 0x000ea4000804007f */
[----:B--2---:R-:W-:Y:S05]  /*c6f0*/  @!P2 BRA `(.L_x_27) ;  /* 0xfffffffc00eca947 */ /* 0x004fea000383ffff */
[----:B------:R-:W-:Y:S05]  /*c700*/  BRA `(.L_x_26) ;  /* 0xffffff94006c7947 */ /* 0x000fea000383ffff */
.L_x_33:
[----:B-1----:R-:W-:-:S04]  /*c710*/  IMAD.U32 R5, RZ, RZ, UR16 ;  /* 0x00000010ff057e24 */ /* 0x002fc8000f8e00ff */
[----:B------:R1:W2:Y:S03]  /*c720*/  SYNCS.PHASECHK.TRANS64.TRYWAIT P1, [R5+URZ+0x12450], R0 ;  /* 0x01245000050075a7 */ /* 0x0002a6000802017f */
[----:B--2---:R-:W-:Y:S05]  /*c730*/  @!P1 NANOSLEEP.SYNCS 0x989680 ;  /* 0x009896800000995d */ /* 0x004fea0003900000 */
[----:B------:R-:W2:Y:S02]  /*c740*/  @!P1 SYNCS.PHASECHK.TRANS64 P1, [R5+URZ+0x12450], R0 ;  /* 0x01245000050095a7 */ /* 0x000ea4000802007f */
[----:B--2---:R-:W-:Y:S05]  /*c750*/  @!P1 BRA `(.L_x_33) ;  /* 0xfffffffc00ec9947 */ /* 0x004fea000383ffff */
[----:B------:R-:W-:Y:S05]  /*c760*/  BRA `(.L_x_32) ;  /* 0xffffffac00707947 */ /* 0x000fea000383ffff */
.L_x_46:
[----:B------:R-:W-:Y:S01]  /*c770*/  IMAD.MOV.U32 R13, RZ, RZ, R2 ;  /* 0x000000ffff0d7224 */ /* 0x000fe200078e0002 */
[----:B------:R-:W-:Y:S01]  /*c780*/  MOV R15, 0xffffffff ;  /* 0xffffffff000f7802 */ /* 0x000fe20000000f00 */
[----:B------:R-:W-:Y:S02]  /*c790*/  IMAD.MOV.U32 R12, RZ, RZ, RZ ;  /* 0x000000ffff0c7224 */ /* 0x000fe400078e00ff */
[----:B------:R-:W-:-:S07]  /*c7a0*/  IMAD.MOV.U32 R11, RZ, RZ, 0x1f ;  /* 0x0000001fff0b7424 */ /* 0x000fce00078e00ff */
[----:B------:R-:W-:Y:S05]  /*c7b0*/  WARPSYNC.COLLECTIVE R15, `(.L_x_94) ;  /* 0x000000000f087348 */ /* 0x000fea0003c00000 */
[----:B------:R0:W1:Y:S02]  /*c7c0*/  SHFL.IDX P6, R14, R13, R12, R11 ;  /* 0x0000000c0d0e7389 */ /* 0x00006400000c000b */
[----:B01----:R-:W-:Y:S01]  /*c7d0*/  ENDCOLLECTIVE ;  /* 0x000000000000791b */ /* 0x003fe20003800000 */
.L_x_94:
[----:B------:R-:W-:Y:S05]  /*c7e0*/  BRA `(.L_x_95) ;  /* 0xffffffd800ec7947 */ /* 0x000fea000383ffff */
.L_x_48:
[----:B------:R-:W-:Y:S01]  /*c7f0*/  BSSY B0, `(.L_x_96) ;  /* 0x0000006000007945 */ /* 0x000fe20003800000 */
[----:B------:R-:W-:-:S07]  /*c800*/  IMAD.MOV.U32 R15, RZ, RZ, -0x1 ;  /* 0xffffffffff0f7424 */ /* 0x000fce00078e00ff */
[----:B0-----:R-:W-:Y:S05]  /*c810*/  WARPSYNC.COLLECTIVE R15, `(.L_x_97) ;  /* 0x000000000f0c7348 */ /* 0x001fea0003c00000 */
[----:B------:R-:W-:Y:S02]  /*c820*/  ELECT P6, UR62, PT ;  /* 0x00000000003e782f */ /* 0x000fe400038c0000 */
[----:B------:R-:W-:Y:S01]  /*c830*/  MOV R14, UR62 ;  /* 0x0000003e000e7c02 */ /* 0x000fe20008000f00 */
[----:B0-----:R-:W-:Y:S10]  /*c840*/  ENDCOLLECTIVE ;  /* 0x000000000000791b */ /* 0x001ff40003800000 */
.L_x_97:
[----:B------:R-:W-:Y:S05]  /*c850*/  BSYNC B0 ;  /* 0x0000000000007941 */ /* 0x000fea0003800000 */
.L_x_96:
[----:B------:R-:W-:Y:S05]  /*c860*/  BRA `(.L_x_98) ;  /* 0xffffffd800f47947 */ /* 0x000fea000383ffff */
.L_x_50:
[----:B-1----:R-:W-:-:S04]  /*c870*/  IMAD.U32 R5, RZ, RZ, UR39 ;  /* 0x00000027ff057e24 */ /* 0x002fc8000f8e00ff */
[----:B------:R1:W2:Y:S03]  /*c880*/  SYNCS.PHASECHK.TRANS64.TRYWAIT P0, [R5+URZ+0x12480], R0 ;  /* 0x01248000050075a7 */ /* 0x0002a6000800017f */
[----:B--2---:R-:W-:Y:S05]  /*c890*/  @!P0 NANOSLEEP.SYNCS 0x989680 ;  /* 0x009896800000895d */ /* 0x004fea0003900000 */
[----:B------:R-:W2:Y:S02]  /*c8a0*/  @!P0 SYNCS.PHASECHK.TRANS64 P0, [R5+URZ+0x12480], R0 ;  /* 0x01248000050085a7 */ /* 0x000ea4000800007f */
[----:B--2---:R-:W-:Y:S05]  /*c8b0*/  @!P0 BRA `(.L_x_50) ;  /* 0xfffffffc00ec8947 */ /* 0x004fea000383ffff */
[----:B------:R-:W-:Y:S05]  /*c8c0*/  BRA `(.L_x_99) ;  /* 0xffffffdc00447947 */ /* 0x000fea000383ffff */
.L_x_52:
[----:B-1----:R-:W-:-:S04]  /*c8d0*/  IMAD.U32 R5, RZ, RZ, UR39 ;  /* 0x00000027ff057e24 */ /* 0x002fc8000f8e00ff */
[----:B------:R1:W2:Y:S03]  /*c8e0*/  SYNCS.PHASECHK.TRANS64.TRYWAIT P0, [R5+URZ+0x12440], R0 ;  /* 0x01244000050075a7 */ /* 0x0002a6000800017f */
[----:B--2---:R-:W-:Y:S05]  /*c8f0*/  @!P0 NANOSLEEP.SYNCS 0x989680 ;  /* 0x009896800000895d */ /* 0x004fea0003900000 */
[----:B------:R-:W2:Y:S02]  /*c900*/  @!P0 SYNCS.PHASECHK.TRANS64 P0, [R5+URZ+0x12440], R0 ;  /* 0x01244000050085a7 */ /* 0x000ea4000800007f */
[----:B--2---:R-:W-:Y:S05]  /*c910*/  @!P0 BRA `(.L_x_52) ;  /* 0xfffffffc00ec8947 */ /* 0x004fea000383ffff */
[----:B------:R-:W-:Y:S05]  /*c920*/  BRA `(.L_x_100) ;  /* 0xffffffdc00807947 */ /* 0x000fea000383ffff */
.L_x_55:
[----:B------:R-:W-:Y:S01]  /*c930*/  IMAD.MOV.U32 R13, RZ, RZ, R20 ;  /* 0x000000ffff0d7224 */ /* 0x000fe200078e0014 */
[----:B------:R-:W-:Y:S01]  /*c940*/  MOV R12, RZ ;  /* 0x000000ff000c7202 */ /* 0x000fe20000000f00 */
[----:B------:R-:W-:Y:S02]  /*c950*/  IMAD.MOV.U32 R11, RZ, RZ, 0x1c1f ;  /* 0x00001c1fff0b7424 */ /* 0x000fe400078e00ff */
[----:B------:R-:W-:Y:S02]  /*c960*/  IMAD.MOV.U32 R15, RZ, RZ, -0x1 ;  /* 0xffffffffff0f7424 */ /* 0x000fe400078e00ff */
[----:B------:R-:W-:-:S07]  /*c970*/  IMAD R25, R25, 0xc0, R4 ;  /* 0x000000c019197824 */ /* 0x000fce00078e0204 */
[----:B0-----:R-:W-:Y:S05]  /*c980*/  WARPSYNC.COLLECTIVE R15, `(.L_x_101) ;  /* 0x000000000f087348 */ /* 0x001fea0003c00000 */
[----:B------:R1:W2:Y:S02]  /*c990*/  SHFL.IDX P6, R14, R13, R12, R11 ;  /* 0x0000000c0d0e7389 */ /* 0x0002a400000c000b */
[----:B012---:R-:W-:Y:S01]  /*c9a0*/  ENDCOLLECTIVE ;  /* 0x000000000000791b */ /* 0x007fe20003800000 */
.L_x_101:
[----:B------:R-:W-:Y:S02]  /*c9b0*/  VIADD R21, R25, 0x20 ;  /* 0x0000002019157836 */ /* 0x000fe40000000000 */
[----:B------:R-:W-:Y:S02]  /*c9c0*/  IMAD.MOV.U32 R13, RZ, RZ, R10 ;  /* 0x000000ffff0d7224 */ /* 0x000fe400078e000a */
[----:B------:R-:W-:-:S07]  /*c9d0*/  IMAD.MOV.U32 R4, RZ, RZ, R14 ;  /* 0x000000ffff047224 */ /* 0x000fce00078e000e */
[----:B------:R-:W-:Y:S05]  /*c9e0*/  WARPSYNC.COLLECTIVE R15, `(.L_x_102) ;  /* 0x000000000f087348 */ /* 0x000fea0003c00000 */
[----:B------:R0:W1:Y:S02]  /*c9f0*/  SHFL.IDX P6, R14, R13, R12, R11 ;  /* 0x0000000c0d0e7389 */ /* 0x00006400000c000b */
[----:B01----:R-:W-:Y:S01]  /*ca00*/  ENDCOLLECTIVE ;  /* 0x000000000000791b */ /* 0x003fe20003800000 */
.L_x_102:
[----:B------:R-:W-:Y:S02]  /*ca10*/  ULDC UR4, c[0x0][0x288] ;  /* 0x0000a20000047ab9 */ /* 0x000fe40000000800 */
[----:B------:R-:W-:-:S05]  /*ca20*/  IMAD R0, R0, UR4, RZ ;  /* 0x0000000400007c24 */ /* 0x000fca000f8e02ff */
[----:B------:R-:W-:Y:S01]  /*ca30*/  ISETP.GE.AND P1, PT, R25, R0, PT ;  /* 0x000000001900720c */ /* 0x000fe20003f26270 */
[----:B------:R-:W-:Y:S01]  /*ca40*/  IMAD.MOV.U32 R13, RZ, RZ, R20 ;  /* 0x000000ffff0d7224 */ /* 0x000fe200078e0014 */
[----:B------:R-:W-:-:S11]  /*ca50*/  MOV R12, 0x1 ;  /* 0x00000001000c7802 */ /* 0x000fd60000000f00 */
[----:B------:R-:W-:Y:S01]  /*ca60*/  @!P1 VIADD R9, R28, UR39 ;  /* 0x000000271c099c36 */ /* 0x000fe20008000000 */
[----:B------:R-:W-:-:S04]  /*ca70*/  @!P1 IADD3 R14, P2, R3, R14, RZ ;  /* 0x0000000e030e9210 */ /* 0x000fc80007f5e0ff */
[----:B------:R-:W-:Y:S01]  /*ca80*/  @!P1 IADD3.X R5, RZ, R4, RZ, P2, !PT ;  /* 0x00000004ff059210 */ /* 0x000fe200017fe4ff */
[----:B------:R-:W-:-:S08]  /*ca90*/  @!P1 IMAD.MOV.U32 R4, RZ, RZ, R14 ;  /* 0x000000ffff049224 */ /* 0x000fd000078e000e */
[----:B------:R-:W-:Y:S05]  /*caa0*/  WARPSYNC.COLLECTIVE R15, `(.L_x_103) ;  /* 0x000000000f087348 */ /* 0x000fea0003c00000 */
[----:B------:R0:W1:Y:S02]  /*cab0*/  SHFL.IDX P6, R14, R13, R12, R11 ;  /* 0x0000000c0d0e7389 */ /* 0x00006400000c000b */
[----:B01----:R-:W-:Y:S01]  /*cac0*/  ENDCOLLECTIVE ;  /* 0x000000000000791b */ /* 0x003fe20003800000 */
.L_x_103:
[----:B------:R-:W-:Y:S01]  /*cad0*/  @!PT LDS RZ, [RZ] ;  /* 0x00000000fffff984 */ /* 0x000fe20000000800 */
[----:B------:R-:W-:Y:S01]  /*cae0*/  @!PT LDS RZ, [RZ] ;  /* 0x00000000fffff984 */ /* 0x000fe20000000800 */
[----:B------:R-:W-:Y:S01]  /*caf0*/  @!PT LDS RZ, [RZ] ;  /* 0x00000000fffff984 */ /* 0x000fe20000000800 */
[----:B------:R0:W-:Y:S01]  /*cb00*/  @!P1 LDGSTS.E.BYPASS.LTC128B.128 [R9+0xa200], desc[UR42][R4.64], !P0 ;  /* 0x0a20000004099fae */ /* 0x0001e2000c101d6a */
[----:B------:R-:W-:Y:S01]  /*cb10*/  ISETP.GE.AND P1, PT, R21, R0, PT ;  /* 0x000000001500720c */ /* 0x000fe20003f26270 */
[----:B------:R-:W-:-:S12]  /*cb20*/  IMAD.MOV.U32 R13, RZ, RZ, R10 ;  /* 0x000000ffff0d7224 */ /* 0x000fd800078e000a */
[----:B0-----:R-:W-:Y:S02]  /*cb30*/  @!P1 VIADD R9, R28, UR39 ;  /* 0x000000271c099c36 */ /* 0x001fe40008000000 */
[----:B------:R-:W-:-:S07]  /*cb40*/  IMAD.MOV.U32 R21, RZ, RZ, R14 ;  /* 0x000000ffff157224 */ /* 0x000fce00078e000e */
[----:B------:R-:W-:Y:S05]  /*cb50*/  WARPSYNC.COLLECTIVE R15, `(.L_x_104) ;  /* 0x000000000f087348 */ /* 0x000fea0003c00000 */
[----:B------:R0:W1:Y:S02]  /*cb60*/  SHFL.IDX P6, R14, R13, R12, R11 ;  /* 0x0000000c0d0e7389 */ /* 0x00006400000c000b */
[----:B01----:R-:W-:Y:S01]  /*cb70*/  ENDCOLLECTIVE ;  /* 0x000000000000791b */ /* 0x003fe20003800000 */
.L_x_104:
[----:B------:R-:W-:Y:S01]  /*cb80*/  MOV R13, R20 ;  /* 0x00000014000d7202 */ /* 0x000fe20000000f00 */
[----:B------:R-:W-:Y:S01]  /*cb90*/  IMAD.MOV.U32 R12, RZ, RZ, 0x2 ;  /* 0x00000002ff0c7424 */ /* 0x000fe200078e00ff */
[----:B------:R-:W-:-:S13]  /*cba0*/  @!P1 IADD3 R4, P3, R3, R14, RZ ;  /* 0x0000000e03049210 */ /* 0x000fda0007f7e0ff */
[----:B------:R-:W-:Y:S05]  /*cbb0*/  WARPSYNC.COLLECTIVE R15, `(.L_x_105) ;  /* 0x000000000f087348 */ /* 0x000fea0003c00000 */
[----:B------:R0:W1:Y:S02]  /*cbc0*/  SHFL.IDX P6, R14, R13, R12, R11 ;  /* 0x0000000c0d0e7389 */ /* 0x00006400000c000b */
[----:B01----:R-:W-:Y:S01]  /*cbd0*/  ENDCOLLECTIVE ;  /* 0x000000000000791b */ /* 0x003fe20003800000 */
.L_x_105:
[----:B------:R-:W-:-:S05]  /*cbe0*/  @!P1 IMAD.X R5, RZ, RZ, R21, P3 ;  /* 0x000000ffff059224 */ /* 0x000fca00018e0615 */
[----:B------:R-:W-:Y:S01]  /*cbf0*/  @!PT LDS RZ, [RZ] ;  /* 0x00000000fffff984 */ /* 0x000fe20000000800 */
[----:B------:R-:W-:Y:S01]  /*cc00*/  @!PT LDS RZ, [RZ] ;  /* 0x00000000fffff984 */ /* 0x000fe20000000800 */
[----:B------:R-:W-:Y:S01]  /*cc10*/  @!PT LDS RZ, [RZ] ;  /* 0x00000000fffff984 */ /* 0x000fe20000000800 */
[----:B------:R0:W-:Y:S01]  /*cc20*/  @!P1 LDGSTS.E.BYPASS.LTC128B.128 [R9+0xaa00], desc[UR42][R4.64], !P0 ;  /* 0x0aa0000004099fae */ /* 0x0001e2000c101d6a */
[----:B------:R-:W-:Y:S01]  /*cc30*/  IMAD.MOV.U32 R13, RZ, RZ, R10 ;  /* 0x000000ffff0d7224 */ /* 0x000fe200078e000a */
[----:B0-----:R-:W-:Y:S01]  /*cc40*/  IADD3 R5, R25, 0x40, RZ ;  /* 0x0000004019057810 */ /* 0x001fe20007ffe0ff */
[----:B------:R-:W-:-:S03]  /*cc50*/  IMAD.MOV.U32 R8, RZ, RZ, R14 ;  /* 0x000000ffff087224 */ /* 0x000fc600078e000e */
[----:B------:R-:W-:-:S13]  /*cc60*/  ISETP.GE.AND P2, PT, R5, R0, PT ;  /* 0x000000000500720c */ /* 0x000fda0003f46270 */
[----:B------:R-:W-:Y:S05]  /*cc70*/  WARPSYNC.COLLECTIVE R15, `(.L_x_106) ;  /* 0x000000000f087348 */ /* 0x000fea0003c00000 */
[----:B------:R0:W1:Y:S02]  /*cc80*/  SHFL.IDX P6, R14, R13, R12, R11 ;  /* 0x0000000c0d0e7389 */ /* 0x00006400000c000b */
[----:B01----:R-:W-:Y:S01]  /*cc90*/  ENDCOLLECTIVE ;  /* 0x000000000000791b */ /* 0x003fe20003800000 */
.L_x_106:
[----:B------:R-:W-:Y:S02]  /*cca0*/  @!P2 VIADD R21, R28, UR39 ;  /* 0x000000271c15ac36 */ /* 0x000fe40008000000 */
[----:B------:R-:W-:Y:S01]  /*ccb0*/  IMAD.MOV.U32 R13, RZ, RZ, R20 ;  /* 0x000000ffff0d7224 */ /* 0x000fe200078e0014 */
[----:B------:R-:W-:Y:S01]  /*ccc0*/  MOV R12, 0x3 ;  /* 0x00000003000c7802 */ /* 0x000fe20000000f00 */
[----:B------:R-:W-:-:S07]  /*ccd0*/  IMAD.MOV.U32 R26, RZ, RZ, R14 ;  /* 0x000000ffff1a7224 */ /* 0x000fce00078e000e */
[----:B------:R-:W-:Y:S05]  /*cce0*/  WARPSYNC.COLLECTIVE R15, `(.L_x_107) ;  /* 0x000000000f087348 */ /* 0x000fea0003c00000 */
[----:B------:R0:W1:Y:S02]  /*ccf0*/  SHFL.IDX P6, R14, R13, R12, R11 ;  /* 0x0000000c0d0e7389 */ /* 0x00006400000c000b */
[----:B01----:R-:W-:Y:S01]  /*cd00*/  ENDCOLLECTIVE ;  /* 0x000000000000791b */ /* 0x003fe20003800000 */
.L_x_107:
[----:B------:R-:W-:-:S05]  /*cd10*/  @!P2 IADD3 R4, P1, R3, R26, RZ ;  /* 0x0000001a0304a210 */ /* 0x000fca0007f3e0ff */
[----:B------:R-:W-:-:S05]  /*cd20*/  @!P2 IMAD.X R5, RZ, RZ, R8, P1 ;  /* 0x000000ffff05a224 */ /* 0x000fca00008e0608 */
[----:B------:R-:W-:Y:S01]  /*cd30*/  @!PT LDS RZ, [RZ] ;  /* 0x00000000fffff984 */ /* 0x000fe20000000800 */
[----:B------:R-:W-:Y:S01]  /*cd40*/  @!PT LDS RZ, [RZ] ;  /* 0x00000000fffff984 */ /* 0x000fe20000000800 */
[----:B------:R-:W-:Y:S01]  /*cd50*/  @!PT LDS RZ, [RZ] ;  /* 0x00000000fffff984 */ /* 0x000fe20000000800 */
[----:B------:R0:W-:Y:S01]  /*cd60*/  @!P2 LDGSTS.E.BYPASS.LTC128B.128 [R21+0xb200], desc[UR42][R4.64], !P0 ;  /* 0x0b2000000415afae */ /* 0x0001e2000c101d6a */
[----:B------:R-:W-:Y:S02]  /*cd70*/  IMAD.MOV.U32 R13, RZ, RZ, R10 ;  /* 0x000000ffff0d7224 */ /* 0x000fe400078e000a */
[----:B------:R-:W-:-:S07]  /*cd80*/  IMAD.MOV.U32 R20, RZ, RZ, R14 ;  /* 0x000000ffff147224 */ /* 0x000fce00078e000e */
[----:B0-----:R-:W-:Y:S05]  /*cd90*/  WARPSYNC.COLLECTIVE R15, `(.L_x_108) ;  /* 0x000000000f087348 */ /* 0x001fea0003c00000 */
[----:B------:R1:W2:Y:S02]  /*cda0*/  SHFL.IDX P6, R14, R13, R12, R11 ;  /* 0x0000000c0d0e7389 */ /* 0x0002a400000c000b */
[----:B012---:R-:W-:Y:S01]  /*cdb0*/  ENDCOLLECTIVE ;  /* 0x000000000000791b */ /* 0x007fe20003800000 */
.L_x_108:
[----:B------:R-:W-:-:S05]  /*cdc0*/  VIADD R5, R25, 0x60 ;  /* 0x0000006019057836 */ /* 0x000fca0000000000 */
[----:B------:R-:W-:Y:S01]  /*cdd0*/  ISETP.GE.AND P1, PT, R5, R0, PT ;  /* 0x000000000500720c */ /* 0x000fe20003f26270 */
[----:B------:R-:W-:Y:S02]  /*cde0*/  IMAD.MOV.U32 R13, RZ, RZ, R7 ;  /* 0x000000ffff0d7224 */ /* 0x000fe400078e0007 */
[----:B------:R-:W-:-:S10]  /*cdf0*/  IMAD.MOV.U32 R12, RZ, RZ, RZ ;  /* 0x000000ffff0c7224 */ /* 0x000fd400078e00ff */
[----:B------:R-:W-:Y:S01]  /*ce00*/  @!P1 VIADD R9, R28, UR39 ;  /* 0x000000271c099c36 */ /* 0x000fe20008000000 */
[----:B------:R-:W-:-:S13]  /*ce10*/  @!P1 IADD3 R4, P3, R3, R14, RZ ;  /* 0x0000000e03049210 */ /* 0x000fda0007f7e0ff */
[----:B------:R-:W-:Y:S05]  /*ce20*/  WARPSYNC.COLLECTIVE R15, `(.L_x_109) ;  /* 0x000000000f087348 */ /* 0x000fea0003c00000 */
[----:B------:R0:W1:Y:S02]  /*ce30*/  SHFL.IDX P6, R14, R13, R12, R11 ;  /* 0x0000000c0d0e7389 */ /* 0x00006400000c000b */
[----:B01----:R-:W-:Y:S01]  /*ce40*/  ENDCOLLECTIVE ;  /* 0x000000000000791b */ /* 0x003fe20003800000 */
.L_x_109:
[----:B------:R-:W-:-:S05]  /*ce50*/  @!P1 IADD3.X R5, RZ, R20, RZ, P3, !PT ;  /* 0x00000014ff059210 */ /* 0x000fca0001ffe4ff */
[----:B------:R-:W-:Y:S01]  /*ce60*/  @!PT LDS RZ, [RZ] ;  /* 0x00000000fffff984 */ /* 0x000fe20000000800 */
[----:B------:R-:W-:Y:S01]  /*ce70*/  @!PT LDS RZ, [RZ] ;  /* 0x00000000fffff984 */ /* 0x000fe20000000800 */
[----:B------:R-:W-:Y:S01]  /*ce80*/  @!PT LDS RZ, [RZ] ;  /* 0x00000000fffff984 */ /* 0x000fe20000000800 */
[----:B------:R0:W-:Y:S01]  /*ce90*/  @!P1 LDGSTS.E.BYPASS.LTC128B.128 [R9+0xba00], desc[UR42][R4.64], !P0 ;  /* 0x0ba0000004099fae */ /* 0x0001e2000c101d6a */
[----:B------:R-:W-:Y:S02]  /*cea0*/  IMAD.MOV.U32 R13, RZ, RZ, R6 ;  /* 0x000000ffff0d7224 */ /* 0x000fe400078e0006 */
[----:B0-----:R-:W-:Y:S01]  /*ceb0*/  VIADD R5, R25, 0x80 ;  /* 0x0000008019057836 */ /* 0x001fe20000000000 */
[----:B------:R-:W-:-:S07]  /*cec0*/  MOV R8, R14 ;  /* 0x0000000e00087202 */ /* 0x000fce0000000f00 */
[----:B------:R-:W-:Y:S05]  /*ced0*/  WARPSYNC.COLLECTIVE R15, `(.L_x_110) ;  /* 0x000000000f087348 */ /* 0x000fea0003c00000 */
[----:B------:R0:W1:Y:S02]  /*cee0*/  SHFL.IDX P6, R14, R13, R12, R11 ;  /* 0x0000000c0d0e7389 */ /* 0x00006400000c000b */
[----:B01----:R-:W-:Y:S01]  /*cef0*/  ENDCOLLECTIVE ;  /* 0x000000000000791b */ /* 0x003fe20003800000 */
.L_x_110:
[----:B------:R-:W-:Y:S01]  /*cf00*/  ISETP.GE.AND P2, PT, R5, R0, PT ;  /* 0x000000000500720c */ /* 0x000fe20003f46270 */
[----:B------:R-:W-:Y:S02]  /*cf10*/  IMAD.MOV.U32 R13, RZ, RZ, R7 ;  /* 0x000000ffff0d7224 */ /* 0x000fe400078e0007 */
[----:B------:R-:W-:-:S10]  /*cf20*/  IMAD.MOV.U32 R12, RZ, RZ, 0x1 ;  /* 0x00000001ff0c7424 */ /* 0x000fd400078e00ff */
[----:B------:R-:W-:Y:S02]  /*cf30*/  @!P2 VIADD R21, R28, UR39 ;  /* 0x000000271c15ac36 */ /* 0x000fe40008000000 */
[----:B------:R-:W-:-:S07]  /*cf40*/  IMAD.MOV.U32 R26, RZ, RZ, R14 ;  /* 0x000000ffff1a7224 */ /* 0x000fce00078e000e */
[----:B------:R-:W-:Y:S05]  /*cf50*/  WARPSYNC.COLLECTIVE R15, `(.L_x_111) ;  /* 0x000000000f087348 */ /* 0x000fea0003c00000 */
[----:B------:R0:W1:Y:S02]  /*cf60*/  SHFL.IDX P6, R14, R13, R12, R11 ;  /* 0x0000000c0d0e7389 */ /* 0x00006400000c000b */
[----:B01----:R-:W-:Y:S01]  /*cf70*/  ENDCOLLECTIVE ;  /* 0x000000000000791b */ /* 0x003fe20003800000 */
.L_x_111:
[----:B------:R-:W-:-:S04]  /*cf80*/  @!P2 IADD3 R4, P1, R3, R26, RZ ;  /* 0x0000001a0304a210 */ /* 0x000fc80007f3e0ff */
[----:B------:R-:W-:-:S05]  /*cf90*/  @!P2 IADD3.X R5, RZ, R8, RZ, P1, !PT ;  /* 0x00000008ff05a210 */ /* 0x000fca0000ffe4ff */
[----:B------:R-:W-:Y:S01]  /*cfa0*/  @!PT LDS RZ, [RZ] ;  /* 0x00000000fffff984 */ /* 0x000fe20000000800 */
[----:B------:R-:W-:Y:S01]  /*cfb0*/  @!PT LDS RZ, [RZ] ;  /* 0x00000000fffff984 */ /* 0x000fe20000000800 */
[----:B------:R-:W-:Y:S01]  /*cfc0*/  @!PT LDS RZ, [RZ] ;  /* 0x00000000fffff984 */ /* 0x000fe20000000800 */
[----:B------:R0:W-:Y:S01]  /*cfd0*/  @!P2 LDGSTS.E.BYPASS.LTC128B.128 [R21+0xc200], desc[UR42][R4.64], !P0 ;  /* 0x0c2000000415afae */ /* 0x0001e2000c101d6a */
[----:B------:R-:W-:Y:S01]  /*cfe0*/  IMAD.MOV.U32 R13, RZ, RZ, R6 ;  /* 0x000000ffff0d7224 */ /* 0x000fe200078e0006 */
[----:B------:R-:W-:-:S07]  /*cff0*/  MOV R7, R14 ;  /* 0x0000000e00077202 */ /* 0x000fce0000000f00 */
[----:B0-----:R-:W-:Y:S05]  /*d000*/  WARPSYNC.COLLECTIVE R15, `(.L_x_112) ;  /* 0x000000000f087348 */ /* 0x001fea0003c00000 */
[----:B------:R1:W2:Y:S02]  /*d010*/  SHFL.IDX P6, R14, R13, R12, R11 ;  /* 0x0000000c0d0e7389 */ /* 0x0002a400000c000b */
[----:B012---:R-:W-:Y:S01]  /*d020*/  ENDCOLLECTIVE ;  /* 0x000000000000791b */ /* 0x007fe20003800000 */
.L_x_112:
[----:B------:R-:W-:Y:S05]  /*d030*/  BRA `(.L_x_113) ;  /* 0xffffffe000487947 */ /* 0x000fea000383ffff */
.L_x_56:
[----:B0-----:R-:W-:-:S04]  /*d040*/  IMAD.U32 R3, RZ, RZ, UR39 ;  /* 0x00000027ff037e24 */ /* 0x001fc8000f8e00ff */
[----:B------:R0:W1:Y:S03]  /*d050*/  SYNCS.PHASECHK.TRANS64.TRYWAIT P0, [R3+URZ+0x12420], R0 ;  /* 0x01242000030075a7 */ /* 0x000066000800017f */
[----:B-1----:R-:W-:Y:S05]  /*d060*/  @!P0 NANOSLEEP.SYNCS 0x989680 ;  /* 0x009896800000895d */ /* 0x002fea0003900000 */
[----:B------:R-:W1:Y:S02]  /*d070*/  @!P0 SYNCS.PHASECHK.TRANS64 P0, [R3+URZ+0x12420], R0 ;  /* 0x01242000030085a7 */ /* 0x000e64000800007f */
[----:B-1----:R-:W-:Y:S05]  /*d080*/  @!P0 BRA `(.L_x_56) ;  /* 0xfffffffc00ec8947 */ /* 0x002fea000383ffff */
[----:B------:R-:W-:Y:S05]  /*d090*/  BRA `(.L_x_114) ;  /* 0xffffffe000787947 */ /* 0x000fea000383ffff */
.L_x_61:
[----:B0-----:R0:W1:Y:S02]  /*d0a0*/  SYNCS.PHASECHK.TRANS64.TRYWAIT P0, [R7+URZ+0x12480], R4 ;  /* 0x01248004070075a7 */ /* 0x001064000800017f */
[----:B-1----:R-:W-:Y:S05]  /*d0b0*/  @!P0 NANOSLEEP.SYNCS 0x989680 ;  /* 0x009896800000895d */ /* 0x002fea0003900000 */
[----:B------:R-:W1:Y:S02]  /*d0c0*/  @!P0 SYNCS.PHASECHK.TRANS64 P0, [R7+URZ+0x12480], R4 ;  /* 0x01248004070085a7 */ /* 0x000e64000800007f */
[----:B-1----:R-:W-:Y:S05]  /*d0d0*/  @!P0 BRA `(.L_x_61) ;  /* 0xfffffffc00f08947 */ /* 0x002fea000383ffff */
[----:B------:R-:W-:Y:S05]  /*d0e0*/  BRA `(.L_x_115) ;  /* 0xffffffe400207947 */ /* 0x000fea000383ffff */
.L_x_65:
[----:B-1----:R1:W2:Y:S02]  /*d0f0*/  SYNCS.PHASECHK.TRANS64.TRYWAIT P0, [R7+URZ+0x12440], R4 ;  /* 0x01244004070075a7 */ /* 0x0022a4000800017f */
[----:B--2---:R-:W-:Y:S05]  /*d100*/  @!P0 NANOSLEEP.SYNCS 0x989680 ;  /* 0x009896800000895d */ /* 0x004fea0003900000 */
[----:B------:R-:W2:Y:S02]  /*d110*/  @!P0 SYNCS.PHASECHK.TRANS64 P0, [R7+URZ+0x12440], R4 ;  /* 0x01244004070085a7 */ /* 0x000ea4000800007f */
[----:B--2---:R-:W-:Y:S05]  /*d120*/  @!P0 BRA `(.L_x_65) ;  /* 0xfffffffc00f08947 */ /* 0x004fea000383ffff */
[----:B------:R-:W-:Y:S05]  /*d130*/  BRA `(.L_x_116) ;  /* 0xffffffe4008c7947 */ /* 0x000fea000383ffff */
.L_x_70:
[----:B-1----:R1:W2:Y:S02]  /*d140*/  SYNCS.PHASECHK.TRANS64.TRYWAIT P0, [R20+URZ+0x12470], R5 ;  /* 0x01247005140075a7 */ /* 0x0022a4000800017f */
[----:B--2---:R-:W-:Y:S05]  /*d150*/  @!P0 NANOSLEEP.SYNCS 0x989680 ;  /* 0x009896800000895d */ /* 0x004fea0003900000 */
[----:B------:R-:W2:Y:S02]  /*d160*/  @!P0 SYNCS.PHASECHK.TRANS64 P0, [R20+URZ+0x12470], R5 ;  /* 0x01247005140085a7 */ /* 0x000ea4000800007f */
[----:B--2---:R-:W-:Y:S05]  /*d170*/  @!P0 BRA `(.L_x_70) ;  /* 0xfffffffc00f08947 */ /* 0x004fea000383ffff */
[----:B------:R-:W-:Y:S05]  /*d180*/  BRA `(.L_x_117) ;  /* 0xffffffe800147947 */ /* 0x000fea000383ffff */
.L_x_72:
[----:B0-----:R0:W1:Y:S02]  /*d190*/  SYNCS.PHASECHK.TRANS64.TRYWAIT P0, [R20+URZ+0x12460], R5 ;  /* 0x01246005140075a7 */ /* 0x001064000800017f */
[----:B-1----:R-:W-:Y:S05]  /*d1a0*/  @!P0 NANOSLEEP.SYNCS 0x989680 ;  /* 0x009896800000895d */ /* 0x002fea0003900000 */
[----:B------:R-:W1:Y:S02]  /*d1b0*/  @!P0 SYNCS.PHASECHK.TRANS64 P0, [R20+URZ+0x12460], R5 ;  /* 0x01246005140085a7 */ /* 0x000e64000800007f */
[----:B-1----:R-:W-:Y:S05]  /*d1c0*/  @!P0 BRA `(.L_x_72) ;  /* 0xfffffffc00f08947 */ /* 0x002fea000383ffff */
[----:B------:R-:W-:Y:S05]  /*d1d0*/  BRA `(.L_x_118) ;  /* 0xffffffe800187947 */ /* 0x000fea000383ffff */
.L_x_78:
[----:B0-----:R0:W1:Y:S02]  /*d1e0*/  SYNCS.PHASECHK.TRANS64.TRYWAIT P0, [R12+URZ+0x12470], R5 ;  /* 0x012470050c0075a7 */ /* 0x001064000800017f */
[----:B-1----:R-:W-:Y:S05]  /*d1f0*/  @!P0 NANOSLEEP.SYNCS 0x989680 ;  /* 0x009896800000895d */ /* 0x002fea0003900000 */
[----:B------:R-:W1:Y:S02]  /*d200*/  @!P0 SYNCS.PHASECHK.TRANS64 P0, [R12+URZ+0x12470], R5 ;  /* 0x012470050c0085a7 */ /* 0x000e64000800007f */
[----:B-1----:R-:W-:Y:S05]  /*d210*/  @!P0 BRA `(.L_x_78) ;  /* 0xfffffffc00f08947 */ /* 0x002fea000383ffff */
[----:B------:R-:W-:Y:S05]  /*d220*/  BRA `(.L_x_119) ;  /* 0xffffffec00107947 */ /* 0x000fea000383ffff */
.L_x_80:
[----:B0-----:R0:W1:Y:S02]  /*d230*/  SYNCS.PHASECHK.TRANS64.TRYWAIT P0, [R12+URZ+0x12460], R5 ;  /* 0x012460050c0075a7 */ /* 0x001064000800017f */
[----:B-1----:R-:W-:Y:S05]  /*d240*/  @!P0 NANOSLEEP.SYNCS 0x989680 ;  /* 0x009896800000895d */ /* 0x002fea0003900000 */
[----:B------:R-:W1:Y:S02]  /*d250*/  @!P0 SYNCS.PHASECHK.TRANS64 P0, [R12+URZ+0x12460], R5 ;  /* 0x012460050c0085a7 */ /* 0x000e64000800007f */
[----:B-1----:R-:W-:Y:S05]  /*d260*/  @!P0 BRA `(.L_x_80) ;  /* 0xfffffffc00f08947 */ /* 0x002fea000383ffff */
[----:B------:R-:W-:Y:S05]  /*d270*/  BRA `(.L_x_120) ;  /* 0xffffffec00287947 */ /* 0x000fea000383ffff */
.L_x_82:
[----:B0-----:R0:W1:Y:S02]  /*d280*/  SYNCS.PHASECHK.TRANS64.TRYWAIT P0, [R9+URZ+0x12420], R4 ;  /* 0x01242004090075a7 */ /* 0x001064000800017f */
[----:B-1----:R-:W-:Y:S05]  /*d290*/  @!P0 NANOSLEEP.SYNCS 0x989680 ;  /* 0x009896800000895d */ /* 0x002fea0003900000 */
[----:B------:R-:W1:Y:S02]  /*d2a0*/  @!P0 SYNCS.PHASECHK.TRANS64 P0, [R9+URZ+0x12420], R4 ;  /* 0x01242004090085a7 */ /* 0x000e64000800007f */
[----:B-1----:R-:W-:Y:S05]  /*d2b0*/  @!P0 BRA `(.L_x_82) ;  /* 0xfffffffc00f08947 */ /* 0x002fea000383ffff */
[----:B------:R-:W-:Y:S05]  /*d2c0*/  BRA `(.L_x_121) ;  /* 0xfffffff000007947 */ /* 0x000fea000383ffff */
.L_x_84:
[----:B0-----:R0:W1:Y:S02]  /*d2d0*/  SYNCS.PHASECHK.TRANS64.TRYWAIT P1, [R7+URZ], R4 ;  /* 0x00000004070075a7 */ /* 0x001064000802017f */
[----:B-1----:R-:W-:Y:S05]  /*d2e0*/  @!P1 NANOSLEEP.SYNCS 0x989680 ;  /* 0x009896800000995d */ /* 0x002fea0003900000 */
[----:B------:R-:W1:Y:S02]  /*d2f0*/  @!P1 SYNCS.PHASECHK.TRANS64 P1, [R7+URZ], R4 ;  /* 0x00000004070095a7 */ /* 0x000e64000802007f */
[----:B-1----:R-:W-:Y:S05]  /*d300*/  @!P1 BRA `(.L_x_84) ;  /* 0xfffffffc00f09947 */ /* 0x002fea000383ffff */
[----:B------:R-:W-:Y:S05]  /*d310*/  BRA `(.L_x_122) ;  /* 0xfffffff000447947 */ /* 0x000fea000383ffff */
.L_x_85:
[----:B-1----:R1:W2:Y:S02]  /*d320*/  SYNCS.PHASECHK.TRANS64.TRYWAIT P1, [R5+URZ], R0 ;  /* 0x00000000050075a7 */ /* 0x0022a4000802017f */
[----:B--2---:R-:W-:Y:S05]  /*d330*/  @!P1 NANOSLEEP.SYNCS 0x989680 ;  /* 0x009896800000995d */ /* 0x004fea0003900000 */
[----:B------:R-:W2:Y:S02]  /*d340*/  @!P1 SYNCS.PHASECHK.TRANS64 P1, [R5+URZ], R0 ;  /* 0x00000000050095a7 */ /* 0x000ea4000802007f */
[----:B--2---:R-:W-:Y:S05]  /*d350*/  @!P1 BRA `(.L_x_85) ;  /* 0xfffffffc00f09947 */ /* 0x004fea000383ffff */
[----:B------:R-:W-:Y:S05]  /*d360*/  BRA `(.L_x_123) ;  /* 0xfffffff000387947 */ /* 0x000fea000383ffff */
.L_x_87:
[----:B--2---:R2:W3:Y:S02]  /*d370*/  SYNCS.PHASECHK.TRANS64.TRYWAIT P1, [R3+URZ+0x12460], R4 ;  /* 0x01246004030075a7 */ /* 0x0044e4000802017f */
[----:B---3--:R-:W-:Y:S05]  /*d380*/  @!P1 NANOSLEEP.SYNCS 0x989680 ;  /* 0x009896800000995d */ /* 0x008fea0003900000 */
[----:B------:R-:W3:Y:S02]  /*d390*/  @!P1 SYNCS.PHASECHK.TRANS64 P1, [R3+URZ+0x12460], R4 ;  /* 0x01246004030095a7 */ /* 0x000ee4000802007f */
[----:B---3--:R-:W-:Y:S05]  /*d3a0*/  @!P1 BRA `(.L_x_87) ;  /* 0xfffffffc00f09947 */ /* 0x008fea000383ffff */
[----:B------:R-:W-:Y:S05]  /*d3b0*/  BRA `(.L_x_124) ;  /* 0xfffffff000387947 */ /* 0x000fea000383ffff */
.L_x_89:
[----:B-1----:R1:W3:Y:S02]  /*d3c0*/  SYNCS.PHASECHK.TRANS64.TRYWAIT P1, [R5+URZ+0x12460], R0 ;  /* 0x01246000050075a7 */ /* 0x0022e4000802017f */
[----:B---3--:R-:W-:Y:S05]  /*d3d0*/  @!P1 NANOSLEEP.SYNCS 0x989680 ;  /* 0x009896800000995d */ /* 0x008fea0003900000 */
[----:B------:R-:W3:Y:S02]  /*d3e0*/  @!P1 SYNCS.PHASECHK.TRANS64 P1, [R5+URZ+0x12460], R0 ;  /* 0x01246000050095a7 */ /* 0x000ee4000802007f */
[----:B---3--:R-:W-:Y:S05]  /*d3f0*/  @!P1 BRA `(.L_x_89) ;  /* 0xfffffffc00f09947 */ /* 0x008fea000383ffff */
[----:B------:R-:W-:Y:S05]  /*d400*/  BRA `(.L_x_125) ;  /* 0xfffffff000387947 */ /* 0x000fea000383ffff */
.L_x_91:
[----:B---3--:R3:W4:Y:S02]  /*d410*/  SYNCS.PHASECHK.TRANS64.TRYWAIT P0, [R3+URZ+0x12480], R4 ;  /* 0x01248004030075a7 */ /* 0x008724000800017f */
[----:B----4-:R-:W-:Y:S05]  /*d420*/  @!P0 NANOSLEEP.SYNCS 0x989680 ;  /* 0x009896800000895d */ /* 0x010fea0003900000 */
[----:B------:R-:W4:Y:S02]  /*d430*/  @!P0 SYNCS.PHASECHK.TRANS64 P0, [R3+URZ+0x12480], R4 ;  /* 0x01248004030085a7 */ /* 0x000f24000800007f */
[----:B----4-:R-:W-:Y:S05]  /*d440*/  @!P0 BRA `(.L_x_91) ;  /* 0xfffffffc00f08947 */ /* 0x010fea000383ffff */
[----:B------:R-:W-:Y:S05]  /*d450*/  BRA `(.L_x_92) ;  /* 0xfffffff000347947 */ /* 0x000fea000383ffff */
.L_x_126:
[----:B------:R-:W-:-:S00]  /*d460*/  BRA `(.L_x_126) ;  /* 0xfffffffc00fc7947 */ /* 0x000fc0000383ffff */
[----:B------:R-:W-:-:S00]  /*d470*/  NOP ;  /* 0x0000000000007918 */ /* 0x000fc00000000000 */
        /* <DEDUP_REMOVED lines=8> */
.L_x_2187:


//--------------------- .text._ZN7cutlass13device_kernelIN5flash11enable_sm90INS1_16FlashAttnFwdSm90INS1_25CollectiveMainloopFwdSm90ILi2EN4cute5tupleIJNS5_1CILi1EEES8_S8_EEENS6_IJNS7_ILi192EEENS7_ILi160EEENS7_ILi64EEEEEELi64ENS_12float_e4m3_tEfNS_4arch4Sm90ELb0ELb0ELb1ELb1ELb0ELb0ELb0ELb1ELb1ELb1ELb1ELb0EEENS1_21CollectiveEpilogueFwdINS6_IJSA_SC_SB_EEES9_NS_10bfloat16_tESG_Li384ELb1ELb1ELb1ELb1EEENS1_36VarlenDynamicPersistentTileSchedulerILi192ELi160ELi384ELi128ELb1ELb1ELb1ELb0ELb1ELb1EEEEEEEEEvNT_6ParamsE --------------------------
	.section	.text._ZN7cutlass13device_kernelIN5flash11enable_sm90INS1_16FlashAttnFwdSm90INS1_25CollectiveMainloopFwdSm90ILi2EN4cute5tupleIJNS5_1CILi1EEES8_S8_EEENS6_IJNS7_ILi192EEENS7_ILi160EEENS7_ILi64EEEEEELi64ENS_12float_e4m3_tEfNS_4arch4Sm90ELb0ELb0ELb1ELb1ELb0ELb0ELb0ELb1ELb1ELb1ELb1ELb0EEENS1_21CollectiveEpilogueFwdINS6_IJSA_SC_SB_EEES9_NS_10bfloat16_tESG_Li384ELb1ELb1ELb1ELb1EEENS1_36VarlenDynamicPersistentTileSchedulerILi192ELi160ELi384ELi128ELb1ELb1ELb1ELb0ELb1ELb1EEEEEEEEEvNT_6ParamsE,"ax",@progbits
	.align	128
.text._ZN7cutlass13device_kernelIN5flash11enable_sm90INS1_16FlashAttnFwdSm90INS1_25CollectiveMainloopFwdSm90ILi2EN4cute5tupleIJNS5_1CILi1EEES8_S8_EEENS6_IJNS7_ILi192EEENS7_ILi160EEENS7_ILi64EEEEEELi64ENS_12float_e4m3_tEfNS_4arch4Sm90ELb0ELb0ELb1ELb1ELb0ELb0ELb0ELb1ELb1ELb1ELb1ELb0EEENS1_21CollectiveEpilogueFwdINS6_IJSA_SC_SB_EEES9_NS_10bfloat16_tESG_Li384ELb1ELb1ELb1ELb1EEENS1_36VarlenDynamicPersistentTileSchedulerILi192ELi160ELi384ELi128ELb1ELb1ELb1ELb0ELb1ELb1EEEEEEEEEvNT_6ParamsE:
        .type           _ZN7cutlass13device_kernelIN5flash11enable_sm90INS1_16FlashAttnFwdSm90INS1_25CollectiveMainloopFwdSm90ILi2EN4cute5tupleIJNS5_1CILi1EEES8_S8_EEENS6_IJNS7_ILi192EEENS7_ILi160EEENS7_ILi64EEEEEELi64ENS_12float_e4m3_tEfNS_4arch4Sm90ELb0ELb0ELb1ELb1ELb0ELb0ELb0ELb1ELb1ELb1ELb1ELb0EEENS1_21CollectiveEpilogueFwdINS6_IJSA_SC_SB_EEES9_NS_10bfloat16_tESG_Li384ELb1ELb1ELb1ELb1EEENS1_36VarlenDynamicPersistentTileSchedulerILi192ELi160ELi384ELi128ELb1ELb1ELb1ELb0ELb1ELb1EEEEEEEEEvNT_6ParamsE,@function
        .size           _ZN7cutlass13device_kernelIN5flash11enable_sm90INS1_16FlashAttnFwdSm90INS1_25CollectiveMainloopFwdSm90ILi2EN4cute5tupleIJNS5_1CILi1EEES8_S8_EEENS6_IJNS7_ILi192EEENS7_ILi160EEENS7_ILi64EEEEEELi64ENS_12float_e4m3_tEfNS_4arch4Sm90ELb0ELb0ELb1ELb1ELb0ELb0ELb0ELb1ELb1ELb1ELb1ELb0EEENS1_21CollectiveEpilogueFwdINS6_IJSA_SC_SB_EEES9_NS_10bfloat16_tESG_Li384ELb1ELb1ELb1ELb1EEENS1_36VarlenDynamicPersistentTileSchedulerILi192ELi160ELi384ELi128ELb1ELb1ELb1ELb0ELb1ELb1EEEEEEEEEvNT_6ParamsE,(.L_x_2188 - _ZN7cutlass13device_kernelIN5flash11enable_sm90INS1_16FlashAttnFwdSm90INS1_25CollectiveMainloopFwdSm90ILi2EN4cute5tupleIJNS5_1CILi1EEES8_S8_EEENS6_IJNS7_ILi192EEENS7_ILi160EEENS7_ILi64EEEEEELi64ENS_12float_e4m3_tEfNS_4arch4Sm90ELb0ELb0ELb1ELb1ELb0ELb0ELb0ELb1ELb1ELb1ELb1ELb0EEENS1_21CollectiveEpilogueFwdINS6_IJSA_SC_SB_EEES9_NS_10bfloat16_tESG_Li384ELb1ELb1ELb1ELb1EEENS1_36VarlenDynamicPersistentTileSchedulerILi192ELi160ELi384ELi128ELb1ELb1ELb1ELb0ELb1ELb1EEEEEEEEEvNT_6ParamsE)
        .other          _ZN7cutlass13device_kernelIN5flash11enable_sm90INS1_16FlashAttnFwdSm90INS1_25CollectiveMainloopFwdSm90ILi2EN4cute5tupleIJNS5_1CILi1EEES8_S8_EEENS6_IJNS7_ILi192EEENS7_ILi160EEENS7_ILi64EEEEEELi64ENS_12float_e4m3_tEfNS_4arch4Sm90ELb0ELb0ELb1ELb1ELb0ELb0ELb0ELb1ELb1ELb1ELb1ELb0EEENS1_21CollectiveEpilogueFwdINS6_IJSA_SC_SB_EEES9_NS_10bfloat16_tESG_Li384ELb1ELb1ELb1ELb1EEENS1_36VarlenDynamicPersistentTileSchedulerILi192ELi160ELi384ELi128ELb1ELb1ELb1ELb0ELb1ELb1EEEEEEEEEvNT_6ParamsE,@"STO_CUDA_ENTRY STV_DEFAULT"
_ZN7cutlass13device_kernelIN5flash11enable_sm90INS1_16FlashAttnFwdSm90INS1_25CollectiveMainloopFwdSm90ILi2EN4cute5tupleIJNS5_1CILi1EEES8_S8_EEENS6_IJNS7_ILi192EEENS7_ILi160EEENS7_ILi64EEEEEELi64ENS_12float_e4m3_tEfNS_4arch4Sm90ELb0ELb0ELb1ELb1ELb0ELb0ELb0ELb1ELb1ELb1ELb1ELb0EEENS1_21CollectiveEpilogueFwdINS6_IJSA_SC_SB_EEES9_NS_10bfloat16_tESG_Li384ELb1ELb1ELb1ELb1EEENS1_36VarlenDynamicPersistentTileSchedulerILi192ELi160ELi384ELi128ELb1ELb1ELb1ELb0ELb1ELb1EEEEEEEEEvNT_6ParamsE:
[----:B------:R-:W0:Y:S02]  /*0000*/  LDC R1, c[0x0][0x28] ;  /* 0x00000a00ff017b82 */ /* 0x000e240000000800 */
[----:B0-----:R-:W-:Y:S01]  /*0010*/  VIADD R1, R1, 0xffffffe0 ;  /* 0xffffffe001017836 */ /* 0x001fe20000000000 */
[----:B------:R-:W0:Y:S01]  /*0020*/  S2R R3, SR_TID.X ;  /* 0x0000000000037919 */ /* 0x000e220000002100 */
[----:B------:R-:W-:Y:S01]  /*0030*/  ELECT P0, URZ, PT ;  /* 0x00000000003f782f */ /* 0x000fe20003800000 */
[----:B------:R-:W-:Y:S01]  /*0040*/  BSSY B0, `(.L_x_127) ;  /* 0x000000e000007945 */ /* 0x000fe20003800000 */
[----:B0-----:R-:W-:-:S05]  /*0050*/  SHF.R.U32.HI R0, RZ, 0x5, R3 ;  /* 0x00000005ff007819 */ /* 0x001fca0000011603 */
[----:B------:R-:W0:Y:S02]  /*0060*/  SHFL.IDX PT, R2, R0, RZ, 0x1f ;  /* 0x00001fff00027589 */ /* 0x000e2400000e0000 */
[----:B0-----:R-:W-:Y:S02]  /*0070*/  ISETP.EQ.AND P0, PT, R2, RZ, P0 ;  /* 0x000000ff0200720c */ /* 0x001fe40000702270 */
[----:B------:R-:W-:-:S11]  /*0080*/  SHF.R.U32.HI R2, RZ, 0x7, R3 ;  /* 0x00000007ff027819 */ /* 0x000fd60000011603 */
[----:B------:R-:W-:Y:S05]  /*0090*/  @!P0 BRA `(.L_x_128) ;  /* 0x0000000000208947 */ /* 0x000fea0003800000 */
        /* <DEDUP_REMOVED lines=8> */
.L_x_128:
[----:B------:R-:W-:Y:S05]  /*0120*/  BSYNC B0 ;  /* 0x0000000000007941 */ /* 0x000fea0003800000 */
.L_x_127:
        /* <DEDUP_REMOVED lines=41> */
.L_x_129:
        /* <DEDUP_REMOVED lines=22> */
.L_x_130:
        /* <DEDUP_REMOVED lines=18> */
.L_x_131:
        /* <DEDUP_REMOVED lines=22> */
.L_x_132:
        /* <DEDUP_REMOVED lines=22> */
.L_x_133:
[----:B------:R-:W-:Y:S01]  /*0900*/  PLOP3.LUT P0, PT, PT, PT, UP0, 0x80, 0x0 ;  /* 0x000000000000781c */ /* 0x000fe20003f0f008 */
[----:B------:R-:W-:Y:S01]  /*0910*/  UMOV UR38, 0x1 ;  /* 0x0000000100267882 */ /* 0x000fe20000000000 */
[----:B------:R-:W-:Y:S01]  /*0920*/  NOP ;  /* 0x0000000000007918 */ /* 0x000fe20000000000 */
[----:B------:R-:W-:Y:S01]  /*0930*/  USEL UR38, UR38, 0x2, !UP0 ;  /* 0x0000000226267887 */ /* 0x000fe2000c000000 */
[----:B------:R-:W-:Y:S01]  /*0940*/  ULDC.64 UR48, c[0x0][0x208] ;  /* 0x0000820000307ab9 */ /* 0x000fe20000000a00 */
[----:B012-4-:R-:W-:Y:S08]  /*0950*/  BAR.SYNC.DEFER_BLOCKING 0x0 ;  /* 0x0000000000007b1d */ /* 0x017ff00000010000 */
[----:B------:R-:W-:Y:S05]  /*0960*/  @!P0 BRA `(.L_x_134) ;  /* 0x000000a400708947 */ /* 0x000fea0003800000 */
.L_x_135:
[----:B------:R-:W-:-:S08]  /*0970*/  NOP ;  /* 0x0000000000007918 */ /* 0x000fd00000000000 */
[----:B------:R-:W0:Y:S02]  /*0980*/  USETMAXREG.TRY_ALLOC.CTAPOOL UP0, 0xa0 ;  /* 0x000000a0000079c8 */ /* 0x000e240008000600 */
[----:B0-----:R-:W-:-:S13]  /*0990*/  PLOP3.LUT P0, PT, PT, PT, UP0, 0x80, 0x0 ;  /* 0x000000000000781c */ /* 0x001fda0003f0f008 */
[----:B------:R-:W-:Y:S05]  /*09a0*/  @!P0 BRA `(.L_x_135) ;  /* 0xfffffffc00f08947 */ /* 0x000fea000383ffff */
[----:B------:R-:W0:Y:S08]  /*09b0*/  S2UR UR5, SR_CgaCtaId ;  /* 0x00000000000579c3 */ /* 0x000e300000008800 */
[----:B------:R-:W-:Y:S06]  /*09c0*/  BAR.ARV 0x8, 0x200 ;  /* 0x0208000000007b1d */ /* 0x000fec0000002000 */
[----:B------:R-:W-:-:S02]  /*09d0*/  UMOV UR4, 0x400 ;  /* 0x0000040000047882 */ /* 0x000fc40000000000 */
[----:B------:R-:W-:Y:S01]  /*09e0*/  BAR.SYNC.DEFER_BLOCKING 0x5, 0x200 ;  /* 0x0148000000007b1d */ /* 0x000fe20000010000 */
[----:B0-----:R-:W-:-:S09]  /*09f0*/  ULEA UR4, UR5, UR4, 0x18 ;  /* 0x0000000405047291 */ /* 0x001fd2000f8ec03f */
[----:B------:R-:W0:Y:S01]  /*0a00*/  LDS.128 R28, [UR4+0x132d0] ;  /* 0x0132d004ff1c7984 */ /* 0x000e220008000c00 */
[----:B------:R-:W-:Y:S01]  /*0a10*/  ULDC UR4, c[0x0][0xc3c] ;  /* 0x00030f0000047ab9 */ /* 0x000fe20000000800 */
[----:B------:R-:W-:Y:S06]  /*0a20*/  BAR.ARV 0x4, 0x200 ;  /* 0x0108000000007b1d */ /* 0x000fec0000002000 */
[----:B0-----:R-:W-:-:S13]  /*0a30*/  ISETP.GE.AND P0, PT, R31, UR4, PT ;  /* 0x000000041f007c0c */ /* 0x001fda000bf06270 */
[----:B------:R-:W-:Y:S05]  /*0a40*/  @P0 EXIT ;  /* 0x000000000000094d */ /* 0x000fea0003800000 */
[----:B------:R-:W0:Y:S01]  /*0a50*/  S2R R0, SR_TID.X ;  /* 0x0000000000007919 */ /* 0x000e220000002100 */
[----:B------:R-:W-:Y:S01]  /*0a60*/  R2UR UR6, R29 ;  /* 0x000000001d0672ca */ /* 0x000fe200000e0000 */
[----:B------:R-:W-:Y:S01]  /*0a70*/  ULOP3.LUT UR47, UR38, 0x1, URZ, 0xfc, !UPT ;  /* 0x00000001262f7892 */ /* 0x000fe2000f8efc3f */
[----:B------:R-:W-:Y:S01]  /*0a80*/  R2UR UR5, R30 ;  /* 0x000000001e0572ca */ /* 0x000fe200000e0000 */
[----:B------:R-:W-:Y:S01]  /*0a90*/  UMOV UR46, URZ ;  /* 0x0000003f002e7c82 */ /* 0x000fe20008000000 */
[----:B------:R-:W-:Y:S01]  /*0aa0*/  UMOV UR36, URZ ;  /* 0x0000003f00247c82 */ /* 0x000fe20008000000 */
[----:B------:R-:W-:Y:S01]  /*0ab0*/  UMOV UR37, URZ ;  /* 0x0000003f00257c82 */ /* 0x000fe20008000000 */
[----:B0-----:R-:W-:-:S05]  /*0ac0*/  VIADD R13, R0, 0xffffff80 ;  /* 0xffffff80000d7836 */ /* 0x001fca0000000000 */
[----:B------:R-:W-:-:S04]  /*0ad0*/  SHF.R.S32.HI R0, RZ, 0x1f, R13 ;  /* 0x0000001fff007819 */ /* 0x000fc8000001140d */
[CC--:B------:R-:W-:Y:S02]  /*0ae0*/  LEA.HI R2, R0.reuse, R13.reuse, RZ, 0x7 ;  /* 0x0000000d00027211 */ /* 0x0c0fe400078f38ff */
[-C--:B------:R-:W-:Y:S02]  /*0af0*/  LEA.HI R3, R0, R13.reuse, RZ, 0x4 ;  /* 0x0000000d00037211 */ /* 0x080fe400078f20ff */
[----:B------:R-:W-:Y:S02]  /*0b00*/  LOP3.LUT R4, R2, 0xffffff80, RZ, 0xc0, !PT ;  /* 0xffffff8002047812 */ /* 0x000fe400078ec0ff */
[----:B------:R-:W-:Y:S02]  /*0b10*/  SHF.R.S32.HI R6, RZ, 0x4, R3 ;  /* 0x00000004ff067819 */ /* 0x000fe40000011403 */
[----:B------:R-:W-:Y:S01]  /*0b20*/  SHF.R.S32.HI R14, RZ, 0x7, R2 ;  /* 0x00000007ff0e7819 */ /* 0x000fe20000011402 */
[----:B------:R-:W-:Y:S01]  /*0b30*/  IMAD.IADD R12, R13, 0x1, -R4 ;  /* 0x000000010d0c7824 */ /* 0x000fe200078e0a04 */
[----:B------:R-:W-:-:S02]  /*0b40*/  LEA.HI R4, R0, R13, RZ, 0x5 ;  /* 0x0000000d00047211 */ /* 0x000fc400078f28ff */
[----:B------:R-:W-:Y:S01]  /*0b50*/  LEA.HI R11, R0, R13, RZ, 0x2 ;  /* 0x0000000d000b7211 */ /* 0x000fe200078f10ff */
[----:B------:R-:W-:Y:S01]  /*0b60*/  IMAD.HI R2, R14, 0x55555556, RZ ;  /* 0x555555560e027827 */ /* 0x000fe200078e02ff */
[----:B------:R-:W-:Y:S02]  /*0b70*/  SHF.R.S32.HI R7, RZ, 0x1f, R12 ;  /* 0x0000001fff077819 */ /* 0x000fe4000001140c */
[----:B------:R-:W-:Y:S01]  /*0b80*/  LOP3.LUT R11, R11, 0xfffffffc, RZ, 0xc0, !PT ;  /* 0xfffffffc0b0b7812 */ /* 0x000fe200078ec0ff */
[----:B------:R-:W-:Y:S01]  /*0b90*/  IMAD.SHL.U32 R5, R4, 0x20, RZ ;  /* 0x0000002004057824 */ /* 0x000fe200078e00ff */
[----:B------:R-:W-:Y:S02]  /*0ba0*/  LEA.HI R8, R7, R12, RZ, 0x2 ;  /* 0x0000000c07087211 */ /* 0x000fe400078f10ff */
[----:B------:R-:W-:Y:S01]  /*0bb0*/  LOP3.LUT R4, R3, 0x3fffff0, RZ, 0xc0, !PT ;  /* 0x03fffff003047812 */ /* 0x000fe200078ec0ff */
[----:B------:R-:W-:Y:S01]  /*0bc0*/  IMAD.IADD R11, R13, 0x1, -R11 ;  /* 0x000000010d0b7824 */ /* 0x000fe200078e0a0b */
[----:B------:R-:W-:-:S02]  /*0bd0*/  SHF.R.S32.HI R9, RZ, 0x2, R8 ;  /* 0x00000002ff097819 */ /* 0x000fc40000011408 */
[----:B------:R-:W-:Y:S01]  /*0be0*/  SHF.R.S32.HI R10, RZ, 0x1f, R8 ;  /* 0x0000001fff0a7819 */ /* 0x000fe20000011408 */
[----:B------:R-:W-:Y:S01]  /*0bf0*/  IMAD.IADD R4, R13, 0x1, -R4 ;  /* 0x000000010d047824 */ /* 0x000fe200078e0a04 */
[----:B------:R-:W-:Y:S02]  /*0c00*/  LEA.HI R3, R3, R6, RZ, 0x1 ;  /* 0x0000000603037211 */ /* 0x000fe400078f08ff */
[----:B------:R-:W-:Y:S02]  /*0c10*/  LEA.HI R10, R10, R9, RZ, 0x3 ;  /* 0x000000090a0a7211 */ /* 0x000fe400078f18ff */
[----:B------:R-:W-:Y:S02]  /*0c20*/  LOP3.LUT R5, R5, 0xfffffc00, RZ, 0xc0, !PT ;  /* 0xfffffc0005057812 */ /* 0x000fe400078ec0ff */
[----:B------:R-:W-:Y:S02]  /*0c30*/  LOP3.LUT R3, R3, 0x1ffffffe, RZ, 0xc0, !PT ;  /* 0x1ffffffe03037812 */ /* 0x000fe400078ec0ff */
[----:B------:R-:W-:Y:S01]  /*0c40*/  LOP3.LUT R10, R10, 0xfffffff8, RZ, 0xc0, !PT ;  /* 0xfffffff80a0a7812 */ /* 0x000fe200078ec0ff */
[----:B------:R-:W-:Y:S01]  /*0c50*/  IMAD R4, R4, 0x40, R5 ;  /* 0x0000004004047824 */ /* 0x000fe200078e0205 */
[----:B------:R-:W-:Y:S01]  /*0c60*/  LEA.HI R7, R7, R12, RZ, 0x5 ;  /* 0x0000000c07077211 */ /* 0x000fe200078f28ff */
[----:B------:R-:W-:Y:S01]  /*0c70*/  IMAD.IADD R3, R6, 0x1, -R3 ;  /* 0x0000000106037824 */ /* 0x000fe200078e0a03 */
[----:B------:R-:W-:Y:S01]  /*0c80*/  LEA.HI R2, R2, R2, RZ, 0x1 ;  /* 0x0000000202027211 */ /* 0x000fe200078f08ff */
[----:B------:R-:W-:Y:S01]  /*0c90*/  IMAD.IADD R10, R9, 0x1, -R10 ;  /* 0x00000001090a7824 */ /* 0x000fe200078e0a0a */
[----:B------:R-:W-:Y:S01]  /*0ca0*/  SHF.R.S32.HI R7, RZ, 0x5, R7 ;  /* 0x00000005ff077819 */ /* 0x000fe20000011407 */
[----:B------:R-:W-:Y:S01]  /*0cb0*/  IMAD R3, R3, 0x8, R4 ;  /* 0x0000000803037824 */ /* 0x000fe200078e0204 */
[----:B------:R-:W-:Y:S01]  /*0cc0*/  LOP3.LUT R8, R8, 0x7ffffffc, RZ, 0xc0, !PT ;  /* 0x7ffffffc08087812 */ /* 0x000fe200078ec0ff */
[----:B------:R-:W-:Y:S01]  /*0cd0*/  IMAD R2, R2, -0x3, R14 ;  /* 0xfffffffd02027824 */ /* 0x000fe200078e020e */
[----:B------:R-:W-:Y:S01]  /*0ce0*/  LEA.HI R0, R0, R13, RZ, 0x3 ;  /* 0x0000000d00007211 */ /* 0x000fe200078f18ff */
[----:B------:R-:W-:Y:S01]  /*0cf0*/  IMAD R7, R7, 0x10, R10 ;  /* 0x0000001007077824 */ /* 0x000fe200078e020a */
[----:B------:R0:W-:Y:S01]  /*0d00*/  STL [R1+0x1c], R3 ;  /* 0x00001c0301007387 */ /* 0x0001e20000100800 */
[----:B------:R-:W-:Y:S01]  /*0d10*/  IMAD.IADD R8, R12, 0x1, -R8 ;  /* 0x000000010c087824 */ /* 0x000fe200078e0a08 */
[----:B------:R-:W-:Y:S01]  /*0d20*/  LOP3.LUT R16, R0, 0xfffffff8, RZ, 0xc0, !PT ;  /* 0xfffffff800107812 */ /* 0x000fe200078ec0ff */
[----:B------:R-:W-:Y:S01]  /*0d30*/  IMAD R5, R2, 0x40, R7 ;  /* 0x0000004002057824 */ /* 0x000fe200078e0207 */
[----:B------:R-:W-:Y:S01]  /*0d40*/  SHF.R.S32.HI R0, RZ, 0x3, R0 ;  /* 0x00000003ff007819 */ /* 0x000fe20000011400 */
[----:B------:R-:W-:-:S02]  /*0d50*/  IMAD.SHL.U32 R2, R8, 0x2, RZ ;  /* 0x0000000208027824 */ /* 0x000fc400078e00ff */
[----:B------:R-:W-:Y:S01]  /*0d60*/  IMAD.IADD R16, R13, 0x1, -R16 ;  /* 0x000000010d107824 */ /* 0x000fe200078e0a10 */
[----:B------:R-:W-:Y:S01]  /*0d70*/  STL [R1+0x14], R5 ;  /* 0x0000140501007387 */ /* 0x000fe20000100800 */
[C---:B------:R-:W-:Y:S01]  /*0d80*/  VIADD R0, R2.reuse, 0x8 ;  /* 0x0000000802007836 */ /* 0x040fe20000000000 */
[----:B0-----:R-:W-:Y:S01]  /*0d90*/  LEA.HI R3, R11, R11, RZ, 0x1 ;  /* 0x0000000b0b037211 */ /* 0x001fe200078f08ff */
[C---:B------:R-:W-:Y:S01]  /*0da0*/  VIADD R157, R2.reuse, 0x10 ;  /* 0x00000010029d7836 */ /* 0x040fe20000000000 */
[----:B------:R0:W-:Y:S01]  /*0db0*/  STL [R1+0x4], R2 ;  /* 0x0000040201007387 */ /* 0x0001e20000100800 */
[C---:B------:R-:W-:Y:S01]  /*0dc0*/  VIADD R22, R2.reuse, 0x28 ;  /* 0x0000002802167836 */ /* 0x040fe20000000000 */
[----:B------:R-:W-:Y:S01]  /*0dd0*/  LOP3.LUT R4, R3, 0x1ffffffe, RZ, 0xc0, !PT ;  /* 0x1ffffffe03047812 */ /* 0x000fe200078ec0ff */
[C---:B------:R-:W-:Y:S01]  /*0de0*/  VIADD R156, R2.reuse, 0x18 ;  /* 0x00000018029c7836 */ /* 0x040fe20000000000 */
[----:B------:R1:W-:Y:S01]  /*0df0*/  STL [R1], R0 ;  /* 0x0000000001007387 */ /* 0x0003e20000100800 */
[----:B------:R-:W-:Y:S01]  /*0e00*/  VIADD R23, R2, 0x20 ;  /* 0x0000002002177836 */ /* 0x000fe20000000000 */
[----:B------:R-:W-:Y:S01]  /*0e10*/  SHF.L.U32 R17, R16, 0x3, RZ ;  /* 0x0000000310117819 */ /* 0x000fe200000006ff */
[----:B------:R-:W-:-:S02]  /*0e20*/  IMAD.IADD R4, R11, 0x1, -R4 ;  /* 0x000000010b047824 */ /* 0x000fc400078e0a04 */
[C---:B------:R-:W-:Y:S01]  /*0e30*/  VIADD R19, R2.reuse, 0x30 ;  /* 0x0000003002137836 */ /* 0x040fe20000000000 */
[----:B------:R-:W-:Y:S01]  /*0e40*/  SHF.R.S32.HI R3, RZ, 0x1f, R17 ;  /* 0x0000001fff037819 */ /* 0x000fe20000011411 */
[----:B------:R-:W-:Y:S01]  /*0e50*/  VIADD R18, R2, 0x38 ;  /* 0x0000003802127836 */ /* 0x000fe20000000000 */
[----:B0-----:R-:W-:Y:S02]  /*0e60*/  SHF.R.S32.HI R2, RZ, 0x1f, R0 ;  /* 0x0000001fff027819 */ /* 0x001fe40000011400 */
[----:B-1----:R-:W-:Y:S02]  /*0e70*/  SHF.R.S32.HI R0, RZ, 0x1f, R157 ;  /* 0x0000001fff007819 */ /* 0x002fe4000001149d */
[----:B------:R-:W-:Y:S01]  /*0e80*/  SHF.R.S32.HI R0, RZ, 0x1f, R22 ;  /* 0x0000001fff007819 */ /* 0x000fe20000011416 */
[----:B------:R-:W-:Y:S01]  /*0e90*/  IMAD R0, R4, 0x8, R5 ;  /* 0x0000000804007824 */ /* 0x000fe200078e0205 */
[----:B------:R0:W-:Y:S01]  /*0ea0*/  STL [R1+0x10], R2 ;  /* 0x0000100201007387 */ /* 0x0001e20000100800 */
[----:B------:R-:W-:-:S02]  /*0eb0*/  SHF.R.S32.HI R3, RZ, 0x1f, R156 ;  /* 0x0000001fff037819 */ /* 0x000fc4000001149c */
[----:B------:R-:W-:Y:S01]  /*0ec0*/  SHF.R.S32.HI R3, RZ, 0x1f, R19 ;  /* 0x0000001fff037819 */ /* 0x000fe20000011413 */
[----:B------:R1:W-:Y:S01]  /*0ed0*/  STL [R1+0x18], R0 ;  /* 0x0000180001007387 */ /* 0x0003e20000100800 */
[----:B0-----:R-:W-:Y:S02]  /*0ee0*/  SHF.R.S32.HI R2, RZ, 0x1f, R23 ;  /* 0x0000001fff027819 */ /* 0x001fe40000011417 */
[----:B------:R-:W-:-:S07]  /*0ef0*/  SHF.R.S32.HI R2, RZ, 0x1f, R18 ;  /* 0x0000001fff027819 */ /* 0x000fce0000011412 */
.L_x_171:
[----:B012---:R-:W0:Y:S01]  /*0f00*/  LDC.64 R2, c[0x0][0xc88] ;  /* 0x00032200ff027b82 */ /* 0x007e220000000a00 */
[----:B------:R-:W-:Y:S01]  /*0f10*/  ULDC.64 UR8, c[0x0][0xa28] ;  /* 0x00028a0000087ab9 */ /* 0x000fe20000000a00 */
[----:B------:R-:W-:Y:S01]  /*0f20*/  ULDC.64 UR10, c[0x0][0xa20] ;  /* 0x00028800000a7ab9 */ /* 0x000fe20000000a00 */
[----:B------:R-:W-:Y:S01]  /*0f30*/  ULDC UR4, c[0x0][0x424] ;  /* 0x0001090000047ab9 */ /* 0x000fe20000000800 */
[----:B------:R-:W-:Y:S01]  /*0f40*/  ULDC UR7, c[0x0][0x2f0] ;  /* 0x0000bc0000077ab9 */ /* 0x000fe20000000800 */
[----:B0-----:R-:W-:-:S06]  /*0f50*/  IMAD.WIDE R2, R31, 0x4, R2 ;  /* 0x000000041f027825 */ /* 0x001fcc00078e0202 */
[----:B------:R-:W2:Y:S01]  /*0f60*/  LDG.E R2, desc[UR48][R2.64] ;  /* 0x0000003002027981 */ /* 0x000ea2000c1e1900 */
[----:B------:R-:W-:Y:S02]  /*0f70*/  UISETP.NE.U32.AND UP0, UPT, UR8, URZ, UPT ;  /* 0x0000003f0800728c */ /* 0x000fe4000bf05070 */
[----:B------:R-:W-:Y:S02]  /*0f80*/  UISETP.NE.U32.AND UP1, UPT, UR10, URZ, UPT ;  /* 0x0000003f0a00728c */ /* 0x000fe4000bf25070 */
[----:B------:R-:W-:Y:S02]  /*0f90*/  UISETP.NE.AND.EX UP0, UPT, UR9, URZ, UPT, UP0 ;  /* 0x0000003f0900728c */ /* 0x000fe4000bf05300 */
[----:B------:R-:W-:-:S04]  /*0fa0*/  UISETP.NE.AND.EX UP1, UPT, UR11, URZ, UPT, UP1 ;  /* 0x0000003f0b00728c */ /* 0x000fc8000bf25310 */
[----:B------:R-:W-:Y:S02]  /*0fb0*/  PLOP3.LUT P0, PT, PT, PT, UP0, 0x80, 0x0 ;  /* 0x000000000000781c */ /* 0x000fe40003f0f008 */
[----:B------:R-:W-:Y:S02]  /*0fc0*/  PLOP3.LUT P1, PT, PT, PT, UP1, 0x80, 0x0 ;  /* 0x000000000000781c */ /* 0x000fe40003f2f018 */
[----:B--2---:R-:W-:-:S13]  /*0fd0*/  R2UR UR39, R2 ;  /* 0x00000000022772ca */ /* 0x004fda00000e0000 */
[----:B------:R-:W-:Y:S02]  /*0fe0*/  USHF.R.S32.HI UR40, URZ, 0x1f, UR39 ;  /* 0x0000001f3f287899 */ /* 0x000fe40008011427 */
[----:B------:R-:W-:-:S04]  /*0ff0*/  @UP0 ULEA UR8, UP2, UR39, UR8, 0x2 ;  /* 0x0000000827080291 */ /* 0x000fc8000f84103f */
[----:B------:R-:W-:Y:S02]  /*1000*/  @UP0 ULEA.HI.X UR9, UR39, UR9, UR40, 0x2, UP2 ;  /* 0x0000000927090291 */ /* 0x000fe400090f1428 */
[----:B------:R-:W-:Y:S01]  /*1010*/  @UP1 ULEA UR10, UP0, UR39, UR10, 0x2 ;  /* 0x0000000a270a1291 */ /* 0x000fe2000f80103f */
[----:B------:R-:W-:-:S03]  /*1020*/  IMAD.U32 R2, RZ, RZ, UR8 ;  /* 0x00000008ff027e24 */ /* 0x000fc6000f8e00ff */
[----:B------:R-:W-:Y:S01]  /*1030*/  @UP1 ULEA.HI.X UR11, UR39, UR11, UR40, 0x2, UP0 ;  /* 0x0000000b270b1291 */ /* 0x000fe200080f1428 */
[----:B------:R-:W-:Y:S01]  /*1040*/  IMAD.U32 R3, RZ, RZ, UR9 ;  /* 0x00000009ff037e24 */ /* 0x000fe2000f8e00ff */
[----:B------:R-:W-:Y:S01]  /*1050*/  ULDC.64 UR8, c[0x0][0x418] ;  /* 0x0001060000087ab9 */ /* 0x000fe20000000a00 */
[----:B------:R-:W-:-:S03]  /*1060*/  IMAD.U32 R4, RZ, RZ, UR10 ;  /* 0x0000000aff047e24 */ /* 0x000fc6000f8e00ff */
[----:B------:R-:W-:Y:S01]  /*1070*/  IMAD.U32 R5, RZ, RZ, UR11 ;  /* 0x0000000bff057e24 */ /* 0x000fe2000f8e00ff */
[----:B------:R-:W2:Y:S04]  /*1080*/  @P0 LDG.E R2, desc[UR48][R2.64] ;  /* 0x0000003002020981 */ /* 0x000ea8000c1e1900 */
[----:B---3--:R-:W3:Y:S01]  /*1090*/  @P1 LDG.E R4, desc[UR48][R4.64] ;  /* 0x0000003004041981 */ /* 0x008ee2000c1e1900 */
[----:B------:R-:W-:Y:S01]  /*10a0*/  UISETP.NE.U32.AND UP0, UPT, UR8, URZ, UPT ;  /* 0x0000003f0800728c */ /* 0x000fe2000bf05070 */
[----:B------:R-:W-:Y:S01]  /*10b0*/  UMOV UR41, UR6 ;  /* 0x0000000600297c82 */ /* 0x000fe20008000000 */
[----:B------:R-:W-:Y:S02]  /*10c0*/  UMOV UR51, URZ ;  /* 0x0000003f00337c82 */ /* 0x000fe40008000000 */
[----:B------:R-:W-:-:S02]  /*10d0*/  UISETP.NE.AND.EX UP0, UPT, UR9, URZ, UPT, UP0 ;  /* 0x0000003f0900728c */ /* 0x000fc4000bf05300 */
[----:B------:R-:W-:Y:S02]  /*10e0*/  ULOP3.LUT UR42, UR5, 0xffff, URZ, 0xc0, !UPT ;  /* 0x0000ffff052a7892 */ /* 0x000fe4000f8ec03f */
[----:B------:R-:W-:Y:S02]  /*10f0*/  USEL UR4, UR4, 0x1, UP0 ;  /* 0x0000000104047887 */ /* 0x000fe40008000000 */
[----:B------:R-:W-:Y:S02]  /*1100*/  ULOP3.LUT UR6, UR5, 0xff0000, URZ, 0xc0, !UPT ;  /* 0x00ff000005067892 */ /* 0x000fe4000f8ec03f */
[----:B------:R-:W-:Y:S02]  /*1110*/  UIMAD UR4, UR4, UR7, URZ ;  /* 0x00000007040472a4 */ /* 0x000fe4000f8e023f */
[----:B------:R-:W-:Y:S01]  /*1120*/  ULOP3.LUT UR7, UR5, 0xff000000, URZ, 0xc0, !UPT ;  /* 0xff00000005077892 */ /* 0x000fe2000f8ec03f */
[----:B--2---:R-:W-:-:S04]  /*1130*/  @P0 R2UR UR51, R2 ;  /* 0x00000000023302ca */ /* 0x004fc800000e0000 */
[----:B---3--:R-:W-:Y:S01]  /*1140*/  @P1 R2UR UR4, R4 ;  /* 0x00000000040412ca */ /* 0x008fe200000e0000 */
[----:B----45:R-:W-:-:S14]  /*1150*/  @P1 BRA `(.L_x_136) ;  /* 0x0000000000341947 */ /* 0x030fdc0003800000 */
[----:B------:R-:W-:Y:S02]  /*1160*/  ULDC.64 UR8, c[0x0][0xa08] ;  /* 0x0002820000087ab9 */ /* 0x000fe40000000a00 */
[----:B------:R-:W-:-:S04]  /*1170*/  ISETP.NE.U32.AND P0, PT, RZ, UR8, PT ;  /* 0x00000008ff007c0c */ /* 0x000fc8000bf05070 */
[----:B------:R-:W-:-:S13]  /*1180*/  ISETP.NE.AND.EX P0, PT, RZ, UR9, PT, P0 ;  /* 0x00000009ff007c0c */ /* 0x000fda000bf05300 */
[----:B------:R-:W-:Y:S05]  /*1190*/  @!P0 BRA `(.L_x_136) ;  /* 0x0000000000248947 */ /* 0x000fea0003800000 */
[----:B------:R-:W-:Y:S02]  /*11a0*/  ULDC.64 UR4, c[0x0][0xa08] ;  /* 0x0002820000047ab9 */ /* 0x000fe40000000a00 */
[----:B------:R-:W-:-:S06]  /*11b0*/  UIMAD.WIDE UR4, UR39, 0x4, UR4 ;  /* 0x00000004270478a5 */ /* 0x000fcc000f8e0204 */
[----:B------:R-:W-:Y:S02]  /*11c0*/  IMAD.U32 R2, RZ, RZ, UR4 ;  /* 0x00000004ff027e24 */ /* 0x000fe4000f8e00ff */
[----:B------:R-:W-:-:S05]  /*11d0*/  IMAD.U32 R3, RZ, RZ, UR5 ;  /* 0x00000005ff037e24 */ /* 0x000fca000f8e00ff */
[----:B------:R-:W2:Y:S04]  /*11e0*/  LDG.E R4, desc[UR48][R2.64] ;  /* 0x0000003002047981 */ /* 0x000ea8000c1e1900 */
[----:B-1----:R-:W3:Y:S01]  /*11f0*/  LDG.E R0, desc[UR48][R2.64+0x4] ;  /* 0x0000043002007981 */ /* 0x002ee2000c1e1900 */
[----:B--2---:R-:W-:Y:S02]  /*1200*/  R2UR UR4, R4 ;  /* 0x00000000040472ca */ /* 0x004fe400000e0000 */
[----:B---3--:R-:W-:-:S13]  /*1210*/  R2UR UR5, R0 ;  /* 0x00000000000572ca */ /* 0x008fda00000e0000 */
[----:B------:R-:W-:-:S12]  /*1220*/  UIADD3 UR4, -UR4, UR5, URZ ;  /* 0x0000000504047290 */ /* 0x000fd8000fffe13f */
.L_x_136:
[----:B------:R-:W-:Y:S02]  /*1230*/  UIADD3 UR51, -UR51, UR4, URZ ;  /* 0x0000000433337290 */ /* 0x000fe4000fffe13f */
[----:B------:R-:W-:Y:S02]  /*1240*/  USHF.R.U32.HI UR7, URZ, 0x8, UR7 ;  /* 0x000000083f077899 */ /* 0x000fe40008011607 */
[----:B------:R-:W-:Y:S02]  /*1250*/  UISETP.GE.AND UP0, UPT, UR51, 0x1, UPT ;  /* 0x000000013300788c */ /* 0x000fe4000bf06270 */
[----:B------:R-:W-:Y:S02]  /*1260*/  UIADD3 UR4, UR51, 0x9f, URZ ;  /* 0x0000009f33047890 */ /* 0x000fe4000fffe03f */
[----:B------:R-:W-:Y:S02]  /*1270*/  ULEA.HI UR7, UR6, UR7, URZ, 0x10 ;  /* 0x0000000706077291 */ /* 0x000fe4000f8f803f */
[----:B------:R-:W-:Y:S01]  /*1280*/  PLOP3.LUT P0, PT, PT, PT, UP0, 0x80, 0x0 ;  /* 0x000000000000781c */ /* 0x000fe20003f0f008 */
[----:B------:R-:W-:-:S02]  /*1290*/  UIMAD.WIDE UR4, UR4, 0x66666667, URZ ;  /* 0x66666667040478a5 */ /* 0x000fc4000f8e023f */
[----:B------:R-:W-:Y:S02]  /*12a0*/  ULOP3.LUT UR43, UR7, 0xff, URZ, 0xc0, !UPT ;  /* 0x000000ff072b7892 */ /* 0x000fe4000f8ec03f */
[----:B------:R-:W-:Y:S02]  /*12b0*/  USHF.R.U32.HI UR6, URZ, 0x1f, UR5 ;  /* 0x0000001f3f067899 */ /* 0x000fe40008011605 */
[----:B------:R-:W-:Y:S01]  /*12c0*/  USHF.R.U32.HI UR44, URZ, 0x10, UR7 ;  /* 0x000000103f2c7899 */ /* 0x000fe20008011607 */
[----:B------:R-:W-:Y:S01]  /*12d0*/  UMOV UR4, URZ ;  /* 0x0000003f00047c82 */ /* 0x000fe20008000000 */
[----:B------:R-:W-:-:S04]  /*12e0*/  ULEA.HI.SX32 UR9, UR5, UR6, 0x1a ;  /* 0x0000000605097291 */ /* 0x000fc8000f8fd23f */
[----:B------:R-:W-:Y:S08]  /*12f0*/  @!P0 BRA `(.L_x_137) ;  /* 0x0000000000908947 */ /* 0x000ff00003800000 */
[----:B------:R-:W-:Y:S01]  /*1300*/  UISETP.NE.AND UP0, UPT, UR44, URZ, UPT ;  /* 0x0000003f2c00728c */ /* 0x000fe2000bf05270 */
[----:B------:R-:W-:-:S03]  /*1310*/  ULDC UR4, c[0x0][0x9f0] ;  /* 0x00027c0000047ab9 */ /* 0x000fc60000000800 */
[----:B------:R-:W-:-:S03]  /*1320*/  USEL UR10, UR44, UR4, UP0 ;  /* 0x000000042c0a7287 */ /* 0x000fc60008000000 */
[----:B------:R-:W-:Y:S01]  /*1330*/  UMOV UR4, URZ ;  /* 0x0000003f00047c82 */ /* 0x000fe20008000000 */
[----:B------:R-:W-:Y:S02]  /*1340*/  UIADD3 UR6, UR9, -0x1, UR10 ;  /* 0xffffffff09067890 */ /* 0x000fe4000fffe00a */
[----:B------:R-:W-:-:S04]  /*1350*/  MOV R3, UR10 ;  /* 0x0000000a00037c02 */ /* 0x000fc80008000f00 */
[-C--:B-1----:R-:W-:Y:S01]  /*1360*/  IABS R0, R3.reuse ;  /* 0x0000000300007213 */ /* 0x082fe20000000000 */
        /* <DEDUP_REMOVED lines=29> */
.L_x_137:
[----:B------:R-:W-:Y:S01]  /*1540*/  UIMAD UR45, UR43, UR4, URZ ;  /* 0x000000042b2d72a4 */ /* 0x000fe2000f8e023f */
[----:B-1----:R-:W-:Y:S01]  /*1550*/  IMAD.U32 R0, RZ, RZ, UR9 ;  /* 0x00000009ff007e24 */ /* 0x002fe2000f8e00ff */
[----:B------:R-:W-:Y:S01]  /*1560*/  PLOP3.LUT P0, PT, PT, PT, PT, 0x80, 0x0 ;  /* 0x000000000000781c */ /* 0x000fe20003f0f070 */
[----:B------:R-:W-:Y:S01]  /*1570*/  IMAD.U32 R3, RZ, RZ, UR4 ;  /* 0x00000004ff037e24 */ /* 0x000fe2000f8e00ff */
[----:B------:R-:W-:Y:S01]  /*1580*/  CS2R R4, SRZ ;  /* 0x0000000000047805 */ /* 0x000fe2000001ff00 */
[----:B------:R-:W-:Y:S01]  /*1590*/  IMAD.MOV.U32 R58, RZ, RZ, RZ ;  /* 0x000000ffff3a7224 */ /* 0x000fe200078e00ff */
[----:B------:R-:W-:Y:S01]  /*15a0*/  CS2R R6, SRZ ;  /* 0x0000000000067805 */ /* 0x000fe2000001ff00 */
[----:B------:R-:W-:Y:S01]  /*15b0*/  IMAD.MOV.U32 R57, RZ, RZ, RZ ;  /* 0x000000ffff397224 */ /* 0x000fe200078e00ff */
[----:B------:R-:W-:Y:S02]  /*15c0*/  VIADDMNMX R0, R3, UR45, R0, PT ;  /* 0x0000002d03007c46 */ /* 0x000fe4000b800100 */
[----:B------:R-:W-:-:S02]  /*15d0*/  CS2R R26, SRZ ;  /* 0x00000000001a7805 */ /* 0x000fc4000001ff00 */
[----:B------:R-:W-:Y:S01]  /*15e0*/  CS2R R8, SRZ ;  /* 0x0000000000087805 */ /* 0x000fe2000001ff00 */
[----:B------:R-:W-:Y:S01]  /*15f0*/  IMAD.MOV.U32 R36, RZ, RZ, RZ ;  /* 0x000000ffff247224 */ /* 0x000fe200078e00ff */
[----:B------:R-:W-:Y:S02]  /*1600*/  R2UR UR50, R0 ;  /* 0x00000000003272ca */ /* 0x000fe400000e0000 */
[----:B------:R-:W-:Y:S02]  /*1610*/  CS2R R10, SRZ ;  /* 0x00000000000a7805 */ /* 0x000fe4000001ff00 */
[----:B------:R-:W-:Y:S02]  /*1620*/  CS2R R38, SRZ ;  /* 0x0000000000267805 */ /* 0x000fe4000001ff00 */
[----:B------:R-:W-:Y:S01]  /*1630*/  CS2R R34, SRZ ;  /* 0x0000000000227805 */ /* 0x000fe2000001ff00 */
        /* <DEDUP_REMOVED lines=8> */
[----:B------:R-:W-:Y:S01]  /*16c0*/  CS2R R54, SRZ ;  /* 0x0000000000367805 */ /* 0x000fe2000001ff00 */
[----:B------:R-:W-:Y:S01]  /*16d0*/  UISETP.GT.AND UP0, UPT, UR50, UR45, UPT ;  /* 0x0000002d3200728c */ /* 0x000fe2000bf04270 */
[----:B------:R-:W-:Y:S01]  /*16e0*/  CS2R R20, SRZ ;  /* 0x0000000000147805 */ /* 0x000fe2000001ff00 */
[----:B------:R-:W-:-:S04]  /*16f0*/  IMAD.MOV.U32 R49, RZ, RZ, RZ ;  /* 0x000000ffff317224 */ /* 0x000fc800078e00ff */
[----:B------:R-:W-:-:S13]  /*1700*/  PLOP3.LUT P1, PT, PT, PT, UP0, 0x80, 0x0 ;  /* 0x000000000000781c */ /* 0x000fda0003f2f008 */
[----:B------:R-:W-:Y:S05]  /*1710*/  @!P1 BRA `(.L_x_138) ;  /* 0x0000006c00389947 */ /* 0x000fea0003800000 */
[----:B------:R-:W0:Y:S01]  /*1720*/  S2R R2, SR_TID.X ;  /* 0x0000000000027919 */ /* 0x000e220000002100 */
[----:B------:R-:W1:Y:S01]  /*1730*/  S2UR UR8, SR_CgaCtaId ;  /* 0x00000000000879c3 */ /* 0x000e620000008800 */
[----:B------:R-:W-:Y:S02]  /*1740*/  UMOV UR7, 0x400 ;  /* 0x0000040000077882 */ /* 0x000fe40000000000 */
[----:B-1----:R-:W-:Y:S01]  /*1750*/  ULEA UR7, UR8, UR7, 0x18 ;  /* 0x0000000708077291 */ /* 0x002fe2000f8ec03f */
[----:B0-----:R-:W-:-:S05]  /*1760*/  VIADD R24, R2, 0xffffff80 ;  /* 0xffffff8002187836 */ /* 0x001fca0000000000 */
[----:B------:R-:W-:-:S04]  /*1770*/  SHF.R.S32.HI R2, RZ, 0x1f, R24 ;  /* 0x0000001fff027819 */ /* 0x000fc80000011418 */
[----:B------:R-:W-:-:S04]  /*1780*/  LEA.HI R2, R2, R24, RZ, 0x7 ;  /* 0x0000001802027211 */ /* 0x000fc800078f38ff */
[----:B------:R-:W-:-:S05]  /*1790*/  SHF.R.S32.HI R2, RZ, 0x7, R2 ;  /* 0x00000007ff027819 */ /* 0x000fca0000011402 */
[----:B------:R-:W0:Y:S02]  /*17a0*/  SHFL.IDX PT, R0, R2, RZ, 0x1f ;  /* 0x00001fff02007589 */ /* 0x000e2400000e0000 */
[----:B0-----:R-:W-:-:S13]  /*17b0*/  R2UR UR6, R0 ;  /* 0x00000000000672ca */ /* 0x001fda00000e0000 */
        /* <DEDUP_REMOVED lines=13> */
[----:B------:R-:W-:Y:S01]  /*1890*/  MOV R4, UR4 ;  /* 0x0000000400047c02 */ /* 0x000fe20008000f00 */
[----:B------:R0:W1:Y:S01]  /*18a0*/  LDC.64 R2, c[0x4][R0] ;  /* 0x0100000000027b82 */ /* 0x0000620000000a00 */
[----:B------:R-:W-:Y:S01]  /*18b0*/  IMAD.U32 R5, RZ, RZ, UR5 ;  /* 0x00000005ff057e24 */ /* 0x000fe2000f8e00ff */
[----:B------:R-:W-:Y:S01]  /*18c0*/  ULDC.64 UR4, c[0x4][0xa0] ;  /* 0x0100280000047ab9 */ /* 0x000fe20000000a00 */
[----:B------:R-:W-:Y:S02]  /*18d0*/  IMAD.U32 R10, RZ, RZ, UR6 ;  /* 0x00000006ff0a7e24 */ /* 0x000fe4000f8e00ff */
[----:B------:R-:W-:Y:S02]  /*18e0*/  IMAD.U32 R6, RZ, RZ, UR4 ;  /* 0x00000004ff067e24 */ /* 0x000fe4000f8e00ff */
[----:B------:R-:W-:-:S02]  /*18f0*/  IMAD.U32 R7, RZ, RZ, UR5 ;  /* 0x00000005ff077e24 */ /* 0x000fc4000f8e00ff */
[----:B------:R-:W-:Y:S02]  /*1900*/  IMAD.U32 R11, RZ, RZ, UR7 ;  /* 0x00000007ff0b7e24 */ /* 0x000fe4000f8e00ff */
[----:B------:R-:W-:Y:S02]  /*1910*/  IMAD.MOV.U32 R8, RZ, RZ, 0x70 ;  /* 0x00000070ff087424 */ /* 0x000fe400078e00ff */
[----:B------:R-:W-:Y:S02]  /*1920*/  IMAD.MOV.U32 R12, RZ, RZ, 0x1 ;  /* 0x00000001ff0c7424 */ /* 0x000fe400078e00ff */
[----:B0-----:R-:W-:-:S07]  /*1930*/  IMAD.MOV.U32 R13, RZ, RZ, RZ ;  /* 0x000000ffff0d7224 */ /* 0x001fce00078e00ff */
[----:B------:R-:W-:-:S07]  /*1940*/  LEPC R20, `(.L_x_139) ;  /* 0x000000001014794e */ /* 0x000fce0000000000 */
[----:B-1----:R-:W-:Y:S05]  /*1950*/  CALL.ABS.NOINC R2 ;  /* 0x0000000002007343 */ /* 0x002fea0003c00000 */
.L_x_139:
[----:B------:R-:W-:Y:S01]  /*1960*/  ULDC.64 UR6, c[0x0][0x998] ;  /* 0x0002660000067ab9 */ /* 0x000fe20000000a00 */
[----:B------:R-:W-:Y:S01]  /*1970*/  ULDC.64 UR4, c[0x0][0x990] ;  /* 0x0002640000047ab9 */ /* 0x000fe20000000a00 */
[----:B------:R-:W-:Y:S02]  /*1980*/  ISETP.NE.U32.AND P1, PT, RZ, UR6, PT ;  /* 0x00000006ff007c0c */ /* 0x000fe4000bf25070 */
[----:B------:R-:W-:Y:S02]  /*1990*/  ISETP.NE.U32.AND P0, PT, RZ, UR4, PT ;  /* 0x00000004ff007c0c */ /* 0x000fe4000bf05070 */
[----:B------:R-:W-:Y:S02]  /*19a0*/  ISETP.NE.AND.EX P1, PT, RZ, UR7, PT, P1 ;  /* 0x00000007ff007c0c */ /* 0x000fe4000bf25310 */
[----:B------:R-:W-:-:S11]  /*19b0*/  ISETP.NE.AND.EX P0, PT, RZ, UR5, PT, P0 ;  /* 0x00000005ff007c0c */ /* 0x000fd6000bf05300 */
[----:B------:R-:W0:Y:S08]  /*19c0*/  @P1 LDC.64 R8, c[0x0][0x9b8] ;  /* 0x00026e00ff081b82 */ /* 0x000e300000000a00 */
[----:B------:R-:W1:Y:S08]  /*19d0*/  @P0 LDC.64 R6, c[0x0][0x9a8] ;  /* 0x00026a00ff060b82 */ /* 0x000e700000000a00 */
[----:B------:R-:W2:Y:S08]  /*19e0*/  @P0 LDC.64 R10, c[0x0][0x9b0] ;  /* 0x00026c00ff0a0b82 */ /* 0x000eb00000000a00 */
[----:B------:R-:W3:Y:S01]  /*19f0*/  @P1 LDC.64 R12, c[0x0][0x9c0] ;  /* 0x00027000ff0c1b82 */ /* 0x000ee20000000a00 */
[----:B0-----:R-:W-:-:S02]  /*1a00*/  @P1 IMAD R2, R8, UR40, RZ ;  /* 0x0000002808021c24 */ /* 0x001fc4000f8e02ff */
[----:B------:R-:W-:-:S04]  /*1a10*/  @P1 IMAD.WIDE.U32 R4, R8, UR39, RZ ;  /* 0x0000002708041c25 */ /* 0x000fc8000f8e00ff */
[----:B------:R-:W-:Y:S02]  /*1a20*/  @P1 IMAD R9, R9, UR39, R2 ;  /* 0x0000002709091c24 */ /* 0x000fe4000f8e0202 */
[C---:B-1----:R-:W-:Y:S02]  /*1a30*/  @P0 IMAD R0, R6.reuse, UR40, RZ ;  /* 0x0000002806000c24 */ /* 0x042fe4000f8e02ff */
[----:B------:R-:W-:-:S04]  /*1a40*/  @P0 IMAD.WIDE.U32 R2, R6, UR39, RZ ;  /* 0x0000002706020c25 */ /* 0x000fc8000f8e00ff */
[----:B------:R-:W-:Y:S02]  /*1a50*/  @P0 IMAD R7, R7, UR39, R0 ;  /* 0x0000002707070c24 */ /* 0x000fe4000f8e0200 */
[----:B------:R-:W-:Y:S02]  /*1a60*/  @P1 IMAD.IADD R5, R5, 0x1, R9 ;  /* 0x0000000105051824 */ /* 0x000fe400078e0209 */
[----:B------:R-:W-:Y:S02]  /*1a70*/  @P0 IMAD.IADD R3, R3, 0x1, R7 ;  /* 0x0000000103030824 */ /* 0x000fe400078e0207 */
[----:B------:R-:W-:Y:S02]  /*1a80*/  IMAD.MOV.U32 R0, RZ, RZ, 0x3f800000 ;  /* 0x3f800000ff007424 */ /* 0x000fe400078e00ff */
[----:B--2---:R-:W-:-:S04]  /*1a90*/  @P0 IMAD.WIDE.U32 R2, R10, UR42, R2 ;  /* 0x0000002a0a020c25 */ /* 0x004fc8000f8e0002 */
[----:B---3--:R-:W-:Y:S01]  /*1aa0*/  @P1 IMAD.WIDE.U32 R6, R12, UR42, R4 ;  /* 0x0000002a0c061c25 */ /* 0x008fe2000f8e0004 */
[----:B------:R-:W-:-:S03]  /*1ab0*/  @P0 LEA R4, P2, R2, UR4, 0x2 ;  /* 0x0000000402040c11 */ /* 0x000fc6000f8410ff */
[----:B------:R-:W-:Y:S01]  /*1ac0*/  @P0 IMAD R5, R11, UR42, R3 ;  /* 0x0000002a0b050c24 */ /* 0x000fe2000f8e0203 */
[----:B------:R-:W-:Y:S01]  /*1ad0*/  @P1 LEA R8, P3, R6, UR6, 0x2 ;  /* 0x0000000606081c11 */ /* 0x000fe2000f8610ff */
[----:B------:R-:W-:Y:S02]  /*1ae0*/  @P1 IMAD R3, R13, UR42, R7 ;  /* 0x0000002a0d031c24 */ /* 0x000fe4000f8e0207 */
[----:B------:R-:W-:Y:S01]  /*1af0*/  IMAD.MOV.U32 R7, RZ, RZ, 0x3f800000 ;  /* 0x3f800000ff077424 */ /* 0x000fe200078e00ff */
[----:B------:R-:W-:Y:S02]  /*1b00*/  @P0 LEA.HI.X R5, R2, UR5, R5, 0x2, P2 ;  /* 0x0000000502050c11 */ /* 0x000fe400090f1405 */
[----:B------:R-:W-:-:S03]  /*1b10*/  @P1 LEA.HI.X R9, R6, UR7, R3, 0x2, P3 ;  /* 0x0000000706091c11 */ /* 0x000fc600098f1403 */
[----:B------:R0:W2:Y:S04]  /*1b20*/  @P0 LDG.E R7, desc[UR48][R4.64] ;  /* 0x0000003004070981 */ /* 0x0000a8000c1e1900 */
[----:B------:R-:W2:Y:S01]  /*1b30*/  @P1 LDG.E R0, desc[UR48][R8.64] ;  /* 0x0000003008001981 */ /* 0x000ea2000c1e1900 */
[----:B------:R-:W1:Y:S01]  /*1b40*/  S2UR UR5, SR_CgaCtaId ;  /* 0x00000000000579c3 */ /* 0x000e620000008800 */
[----:B------:R-:W-:Y:S01]  /*1b50*/  ULEA.HI UR4, UR46, UR46, URZ, 0x1 ;  /* 0x0000002e2e047291 */ /* 0x000fe2000f8f083f */
[----:B------:R-:W-:-:S03]  /*1b60*/  MOV R2, 0x400 ;  /* 0x0000040000027802 */ /* 0x000fc60000000f00 */
[----:B------:R-:W-:Y:S01]  /*1b70*/  ULOP3.LUT UR4, UR4, 0xfffffffe, URZ, 0xc0, !UPT ;  /* 0xfffffffe04047892 */ /* 0x000fe2000f8ec03f */
[----:B0-----:R-:W-:-:S03]  /*1b80*/  IMAD.U32 R4, RZ, RZ, UR47 ;  /* 0x0000002fff047e24 */ /* 0x001fc6000f8e00ff */
[----:B------:R-:W-:Y:S02]  /*1b90*/  UIADD3 UR4, UR46, -UR4, URZ ;  /* 0x800000042e047290 */ /* 0x000fe4000fffe03f */
[----:B------:R-:W-:-:S04]  /*1ba0*/  ISETP.NE.AND P0, PT, R4, 0x3, PT ;  /* 0x000000030400780c */ /* 0x000fc80003f05270 */
[----:B------:R-:W-:Y:S01]  /*1bb0*/  IMAD.U32 R11, RZ, RZ, UR4 ;  /* 0x00000004ff0b7e24 */ /* 0x000fe2000f8e00ff */
[----:B------:R-:W-:-:S04]  /*1bc0*/  ULDC UR4, c[0x0][0x9d8] ;  /* 0x0002760000047ab9 */ /* 0x000fc80000000800 */
[----:B------:R-:W-:Y:S01]  /*1bd0*/  SHF.L.U32 R11, R11, 0x1f, RZ ;  /* 0x0000001f0b0b7819 */ /* 0x000fe200000006ff */
[----:B-1----:R-:W-:-:S05]  /*1be0*/  IMAD.U32 R3, RZ, RZ, UR5 ;  /* 0x00000005ff037e24 */ /* 0x002fca000f8e00ff */
[----:B------:R-:W-:-:S04]  /*1bf0*/  LEA R2, R3, R2, 0x18 ;  /* 0x0000000203027211 */ /* 0x000fc800078ec0ff */
[----:B------:R-:W0:Y:S01]  /*1c00*/  SYNCS.PHASECHK.TRANS64.TRYWAIT P1, [R2+URZ+0x13200], R11 ;  /* 0x0132000b020075a7 */ /* 0x000e22000802017f */
[----:B--2---:R-:W-:-:S04]  /*1c10*/  FMUL.FTZ R0, R7, R0 ;  /* 0x0000000007007220 */ /* 0x004fc80000410000 */
[----:B------:R-:W-:Y:S01]  /*1c20*/  FMUL.FTZ R0, R0, UR4 ;  /* 0x0000000400007c20 */ /* 0x000fe20008410000 */
[----:B0-----:R-:W-:Y:S06]  /*1c30*/  @!P1 BRA `(.L_x_140) ;  /* 0x000000e000c49947 */ /* 0x001fec0003800000 */
.L_x_262:
[----:B------:R-:W-:Y:S05]  /*1c40*/  @!P0 BRA `(.L_x_141) ;  /* 0x0000000000048947 */ /* 0x000fea0003800000 */
[----:B------:R-:W-:Y:S01]  /*1c50*/  BPT.TRAP 0x1 ;  /* 0x000000040000795c */ /* 0x000fe20000300000 */
.L_x_141:
[----:B------:R-:W-:Y:S01]  /*1c60*/  MOV R5, UR37 ;  /* 0x0000002500057c02 */ /* 0x000fe20008000f00 */
[----:B------:R-:W-:-:S04]  /*1c70*/  IMAD.U32 R7, RZ, RZ, UR36 ;  /* 0x00000024ff077e24 */ /* 0x000fc8000f8e00ff */
[----:B------:R-:W-:Y:S01]  /*1c80*/  IMAD R6, R5, 0x8, R2 ;  /* 0x0000000805067824 */ /* 0x000fe200078e0202 */
[----:B------:R-:W-:-:S04]  /*1c90*/  SHF.L.U32 R7, R7, 0x1f, RZ ;  /* 0x0000001f07077819 */ /* 0x000fc800000006ff */
[----:B------:R1:W2:Y:S01]  /*1ca0*/  SYNCS.PHASECHK.TRANS64.TRYWAIT P2, [R6+URZ+0x13230], R7 ;  /* 0x01323007060075a7 */ /* 0x0002a2000804017f */
[----:B------:R-:W-:Y:S05]  /*1cb0*/  @!P0 BRA `(.L_x_142) ;  /* 0x0000000000048947 */ /* 0x000fea0003800000 */
[----:B------:R-:W-:Y:S01]  /*1cc0*/  BPT.TRAP 0x1 ;  /* 0x000000040000795c */ /* 0x000fe20000300000 */
.L_x_142:
[----:B------:R-:W3:Y:S01]  /*1cd0*/  S2R R4, SR_TID.X ;  /* 0x0000000000047919 */ /* 0x000ee20000002100 */
[----:B------:R-:W-:-:S05]  /*1ce0*/  VIADD R5, R2, 0xe000 ;  /* 0x0000e00002057836 */ /* 0x000fca0000000000 */
[----:B------:R-:W-:-:S04]  /*1cf0*/  SHF.R.U32.HI R5, RZ, 0x4, R5 ;  /* 0x00000004ff057819 */ /* 0x000fc80000011605 */
[----:B------:R-:W-:Y:S02]  /*1d00*/  LOP3.LUT R5, R5, 0x3fff, RZ, 0xc0, !PT ;  /* 0x00003fff05057812 */ /* 0x000fe400078ec0ff */
[----:B---3--:R-:W-:Y:S01]  /*1d10*/  LOP3.LUT P1, R4, R4, 0x7f, RZ, 0xc0, !PT ;  /* 0x0000007f04047812 */ /* 0x008fe2000782c0ff */
[----:B--2---:R-:W-:-:S12]  /*1d20*/  @P2 BRA `(.L_x_143) ;  /* 0x0000000000082947 */ /* 0x004fd80003800000 */
[----:B------:R-:W2:Y:S02]  /*1d30*/  SYNCS.PHASECHK.TRANS64.TRYWAIT P2, [R6+URZ+0x13230], R7 ;  /* 0x01323007060075a7 */ /* 0x000ea4000804017f */
[----:B--2---:R-:W-:Y:S05]  /*1d40*/  @!P2 BRA `(.L_x_144) ;  /* 0x000000e00094a947 */ /* 0x004fea0003800000 */
.L_x_143:
[----:B------:R-:W-:Y:S05]  /*1d50*/  WARPSYNC.ALL ;  /* 0x0000000000007948 */ /* 0x000fea0003800000 */
[----:B------:R-:W-:Y:S01]  /*1d60*/  IMAD.MOV.U32 R25, RZ, RZ, RZ ;  /* 0x000000ffff197224 */ /* 0x000fe200078e00ff */
[----:B------:R-:W-:-:S04]  /*1d70*/  LOP3.LUT R5, R5, 0x10000, RZ, 0xfc, !PT ;  /* 0x0001000005057812 */ /* 0x000fc800078efcff */
[----:B------:R-:W-:Y:S01]  /*1d80*/  R2UR UR12, R5 ;  /* 0x00000000050c72ca */ /* 0x000fe200000e0000 */
[----:B------:R-:W-:Y:S01]  /*1d90*/  ULOP3.LUT UR8, UR52, 0x10000, URZ, 0xfc, !UPT ;  /* 0x0001000034087892 */ /* 0x000fe2000f8efc3f */
[----:B------:R-:W-:Y:S01]  /*1da0*/  WARPGROUP.ARRIVE ;  /* 0x00000000000079c5 */ /* 0x000fe20000000000 */
[----:B------:R-:W-:Y:S01]  /*1db0*/  UMOV UR9, 0x80000020 ;  /* 0x8000002000097882 */ /* 0x000fe20000000000 */
[----:B------:R-:W-:Y:S01]  /*1dc0*/  UMOV UR11, 0x80000020 ;  /* 0x80000020000b7882 */ /* 0x000fe20000000000 */
[----:B------:R-:W3:Y:S01]  /*1dd0*/  LDL R109, [R1+0x4] ;  /* 0x00000400016d7983 */ /* 0x000ee20000100800 */
[----:B------:R-:W-:Y:S01]  /*1de0*/  UIADD3 UR7, UR8, 0x2, URZ ;  /* 0x0000000208077890 */ /* 0x000fe2000fffe03f */
[----:B------:R-:W-:Y:S01]  /*1df0*/  P2R R108, PR, RZ, 0x1 ;  /* 0x00000001ff6c7803 */ /* 0x000fe20000000000 */
[----:B------:R-:W-:Y:S01]  /*1e00*/  ULDC UR20, c[0x0][0x988] ;  /* 0x0002620000147ab9 */ /* 0x000fe20000000800 */
[----:B------:R-:W-:-:S04]  /*1e10*/  UIADD3 UR21, UR50, -0x2, URZ ;  /* 0xfffffffe32157890 */ /* 0x000fc8000fffe03f */
[----:B------:R-:W-:Y:S02]  /*1e20*/  UIMAD UR12, UR37, 0x280, UR12 ;  /* 0x00000280250c78a4 */ /* 0x000fe4000f8e020c */
[----:B------:R-:W-:Y:S02]  /*1e30*/  UISETP.GE.AND UP0, UPT, UR21, UR45, UPT ;  /* 0x0000002d1500728c */ /* 0x000fe4000bf06270 */
[----:B------:R-:W-:Y:S02]  /*1e40*/  UIADD3 UR4, UR12, 0x100, URZ ;  /* 0x000001000c047890 */ /* 0x000fe4000fffe03f */
[----:B------:R-:W-:Y:S02]  /*1e50*/  UIADD3 UR5, UR12, 0x180, URZ ;  /* 0x000001800c057890 */ /* 0x000fe4000fffe03f */
[----:B------:R-:W-:Y:S01]  /*1e60*/  UMOV UR10, UR12 ;  /* 0x0000000c000a7c82 */ /* 0x000fe20008000000 */
[----:B------:R-:W-:Y:S01]  /*1e70*/  UIADD3 UR6, UR12, 0x200, URZ ;  /* 0x000002000c067890 */ /* 0x000fe2000fffe03f */
[----:B------:R-:W-:Y:S01]  /*1e80*/  QGMMA.64x32x32.F32.E4M3.E4M3 R92, gdesc[UR8], RZ, !UPT, gsb0 ;  /* 0x00600000085c79f3 */ /* 0x000fe2000c0008ff */
[----:B------:R-:W-:Y:S01]  /*1e90*/  UIADD3 UR10, UR12, 0x80, URZ ;  /* 0x000000800c0a7890 */ /* 0x000fe2000fffe03f */
[----:B------:R-:W-:Y:S01]  /*1ea0*/  UMOV UR11, 0x80000020 ;  /* 0x80000020000b7882 */ /* 0x000fe20000000000 */
[----:B------:R-:W-:Y:S01]  /*1eb0*/  UIADD3 UR13, UR12, 0x2, URZ ;  /* 0x000000020c0d7890 */ /* 0x000fe2000fffe03f */
[----:B------:R-:W-:-:S02]  /*1ec0*/  WARPGROUP.DEPBAR.LE gsb0, 0x0 ;  /* 0x00008000000079c5 */ /* 0x000fc40000010000 */
[----:B------:R-:W-:-:S06]  /*1ed0*/  WARPGROUP.ARRIVE ;  /* 0x00000000000079c5 */ /* 0x000fcc0000000000 */
[----:B------:R-:W-:Y:S01]  /*1ee0*/  QGMMA.64x32x32.F32.E4M3.E4M3 R76, gdesc[UR8], RZ, !UPT, gsb0 ;  /* 0x00600000084c79f3 */ /* 0x000fe2000c0008ff */
[----:B------:R-:W-:Y:S01]  /*1ef0*/  UMOV UR10, UR4 ;  /* 0x00000004000a7c82 */ /* 0x000fe20008000000 */
[----:B------:R-:W-:Y:S01]  /*1f00*/  UMOV UR11, 0x80000020 ;  /* 0x80000020000b7882 */ /* 0x000fe20000000000 */
[----:B------:R-:W-:Y:S01]  /*1f10*/  UMOV UR4, UR7 ;  /* 0x0000000700047c82 */ /* 0x000fe20008000000 */
[----:B------:R-:W-:Y:S01]  /*1f20*/  UMOV UR7, 0x80000020 ;  /* 0x8000002000077882 */ /* 0x000fe20000000000 */
[----:B------:R-:W-:Y:S02]  /*1f30*/  WARPGROUP.DEPBAR.LE gsb0, 0x0 ;  /* 0x00008000000079c5 */ /* 0x000fe40000010000 */
[----:B------:R-:W-:-:S06]  /*1f40*/  WARPGROUP.ARRIVE ;  /* 0x00000000000079c5 */ /* 0x000fcc0000000000 */
[----:B------:R-:W-:Y:S01]  /*1f50*/  QGMMA.64x32x32.F32.E4M3.E4M3 R60, gdesc[UR8], RZ, !UPT, gsb0 ;  /* 0x00600000083c79f3 */ /* 0x000fe2000c0008ff */
[----:B------:R-:W-:Y:S01]  /*1f60*/  UMOV UR10, UR5 ;  /* 0x00000005000a7c82 */ /* 0x000fe20008000000 */
[----:B------:R-:W-:Y:S01]  /*1f70*/  UMOV UR11, 0x80000020 ;  /* 0x80000020000b7882 */ /* 0x000fe20000000000 */
[----:B------:R-:W-:Y:S01]  /*1f80*/  UMOV UR5, 0x80000020 ;  /* 0x8000002000057882 */ /* 0x000fe20000000000 */
[----:B------:R-:W-:Y:S02]  /*1f90*/  WARPGROUP.DEPBAR.LE gsb0, 0x0 ;  /* 0x00008000000079c5 */ /* 0x000fe40000010000 */
[----:B------:R-:W-:-:S06]  /*1fa0*/  WARPGROUP.ARRIVE ;  /* 0x00000000000079c5 */ /* 0x000fcc0000000000 */
[----:B------:R-:W-:Y:S01]  /*1fb0*/  QGMMA.64x32x32.F32.E4M3.E4M3 R44, gdesc[UR8], RZ, !UPT, gsb0 ;  /* 0x00600000082c79f3 */ /* 0x000fe2000c0008ff */
[----:B------:R-:W-:Y:S01]  /*1fc0*/  UMOV UR10, UR6 ;  /* 0x00000006000a7c82 */ /* 0x000fe20008000000 */
[----:B------:R-:W-:Y:S01]  /*1fd0*/  UMOV UR11, 0x80000020 ;  /* 0x80000020000b7882 */ /* 0x000fe20000000000 */
[----:B------:R-:W-:Y:S01]  /*1fe0*/  UMOV UR6, UR13 ;  /* 0x0000000d00067c82 */ /* 0x000fe20008000000 */
        /* <DEDUP_REMOVED lines=10> */
[C---:B-12---:R-:W-:Y:S01]  /*2090*/  FMUL.FTZ R7, R0.reuse, R92 ;  /* 0x0000005c00077220 */ /* 0x046fe20000410000 */
[C---:B------:R-:W-:Y:S01]  /*20a0*/  FMUL.FTZ R9, R0.reuse, R93 ;  /* 0x0000005d00097220 */ /* 0x040fe20000410000 */
[C---:B------:R-:W-:Y:S01]  /*20b0*/  FMUL.FTZ R10, R0.reuse, R95 ;  /* 0x0000005f000a7220 */ /* 0x040fe20000410000 */
[C---:B0-----:R-:W-:Y:S01]  /*20c0*/  FMUL.FTZ R11, R0.reuse, R96 ;  /* 0x00000060000b7220 */ /* 0x041fe20000410000 */
[----:B------:R-:W-:Y:S01]  /*20d0*/  IMAD.U32 R95, RZ, RZ, UR51 ;  /* 0x00000033ff5f7e24 */ /* 0x000fe2000f8e00ff */
[----:B------:R-:W-:Y:S01]  /*20e0*/  QGMMA.64x32x32.F32.E4M3.E4M3 R76, gdesc[UR4], R76, gsb0 ;  /* 0x00600000044c79f3 */ /* 0x000fe2000800084c */
[----:B------:R-:W-:Y:S01]  /*20f0*/  UIADD3 UR6, UR12, 0x102, URZ ;  /* 0x000001020c067890 */ /* 0x000fe2000fffe03f */
[----:B------:R-:W0:Y:S01]  /*2100*/  MUFU.TANH R7, R7 ;  /* 0x0000000700077308 */ /* 0x000e220000002400 */
[----:B------:R-:W-:Y:S01]  /*2110*/  UMOV UR7, 0x80000020 ;  /* 0x8000002000077882 */ /* 0x000fe20000000000 */
[----:B------:R-:W-:Y:S01]  /*2120*/  FMUL.FTZ R13, R0, R97 ;  /* 0x00000061000d7220 */ /* 0x000fe20000410000 */
[----:B---3--:R-:W-:Y:S01]  /*2130*/  IADD3 R95, R95, 0xa0, -R109 ;  /* 0x000000a05f5f7810 */ /* 0x008fe20007ffe86d */
[----:B------:R-:W-:-:S02]  /*2140*/  IMAD.U32 R96, RZ, RZ, UR50 ;  /* 0x00000032ff607e24 */ /* 0x000fc4000f8e00ff */
[C---:B------:R-:W-:Y:S01]  /*2150*/  FMUL.FTZ R8, R0.reuse, R94 ;  /* 0x0000005e00087220 */ /* 0x040fe20000410000 */
[C---:B------:R-:W-:Y:S01]  /*2160*/  FMUL.FTZ R15, R0.reuse, R100 ;  /* 0x00000064000f7220 */ /* 0x040fe20000410000 */
[C---:B------:R-:W-:Y:S01]  /*2170*/  FMUL.FTZ R21, R0.reuse, R101 ;  /* 0x0000006500157220 */ /* 0x040fe20000410000 */
[----:B------:R-:W1:Y:S01]  /*2180*/  MUFU.TANH R9, R9 ;  /* 0x0000000900097308 */ /* 0x000e620000002400 */
[C---:B------:R-:W-:Y:S01]  /*2190*/  FMUL.FTZ R12, R0.reuse, R98 ;  /* 0x00000062000c7220 */ /* 0x040fe20000410000 */
[C---:B------:R-:W-:Y:S01]  /*21a0*/  FMUL.FTZ R26, R0.reuse, R104 ;  /* 0x00000068001a7220 */ /* 0x040fe20000410000 */
[C---:B------:R-:W-:Y:S01]  /*21b0*/  FMUL.FTZ R14, R0.reuse, R99 ;  /* 0x00000063000e7220 */ /* 0x040fe20000410000 */
[C---:B------:R-:W-:Y:S01]  /*21c0*/  FMUL.FTZ R92, R0.reuse, R105 ;  /* 0x00000069005c7220 */ /* 0x040fe20000410000 */
[C---:B------:R-:W-:Y:S01]  /*21d0*/  FMUL.FTZ R20, R0.reuse, R102 ;  /* 0x0000006600147220 */ /* 0x040fe20000410000 */
[C---:B------:R-:W-:Y:S01]  /*21e0*/  FMUL.FTZ R24, R0.reuse, R103 ;  /* 0x0000006700187220 */ /* 0x040fe20000410000 */
[C---:B------:R-:W-:Y:S01]  /*21f0*/  FMUL.FTZ R27, R0.reuse, R106 ;  /* 0x0000006a001b7220 */ /* 0x040fe20000410000 */
[----:B------:R-:W2:Y:S01]  /*2200*/  MUFU.TANH R11, R11 ;  /* 0x0000000b000b7308 */ /* 0x000ea20000002400 */
[----:B------:R-:W-:-:S07]  /*2210*/  FMUL.FTZ R93, R0, R107 ;  /* 0x0000006b005d7220 */ /* 0x000fce0000410000 */
[----:B------:R-:W3:Y:S08]  /*2220*/  MUFU.TANH R13, R13 ;  /* 0x0000000d000d7308 */ /* 0x000ef00000002400 */
[----:B------:R-:W4:Y:S08]  /*2230*/  MUFU.TANH R8, R8 ;  /* 0x0000000800087308 */ /* 0x000f300000002400 */
[----:B------:R-:W5:Y:S08]  /*2240*/  MUFU.TANH R15, R15 ;  /* 0x0000000f000f7308 */ /* 0x000f700000002400 */
[----:B------:R-:W5:Y:S08]  /*2250*/  MUFU.TANH R10, R10 ;  /* 0x0000000a000a7308 */ /* 0x000f700000002400 */
[----:B------:R-:W5:Y:S01]  /*2260*/  MUFU.TANH R21, R21 ;  /* 0x0000001500157308 */ /* 0x000f620000002400 */
[----:B------:R-:W-:-:S02]  /*2270*/  WARPGROUP.DEPBAR.LE gsb0, 0x0 ;  /* 0x00008000000079c5 */ /* 0x000fc40000010000 */
[----:B------:R-:W-:Y:S01]  /*2280*/  WARPGROUP.ARRIVE ;  /* 0x00000000000079c5 */ /* 0x000fe20000000000 */
[C---:B------:R-:W-:Y:S01]  /*2290*/  FMUL.FTZ R76, R0.reuse, R76 ;  /* 0x0000004c004c7220 */ /* 0x040fe20000410000 */
[C---:B------:R-:W-:Y:S01]  /*22a0*/  FMUL.FTZ R77, R0.reuse, R77 ;  /* 0x0000004d004d7220 */ /* 0x040fe20000410000 */
[C---:B------:R-:W-:Y:S02]  /*22b0*/  FMUL.FTZ R80, R0.reuse, R80 ;  /* 0x0000005000507220 */ /* 0x040fe40000410000 */
[----:B------:R-:W5:Y:S01]  /*22c0*/  MUFU.TANH R12, R12 ;  /* 0x0000000c000c7308 */ /* 0x000f620000002400 */
[C---:B------:R-:W-:Y:S01]  /*22d0*/  FMUL.FTZ R81, R0.reuse, R81 ;  /* 0x0000005100517220 */ /* 0x040fe20000410000 */
[----:B------:R-:W-:Y:S01]  /*22e0*/  QGMMA.64x32x32.F32.E4M3.E4M3 R60, gdesc[UR4], R60, gsb0 ;  /* 0x00600000043c79f3 */ /* 0x000fe2000800083c */
[----:B------:R-:W-:Y:S01]  /*22f0*/  UIADD3 UR6, UR12, 0x182, URZ ;  /* 0x000001820c067890 */ /* 0x000fe2000fffe03f */
[C---:B------:R-:W-:Y:S01]  /*2300*/  FMUL.FTZ R78, R0.reuse, R78 ;  /* 0x0000004e004e7220 */ /* 0x040fe20000410000 */
[----:B------:R-:W-:Y:S01]  /*2310*/  UMOV UR7, 0x80000020 ;  /* 0x8000002000077882 */ /* 0x000fe20000000000 */
        /* <DEDUP_REMOVED lines=9> */
[C---:B------:R-:W-:Y:S01]  /*23b0*/  FMUL.FTZ R87, R0.reuse, R87 ;  /* 0x0000005700577220 */ /* 0x040fe20000410000 */
[----:B------:R-:W5:Y:S01]  /*23c0*/  MUFU.TANH R14, R14 ;  /* 0x0000000e000e7308 */ /* 0x000f620000002400 */
[C---:B------:R-:W-:Y:S01]  /*23d0*/  FMUL.FTZ R90, R0.reuse, R90 ;  /* 0x0000005a005a7220 */ /* 0x040fe20000410000 */
[----:B------:R-:W-:-:S06]  /*23e0*/  FMUL.FTZ R91, R0, R91 ;  /* 0x0000005b005b7220 */ /* 0x000fcc0000410000 */
[----:B------:R-:W5:Y:S08]  /*23f0*/  MUFU.TANH R92, R92 ;  /* 0x0000005c005c7308 */ /* 0x000f700000002400 */
[----:B------:R-:W5:Y:S08]  /*2400*/  MUFU.TANH R20, R20 ;  /* 0x0000001400147308 */ /* 0x000f700000002400 */
[----:B------:R-:W5:Y:S08]  /*2410*/  MUFU.TANH R76, R76 ;  /* 0x0000004c004c7308 */ /* 0x000f700000002400 */
[----:B------:R-:W5:Y:S08]  /*2420*/  MUFU.TANH R24, R24 ;  /* 0x0000001800187308 */ /* 0x000f700000002400 */
[----:B------:R-:W5:Y:S01]  /*2430*/  MUFU.TANH R77, R77 ;  /* 0x0000004d004d7308 */ /* 0x000f620000002400 */
[----:B------:R-:W-:-:S02]  /*2440*/  WARPGROUP.DEPBAR.LE gsb0, 0x0 ;  /* 0x00008000000079c5 */ /* 0x000fc40000010000 */
[----:B------:R-:W-:-:S05]  /*2450*/  WARPGROUP.ARRIVE ;  /* 0x00000000000079c5 */ /* 0x000fca0000000000 */
[----:B------:R-:W5:Y:S01]  /*2460*/  MUFU.TANH R27, R27 ;  /* 0x0000001b001b7308 */ /* 0x000f620000002400 */
        /* <DEDUP_REMOVED lines=18> */
[C---:B------:R-:W-:Y:S01]  /*2590*/  FMUL.FTZ R71, R0.reuse, R71 ;  /* 0x0000004700477220 */ /* 0x040fe20000410000 */
[C---:B------:R-:W-:Y:S01]  /*25a0*/  FMUL.FTZ R74, R0.reuse, R74 ;  /* 0x0000004a004a7220 */ /* 0x040fe20000410000 */
[----:B------:R-:W-:-:S04]  /*25b0*/  FMUL.FTZ R75, R0, R75 ;  /* 0x0000004b004b7220 */ /* 0x000fc80000410000 */
[----:B------:R-:W5:Y:S08]  /*25c0*/  MUFU.TANH R81, R81 ;  /* 0x0000005100517308 */ /* 0x000f700000002400 */
[----:B------:R-:W5:Y:S08]  /*25d0*/  MUFU.TANH R78, R78 ;  /* 0x0000004e004e7308 */ /* 0x000f700000002400 */
[----:B------:R-:W5:Y:S08]  /*25e0*/  MUFU.TANH R84, R84 ;  /* 0x0000005400547308 */ /* 0x000f700000002400 */
[----:B------:R-:W5:Y:S08]  /*25f0*/  MUFU.TANH R79, R79 ;  /* 0x0000004f004f7308 */ /* 0x000f700000002400 */
[----:B------:R-:W5:Y:S01]  /*2600*/  MUFU.TANH R85, R85 ;  /* 0x0000005500557308 */ /* 0x000f620000002400 */
[----:B------:R-:W-:-:S02]  /*2610*/  WARPGROUP.DEPBAR.LE gsb0, 0x0 ;  /* 0x00008000000079c5 */ /* 0x000fc40000010000 */
[----:B------:R-:W-:Y:S01]  /*2620*/  WARPGROUP.ARRIVE ;  /* 0x00000000000079c5 */ /* 0x000fe20000000000 */
[----:B------:R-:W-:Y:S01]  /*2630*/  FMUL.FTZ R94, R0, R45 ;  /* 0x0000002d005e7220 */ /* 0x000fe20000410000 */
[----:B------:R-:W-:Y:S02]  /*2640*/  IMAD R45, R96, -0xa0, R95 ;  /* 0xffffff60602d7824 */ /* 0x000fe400078e025f */
[C---:B------:R-:W-:Y:S01]  /*2650*/  FMUL.FTZ R96, R0.reuse, R50 ;  /* 0x0000003200607220 */ /* 0x040fe20000410000 */
[C---:B------:R-:W-:Y:S01]  /*2660*/  FMUL.FTZ R100, R0.reuse, R56 ;  /* 0x0000003800647220 */ /* 0x040fe20000410000 */
[C---:B------:R-:W-:Y:S01]  /*2670*/  FMUL.FTZ R95, R0.reuse, R49 ;  /* 0x00000031005f7220 */ /* 0x040fe20000410000 */
[----:B------:R-:W-:Y:S01]  /*2680*/  QGMMA.64x32x32.F32.E4M3.E4M3 R28, gdesc[UR4], R28, gsb0 ;  /* 0x00600000041c79f3 */ /* 0x000fe2000800081c */
[C---:B------:R-:W-:Y:S01]  /*2690*/  ISETP.GT.AND P6, PT, R45.reuse, RZ, PT ;  /* 0x000000ff2d00720c */ /* 0x040fe20003fc4270 */
[----:B------:R-:W5:Y:S01]  /*26a0*/  MUFU.TANH R82, R82 ;  /* 0x0000005200527308 */ /* 0x000f620000002400 */
[C---:B------:R-:W-:Y:S01]  /*26b0*/  ISETP.GT.AND P5, PT, R45.reuse, 0x1, PT ;  /* 0x000000012d00780c */ /* 0x040fe20003fa4270 */
[C---:B------:R-:W-:Y:S01]  /*26c0*/  FMUL.FTZ R44, R0.reuse, R44 ;  /* 0x0000002c002c7220 */ /* 0x040fe20000410000 */
[----:B------:R-:W-:Y:S01]  /*26d0*/  ISETP.GT.AND P4, PT, R45, 0x8, PT ;  /* 0x000000082d00780c */ /* 0x000fe20003f84270 */
[C---:B------:R-:W-:Y:S01]  /*26e0*/  FMUL.FTZ R48, R0.reuse, R48 ;  /* 0x0000003000307220 */ /* 0x040fe20000410000 */
[----:B0-----:R-:W-:Y:S01]  /*26f0*/  FSEL R50, R7, -INF , P6 ;  /* 0xff80000007327808 */ /* 0x001fe20003000000 */
[C---:B------:R-:W-:Y:S01]  /*2700*/  FMUL.FTZ R46, R0.reuse, R46 ;  /* 0x0000002e002e7220 */ /* 0x040fe20000410000 */
[----:B-1----:R-:W-:Y:S01]  /*2710*/  FSEL R9, R9, -INF , P5 ;  /* 0xff80000009097808 */ /* 0x002fe20002800000 */
[----:B------:R-:W0:Y:S01]  /*2720*/  MUFU.TANH R88, R88 ;  /* 0x0000005800587308 */ /* 0x000e220000002400 */
[----:B------:R-:W-:Y:S01]  /*2730*/  ISETP.GT.AND P2, PT, R45, 0x9, PT ;  /* 0x000000092d00780c */ /* 0x000fe20003f44270 */
[C---:B------:R-:W-:Y:S01]  /*2740*/  FMUL.FTZ R51, R0.reuse, R51 ;  /* 0x0000003300337220 */ /* 0x040fe20000410000 */
[----:B--2---:R-:W-:Y:S01]  /*2750*/  FSEL R11, R11, -INF , P4 ;  /* 0xff8000000b0b7808 */ /* 0x004fe20002000000 */
[----:B------:R-:W-:Y:S01]  /*2760*/  FMUL.FTZ R52, R0, R52 ;  /* 0x0000003400347220 */ /* 0x000fe20000410000 */
[----:B------:R-:W-:Y:S01]  /*2770*/  FMNMX.FTZ R56, R50, R9, !PT ;  /* 0x0000000932387209 */ /* 0x000fe20007810000 */
[C---:B------:R-:W-:Y:S01]  /*2780*/  FMUL.FTZ R47, R0.reuse, R47 ;  /* 0x0000002f002f7220 */ /* 0x040fe20000410000 */
[----:B------:R-:W-:Y:S01]  /*2790*/  ISETP.GT.AND P3, PT, R45, 0x10, PT ;  /* 0x000000102d00780c */ /* 0x000fe20003f64270 */
[----:B------:R-:W1:Y:S01]  /*27a0*/  MUFU.TANH R83, R83 ;  /* 0x0000005300537308 */ /* 0x000e620000002400 */
[----:B---3--:R-:W-:Y:S01]  /*27b0*/  FSEL R13, R13, -INF , P2 ;  /* 0xff8000000d0d7808 */ /* 0x008fe20001000000 */
[C---:B------:R-:W-:Y:S01]  /*27c0*/  FMUL.FTZ R98, R0.reuse, R53 ;  /* 0x0000003500627220 */ /* 0x040fe20000410000 */
[----:B------:R-:W-:Y:S01]  /*27d0*/  FMNMX.FTZ R56, R11, R56, !PT ;  /* 0x000000380b387209 */ /* 0x000fe20007810000 */
[----:B------:R-:W-:Y:S01]  /*27e0*/  FMUL.FTZ R57, R0, R57 ;  /* 0x0000003900397220 */ /* 0x000fe20000410000 */
[----:B----4-:R-:W-:Y:S01]  /*27f0*/  FSEL R8, R8, -INF , P6 ;  /* 0xff80000008087808 */ /* 0x010fe20003000000 */
[C---:B------:R-:W-:Y:S01]  /*2800*/  FMUL.FTZ R54, R0.reuse, R54 ;  /* 0x0000003600367220 */ /* 0x040fe20000410000 */
[----:B------:R-:W-:Y:S01]  /*2810*/  ISETP.GT.AND P6, PT, R45, 0x11, PT ;  /* 0x000000112d00780c */ /* 0x000fe20003fc4270 */
[----:B------:R-:W2:Y:S01]  /*2820*/  MUFU.TANH R89, R89 ;  /* 0x0000005900597308 */ /* 0x000ea20000002400 */
[----:B-----5:R-:W-:Y:S01]  /*2830*/  FSEL R15, R15, -INF , P3 ;  /* 0xff8000000f0f7808 */ /* 0x020fe20001800000 */
[C---:B------:R-:W-:Y:S01]  /*2840*/  FMUL.FTZ R97, R0.reuse, R55 ;  /* 0x0000003700617220 */ /* 0x040fe20000410000 */
[----:B------:R-:W-:Y:S01]  /*2850*/  FMNMX.FTZ R56, R13, R56, !PT ;  /* 0x000000380d387209 */ /* 0x000fe20007810000 */
[----:B------:R-:W-:Y:S01]  /*2860*/  FMUL.FTZ R55, R0, R58 ;  /* 0x0000003a00377220 */ /* 0x000fe20000410000 */
[----:B------:R-:W-:Y:S01]  /*2870*/  FSEL R7, R10, -INF , P5 ;  /* 0xff8000000a077808 */ /* 0x000fe20002800000 */
[----:B------:R-:W-:Y:S01]  /*2880*/  FMUL.FTZ R59, R0, R59 ;  /* 0x0000003b003b7220 */ /* 0x000fe20000410000 */
[----:B------:R-:W-:Y:S01]  /*2890*/  ISETP.GT.AND P5, PT, R45, 0x18, PT ;  /* 0x000000182d00780c */ /* 0x000fe20003fa4270 */
[----:B------:R3:W-:Y:S01]  /*28a0*/  MUFU.TANH R10, R95 ;  /* 0x0000005f000a7308 */ /* 0x0007e20000002400 */
[----:B------:R-:W-:-:S02]  /*28b0*/  FSEL R21, R21, -INF , P6 ;  /* 0xff80000015157808 */ /* 0x000fc40003000000 */
[----:B------:R-:W-:Y:S02]  /*28c0*/  FMNMX.FTZ R56, R15, R56, !PT ;  /* 0x000000380f387209 */ /* 0x000fe40007810000 */
[----:B------:R-:W-:Y:S02]  /*28d0*/  FSEL R12, R12, -INF , P4 ;  /* 0xff8000000c0c7808 */ /* 0x000fe40002000000 */
[----:B------:R-:W-:Y:S01]  /*28e0*/  ISETP.GT.AND P4, PT, R45, 0x19, PT ;  /* 0x000000192d00780c */ /* 0x000fe20003f84270 */
[----:B------:R-:W4:Y:S01]  /*28f0*/  MUFU.TANH R86, R86 ;  /* 0x0000005600567308 */ /* 0x000f220000002400 */
[----:B------:R-:W-:Y:S02]  /*2900*/  FSEL R26, R26, -INF , P5 ;  /* 0xff8000001a1a7808 */ /* 0x000fe40002800000 */
[----:B---3--:R-:W-:Y:S02]  /*2910*/  FMNMX.FTZ R95, R21, R56, !PT ;  /* 0x00000038155f7209 */ /* 0x008fe40007810000 */
[----:B------:R-:W-:-:S02]  /*2920*/  FSEL R14, R14, -INF , P2 ;  /* 0xff8000000e0e7808 */ /* 0x000fc40001000000 */
[C---:B------:R-:W-:Y:S01]  /*2930*/  ISETP.GT.AND P2, PT, R45.reuse, 0x20, PT ;  /* 0x000000202d00780c */ /* 0x040fe20003f44270 */
[----:B------:R-:W3:Y:S01]  /*2940*/  MUFU.TANH R60, R60 ;  /* 0x0000003c003c7308 */ /* 0x000ee20000002400 */
[----:B------:R-:W-:Y:S02]  /*2950*/  FSEL R92, R92, -INF , P4 ;  /* 0xff8000005c5c7808 */ /* 0x000fe40002000000 */
[----:B------:R-:W-:Y:S02]  /*2960*/  FMNMX.FTZ R95, R26, R95, !PT ;  /* 0x0000005f1a5f7209 */ /* 0x000fe40007810000 */
[----:B------:R-:W-:Y:S02]  /*2970*/  FSEL R20, R20, -INF , P3 ;  /* 0xff80000014147808 */ /* 0x000fe40001800000 */
[----:B------:R-:W-:Y:S01]  /*2980*/  ISETP.GT.AND P3, PT, R45, 0x21, PT ;  /* 0x000000212d00780c */ /* 0x000fe20003f64270 */
[----:B------:R-:W5:Y:S01]  /*2990*/  MUFU.TANH R87, R87 ;  /* 0x0000005700577308 */ /* 0x000f620000002400 */
[----:B------:R-:W-:Y:S01]  /*29a0*/  FSEL R76, R76, -INF , P2 ;  /* 0xff8000004c4c7808 */ /* 0x000fe20001000000 */
[----:B------:R-:W-:-:S02]  /*29b0*/  WARPGROUP.DEPBAR.LE gsb0, 0x0 ;  /* 0x00008000000079c5 */ /* 0x000fc40000010000 */
[----:B------:R-:W-:Y:S01]  /*29c0*/  FMNMX.FTZ R95, R92, R95, !PT ;  /* 0x0000005f5c5f7209 */ /* 0x000fe20007810000 */
[----:B------:R-:W-:Y:S01]  /*29d0*/  FMUL.FTZ R112, R0, R28 ;  /* 0x0000001c00707220 */ /* 0x000fe20000410000 */
[----:B------:R-:W-:Y:S01]  /*29e0*/  FSEL R24, R24, -INF , P6 ;  /* 0xff80000018187808 */ /* 0x000fe20003000000 */
[C---:B------:R-:W-:Y:S01]  /*29f0*/  FMUL.FTZ R104, R0.reuse, R29 ;  /* 0x0000001d00687220 */ /* 0x040fe20000410000 */
[----:B------:R-:W-:Y:S01]  /*2a00*/  ISETP.GT.AND P6, PT, R45, 0x28, PT ;  /* 0x000000282d00780c */ /* 0x000fe20003fc4270 */
[----:B------:R-:W5:Y:S01]  /*2a10*/  MUFU.TANH R61, R61 ;  /* 0x0000003d003d7308 */ /* 0x000f620000002400 */
[----:B------:R-:W-:Y:S01]  /*2a20*/  FSEL R77, R77, -INF , P3 ;  /* 0xff8000004d4d7808 */ /* 0x000fe20001800000 */
[----:B------:R-:W-:Y:S01]  /*2a30*/  FMUL.FTZ R32, R0, R32 ;  /* 0x0000002000207220 */ /* 0x000fe20000410000 */
[----:B------:R-:W-:Y:S01]  /*2a40*/  FMNMX.FTZ R56, R76, R95, !PT ;  /* 0x0000005f4c387209 */ /* 0x000fe20007810000 */
[C---:B------:R-:W-:Y:S01]  /*2a50*/  FMUL.FTZ R33, R0.reuse, R33 ;  /* 0x0000002100217220 */ /* 0x040fe20000410000 */
[----:B------:R-:W-:Y:S01]  /*2a60*/  FSEL R27, R27, -INF , P5 ;  /* 0xff8000001b1b7808 */ /* 0x000fe20002800000 */
[----:B------:R-:W-:Y:S01]  /*2a70*/  FMUL.FTZ R36, R0, R36 ;  /* 0x0000002400247220 */ /* 0x000fe20000410000 */
[----:B------:R-:W-:Y:S01]  /*2a80*/  ISETP.GT.AND P5, PT, R45, 0x29, PT ;  /* 0x000000292d00780c */ /* 0x000fe20003fa4270 */
[----:B------:R-:W5:Y:S01]  /*2a90*/  MUFU.TANH R90, R90 ;  /* 0x0000005a005a7308 */ /* 0x000f620000002400 */
[----:B------:R-:W-:Y:S01]  /*2aa0*/  FSEL R80, R80, -INF , P6 ;  /* 0xff80000050507808 */ /* 0x000fe20003000000 */
[C---:B------:R-:W-:Y:S01]  /*2ab0*/  FMUL.FTZ R31, R0.reuse, R31 ;  /* 0x0000001f001f7220 */ /* 0x040fe20000410000 */
[----:B------:R-:W-:Y:S01]  /*2ac0*/  FMNMX.FTZ R95, R77, R56, !PT ;  /* 0x000000384d5f7209 */ /* 0x000fe20007810000 */
[C---:B------:R-:W-:Y:S01]  /*2ad0*/  FMUL.FTZ R37, R0.reuse, R37 ;  /* 0x0000002500257220 */ /* 0x040fe20000410000 */
[----:B------:R-:W-:Y:S01]  /*2ae0*/  FSEL R93, R93, -INF , P4 ;  /* 0xff8000005d5d7808 */ /* 0x000fe20002000000 */
[C---:B------:R-:W-:Y:S01]  /*2af0*/  FMUL.FTZ R34, R0.reuse, R34 ;  /* 0x0000002200227220 */ /* 0x040fe20000410000 */
[----:B------:R-:W-:Y:S01]  /*2b00*/  ISETP.GT.AND P4, PT, R45, 0x30, PT ;  /* 0x000000302d00780c */ /* 0x000fe20003f84270 */
[----:B------:R-:W5:Y:S01]  /*2b10*/  MUFU.TANH R64, R64 ;  /* 0x0000004000407308 */ /* 0x000f620000002400 */
[----:B------:R-:W-:Y:S01]  /*2b20*/  FSEL R81, R81, -INF , P5 ;  /* 0xff80000051517808 */ /* 0x000fe20002800000 */
[----:B------:R-:W-:Y:S01]  /*2b30*/  FMUL.FTZ R40, R0, R40 ;  /* 0x0000002800287220 */ /* 0x000fe20000410000 */
[----:B------:R-:W-:Y:S01]  /*2b40*/  FMNMX.FTZ R56, R80, R95, !PT ;  /* 0x0000005f50387209 */ /* 0x000fe20007810000 */
[----:B------:R-:W-:Y:S01]  /*2b50*/  FMUL.FTZ R41, R0, R41 ;  /* 0x0000002900297220 */ /* 0x000fe20000410000 */
[----:B------:R-:W-:-:S02]  /*2b60*/  FSEL R78, R78, -INF , P2 ;  /* 0xff8000004e4e7808 */ /* 0x000fc40001000000 */
[----:B------:R-:W-:Y:S01]  /*2b70*/  ISETP.GT.AND P2, PT, R45, 0x31, PT ;  /* 0x000000312d00780c */ /* 0x000fe20003f44270 */
[----:B------:R-:W5:Y:S01]  /*2b80*/  MUFU.TANH R91, R91 ;  /* 0x0000005b005b7308 */ /* 0x000f620000002400 */
[----:B------:R-:W-:Y:S02]  /*2b90*/  FSEL R84, R84, -INF , P4 ;  /* 0xff80000054547808 */ /* 0x000fe40002000000 */
[----:B------:R-:W-:Y:S02]  /*2ba0*/  FMNMX.FTZ R95, R81, R56, !PT ;  /* 0x00000038515f7209 */ /* 0x000fe40007810000 */
[----:B------:R-:W-:Y:S02]  /*2bb0*/  FSEL R79, R79, -INF , P3 ;  /* 0xff8000004f4f7808 */ /* 0x000fe40001800000 */
[----:B------:R-:W-:Y:S01]  /*2bc0*/  ISETP.GT.AND P3, PT, R45, 0x38, PT ;  /* 0x000000382d00780c */ /* 0x000fe20003f64270 */
[----:B------:R-:W5:Y:S01]  /*2bd0*/  MUFU.TANH R65, R65 ;  /* 0x0000004100417308 */ /* 0x000f620000002400 */
[----:B------:R-:W-:-:S02]  /*2be0*/  FSEL R85, R85, -INF , P2 ;  /* 0xff80000055557808 */ /* 0x000fc40001000000 */
[----:B------:R-:W-:Y:S02]  /*2bf0*/  FMNMX.FTZ R56, R84, R95, !PT ;  /* 0x0000005f54387209 */ /* 0x000fe40007810000 */
[----:B------:R-:W-:Y:S02]  /*2c00*/  FSEL R82, R82, -INF , P6 ;  /* 0xff80000052527808 */ /* 0x000fe40003000000 */
[----:B------:R-:W-:Y:S01]  /*2c10*/  ISETP.GT.AND P6, PT, R45, 0x39, PT ;  /* 0x000000392d00780c */ /* 0x000fe20003fc4270 */
[----:B------:R-:W5:Y:S01]  /*2c20*/  MUFU.TANH R62, R62 ;  /* 0x0000003e003e7308 */ /* 0x000f620000002400 */
[----:B0-----:R-:W-:Y:S02]  /*2c30*/  FSEL R88, R88, -INF , P3 ;  /* 0xff80000058587808 */ /* 0x001fe40001800000 */
[----:B------:R-:W-:Y:S01]  /*2c40*/  FMNMX.FTZ R95, R85, R56, !PT ;  /* 0x00000038555f7209 */ /* 0x000fe20007810000 */
[----:B------:R-:W-:Y:S01]  /*2c50*/  FMUL.FTZ R56, R0, R30 ;  /* 0x0000001e00387220 */ /* 0x000fe20000410000 */
[----:B-1----:R-:W-:-:S02]  /*2c60*/  FSEL R83, R83, -INF , P5 ;  /* 0xff80000053537808 */ /* 0x002fc40002800000 */
[----:B------:R-:W-:Y:S01]  /*2c70*/  ISETP.GT.AND P5, PT, R45, 0x40, PT ;  /* 0x000000402d00780c */ /* 0x000fe20003fa4270 */
[----:B------:R-:W0:Y:S01]  /*2c80*/  MUFU.TANH R68, R68 ;  /* 0x0000004400447308 */ /* 0x000e220000002400 */
[----:B--2---:R-:W-:Y:S02]  /*2c90*/  FSEL R89, R89, -INF , P6 ;  /* 0xff80000059597808 */ /* 0x004fe40003000000 */
[----:B------:R-:W-:Y:S02]  /*2ca0*/  FMNMX.FTZ R28, R88, R95, !PT ;  /* 0x0000005f581c7209 */ /* 0x000fe40007810000 */
[----:B----4-:R-:W-:Y:S02]  /*2cb0*/  FSEL R86, R86, -INF , P4 ;  /* 0xff80000056567808 */ /* 0x010fe40002000000 */
[----:B------:R-:W-:Y:S01]  /*2cc0*/  ISETP.GT.AND P4, PT, R45, 0x41, PT ;  /* 0x000000412d00780c */ /* 0x000fe20003f84270 */
[----:B------:R-:W1:Y:S01]  /*2cd0*/  MUFU.TANH R63, R63 ;  /* 0x0000003f003f7308 */ /* 0x000e620000002400 */
[----:B---3--:R-:W-:-:S02]  /*2ce0*/  FSEL R60, R60, -INF , P5 ;  /* 0xff8000003c3c7808 */ /* 0x008fc40002800000 */
[----:B------:R-:W-:Y:S02]  /*2cf0*/  FMNMX.FTZ R95, R89, R28, !PT ;  /* 0x0000001c595f7209 */ /* 0x000fe40007810000 */
[----:B-----5:R-:W-:Y:S02]  /*2d00*/  FSEL R87, R87, -INF , P2 ;  /* 0xff80000057577808 */ /* 0x020fe40001000000 */
[----:B------:R-:W-:Y:S01]  /*2d10*/  ISETP.GT.AND P2, PT, R45, 0x48, PT ;  /* 0x000000482d00780c */ /* 0x000fe20003f44270 */
[----:B------:R-:W2:Y:S01]  /*2d20*/  MUFU.TANH R69, R69 ;  /* 0x0000004500457308 */ /* 0x000ea20000002400 */
[----:B------:R-:W-:Y:S02]  /*2d30*/  FSEL R61, R61, -INF , P4 ;  /* 0xff8000003d3d7808 */ /* 0x000fe40002000000 */
[----:B------:R-:W-:Y:S01]  /*2d40*/  FMNMX.FTZ R28, R60, R95, !PT ;  /* 0x0000005f3c1c7209 */ /* 0x000fe20007810000 */
[----:B------:R-:W-:Y:S01]  /*2d50*/  FMUL.FTZ R95, R0, R43 ;  /* 0x0000002b005f7220 */ /* 0x000fe20000410000 */
[----:B------:R-:W-:-:S02]  /*2d60*/  FSEL R90, R90, -INF , P3 ;  /* 0xff8000005a5a7808 */ /* 0x000fc40001800000 */
[----:B------:R-:W-:Y:S01]  /*2d70*/  ISETP.GT.AND P3, PT, R45, 0x49, PT ;  /* 0x000000492d00780c */ /* 0x000fe20003f64270 */
[----:B------:R-:W3:Y:S01]  /*2d80*/  MUFU.TANH R66, R66 ;  /* 0x0000004200427308 */ /* 0x000ee20000002400 */
[----:B------:R-:W-:Y:S02]  /*2d90*/  FSEL R64, R64, -INF , P2 ;  /* 0xff80000040407808 */ /* 0x000fe40001000000 */
[----:B------:R-:W-:Y:S02]  /*2da0*/  FMNMX.FTZ R29, R61, R28, !PT ;  /* 0x0000001c3d1d7209 */ /* 0x000fe40007810000 */
[----:B------:R-:W-:Y:S02]  /*2db0*/  FSEL R91, R91, -INF , P6 ;  /* 0xff8000005b5b7808 */ /* 0x000fe40003000000 */
[----:B------:R-:W-:Y:S01]  /*2dc0*/  ISETP.GT.AND P6, PT, R45, 0x50, PT ;  /* 0x000000502d00780c */ /* 0x000fe20003fc4270 */
[----:B------:R-:W4:Y:S01]  /*2dd0*/  MUFU.TANH R72, R72 ;  /* 0x0000004800487308 */ /* 0x000f220000002400 */
[----:B------:R-:W-:-:S02]  /*2de0*/  FSEL R65, R65, -INF , P3 ;  /* 0xff80000041417808 */ /* 0x000fc40001800000 */
[----:B------:R-:W-:Y:S02]  /*2df0*/  FMNMX.FTZ R28, R64, R29, !PT ;  /* 0x0000001d401c7209 */ /* 0x000fe40007810000 */
[----:B------:R-:W-:Y:S02]  /*2e00*/  FSEL R62, R62, -INF , P5 ;  /* 0xff8000003e3e7808 */ /* 0x000fe40002800000 */
[----:B------:R-:W-:Y:S01]  /*2e10*/  ISETP.GT.AND P5, PT, R45, 0x51, PT ;  /* 0x000000512d00780c */ /* 0x000fe20003fa4270 */
[----:B------:R-:W5:Y:S01]  /*2e20*/  MUFU.TANH R67, R67 ;  /* 0x0000004300437308 */ /* 0x000f620000002400 */
[----:B0-----:R-:W-:Y:S02]  /*2e30*/  FSEL R68, R68, -INF , P6 ;  /* 0xff80000044447808 */ /* 0x001fe40003000000 */
[----:B------:R-:W-:Y:S02]  /*2e40*/  FMNMX.FTZ R29, R65, R28, !PT ;  /* 0x0000001c411d7209 */ /* 0x000fe40007810000 */
[----:B-1----:R-:W-:-:S02]  /*2e50*/  FSEL R63, R63, -INF , P4 ;  /* 0xff8000003f3f7808 */ /* 0x002fc40002000000 */
[----:B------:R-:W-:Y:S01]  /*2e60*/  ISETP.GT.AND P4, PT, R45, 0x58, PT ;  /* 0x000000582d00780c */ /* 0x000fe20003f84270 */
[----:B------:R-:W0:Y:S01]  /*2e70*/  MUFU.TANH R73, R73 ;  /* 0x0000004900497308 */ /* 0x000e220000002400 */
[----:B--2---:R-:W-:Y:S02]  /*2e80*/  FSEL R69, R69, -INF , P5 ;  /* 0xff80000045457808 */ /* 0x004fe40002800000 */
[----:B------:R-:W-:Y:S02]  /*2e90*/  FMNMX.FTZ R28, R68, R29, !PT ;  /* 0x0000001d441c7209 */ /* 0x000fe40007810000 */
[----:B---3--:R-:W-:Y:S02]  /*2ea0*/  FSEL R66, R66, -INF , P2 ;  /* 0xff80000042427808 */ /* 0x008fe40001000000 */
[----:B------:R-:W-:Y:S01]  /*2eb0*/  ISETP.GT.AND P2, PT, R45, 0x59, PT ;  /* 0x000000592d00780c */ /* 0x000fe20003f44270 */
[----:B------:R-:W1:Y:S01]  /*2ec0*/  MUFU.TANH R70, R70 ;  /* 0x0000004600467308 */ /* 0x000e620000002400 */
[----:B----4-:R-:W-:-:S02]  /*2ed0*/  FSEL R72, R72, -INF , P4 ;  /* 0xff80000048487808 */ /* 0x010fc40002000000 */
[----:B------:R-:W-:Y:S02]  /*2ee0*/  FMNMX.FTZ R29, R69, R28, !PT ;  /* 0x0000001c451d7209 */ /* 0x000fe40007810000 */
[----:B-----5:R-:W-:Y:S02]  /*2ef0*/  FSEL R67, R67, -INF , P3 ;  /* 0xff80000043437808 */ /* 0x020fe40001800000 */
[----:B------:R-:W-:Y:S01]  /*2f00*/  ISETP.GT.AND P3, PT, R45, 0x60, PT ;  /* 0x000000602d00780c */ /* 0x000fe20003f64270 */
[----:B------:R-:W2:Y:S01]  /*2f10*/  MUFU.TANH R44, R44 ;  /* 0x0000002c002c7308 */ /* 0x000ea20000002400 */
[----:B0-----:R-:W-:Y:S02]  /*2f20*/  FSEL R73, R73, -INF , P2 ;  /* 0xff80000049497808 */ /* 0x001fe40001000000 */
[----:B------:R-:W-:-:S04]  /*2f30*/  FMNMX.FTZ R28, R72, R29, !PT ;  /* 0x0000001d481c7209 */ /* 0x000fc80007810000 */
[----:B------:R-:W-:Y:S01]  /*2f40*/  FMNMX.FTZ R29, R73, R28, !PT ;  /* 0x0000001c491d7209 */ /* 0x000fe20007810000 */
[----:B------:R-:W0:Y:S01]  /*2f50*/  MUFU.TANH R71, R71 ;  /* 0x0000004700477308 */ /* 0x000e220000002400 */
[----:B-1----:R-:W-:Y:S02]  /*2f60*/  FSEL R70, R70, -INF , P6 ;  /* 0xff80000046467808 */ /* 0x002fe40003000000 */
[----:B------:R-:W-:-:S05]  /*2f70*/  ISETP.GT.AND P6, PT, R45, 0x61, PT ;  /* 0x000000612d00780c */ /* 0x000fca0003fc4270 */
[----:B------:R-:W1:Y:S01]  /*2f80*/  MUFU.TANH R94, R94 ;  /* 0x0000005e005e7308 */ /* 0x000e620000002400 */
[----:B--2---:R-:W-:-:S04]  /*2f90*/  FSEL R44, R44, -INF , P3 ;  /* 0xff8000002c2c7808 */ /* 0x004fc80001800000 */
[----:B------:R-:W-:-:S03]  /*2fa0*/  FMNMX.FTZ R29, R44, R29, !PT ;  /* 0x0000001d2c1d7209 */ /* 0x000fc60007810000 */
[----:B------:R-:W2:Y:S01]  /*2fb0*/  MUFU.TANH R74, R74 ;  /* 0x0000004a004a7308 */ /* 0x000ea20000002400 */
[----:B0-----:R-:W-:Y:S02]  /*2fc0*/  FSEL R71, R71, -INF , P5 ;  /* 0xff80000047477808 */ /* 0x001fe40002800000 */
[----:B------:R-:W-:-:S05]  /*2fd0*/  ISETP.GT.AND P5, PT, R45, 0x68, PT ;  /* 0x000000682d00780c */ /* 0x000fca0003fa4270 */
[----:B------:R-:W0:Y:S01]  /*2fe0*/  MUFU.TANH R48, R48 ;  /* 0x0000003000307308 */ /* 0x000e220000002400 */
[----:B-1----:R-:W-:-:S04]  /*2ff0*/  FSEL R94, R94, -INF , P6 ;  /* 0xff8000005e5e7808 */ /* 0x002fc80003000000 */
[----:B------:R-:W-:-:S03]  /*3000*/  FMNMX.FTZ R29, R94, R29, !PT ;  /* 0x0000001d5e1d7209 */ /* 0x000fc60007810000 */
[----:B------:R-:W1:Y:S01]  /*3010*/  MUFU.TANH R75, R75 ;  /* 0x0000004b004b7308 */ /* 0x000e620000002400 */
[----:B--2---:R-:W-:Y:S02]  /*3020*/  FSEL R74, R74, -INF , P4 ;  /* 0xff8000004a4a7808 */ /* 0x004fe40002000000 */
[----:B------:R-:W-:-:S04]  /*3030*/  ISETP.GT.AND P4, PT, R45, 0x69, PT ;  /* 0x000000692d00780c */ /* 0x000fc80003f84270 */
[----:B------:R-:W-:Y:S01]  /*3040*/  FSEL R58, R10, -INF , P4 ;  /* 0xff8000000a3a7808 */ /* 0x000fe20002000000 */
[----:B------:R-:W2:Y:S01]  /*3050*/  MUFU.TANH R46, R46 ;  /* 0x0000002e002e7308 */ /* 0x000ea20000002400 */
[----:B0-----:R-:W-:-:S04]  /*3060*/  FSEL R48, R48, -INF , P5 ;  /* 0xff80000030307808 */ /* 0x001fc80002800000 */
[----:B------:R-:W-:-:S03]  /*3070*/  FMNMX.FTZ R29, R48, R29, !PT ;  /* 0x0000001d301d7209 */ /* 0x000fc60007810000 */
[----:B------:R-:W0:Y:S01]  /*3080*/  MUFU.TANH R51, R51 ;  /* 0x0000003300337308 */ /* 0x000e220000002400 */
[----:B-1----:R-:W-:Y:S02]  /*3090*/  FSEL R75, R75, -INF , P2 ;  /* 0xff8000004b4b7808 */ /* 0x002fe40001000000 */
[----:B------:R-:W-:-:S05]  /*30a0*/  ISETP.GT.AND P2, PT, R45, 0x70, PT ;  /* 0x000000702d00780c */ /* 0x000fca0003f44270 */
[----:B------:R-:W-:Y:S01]  /*30b0*/  MUFU.TANH R52, R52 ;  /* 0x0000003400347308 */ /* 0x000fe20000002400 */
[----:B--2---:R-:W-:Y:S02]  /*30c0*/  FSEL R46, R46, -INF , P3 ;  /* 0xff8000002e2e7808 */ /* 0x004fe40001800000 */
[----:B------:R-:W-:-:S05]  /*30d0*/  ISETP.GT.AND P3, PT, R45, 0x71, PT ;  /* 0x000000712d00780c */ /* 0x000fca0003f64270 */
[----:B------:R-:W1:Y:S01]  /*30e0*/  MUFU.TANH R47, R47 ;  /* 0x0000002f002f7308 */ /* 0x000e620000002400 */
[----:B0-----:R-:W-:Y:S02]  /*30f0*/  FSEL R28, R51, -INF , P4 ;  /* 0xff800000331c7808 */ /* 0x001fe40002000000 */
[----:B------:R-:W-:Y:S02]  /*3100*/  FMNMX.FTZ R51, R58, R29, !PT ;  /* 0x0000001d3a337209 */ /* 0x000fe40007810000 */
[----:B------:R-:W-:-:S03]  /*3110*/  ISETP.GT.AND P4, PT, R45, 0x80, PT ;  /* 0x000000802d00780c */ /* 0x000fc60003f84270 */
[----:B------:R-:W0:Y:S08]  /*3120*/  MUFU.TANH R98, R98 ;  /* 0x0000006200627308 */ /* 0x000e300000002400 */
[----:B------:R2:W3:Y:S01]  /*3130*/  MUFU.TANH R49, R96 ;  /* 0x0000006000317308 */ /* 0x0004e20000002400 */
[----:B-1----:R-:W-:Y:S02]  /*3140*/  FSEL R47, R47, -INF , P6 ;  /* 0xff8000002f2f7808 */ /* 0x002fe40003000000 */
[----:B------:R-:W-:-:S05]  /*3150*/  ISETP.GT.AND P6, PT, R45, 0x78, PT ;  /* 0x000000782d00780c */ /* 0x000fca0003fc4270 */
[----:B------:R-:W1:Y:S01]  /*3160*/  MUFU.TANH R100, R100 ;  /* 0x0000006400647308 */ /* 0x000e620000002400 */
[----:B--2---:R-:W-:Y:S02]  /*3170*/  FSEL R96, R52, -INF , P2 ;  /* 0xff80000034607808 */ /* 0x004fe40001000000 */
[----:B0-----:R-:W-:Y:S02]  /*3180*/  FSEL R98, R98, -INF , P3 ;  /* 0xff80000062627808 */ /* 0x001fe40001800000 */
[----:B------:R-:W-:-:S03]  /*3190*/  FMNMX.FTZ R51, R96, R51, !PT ;  /* 0x0000003360337209 */ /* 0x000fc60007810000 */
[----:B------:R-:W0:Y:S01]  /*31a0*/  MUFU.TANH R57, R57 ;  /* 0x0000003900397308 */ /* 0x000e220000002400 */
[----:B---3--:R-:W-:Y:S02]  /*31b0*/  FSEL R49, R49, -INF , P5 ;  /* 0xff80000031317808 */ /* 0x008fe40002800000 */
[----:B------:R-:W-:Y:S02]  /*31c0*/  ISETP.GT.AND P5, PT, R45, 0x79, PT ;  /* 0x000000792d00780c */ /* 0x000fe40003fa4270 */
[----:B------:R-:W-:-:S03]  /*31d0*/  FMNMX.FTZ R51, R98, R51, !PT ;  /* 0x0000003362337209 */ /* 0x000fc60007810000 */
[----:B------:R-:W2:Y:S01]  /*31e0*/  MUFU.TANH R53, R54 ;  /* 0x0000003600357308 */ /* 0x000ea20000002400 */
[----:B-1----:R-:W-:-:S04]  /*31f0*/  FSEL R100, R100, -INF , P6 ;  /* 0xff80000064647808 */ /* 0x002fc80003000000 */
[----:B------:R-:W-:-:S03]  /*3200*/  FMNMX.FTZ R51, R100, R51, !PT ;  /* 0x0000003364337209 */ /* 0x000fc60007810000 */
[----:B------:R1:W3:Y:S01]  /*3210*/  MUFU.TANH R54, R97 ;  /* 0x0000006100367308 */ /* 0x0002e20000002400 */
[----:B0-----:R-:W-:Y:S01]  /*3220*/  FSEL R102, R57, -INF , P5 ;  /* 0xff80000039667808 */ /* 0x001fe20002800000 */
[----:B------:R-:W-:-:S03]  /*3230*/  FMUL.FTZ R57, R0, R38 ;  /* 0x0000002600397220 */ /* 0x000fc60000410000 */
[----:B------:R-:W-:-:S03]  /*3240*/  FMNMX.FTZ R51, R102, R51, !PT ;  /* 0x0000003366337209 */ /* 0x000fc60007810000 */
[----:B------:R-:W0:Y:S01]  /*3250*/  MUFU.TANH R112, R112 ;  /* 0x0000007000707308 */ /* 0x000e220000002400 */
[----:B--2---:R-:W-:Y:S01]  /*3260*/  FSEL R10, R53, -INF , P2 ;  /* 0xff800000350a7808 */ /* 0x004fe20001000000 */
[----:B-1----:R-:W-:Y:S01]  /*3270*/  FMUL.FTZ R97, R0, R42 ;  /* 0x0000002a00617220 */ /* 0x002fe20000410000 */
[----:B------:R-:W-:-:S05]  /*3280*/  ISETP.GT.AND P2, PT, R45, 0x88, PT ;  /* 0x000000882d00780c */ /* 0x000fca0003f44270 */
[----:B------:R-:W1:Y:S01]  /*3290*/  MUFU.TANH R104, R104 ;  /* 0x0000006800687308 */ /* 0x000e620000002400 */
[----:B---3--:R-:W-:Y:S02]  /*32a0*/  FSEL R29, R54, -INF , P3 ;  /* 0xff800000361d7808 */ /* 0x008fe40001800000 */
[----:B------:R-:W-:-:S05]  /*32b0*/  ISETP.GT.AND P3, PT, R45, 0x81, PT ;  /* 0x000000812d00780c */ /* 0x000fca0003f64270 */
[----:B------:R-:W2:Y:S01]  /*32c0*/  MUFU.TANH R55, R55 ;  /* 0x0000003700377308 */ /* 0x000ea20000002400 */
[----:B0-----:R-:W-:-:S04]  /*32d0*/  FSEL R112, R112, -INF , P4 ;  /* 0xff80000070707808 */ /* 0x001fc80002000000 */
[----:B------:R-:W-:-:S03]  /*32e0*/  FMNMX.FTZ R51, R112, R51, !PT ;  /* 0x0000003370337209 */ /* 0x000fc60007810000 */
[----:B------:R-:W0:Y:S01]  /*32f0*/  MUFU.TANH R32, R32 ;  /* 0x0000002000207308 */ /* 0x000e220000002400 */
[----:B-1----:R-:W-:-:S04]  /*3300*/  FSEL R104, R104, -INF , P3 ;  /* 0xff80000068687808 */ /* 0x002fc80001800000 */
[----:B------:R-:W-:-:S03]  /*3310*/  FMNMX.FTZ R51, R104, R51, !PT ;  /* 0x0000003368337209 */ /* 0x000fc60007810000 */
[----:B------:R-:W-:Y:S01]  /*3320*/  MUFU.TANH R59, R59 ;  /* 0x0000003b003b7308 */ /* 0x000fe20000002400 */
[----:B--2---:R-:W-:Y:S01]  /*3330*/  FSEL R30, R55, -INF , P6 ;  /* 0xff800000371e7808 */ /* 0x004fe20003000000 */
[----:B------:R-:W-:Y:S01]  /*3340*/  FMUL.FTZ R55, R0, R35 ;  /* 0x0000002300377220 */ /* 0x000fe20000410000 */
[----:B------:R-:W-:-:S05]  /*3350*/  ISETP.GT.AND P6, PT, R45, 0x89, PT ;  /* 0x000000892d00780c */ /* 0x000fca0003fc4270 */
[----:B------:R-:W1:Y:S01]  /*3360*/  MUFU.TANH R33, R33 ;  /* 0x0000002100217308 */ /* 0x000e620000002400 */
[----:B0-----:R-:W-:-:S04]  /*3370*/  FSEL R110, R32, -INF , P2 ;  /* 0xff800000206e7808 */ /* 0x001fc80001000000 */
[----:B------:R-:W-:-:S03]  /*3380*/  FMNMX.FTZ R51, R110, R51, !PT ;  /* 0x000000336e337209 */ /* 0x000fc60007810000 */
[----:B------:R-:W0:Y:S08]  /*3390*/  MUFU.TANH R56, R56 ;  /* 0x0000003800387308 */ /* 0x000e300000002400 */
[----:B------:R2:W3:Y:S01]  /*33a0*/  MUFU.TANH R54, R36 ;  /* 0x0000002400367308 */ /* 0x0004e20000002400 */
[----:B-1----:R-:W-:-:S04]  /*33b0*/  FSEL R106, R33, -INF , P6 ;  /* 0xff800000216a7808 */ /* 0x002fc80003000000 */
[----:B------:R-:W-:-:S03]  /*33c0*/  FMNMX.FTZ R51, R106, R51, !PT ;  /* 0x000000336a337209 */ /* 0x000fc60007810000 */
[----:B------:R-:W1:Y:S01]  /*33d0*/  MUFU.TANH R31, R31 ;  /* 0x0000001f001f7308 */ /* 0x000e620000002400 */
[----:B--2---:R-:W-:Y:S01]  /*33e0*/  FSEL R36, R59, -INF , P5 ;  /* 0xff8000003b247808 */ /* 0x004fe20002800000 */
[----:B------:R-:W-:Y:S01]  /*33f0*/  FMUL.FTZ R59, R0, R39 ;  /* 0x00000027003b7220 */ /* 0x000fe20000410000 */
[C---:B------:R-:W-:Y:S02]  /*3400*/  ISETP.GT.AND P5, PT, R45.reuse, 0x90, PT ;  /* 0x000000902d00780c */ /* 0x040fe40003fa4270 */
[----:B0-----:R-:W-:Y:S02]  /*3410*/  FSEL R32, R56, -INF , P4 ;  /* 0xff80000038207808 */ /* 0x001fe40002000000 */
[----:B------:R-:W-:Y:S01]  /*3420*/  ISETP.GT.AND P4, PT, R45, 0x91, PT ;  /* 0x000000912d00780c */ /* 0x000fe20003f84270 */
[----:B------:R-:W0:Y:S01]  /*3430*/  MUFU.TANH R37, R37 ;  /* 0x0000002500257308 */ /* 0x000e220000002400 */
[----:B---3--:R-:W-:-:S04]  /*3440*/  FSEL R54, R54, -INF , P5 ;  /* 0xff80000036367808 */ /* 0x008fc80002800000 */
[----:B------:R-:W-:-:S03]  /*3450*/  FMNMX.FTZ R56, R54, R51, !PT ;  /* 0x0000003336387209 */ /* 0x000fc60007810000 */
[----:B------:R-:W2:Y:S01]  /*3460*/  MUFU.TANH R34, R34 ;  /* 0x0000002200227308 */ /* 0x000ea20000002400 */
[----:B-1----:R-:W-:Y:S02]  /*3470*/  FSEL R33, R31, -INF , P3 ;  /* 0xff8000001f217808 */ /* 0x002fe40001800000 */
[----:B------:R-:W-:-:S05]  /*3480*/  ISETP.GT.AND P3, PT, R45, 0x98, PT ;  /* 0x000000982d00780c */ /* 0x000fca0003f64270 */
[----:B------:R-:W1:Y:S01]  /*3490*/  MUFU.TANH R40, R40 ;  /* 0x0000002800287308 */ /* 0x000e620000002400 */
[----:B0-----:R-:W-:-:S04]  /*34a0*/  FSEL R31, R37, -INF , P4 ;  /* 0xff800000251f7808 */ /* 0x001fc80002000000 */
[----:B------:R-:W-:-:S03]  /*34b0*/  FMNMX.FTZ R37, R31, R56, !PT ;  /* 0x000000381f257209 */ /* 0x000fc60007810000 */
[----:B------:R-:W0:Y:S01]  /*34c0*/  MUFU.TANH R41, R41 ;  /* 0x0000002900297308 */ /* 0x000e220000002400 */
[----:B--2---:R-:W-:Y:S02]  /*34d0*/  FSEL R34, R34, -INF , P2 ;  /* 0xff80000022227808 */ /* 0x004fe40001000000 */
[----:B------:R-:W-:-:S05]  /*34e0*/  ISETP.GT.AND P2, PT, R45, 0x99, PT ;  /* 0x000000992d00780c */ /* 0x000fca0003f44270 */
[----:B------:R-:W2:Y:S01]  /*34f0*/  MUFU.TANH R55, R55 ;  /* 0x0000003700377308 */ /* 0x000ea20000002400 */
[----:B-1----:R-:W-:-:S04]  /*3500*/  FSEL R52, R40, -INF , P3 ;  /* 0xff80000028347808 */ /* 0x002fc80001800000 */
[----:B------:R-:W-:-:S03]  /*3510*/  FMNMX.FTZ R37, R52, R37, !PT ;  /* 0x0000002534257209 */ /* 0x000fc60007810000 */
[----:B------:R-:W1:Y:S01]  /*3520*/  MUFU.TANH R57, R57 ;  /* 0x0000003900397308 */ /* 0x000e620000002400 */
[----:B0-----:R-:W-:-:S04]  /*3530*/  FSEL R40, R41, -INF , P2 ;  /* 0xff80000029287808 */ /* 0x001fc80001000000 */
[----:B------:R-:W-:Y:S01]  /*3540*/  FMNMX.FTZ R41, R40, R37, !PT ;  /* 0x0000002528297209 */ /* 0x000fe20007810000 */
[----:B------:R-:W-:Y:S02]  /*3550*/  IMAD.U32 R37, RZ, RZ, UR20 ;  /* 0x00000014ff257e24 */ /* 0x000fe4000f8e00ff */
[----:B------:R-:W-:Y:S01]  /*3560*/  MUFU.TANH R59, R59 ;  /* 0x0000003b003b7308 */ /* 0x000fe20000002400 */
[----:B--2---:R-:W-:Y:S01]  /*3570*/  FSEL R55, R55, -INF , P6 ;  /* 0xff80000037377808 */ /* 0x004fe20003000000 */
[----:B------:R-:W0:Y:S06]  /*3580*/  SHFL.BFLY PT, R56, R41, 0x2, 0x1f ;  /* 0x0c401f0029387f89 */ /* 0x000e2c00000e0000 */
[----:B------:R-:W-:Y:S01]  /*3590*/  MUFU.TANH R97, R97 ;  /* 0x0000006100617308 */ /* 0x000fe20000002400 */
[----:B-1----:R-:W-:-:S07]  /*35a0*/  FSEL R57, R57, -INF , P5 ;  /* 0xff80000039397808 */ /* 0x002fce0002800000 */
[----:B------:R-:W-:Y:S01]  /*35b0*/  MUFU.TANH R95, R95 ;  /* 0x0000005f005f7308 */ /* 0x000fe20000002400 */
[----:B0-----:R-:W-:-:S05]  /*35c0*/  FMNMX.FTZ R45, R41, R56, !PT ;  /* 0x00000038292d7209 */ /* 0x001fca0007810000 */
[----:B------:R-:W0:Y:S02]  /*35d0*/  SHFL.BFLY PT, R56, R45, 0x1, 0x1f ;  /* 0x0c201f002d387f89 */ /* 0x000e2400000e0000 */
[----:B0-----:R-:W-:-:S04]  /*35e0*/  FMNMX.FTZ R56, R45, R56, !PT ;  /* 0x000000382d387209 */ /* 0x001fc80007810000 */
[C---:B------:R-:W-:Y:S01]  /*35f0*/  FSETP.NEU.FTZ.AND P0, PT, R56.reuse, -INF , PT ;  /* 0xff8000003800780b */ /* 0x040fe20003f1d000 */
[----:B------:R-:W-:-:S05]  /*3600*/  FFMA.FTZ R37, R56, R37, -8 ;  /* 0xc100000038257423 */ /* 0x000fca0000010025 */
[----:B------:R-:W-:Y:S02]  /*3610*/  FSEL R37, R37, RZ, P0 ;  /* 0x000000ff25257208 */ /* 0x000fe40000000000 */
[----:B------:R-:W-:-:S03]  /*3620*/  ISETP.NE.AND P0, PT, R108, RZ, PT ;  /* 0x000000ff6c00720c */ /* 0x000fc60003f05270 */
[--C-:B------:R-:W-:Y:S01]  /*3630*/  FFMA.FTZ R38, R9, UR20, -R37.reuse ;  /* 0x0000001409267c23 */ /* 0x100fe20008010825 */
[----:B------:R-:W-:-:S01]  /*3640*/  FFMA.FTZ R9, R11, UR20, -R37 ;  /* 0x000000140b097c23 */ /* 0x000fc20008010825 */
[--C-:B------:R-:W-:Y:S01]  /*3650*/  FFMA.FTZ R11, R15, UR20, -R37.reuse ;  /* 0x000000140f0b7c23 */ /* 0x100fe20008010825 */
[----:B------:R-:W-:Y:S01]  /*3660*/  FMNMX.FTZ R15, R8, R7, !PT ;  /* 0x00000007080f7209 */ /* 0x000fe20007810000 */
        /* <DEDUP_REMOVED lines=13> */
[----:B------:R-:W-:Y:S01]  /*3740*/  MUFU.EX2 R15, R41 ;  /* 0x00000029000f7308 */ /* 0x000fe20000000800 */
[----:B------:R-:W-:-:S01]  /*3750*/  FFMA.FTZ R77, R77, UR20, -R37 ;  /* 0x000000144d4d7c23 */ /* 0x000fc20008010825 */
[----:B------:R-:W-:Y:S01]  /*3760*/  FMNMX.FTZ R76, R24, R21, !PT ;  /* 0x00000015184c7209 */ /* 0x000fe20007810000 */
[----:B------:R-:W-:-:S01]  /*3770*/  FFMA.FTZ R65, R65, UR20, -R37 ;  /* 0x0000001441417c23 */ /* 0x000fc20008010825 */
[--C-:B------:R-:W-:Y:S01]  /*3780*/  FFMA.FTZ R48, R48, UR20, -R37.reuse ;  /* 0x0000001430307c23 */ /* 0x100fe20008010825 */
[----:B------:R-:W-:-:S01]  /*3790*/  FFMA.FTZ R102, R102, UR20, -R37 ;  /* 0x0000001466667c23 */ /* 0x000fc20008010825 */
[----:B------:R-:W-:Y:S01]  /*37a0*/  FMNMX.FTZ R92, R27, R76, !PT ;  /* 0x0000004c1b5c7209 */ /* 0x000fe20007810000 */
[----:B------:R-:W-:-:S01]  /*37b0*/  FFMA.FTZ R54, R54, UR20, -R37 ;  /* 0x0000001436367c23 */ /* 0x000fc20008010825 */
[----:B------:R0:W-:Y:S01]  /*37c0*/  MUFU.EX2 R76, R77 ;  /* 0x0000004d004c7308 */ /* 0x0001e20000000800 */
[----:B------:R-:W-:-:S01]  /*37d0*/  FFMA.FTZ R31, R31, UR20, -R37 ;  /* 0x000000141f1f7c23 */ /* 0x000fc20008010825 */
[----:B------:R-:W-:Y:S01]  /*37e0*/  FMNMX.FTZ R21, R93, R92, !PT ;  /* 0x0000005c5d157209 */ /* 0x000fe20007810000 */
[----:B------:R-:W-:-:S03]  /*37f0*/  FFMA.FTZ R52, R52, UR20, -R37 ;  /* 0x0000001434347c23 */ /* 0x000fc60008010825 */
[----:B------:R-:W-:Y:S02]  /*3800*/  FMNMX.FTZ R80, R78, R21, !PT ;  /* 0x000000154e507209 */ /* 0x000fe40007810000 */
[----:B------:R1:W-:Y:S01]  /*3810*/  MUFU.EX2 R21, R43 ;  /* 0x0000002b00157308 */ /* 0x0003e20000000800 */
[----:B0-----:R-:W-:-:S01]  /*3820*/  FFMA.FTZ R77, R68, UR20, -R37 ;  /* 0x00000014444d7c23 */ /* 0x001fc20008010825 */
[----:B------:R-:W-:Y:S01]  /*3830*/  FMNMX.FTZ R39, R79, R80, !PT ;  /* 0x000000504f277209 */ /* 0x000fe20007810000 */
[----:B------:R-:W-:-:S01]  /*3840*/  FFMA.FTZ R80, R81, UR20, -R37 ;  /* 0x0000001451507c23 */ /* 0x000fc20008010825 */
[----:B------:R-:W-:Y:S02]  /*3850*/  FFMA.FTZ R81, R100, UR20, -R37 ;  /* 0x0000001464517c23 */ /* 0x000fe40008010825 */
[----:B------:R-:W-:Y:S02]  /*3860*/  FMNMX.FTZ R92, R82, R39, !PT ;  /* 0x00000027525c7209 */ /* 0x000fe40007810000 */
[----:B------:R-:W-:Y:S02]  /*3870*/  MUFU.EX2 R35, R35 ;  /* 0x0000002300237308 */ /* 0x000fe40000000800 */
[----:B------:R-:W-:-:S04]  /*3880*/  FMNMX.FTZ R39, R83, R92, !PT ;  /* 0x0000005c53277209 */ /* 0x000fc80007810000 */
[----:B------:R-:W-:Y:S02]  /*3890*/  FMNMX.FTZ R84, R86, R39, !PT ;  /* 0x0000002756547209 */ /* 0x000fe40007810000 */
[----:B------:R0:W-:Y:S02]  /*38a0*/  MUFU.EX2 R39, R45 ;  /* 0x0000002d00277308 */ /* 0x0001e40000000800 */
[----:B------:R-:W-:Y:S01]  /*38b0*/  FMNMX.FTZ R41, R87, R84, !PT ;  /* 0x0000005457297209 */ /* 0x000fe20007810000 */
[--C-:B------:R-:W-:Y:S01]  /*38c0*/  FFMA.FTZ R84, R85, UR20, -R37.reuse ;  /* 0x0000001455547c23 */ /* 0x100fe20008010825 */
[----:B------:R-:W-:-:S02]  /*38d0*/  FFMA.FTZ R85, R112, UR20, -R37 ;  /* 0x0000001470557c23 */ /* 0x000fc40008010825 */
[----:B------:R-:W-:Y:S02]  /*38e0*/  FMNMX.FTZ R92, R90, R41, !PT ;  /* 0x000000295a5c7209 */ /* 0x000fe40007810000 */
[----:B------:R-:W-:Y:S02]  /*38f0*/  MUFU.EX2 R38, R38 ;  /* 0x0000002600267308 */ /* 0x000fe40000000800 */
[----:B------:R-:W-:-:S04]  /*3900*/  FMNMX.FTZ R41, R91, R92, !PT ;  /* 0x0000005c5b297209 */ /* 0x000fc80007810000 */
[----:B------:R-:W-:Y:S02]  /*3910*/  FMNMX.FTZ R88, R62, R41, !PT ;  /* 0x000000293e587209 */ /* 0x000fe40007810000 */
[----:B------:R2:W-:Y:S02]  /*3920*/  MUFU.EX2 R41, R51 ;  /* 0x0000003300297308 */ /* 0x0005e40000000800 */
[----:B-1----:R-:W-:Y:S01]  /*3930*/  FMNMX.FTZ R43, R63, R88, !PT ;  /* 0x000000583f2b7209 */ /* 0x002fe20007810000 */
[--C-:B------:R-:W-:Y:S01]  /*3940*/  FFMA.FTZ R88, R89, UR20, -R37.reuse ;  /* 0x0000001459587c23 */ /* 0x100fe20008010825 */
[----:B------:R-:W-:-:S02]  /*3950*/  FFMA.FTZ R89, R110, UR20, -R37 ;  /* 0x000000146e597c23 */ /* 0x000fc40008010825 */
[----:B------:R-:W-:Y:S02]  /*3960*/  FMNMX.FTZ R92, R66, R43, !PT ;  /* 0x0000002b425c7209 */ /* 0x000fe40007810000 */
[----:B------:R-:W-:Y:S02]  /*3970*/  MUFU.EX2 R9, R9 ;  /* 0x0000000900097308 */ /* 0x000fe40000000800 */
[----:B------:R-:W-:-:S04]  /*3980*/  FMNMX.FTZ R43, R67, R92, !PT ;  /* 0x0000005c432b7209 */ /* 0x000fc80007810000 */
[----:B------:R-:W-:Y:S02]  /*3990*/  FMNMX.FTZ R60, R70, R43, !PT ;  /* 0x0000002b463c7209 */ /* 0x000fe40007810000 */
[----:B------:R-:W-:Y:S02]  /*39a0*/  MUFU.EX2 R43, R53 ;  /* 0x00000035002b7308 */ /* 0x000fe40000000800 */
[----:B0-----:R-:W-:Y:S01]  /*39b0*/  FMNMX.FTZ R45, R71, R60, !PT ;  /* 0x0000003c472d7209 */ /* 0x001fe20007810000 */
[--C-:B------:R-:W-:Y:S01]  /*39c0*/  FFMA.FTZ R60, R61, UR20, -R37.reuse ;  /* 0x000000143d3c7c23 */ /* 0x100fe20008010825 */
[----:B------:R-:W-:-:S02]  /*39d0*/  FFMA.FTZ R61, R64, UR20, -R37 ;  /* 0x00000014403d7c23 */ /* 0x000fc40008010825 */
[----:B------:R-:W-:Y:S02]  /*39e0*/  FMNMX.FTZ R92, R74, R45, !PT ;  /* 0x0000002d4a5c7209 */ /* 0x000fe40007810000 */
[----:B------:R-:W0:Y:S02]  /*39f0*/  MUFU.EX2 R42, R42 ;  /* 0x0000002a002a7308 */ /* 0x000e240000000800 */
[----:B------:R-:W-:-:S04]  /*3a00*/  FMNMX.FTZ R45, R75, R92, !PT ;  /* 0x0000005c4b2d7209 */ /* 0x000fc80007810000 */
[----:B------:R-:W-:Y:S02]  /*3a10*/  FMNMX.FTZ R64, R46, R45, !PT ;  /* 0x0000002d2e407209 */ /* 0x000fe40007810000 */
[----:B------:R-:W-:Y:S02]  /*3a20*/  MUFU.EX2 R45, R61 ;  /* 0x0000003d002d7308 */ /* 0x000fe40000000800 */
[----:B------:R-:W-:-:S04]  /*3a30*/  FMNMX.FTZ R64, R47, R64, !PT ;  /* 0x000000402f407209 */ /* 0x000fc80007810000 */
[----:B--2---:R-:W-:Y:S02]  /*3a40*/  FMNMX.FTZ R51, R49, R64, !PT ;  /* 0x0000004031337209 */ /* 0x004fe40007810000 */
[----:B------:R1:W2:Y:S01]  /*3a50*/  MUFU.EX2 R64, R65 ;  /* 0x0000004100407308 */ /* 0x0002a20000000800 */
[----:B0-----:R-:W-:Y:S02]  /*3a60*/  F2FP.SATFINITE.E4M3.F32.PACK_AB_MERGE_C R152, R42, R9, RZ ;  /* 0x000000092a98723e */ /* 0x001fe400048070ff */
[----:B------:R-:W-:Y:S02]  /*3a70*/  FMNMX.FTZ R51, R28, R51, !PT ;  /* 0x000000331c337209 */ /* 0x000fe40007810000 */
[----:B------:R-:W-:Y:S02]  /*3a80*/  F2FP.SATFINITE.E4M3.F32.PACK_AB_MERGE_C R152, R38, R35, R152 ;  /* 0x000000232698723e */ /* 0x000fe40004807098 */
[----:B------:R-:W-:Y:S01]  /*3a90*/  FMNMX.FTZ R68, R10, R51, !PT ;  /* 0x000000330a447209 */ /* 0x000fe20007810000 */
[----:B------:R-:W-:Y:S01]  /*3aa0*/  MUFU.EX2 R11, R11 ;  /* 0x0000000b000b7308 */ /* 0x000fe20000000800 */
[----:B-1----:R-:W-:-:S01]  /*3ab0*/  FFMA.FTZ R65, R44, UR20, -R37 ;  /* 0x000000142c417c23 */ /* 0x002fc20008010825 */
[----:B------:R-:W-:-:S02]  /*3ac0*/  FSEL R44, R97, -INF , P3 ;  /* 0xff800000612c7808 */ /* 0x000fc40001800000 */
[----:B------:R-:W-:Y:S01]  /*3ad0*/  FMNMX.FTZ R53, R29, R68, !PT ;  /* 0x000000441d357209 */ /* 0x000fe20007810000 */
[--C-:B------:R-:W-:Y:S01]  /*3ae0*/  FFMA.FTZ R68, R69, UR20, -R37.reuse ;  /* 0x0000001445447c23 */ /* 0x100fe20008010825 */
[----:B------:R-:W-:-:S02]  /*3af0*/  FFMA.FTZ R69, R72, UR20, -R37 ;  /* 0x0000001448457c23 */ /* 0x000fc40008010825 */
[----:B------:R-:W-:Y:S01]  /*3b00*/  FMNMX.FTZ R53, R30, R53, !PT ;  /* 0x000000351e357209 */ /* 0x000fe20007810000 */
[----:B------:R0:W-:Y:S01]  /*3b10*/  MUFU.EX2 R51, R77 ;  /* 0x0000004d00337308 */ /* 0x0001e20000000800 */
[----:B--2---:R-:W-:Y:S02]  /*3b20*/  F2FP.SATFINITE.E4M3.F32.PACK_AB_MERGE_C R136, R64, R45, RZ ;  /* 0x0000002d4088723e */ /* 0x004fe400048070ff */
[----:B------:R-:W-:-:S04]  /*3b30*/  FMNMX.FTZ R53, R36, R53, !PT ;  /* 0x0000003524357209 */ /* 0x000fc80007810000 */
[----:B------:R-:W-:Y:S01]  /*3b40*/  FMNMX.FTZ R72, R32, R53, !PT ;  /* 0x0000003520487209 */ /* 0x000fe20007810000 */
[----:B------:R-:W-:Y:S01]  /*3b50*/  MUFU.EX2 R50, R50 ;  /* 0x0000003200327308 */ /* 0x000fe20000000800 */
[----:B0-----:R-:W-:-:S01]  /*3b60*/  FFMA.FTZ R77, R98, UR20, -R37 ;  /* 0x00000014624d7c23 */ /* 0x001fc20008010825 */
[--C-:B------:R-:W-:Y:S01]  /*3b70*/  FFMA.FTZ R98, R106, UR20, -R37.reuse ;  /* 0x000000146a627c23 */ /* 0x100fe20008010825 */
[----:B------:R-:W-:Y:S01]  /*3b80*/  FMNMX.FTZ R61, R33, R72, !PT ;  /* 0x00000048213d7209 */ /* 0x000fe20007810000 */
[--C-:B------:R-:W-:Y:S01]  /*3b90*/  FFMA.FTZ R72, R73, UR20, -R37.reuse ;  /* 0x0000001449487c23 */ /* 0x100fe20008010825 */
[----:B------:R-:W-:-:S01]  /*3ba0*/  FFMA.FTZ R73, R58, UR20, -R37 ;  /* 0x000000143a497c23 */ /* 0x000fc20008010825 */
[--C-:B------:R-:W-:Y:S01]  /*3bb0*/  FFMA.FTZ R58, R96, UR20, -R37.reuse ;  /* 0x00000014603a7c23 */ /* 0x100fe20008010825 */
[----:B------:R-:W-:Y:S01]  /*3bc0*/  FMNMX.FTZ R92, R34, R61, !PT ;  /* 0x0000003d225c7209 */ /* 0x000fe20007810000 */
[----:B------:R0:W-:Y:S01]  /*3bd0*/  MUFU.EX2 R53, R69 ;  /* 0x0000004500357308 */ /* 0x0001e20000000800 */
[----:B------:R-:W-:Y:S01]  /*3be0*/  FSEL R61, R59, -INF , P4 ;  /* 0xff8000003b3d7808 */ /* 0x000fe20002000000 */
[----:B------:R-:W-:Y:S01]  /*3bf0*/  FFMA.FTZ R96, R104, UR20, -R37 ;  /* 0x0000001468607c23 */ /* 0x000fe20008010825 */
[----:B------:R-:W-:-:S04]  /*3c00*/  FMNMX.FTZ R92, R55, R92, !PT ;  /* 0x0000005c375c7209 */ /* 0x000fc80007810000 */
[----:B------:R-:W-:Y:S01]  /*3c10*/  FMNMX.FTZ R92, R57, R92, !PT ;  /* 0x0000005c395c7209 */ /* 0x000fe20007810000 */
[----:B------:R-:W-:Y:S01]  /*3c20*/  MUFU.EX2 R13, R13 ;  /* 0x0000000d000d7308 */ /* 0x000fe20000000800 */
[----:B0-----:R-:W-:Y:S02]  /*3c30*/  FSEL R69, R95, -INF , P2 ;  /* 0xff8000005f457808 */ /* 0x001fe40001000000 */
[----:B------:R-:W-:Y:S01]  /*3c40*/  FMNMX.FTZ R59, R61, R92, !PT ;  /* 0x0000005c3d3b7209 */ /* 0x000fe20007810000 */
[----:B------:R-:W-:-:S01]  /*3c50*/  FFMA.FTZ R92, R94, UR20, -R37 ;  /* 0x000000145e5c7c23 */ /* 0x000fc20008010825 */
[----:B------:R-:W-:Y:S02]  /*3c60*/  FFMA.FTZ R37, R40, UR20, -R37 ;  /* 0x0000001428257c23 */ /* 0x000fe40008010825 */
[----:B------:R-:W-:Y:S01]  /*3c70*/  FMNMX.FTZ R94, R44, R59, !PT ;  /* 0x0000003b2c5e7209 */ /* 0x000fe20007810000 */
[----:B------:R-:W0:Y:S03]  /*3c80*/  MUFU.EX2 R26, R26 ;  /* 0x0000001a001a7308 */ /* 0x000e260000000800 */
[----:B------:R-:W-:-:S05]  /*3c90*/  FMNMX.FTZ R94, R69, R94, !PT ;  /* 0x0000005e455e7209 */ /* 0x000fca0007810000 */
[----:B------:R-:W1:Y:S01]  /*3ca0*/  SHFL.BFLY PT, R59, R94, 0x2, 0x1f ;  /* 0x0c401f005e3b7f89 */ /* 0x000e6200000e0000 */
[----:B------:R-:W2:Y:S08]  /*3cb0*/  MUFU.EX2 R80, R80 ;  /* 0x0000005000507308 */ /* 0x000eb00000000800 */
[----:B------:R-:W-:Y:S01]  /*3cc0*/  MUFU.EX2 R84, R84 ;  /* 0x0000005400547308 */ /* 0x000fe20000000800 */
[----:B0-----:R-:W-:-:S04]  /*3cd0*/  F2FP.SATFINITE.E4M3.F32.PACK_AB_MERGE_C R154, R26, R13, RZ ;  /* 0x0000000d1a9a723e */ /* 0x001fc800048070ff */
[----:B------:R-:W-:-:S03]  /*3ce0*/  F2FP.SATFINITE.E4M3.F32.PACK_AB_MERGE_C R154, R50, R11, R154 ;  /* 0x0000000b329a723e */ /* 0x000fc6000480709a */
[----:B------:R-:W0:Y:S01]  /*3cf0*/  MUFU.EX2 R88, R88 ;  /* 0x0000005800587308 */ /* 0x000e220000000800 */
[----:B--2---:R-:W-:-:S04]  /*3d00*/  F2FP.SATFINITE.E4M3.F32.PACK_AB_MERGE_C R148, R80, R21, RZ ;  /* 0x000000155094723e */ /* 0x004fc800048070ff */
[----:B------:R-:W-:Y:S02]  /*3d10*/  F2FP.SATFINITE.E4M3.F32.PACK_AB_MERGE_C R148, R76, R15, R148 ;  /* 0x0000000f4c94723e */ /* 0x000fe40004807094 */
[----:B-1----:R-:W-:Y:S01]  /*3d20*/  FMNMX.FTZ R95, R94, R59, !PT ;  /* 0x0000003b5e5f7209 */ /* 0x002fe20007810000 */
[----:B------:R-:W1:Y:S04]  /*3d30*/  MUFU.EX2 R60, R60 ;  /* 0x0000003c003c7308 */ /* 0x000e680000000800 */
[----:B------:R-:W2:Y:S04]  /*3d40*/  SHFL.BFLY PT, R100, R95, 0x1, 0x1f ;  /* 0x0c201f005f647f89 */ /* 0x000ea800000e0000 */
[----:B------:R-:W-:Y:S01]  /*3d50*/  MUFU.EX2 R68, R68 ;  /* 0x0000004400447308 */ /* 0x000fe20000000800 */
[----:B0-----:R-:W-:-:S04]  /*3d60*/  F2FP.SATFINITE.E4M3.F32.PACK_AB_MERGE_C R150, R88, R41, RZ ;  /* 0x000000295896723e */ /* 0x001fc800048070ff */
[----:B------:R-:W-:-:S03]  /*3d70*/  F2FP.SATFINITE.E4M3.F32.PACK_AB_MERGE_C R150, R84, R39, R150 ;  /* 0x000000275496723e */ /* 0x000fc60004807096 */
[----:B------:R-:W0:Y:S01]  /*3d80*/  MUFU.EX2 R72, R72 ;  /* 0x0000004800487308 */ /* 0x000e220000000800 */
[----:B-1----:R-:W-:-:S07]  /*3d90*/  F2FP.SATFINITE.E4M3.F32.PACK_AB_MERGE_C R136, R60, R43, R136 ;  /* 0x0000002b3c88723e */ /* 0x002fce0004807088 */
[----:B------:R-:W-:Y:S01]  /*3da0*/  MUFU.EX2 R65, R65 ;  /* 0x0000004100417308 */ /* 0x000fe20000000800 */
[----:B--2---:R-:W-:Y:S01]  /*3db0*/  FMNMX.FTZ R59, R95, R100, !PT ;  /* 0x000000645f3b7209 */ /* 0x004fe20007810000 */
[----:B------:R-:W-:-:S03]  /*3dc0*/  IMAD.U32 R100, RZ, RZ, UR20 ;  /* 0x00000014ff647e24 */ /* 0x000fc6000f8e00ff */
[C---:B------:R-:W-:Y:S01]  /*3dd0*/  FSETP.NEU.FTZ.AND P2, PT, R59.reuse, -INF , PT ;  /* 0xff8000003b00780b */ /* 0x040fe20003f5d000 */
[----:B------:R-:W-:-:S02]  /*3de0*/  FFMA.FTZ R97, R59, R100, -8 ;  /* 0xc10000003b617423 */ /* 0x000fc40000010064 */
[----:B------:R-:W-:Y:S01]  /*3df0*/  MUFU.EX2 R92, R92 ;  /* 0x0000005c005c7308 */ /* 0x000fe20000000800 */
[----:B0-----:R-:W-:Y:S02]  /*3e00*/  F2FP.SATFINITE.E4M3.F32.PACK_AB_MERGE_C R138, R72, R53, RZ ;  /* 0x00000035488a723e */ /* 0x001fe400048070ff */
[----:B------:R-:W-:Y:S02]  /*3e10*/  FSEL R97, R97, RZ, P2 ;  /* 0x000000ff61617208 */ /* 0x000fe40001000000 */
[----:B------:R-:W-:-:S03]  /*3e20*/  F2FP.SATFINITE.E4M3.F32.PACK_AB_MERGE_C R138, R68, R51, R138 ;  /* 0x00000033448a723e */ /* 0x000fc6000480708a */
        /* <DEDUP_REMOVED lines=20> */
[----:B------:R-:W-:Y:S01]  /*3f70*/  FADD.FTZ R74, R35, R38 ;  /* 0x00000026234a7221 */ /* 0x000fe20000010000 */
[----:B------:R-:W-:-:S01]  /*3f80*/  FFMA.FTZ R93, R93, UR20, -R97 ;  /* 0x000000145d5d7c23 */ /* 0x000fc20008010861 */
[--C-:B------:R-:W-:Y:S01]  /*3f90*/  FFMA.FTZ R14, R78, UR20, -R97.reuse ;  /* 0x000000144e0e7c23 */ /* 0x100fe20008010861 */
[----:B------:R-:W-:-:S01]  /*3fa0*/  FFMA.FTZ R78, R82, UR20, -R97 ;  /* 0x00000014524e7c23 */ /* 0x000fc20008010861 */
[----:B------:R-:W1:Y:S01]  /*3fb0*/  MUFU.EX2 R40, R40 ;  /* 0x0000002800287308 */ /* 0x000e620000000800 */
[----:B------:R-:W-:-:S01]  /*3fc0*/  FFMA.FTZ R82, R90, UR20, -R97 ;  /* 0x000000145a527c23 */ /* 0x000fc20008010861 */
[----:B------:R-:W-:Y:S01]  /*3fd0*/  FADD.FTZ R101, R9, R74 ;  /* 0x0000004a09657221 */ /* 0x000fe20000010000 */
[----:B------:R-:W-:-:S01]  /*3fe0*/  FFMA.FTZ R74, R46, UR20, -R97 ;  /* 0x000000142e4a7c23 */ /* 0x000fc20008010861 */
[----:B------:R-:W-:Y:S01]  /*3ff0*/  FFMA.FTZ R83, R83, UR20, -R97 ;  /* 0x0000001453537c23 */ /* 0x000fe20008010861 */
[----:B------:R-:W-:-:S02]  /*4000*/  @!P1 VIADD R46, R6, 0x13240 ;  /* 0x00013240062e9836 */ /* 0x000fc40000000000 */
[----:B------:R-:W-:Y:S01]  /*4010*/  FADD.FTZ R100, R42, R101 ;  /* 0x000000652a647221 */ /* 0x000fe20000010000 */
[----:B------:R-:W-:-:S01]  /*4020*/  FFMA.FTZ R62, R62, UR20, -R97 ;  /* 0x000000143e3e7c23 */ /* 0x000fc20008010861 */
[----:B------:R-:W2:Y:S01]  /*4030*/  MUFU.EX2 R99, R99 ;  /* 0x0000006300637308 */ /* 0x000ea20000000800 */
[----:B0-----:R-:W-:-:S01]  /*4040*/  FADD.FTZ R75, R8, R7 ;  /* 0x00000007084b7221 */ /* 0x001fc20000010000 */
[----:B------:R-:W-:Y:S01]  /*4050*/  FADD.FTZ R101, R11, R100 ;  /* 0x000000640b657221 */ /* 0x000fe20000010000 */
[----:B------:R-:W-:Y:S01]  /*4060*/  @!P1 PRMT R46, RZ, 0x654, R46 ;  /* 0x00000654ff2e9816 */ /* 0x000fe2000000002e */
[--C-:B------:R-:W-:Y:S01]  /*4070*/  FFMA.FTZ R49, R49, UR20, -R97.reuse ;  /* 0x0000001431317c23 */ /* 0x100fe20008010861 */
[----:B------:R-:W-:-:S01]  /*4080*/  FFMA.FTZ R63, R63, UR20, -R97 ;  /* 0x000000143f3f7c23 */ /* 0x000fc20008010861 */
[----:B------:R-:W-:Y:S01]  /*4090*/  FADD.FTZ R100, R50, R101 ;  /* 0x0000006532647221 */ /* 0x000fe20000010000 */
[----:B------:R0:W-:Y:S01]  /*40a0*/  @!P1 SYNCS.ARRIVE.TRANS64.RED.A1T0 RZ, [R46+URZ], RZ ;  /* 0x000000ff2eff99a7 */ /* 0x0001e2000810043f */
[----:B------:R-:W3:Y:S01]  /*40b0*/  MUFU.EX2 R12, R12 ;  /* 0x0000000c000c7308 */ /* 0x000ee20000000800 */
[----:B-1----:R-:W-:-:S01]  /*40c0*/  FADD.FTZ R90, R40, R75 ;  /* 0x0000004b285a7221 */ /* 0x002fc20000010000 */
[----:B------:R-:W-:Y:S01]  /*40d0*/  FADD.FTZ R101, R13, R100 ;  /* 0x000000640d657221 */ /* 0x000fe20000010000 */
[----:B------:R-:W-:-:S01]  /*40e0*/  FFMA.FTZ R47, R47, UR20, -R97 ;  /* 0x000000142f2f7c23 */ /* 0x000fc20008010861 */
[--C-:B------:R-:W-:Y:S01]  /*40f0*/  FFMA.FTZ R36, R36, UR20, -R97.reuse ;  /* 0x0000001424247c23 */ /* 0x100fe20008010861 */
[----:B------:R-:W-:-:S01]  /*4100*/  FFMA.FTZ R32, R32, UR20, -R97 ;  /* 0x0000001420207c23 */ /* 0x000fc20008010861 */
[--C-:B------:R-:W-:Y:S01]  /*4110*/  FFMA.FTZ R34, R34, UR20, -R97.reuse ;  /* 0x0000001422227c23 */ /* 0x100fe20008010861 */
[----:B0-----:R-:W-:-:S01]  /*4120*/  FFMA.FTZ R46, R28, UR20, -R97 ;  /* 0x000000141c2e7c23 */ /* 0x001fc20008010861 */
[----:B------:R-:W0:Y:S01]  /*4130*/  MUFU.EX2 R95, R95 ;  /* 0x0000005f005f7308 */ /* 0x000e220000000800 */
[----:B--2---:R-:W-:-:S01]  /*4140*/  FADD.FTZ R75, R99, R90 ;  /* 0x0000005a634b7221 */ /* 0x004fc20000010000 */
[--C-:B------:R-:W-:Y:S01]  /*4150*/  FFMA.FTZ R28, R10, UR20, -R97.reuse ;  /* 0x000000140a1c7c23 */ /* 0x100fe20008010861 */
[----:B------:R-:W-:-:S01]  /*4160*/  FFMA.FTZ R55, R55, UR20, -R97 ;  /* 0x0000001437377c23 */ /* 0x000fc20008010861 */
[--C-:B------:R-:W-:Y:S01]  /*4170*/  FFMA.FTZ R57, R57, UR20, -R97.reuse ;  /* 0x0000001439397c23 */ /* 0x100fe20008010861 */
[----:B------:R-:W-:-:S01]  /*4180*/  FFMA.FTZ R61, R61, UR20, -R97 ;  /* 0x000000143d3d7c23 */ /* 0x000fc20008010861 */
[--C-:B------:R-:W-:Y:S01]  /*4190*/  FFMA.FTZ R44, R44, UR20, -R97.reuse ;  /* 0x000000142c2c7c23 */ /* 0x100fe20008010861 */
[----:B------:R-:W-:-:S01]  /*41a0*/  FFMA.FTZ R69, R69, UR20, -R97 ;  /* 0x0000001445457c23 */ /* 0x000fc20008010861 */
[----:B------:R-:W1:Y:S01]  /*41b0*/  MUFU.EX2 R24, R24 ;  /* 0x0000001800187308 */ /* 0x000e620000000800 */
[----:B---3--:R-:W-:-:S01]  /*41c0*/  FADD.FTZ R90, R12, R75 ;  /* 0x0000004b0c5a7221 */ /* 0x008fc20000010000 */
[----:B------:R-:W-:Y:S01]  /*41d0*/  F2FP.SATFINITE.E4M3.F32.PACK_AB_MERGE_C R40, R99, R40, RZ ;  /* 0x000000286328723e */ /* 0x000fe200048070ff */
[--C-:B------:R-:W-:Y:S01]  /*41e0*/  IMAD.MOV.U32 R35, RZ, RZ, R25.reuse ;  /* 0x000000ffff237224 */ /* 0x100fe200078e0019 */
[----:B------:R-:W-:Y:S01]  /*41f0*/  PLOP3.LUT P1, PT, PT, PT, UP0, 0x80, 0x0 ;  /* 0x000000000000781c */ /* 0x000fe20003f2f008 */
[--C-:B------:R-:W-:Y:S01]  /*4200*/  IMAD.MOV.U32 R38, RZ, RZ, R25.reuse ;  /* 0x000000ffff267224 */ /* 0x100fe200078e0019 */
[----:B------:R-:W-:Y:S01]  /*4210*/  F2FP.SATFINITE.E4M3.F32.PACK_AB_MERGE_C R153, R7, R8, R40 ;  /* 0x000000080799723e */ /* 0x000fe20004807028 */
[----:B------:R-:W-:Y:S01]  /*4220*/  IMAD.MOV.U32 R40, RZ, RZ, R25 ;  /* 0x000000ffff287224 */ /* 0x000fe200078e0019 */
[----:B------:R-:W2:Y:S01]  /*4230*/  MUFU.EX2 R93, R93 ;  /* 0x0000005d005d7308 */ /* 0x000ea20000000800 */
[----:B0-----:R-:W-:-:S01]  /*4240*/  FADD.FTZ R75, R95, R90 ;  /* 0x0000005a5f4b7221 */ /* 0x001fc20000010000 */
[----:B------:R-:W-:Y:S01]  /*4250*/  FADD.FTZ R90, R26, R101 ;  /* 0x000000651a5a7221 */ /* 0x000fe20000010000 */
[----:B------:R-:W-:-:S03]  /*4260*/  IMAD.MOV.U32 R50, RZ, RZ, R25 ;  /* 0x000000ffff327224 */ /* 0x000fc600078e0019 */
[----:B------:R-:W-:Y:S02]  /*4270*/  FADD.FTZ R101, R15, R90 ;  /* 0x0000005a0f657221 */ /* 0x000fe40000010000 */
[----:B------:R-:W0:Y:S08]  /*4280*/  MUFU.EX2 R14, R14 ;  /* 0x0000000e000e7308 */ /* 0x000e300000000800 */
[----:B------:R-:W3:Y:S08]  /*4290*/  MUFU.EX2 R27, R27 ;  /* 0x0000001b001b7308 */ /* 0x000ef00000000800 */
[----:B------:R-:W4:Y:S08]  /*42a0*/  MUFU.EX2 R78, R78 ;  /* 0x0000004e004e7308 */ /* 0x000f300000000800 */
[----:B------:R1:W-:Y:S08]  /*42b0*/  MUFU.EX2 R6, R74 ;  /* 0x0000004a00067308 */ /* 0x0003f00000000800 */
[----:B------:R-:W5:Y:S01]  /*42c0*/  MUFU.EX2 R83, R83 ;  /* 0x0000005300537308 */ /* 0x000f620000000800 */
[----:B-1----:R-:W-:-:S01]  /*42d0*/  FADD.FTZ R74, R24, R75 ;  /* 0x0000004b184a7221 */ /* 0x002fc20000010000 */
[----:B--2---:R-:W-:-:S03]  /*42e0*/  F2FP.SATFINITE.E4M3.F32.PACK_AB_MERGE_C R24, R93, R24, RZ ;  /* 0x000000185d18723e */ /* 0x004fc600048070ff */
[----:B------:R-:W-:Y:S01]  /*42f0*/  FADD.FTZ R75, R93, R74 ;  /* 0x0000004a5d4b7221 */ /* 0x000fe20000010000 */
[----:B------:R-:W-:-:S01]  /*4300*/  FFMA.FTZ R74, R29, UR20, -R97 ;  /* 0x000000141d4a7c23 */ /* 0x000fc20008010861 */
[----:B------:R-:W-:Y:S01]  /*4310*/  F2FP.SATFINITE.E4M3.F32.PACK_AB_MERGE_C R155, R95, R12, R24 ;  /* 0x0000000c5f9b723e */ /* 0x000fe20004807018 */
[----:B------:R-:W1:Y:S01]  /*4320*/  MUFU.EX2 R20, R20 ;  /* 0x0000001400147308 */ /* 0x000e620000000800 */
[----:B0-----:R-:W-:-:S01]  /*4330*/  FADD.FTZ R90, R14, R75 ;  /* 0x0000004b0e5a7221 */ /* 0x001fc20000010000 */
[----:B------:R-:W-:Y:S01]  /*4340*/  FFMA.FTZ R75, R30, UR20, -R97 ;  /* 0x000000141e4b7c23 */ /* 0x000fe20008010861 */
[----:B------:R-:W-:-:S01]  /*4350*/  FADD.FTZ R30, R76, R101 ;  /* 0x000000654c1e7221 */ /* 0x000fc20000010000 */
[----:B------:R-:W-:Y:S02]  /*4360*/  IMAD.MOV.U32 R24, RZ, RZ, R25 ;  /* 0x000000ffff187224 */ /* 0x000fe400078e0019 */
[----:B---3--:R-:W-:-:S01]  /*4370*/  FADD.FTZ R101, R27, R90 ;  /* 0x0000005a1b657221 */ /* 0x008fc20000010000 */
[----:B------:R-:W-:Y:S01]  /*4380*/  FADD.FTZ R103, R21, R30 ;  /* 0x0000001e15677221 */ /* 0x000fe20000010000 */
[----:B------:R-:W0:Y:S02]  /*4390*/  MUFU.EX2 R79, R79 ;  /* 0x0000004f004f7308 */ /* 0x000e240000000800 */
[----:B----4-:R-:W-:-:S01]  /*43a0*/  FADD.FTZ R90, R78, R101 ;  /* 0x000000654e5a7221 */ /* 0x010fc20000010000 */
[----:B------:R-:W-:Y:S01]  /*43b0*/  FFMA.FTZ R30, R33, UR20, -R97 ;  /* 0x00000014211e7c23 */ /* 0x000fe20008010861 */
[----:B------:R-:W-:-:S01]  /*43c0*/  FADD.FTZ R100, R80, R103 ;  /* 0x0000006750647221 */ /* 0x000fc20000010000 */
[C---:B-----5:R-:W-:Y:S01]  /*43d0*/  F2FP.SATFINITE.E4M3.F32.PACK_AB_MERGE_C R78, R83.reuse, R78, RZ ;  /* 0x0000004e534e723e */ /* 0x060fe200048070ff */
[----:B------:R-:W-:-:S02]  /*43e0*/  FADD.FTZ R33, R83, R90 ;  /* 0x0000005a53217221 */ /* 0x000fc40000010000 */
[----:B------:R-:W2:Y:S01]  /*43f0*/  MUFU.EX2 R82, R82 ;  /* 0x0000005200527308 */ /* 0x000ea20000000800 */
[----:B------:R-:W-:Y:S01]  /*4400*/  F2FP.SATFINITE.E4M3.F32.PACK_AB_MERGE_C R149, R27, R14, R78 ;  /* 0x0000000e1b95723e */ /* 0x000fe2000480704e */
[----:B------:R-:W-:-:S06]  /*4410*/  IMAD.MOV.U32 R27, RZ, RZ, R25 ;  /* 0x000000ffff1b7224 */ /* 0x000fcc00078e0019 */
[----:B------:R-:W-:Y:S08]  /*4420*/  MUFU.EX2 R87, R87 ;  /* 0x0000005700577308 */ /* 0x000ff00000000800 */
[----:B------:R3:W-:Y:S08]  /*4430*/  MUFU.EX2 R10, R49 ;  /* 0x00000031000a7308 */ /* 0x0007f00000000800 */
[----:B------:R-:W-:Y:S01]  /*4440*/  MUFU.EX2 R62, R62 ;  /* 0x0000003e003e7308 */ /* 0x000fe20000000800 */
[----:B---3--:R-:W-:-:S01]  /*4450*/  FADD.FTZ R49, R39, R100 ;  /* 0x0000006427317221 */ /* 0x008fc20000010000 */
[----:B------:R-:W-:-:S03]  /*4460*/  IMAD.MOV.U32 R39, RZ, RZ, R25 ;  /* 0x000000ffff277224 */ /* 0x000fc600078e0019 */
[----:B------:R-:W-:-:S03]  /*4470*/  FADD.FTZ R90, R84, R49 ;  /* 0x00000031545a7221 */ /* 0x000fc60000010000 */
[----:B------:R1:W3:Y:S01]  /*4480*/  MUFU.EX2 R29, R46 ;  /* 0x0000002e001d7308 */ /* 0x0002e20000000800 */
[----:B------:R-:W-:-:S04]  /*4490*/  FADD.FTZ R101, R41, R90 ;  /* 0x0000005a29657221 */ /* 0x000fc80000010000 */
[----:B------:R-:W-:-:S03]  /*44a0*/  FADD.FTZ R90, R88, R101 ;  /* 0x00000065585a7221 */ /* 0x000fc60000010000 */
[----:B------:R-:W4:Y:S01]  /*44b0*/  MUFU.EX2 R63, R63 ;  /* 0x0000003f003f7308 */ /* 0x000f220000000800 */
[----:B-1----:R-:W-:-:S01]  /*44c0*/  FADD.FTZ R46, R20, R33 ;  /* 0x00000021142e7221 */ /* 0x002fc20000010000 */
[----:B------:R-:W-:Y:S01]  /*44d0*/  FADD.FTZ R97, R43, R90 ;  /* 0x0000005a2b617221 */ /* 0x000fe20000010000 */
[----:B------:R-:W-:Y:S02]  /*44e0*/  IMAD.MOV.U32 R43, RZ, RZ, R25 ;  /* 0x000000ffff2b7224 */ /* 0x000fe400078e0019 */
[----:B0-----:R-:W-:Y:S01]  /*44f0*/  FADD.FTZ R49, R79, R46 ;  /* 0x0000002e4f317221 */ /* 0x001fe20000010000 */
[----:B------:R-:W-:-:S02]  /*4500*/  FADD.FTZ R42, R60, R97 ;  /* 0x000000613c2a7221 */ /* 0x000fc40000010000 */
[----:B------:R-:W0:Y:S01]  /*4510*/  MUFU.EX2 R86, R86 ;  /* 0x0000005600567308 */ /* 0x000e220000000800 */
[----:B--2---:R-:W-:-:S01]  /*4520*/  FADD.FTZ R46, R82, R49 ;  /* 0x00000031522e7221 */ /* 0x004fc20000010000 */
[----:B------:R-:W-:Y:S01]  /*4530*/  FADD.FTZ R21, R45, R42 ;  /* 0x0000002a2d157221 */ /* 0x000fe20000010000 */
[----:B---3--:R-:W-:Y:S01]  /*4540*/  F2FP.SATFINITE.E4M3.F32.PACK_AB_MERGE_C R15, R29, R10, RZ ;  /* 0x0000000a1d0f723e */ /* 0x008fe200048070ff */
[----:B------:R-:W-:-:S02]  /*4550*/  IMAD.MOV.U32 R45, RZ, RZ, R25 ;  /* 0x000000ffff2d7224 */ /* 0x000fc400078e0019 */
[----:B------:R-:W-:-:S01]  /*4560*/  FADD.FTZ R49, R87, R46 ;  /* 0x0000002e57317221 */ /* 0x000fc20000010000 */
[----:B------:R-:W-:Y:S01]  /*4570*/  FADD.FTZ R64, R64, R21 ;  /* 0x0000001540407221 */ /* 0x000fe20000010000 */
[----:B------:R-:W-:Y:S01]  /*4580*/  F2FP.SATFINITE.E4M3.F32.PACK_AB_MERGE_C R82, R87, R82, RZ ;  /* 0x000000525752723e */ /* 0x000fe200048070ff */
[----:B------:R-:W1:Y:S01]  /*4590*/  MUFU.EX2 R91, R91 ;  /* 0x0000005b005b7308 */ /* 0x000e620000000800 */
[----:B------:R-:W-:-:S01]  /*45a0*/  FADD.FTZ R26, R62, R49 ;  /* 0x000000313e1a7221 */ /* 0x000fc20000010000 */
[----:B------:R-:W-:Y:S01]  /*45b0*/  FADD.FTZ R41, R51, R64 ;  /* 0x0000004033297221 */ /* 0x000fe20000010000 */
[----:B------:R-:W-:Y:S01]  /*45c0*/  F2FP.SATFINITE.E4M3.F32.PACK_AB_MERGE_C R151, R79, R20, R82 ;  /* 0x000000144f97723e */ /* 0x000fe20004807052 */
[----:B------:R-:W-:Y:S02]  /*45d0*/  IMAD.MOV.U32 R49, RZ, RZ, R25 ;  /* 0x000000ffff317224 */ /* 0x000fe400078e0019 */
[----:B----4-:R-:W-:-:S01]  /*45e0*/  FADD.FTZ R13, R63, R26 ;  /* 0x0000001a3f0d7221 */ /* 0x010fc20000010000 */
[----:B------:R-:W-:Y:S01]  /*45f0*/  MOV R46, R25 ;  /* 0x00000019002e7202 */ /* 0x000fe20000000f00 */
[----:B------:R-:W-:Y:S01]  /*4600*/  IMAD.MOV.U32 R51, RZ, RZ, R25 ;  /* 0x000000ffff337224 */ /* 0x000fe200078e0019 */
[----:B------:R-:W2:Y:S01]  /*4610*/  MUFU.EX2 R66, R66 ;  /* 0x0000004200427308 */ /* 0x000ea20000000800 */
[----:B0-----:R-:W-:-:S07]  /*4620*/  FADD.FTZ R42, R86, R13 ;  /* 0x0000000d562a7221 */ /* 0x001fce0000010000 */
[----:B------:R-:W0:Y:S01]  /*4630*/  MUFU.EX2 R67, R67 ;  /* 0x0000004300437308 */ /* 0x000e220000000800 */
[----:B-1----:R-:W-:-:S01]  /*4640*/  FADD.FTZ R21, R91, R42 ;  /* 0x0000002a5b157221 */ /* 0x002fc20000010000 */
[----:B------:R-:W-:Y:S01]  /*4650*/  FADD.FTZ R42, R68, R41 ;  /* 0x00000029442a7221 */ /* 0x000fe20000010000 */
[----:B------:R-:W-:-:S03]  /*4660*/  F2FP.SATFINITE.E4M3.F32.PACK_AB_MERGE_C R86, R91, R86, RZ ;  /* 0x000000565b56723e */ /* 0x000fc600048070ff */
[----:B------:R-:W-:Y:S01]  /*4670*/  FADD.FTZ R41, R53, R42 ;  /* 0x0000002a35297221 */ /* 0x000fe20000010000 */
[----:B------:R-:W-:Y:S01]  /*4680*/  F2FP.SATFINITE.E4M3.F32.PACK_AB_MERGE_C R137, R63, R62, R86 ;  /* 0x0000003e3f89723e */ /* 0x000fe20004807056 */
[----:B------:R-:W1:Y:S01]  /*4690*/  MUFU.EX2 R70, R70 ;  /* 0x0000004600467308 */ /* 0x000e620000000800 */
[----:B------:R-:W-:Y:S02]  /*46a0*/  IMAD.MOV.U32 R42, RZ, RZ, R25 ;  /* 0x000000ffff2a7224 */ /* 0x000fe400078e0019 */
[----:B------:R-:W-:Y:S01]  /*46b0*/  FADD.FTZ R72, R72, R41 ;  /* 0x0000002948487221 */ /* 0x000fe20000010000 */
[--C-:B------:R-:W-:Y:S02]  /*46c0*/  IMAD.MOV.U32 R41, RZ, RZ, R25.reuse ;  /* 0x000000ffff297224 */ /* 0x100fe400078e0019 */
[----:B------:R-:W-:Y:S02]  /*46d0*/  IMAD.MOV.U32 R53, RZ, RZ, R25 ;  /* 0x000000ffff357224 */ /* 0x000fe400078e0019 */
[----:B------:R-:W3:Y:S08]  /*46e0*/  MUFU.EX2 R71, R71 ;  /* 0x0000004700477308 */ /* 0x000ef00000000800 */
[----:B------:R2:W-:Y:S08]  /*46f0*/  MUFU.EX2 R26, R36 ;  /* 0x00000024001a7308 */ /* 0x0005f00000000800 */
[----:B------:R-:W4:Y:S01]  /*4700*/  MUFU.EX2 R47, R47 ;  /* 0x0000002f002f7308 */ /* 0x000f220000000800 */
[----:B--2---:R-:W-:-:S04]  /*4710*/  FADD.FTZ R36, R66, R21 ;  /* 0x0000001542247221 */ /* 0x004fc80000010000 */
[----:B0-----:R-:W-:-:S03]  /*4720*/  FADD.FTZ R21, R67, R36 ;  /* 0x0000002443157221 */ /* 0x001fc60000010000 */
[----:B------:R1:W-:Y:S08]  /*4730*/  MUFU.EX2 R13, R32 ;  /* 0x00000020000d7308 */ /* 0x0003f00000000800 */
[----:B------:R-:W0:Y:S01]  /*4740*/  MUFU.EX2 R73, R73 ;  /* 0x0000004900497308 */ /* 0x000e220000000800 */
[----:B-1----:R-:W-:-:S01]  /*4750*/  FADD.FTZ R32, R70, R21 ;  /* 0x0000001546207221 */ /* 0x002fc20000010000 */
[----:B---3--:R-:W-:Y:S01]  /*4760*/  F2FP.SATFINITE.E4M3.F32.PACK_AB_MERGE_C R70, R71, R70, RZ ;  /* 0x000000464746723e */ /* 0x008fe200048070ff */
[----:B------:R-:W-:-:S01]  /*4770*/  FADD.FTZ R21, R65, R72 ;  /* 0x0000004841157221 */ /* 0x000fc20000010000 */
[----:B----4-:R-:W-:Y:S01]  /*4780*/  F2FP.SATFINITE.E4M3.F32.PACK_AB_MERGE_C R141, R47, R6, R15 ;  /* 0x000000062f8d723e */ /* 0x010fe2000480700f */
[----:B------:R-:W-:-:S01]  /*4790*/  FADD.FTZ R71, R71, R32 ;  /* 0x0000002047477221 */ /* 0x000fc20000010000 */
[----:B------:R-:W-:Y:S01]  /*47a0*/  F2FP.SATFINITE.E4M3.F32.PACK_AB_MERGE_C R139, R67, R66, R70 ;  /* 0x00000042438b723e */ /* 0x000fe20004807046 */
[----:B------:R-:W-:-:S01]  /*47b0*/  FADD.FTZ R21, R92, R21 ;  /* 0x000000155c157221 */ /* 0x000fc20000010000 */
[----:B------:R-:W1:Y:S01]  /*47c0*/  MUFU.EX2 R58, R58 ;  /* 0x0000003a003a7308 */ /* 0x000e620000000800 */
[----:B------:R-:W-:-:S04]  /*47d0*/  FADD.FTZ R32, R6, R71 ;  /* 0x0000004706207221 */ /* 0x000fc80000010000 */
[----:B------:R-:W-:Y:S01]  /*47e0*/  FADD.FTZ R11, R47, R32 ;  /* 0x000000202f0b7221 */ /* 0x000fe20000010000 */
[----:B------:R-:W-:-:S01]  /*47f0*/  FADD.FTZ R32, R48, R21 ;  /* 0x0000001530207221 */ /* 0x000fc20000010000 */
[----:B------:R-:W-:Y:S01]  /*4800*/  IMAD.MOV.U32 R47, RZ, RZ, R25 ;  /* 0x000000ffff2f7224 */ /* 0x000fe200078e0019 */
[----:B------:R-:W2:Y:S01]  /*4810*/  MUFU.EX2 R28, R28 ;  /* 0x0000001c001c7308 */ /* 0x000ea20000000800 */
[----:B------:R-:W-:-:S01]  /*4820*/  FADD.FTZ R36, R10, R11 ;  /* 0x0000000b0a247221 */ /* 0x000fc20000010000 */
[C---:B0-----:R-:W-:Y:S01]  /*4830*/  F2FP.SATFINITE.E4M3.F32.PACK_AB_MERGE_C R140, R73.reuse, R48, RZ ;  /* 0x00000030498c723e */ /* 0x041fe200048070ff */
[----:B------:R-:W-:-:S01]  /*4840*/  FADD.FTZ R73, R73, R32 ;  /* 0x0000002049497221 */ /* 0x000fc20000010000 */
[----:B------:R-:W-:Y:S02]  /*4850*/  IMAD.MOV.U32 R48, RZ, RZ, R25 ;  /* 0x000000ffff307224 */ /* 0x000fe400078e0019 */
[----:B------:R-:W-:-:S01]  /*4860*/  FADD.FTZ R29, R29, R36 ;  /* 0x000000241d1d7221 */ /* 0x000fc20000010000 */
[----:B------:R-:W-:Y:S01]  /*4870*/  F2FP.SATFINITE.E4M3.F32.PACK_AB_MERGE_C R140, R92, R65, R140 ;  /* 0x000000415c8c723e */ /* 0x000fe2000480708c */
[----:B------:R-:W0:Y:S01]  /*4880*/  MUFU.EX2 R77, R77 ;  /* 0x0000004d004d7308 */ /* 0x000e220000000800 */
[----:B-1----:R-:W-:-:S07]  /*4890*/  FADD.FTZ R10, R58, R73 ;  /* 0x000000493a0a7221 */ /* 0x002fce0000010000 */
[----:B------:R-:W1:Y:S01]  /*48a0*/  MUFU.EX2 R33, R74 ;  /* 0x0000004a00217308 */ /* 0x000e620000000800 */
[----:B--2---:R-:W-:-:S01]  /*48b0*/  FADD.FTZ R32, R28, R29 ;  /* 0x0000001d1c207221 */ /* 0x004fc20000010000 */
[----:B------:R-:W-:-:S06]  /*48c0*/  IMAD.MOV.U32 R29, RZ, RZ, R25 ;  /* 0x000000ffff1d7224 */ /* 0x000fcc00078e0019 */
[----:B------:R-:W-:Y:S01]  /*48d0*/  MUFU.EX2 R81, R81 ;  /* 0x0000005100517308 */ /* 0x000fe20000000800 */
[----:B0-----:R-:W-:-:S07]  /*48e0*/  FADD.FTZ R36, R77, R10 ;  /* 0x0000000a4d247221 */ /* 0x001fce0000010000 */
[----:B------:R-:W0:Y:S01]  /*48f0*/  MUFU.EX2 R94, R102 ;  /* 0x00000066005e7308 */ /* 0x000e220000000800 */
[----:B-1----:R-:W-:-:S07]  /*4900*/  FADD.FTZ R32, R33, R32 ;  /* 0x0000002021207221 */ /* 0x002fce0000010000 */
[----:B------:R-:W1:Y:S08]  /*4910*/  MUFU.EX2 R9, R75 ;  /* 0x0000004b00097308 */ /* 0x000e700000000800 */
[----:B------:R-:W-:Y:S01]  /*4920*/  MUFU.EX2 R89, R89 ;  /* 0x0000005900597308 */ /* 0x000fe20000000800 */
[----:B0-----:R-:W-:Y:S01]  /*4930*/  F2FP.SATFINITE.E4M3.F32.PACK_AB_MERGE_C R142, R94, R81, RZ ;  /* 0x000000515e8e723e */ /* 0x001fe200048070ff */
[----:B------:R-:W-:Y:S01]  /*4940*/  FADD.FTZ R81, R81, R36 ;  /* 0x0000002451517221 */ /* 0x000fe20000010000 */
[----:B------:R-:W-:-:S02]  /*4950*/  IMAD.MOV.U32 R36, RZ, RZ, R25 ;  /* 0x000000ffff247224 */ /* 0x000fc400078e0019 */
[----:B------:R-:W-:Y:S01]  /*4960*/  F2FP.SATFINITE.E4M3.F32.PACK_AB_MERGE_C R142, R77, R58, R142 ;  /* 0x0000003a4d8e723e */ /* 0x000fe2000480708e */
[----:B------:R-:W-:-:S02]  /*4970*/  FADD.FTZ R94, R94, R81 ;  /* 0x000000515e5e7221 */ /* 0x000fc40000010000 */
[----:B------:R-:W0:Y:S01]  /*4980*/  MUFU.EX2 R98, R98 ;  /* 0x0000006200627308 */ /* 0x000e220000000800 */
[----:B-1----:R-:W-:-:S01]  /*4990*/  FADD.FTZ R11, R9, R32 ;  /* 0x00000020090b7221 */ /* 0x002fc20000010000 */
[C---:B------:R-:W-:Y:S01]  /*49a0*/  F2FP.SATFINITE.E4M3.F32.PACK_AB_MERGE_C R21, R26.reuse, R9, RZ ;  /* 0x000000091a15723e */ /* 0x040fe200048070ff */
[----:B------:R-:W-:Y:S02]  /*49b0*/  IMAD.MOV.U32 R32, RZ, RZ, R25 ;  /* 0x000000ffff207224 */ /* 0x000fe400078e0019 */
[----:B------:R-:W-:Y:S01]  /*49c0*/  FADD.FTZ R26, R26, R11 ;  /* 0x0000000b1a1a7221 */ /* 0x000fe20000010000 */
[----:B------:R-:W-:Y:S01]  /*49d0*/  F2FP.SATFINITE.E4M3.F32.PACK_AB_MERGE_C R143, R33, R28, R21 ;  /* 0x0000001c218f723e */ /* 0x000fe20004807015 */
[----:B------:R-:W-:Y:S01]  /*49e0*/  IMAD.MOV.U32 R28, RZ, RZ, R25 ;  /* 0x000000ffff1c7224 */ /* 0x000fe200078e0019 */
[----:B------:R-:W1:Y:S01]  /*49f0*/  MUFU.EX2 R85, R85 ;  /* 0x0000005500557308 */ /* 0x000e620000000800 */
[----:B------:R-:W-:-:S01]  /*4a00*/  FADD.FTZ R9, R13, R26 ;  /* 0x0000001a0d097221 */ /* 0x000fc20000010000 */
[----:B------:R-:W-:-:S02]  /*4a10*/  IMAD.MOV.U32 R26, RZ, RZ, R25 ;  /* 0x000000ffff1a7224 */ /* 0x000fc400078e0019 */
[----:B------:R-:W-:-:S04]  /*4a20*/  IMAD.MOV.U32 R33, RZ, RZ, R25 ;  /* 0x000000ffff217224 */ /* 0x000fc800078e0019 */
[----:B------:R-:W2:Y:S01]  /*4a30*/  MUFU.EX2 R96, R96 ;  /* 0x0000006000607308 */ /* 0x000ea20000000800 */
[----:B0-----:R-:W-:-:S07]  /*4a40*/  F2FP.SATFINITE.E4M3.F32.PACK_AB_MERGE_C R8, R98, R89, RZ ;  /* 0x000000596208723e */ /* 0x001fce00048070ff */
[----:B------:R-:W0:Y:S01]  /*4a50*/  MUFU.EX2 R30, R30 ;  /* 0x0000001e001e7308 */ /* 0x000e220000000800 */
[----:B-1----:R-:W-:-:S07]  /*4a60*/  FADD.FTZ R7, R85, R94 ;  /* 0x0000005e55077221 */ /* 0x002fce0000010000 */
[----:B------:R-:W1:Y:S01]  /*4a70*/  MUFU.EX2 R34, R34 ;  /* 0x0000002200227308 */ /* 0x000e620000000800 */
[C---:B--2---:R-:W-:Y:S01]  /*4a80*/  F2FP.SATFINITE.E4M3.F32.PACK_AB_MERGE_C R144, R96.reuse, R85, R8 ;  /* 0x000000556090723e */ /* 0x044fe20004807008 */
[----:B------:R-:W-:-:S04]  /*4a90*/  FADD.FTZ R96, R96, R7 ;  /* 0x0000000760607221 */ /* 0x000fc80000010000 */
[----:B------:R-:W-:Y:S02]  /*4aa0*/  FADD.FTZ R89, R89, R96 ;  /* 0x0000006059597221 */ /* 0x000fe40000010000 */
[----:B------:R-:W2:Y:S01]  /*4ab0*/  MUFU.EX2 R55, R55 ;  /* 0x0000003700377308 */ /* 0x000ea20000000800 */
[----:B0-----:R-:W-:-:S01]  /*4ac0*/  FADD.FTZ R9, R30, R9 ;  /* 0x000000091e097221 */ /* 0x001fc20000010000 */
[----:B------:R-:W-:-:S06]  /*4ad0*/  FADD.FTZ R89, R98, R89 ;  /* 0x0000005962597221 */ /* 0x000fcc0000010000 */
[----:B------:R-:W-:Y:S01]  /*4ae0*/  MUFU.EX2 R52, R52 ;  /* 0x0000003400347308 */ /* 0x000fe20000000800 */
[----:B-1----:R-:W-:-:S07]  /*4af0*/  FADD.FTZ R8, R34, R9 ;  /* 0x0000000922087221 */ /* 0x002fce0000010000 */
[----:B------:R-:W0:Y:S01]  /*4b00*/  MUFU.EX2 R37, R37 ;  /* 0x0000002500257308 */ /* 0x000e220000000800 */
[----:B--2---:R-:W-:-:S01]  /*4b10*/  FADD.FTZ R8, R55, R8 ;  /* 0x0000000837087221 */ /* 0x004fc20000010000 */
[----:B------:R-:W-:Y:S01]  /*4b20*/  F2FP.SATFINITE.E4M3.F32.PACK_AB_MERGE_C R34, R55, R34, RZ ;  /* 0x000000223722723e */ /* 0x000fe200048070ff */
[----:B------:R-:W-:-:S03]  /*4b30*/  IMAD.MOV.U32 R55, RZ, RZ, R25 ;  /* 0x000000ffff377224 */ /* 0x000fc600078e0019 */
[----:B------:R-:W-:Y:S01]  /*4b40*/  F2FP.SATFINITE.E4M3.F32.PACK_AB_MERGE_C R145, R30, R13, R34 ;  /* 0x0000000d1e91723e */ /* 0x000fe20004807022 */
[----:B------:R-:W-:Y:S01]  /*4b50*/  IMAD.MOV.U32 R34, RZ, RZ, R25 ;  /* 0x000000ffff227224 */ /* 0x000fe200078e0019 */
[----:B------:R-:W1:Y:S01]  /*4b60*/  MUFU.EX2 R54, R54 ;  /* 0x0000003600367308 */ /* 0x000e620000000800 */
[----:B------:R-:W-:-:S07]  /*4b70*/  MOV R30, R25 ;  /* 0x00000019001e7202 */ /* 0x000fce0000000f00 */
[----:B------:R-:W2:Y:S01]  /*4b80*/  MUFU.EX2 R57, R57 ;  /* 0x0000003900397308 */ /* 0x000ea20000000800 */
[----:B0-----:R-:W-:-:S07]  /*4b90*/  F2FP.SATFINITE.E4M3.F32.PACK_AB_MERGE_C R9, R37, R52, RZ ;  /* 0x000000342509723e */ /* 0x001fce00048070ff */
[----:B------:R-:W0:Y:S01]  /*4ba0*/  MUFU.EX2 R31, R31 ;  /* 0x0000001f001f7308 */ /* 0x000e220000000800 */
[----:B-1----:R-:W-:-:S07]  /*4bb0*/  FADD.FTZ R12, R54, R89 ;  /* 0x00000059360c7221 */ /* 0x002fce0000010000 */
[----:B------:R-:W1:Y:S01]  /*4bc0*/  MUFU.EX2 R10, R61 ;  /* 0x0000003d000a7308 */ /* 0x000e620000000800 */
[----:B--2---:R-:W-:-:S07]  /*4bd0*/  FADD.FTZ R7, R57, R8 ;  /* 0x0000000839077221 */ /* 0x004fce0000010000 */
[----:B------:R-:W-:Y:S01]  /*4be0*/  MUFU.EX2 R44, R44 ;  /* 0x0000002c002c7308 */ /* 0x000fe20000000800 */
[C---:B0-----:R-:W-:Y:S01]  /*4bf0*/  F2FP.SATFINITE.E4M3.F32.PACK_AB_MERGE_C R146, R31.reuse, R54, R9 ;  /* 0x000000361f92723e */ /* 0x041fe20004807009 */
[----:B------:R-:W-:Y:S01]  /*4c00*/  FADD.FTZ R31, R31, R12 ;  /* 0x0000000c1f1f7221 */ /* 0x000fe20000010000 */
[----:B------:R-:W-:-:S03]  /*4c10*/  IMAD.MOV.U32 R54, RZ, RZ, R25 ;  /* 0x000000ffff367224 */ /* 0x000fc600078e0019 */
[----:B------:R-:W-:Y:S01]  /*4c20*/  FADD.FTZ R6, R52, R31 ;  /* 0x0000001f34067221 */ /* 0x000fe20000010000 */
[----:B------:R-:W-:Y:S01]  /*4c30*/  IMAD.MOV.U32 R31, RZ, RZ, R25 ;  /* 0x000000ffff1f7224 */ /* 0x000fe200078e0019 */
[----:B------:R-:W0:Y:S01]  /*4c40*/  MUFU.EX2 R69, R69 ;  /* 0x0000004500457308 */ /* 0x000e220000000800 */
[----:B-1----:R-:W-:-:S01]  /*4c50*/  FADD.FTZ R7, R10, R7 ;  /* 0x000000070a077221 */ /* 0x002fc20000010000 */
[----:B------:R-:W-:Y:S01]  /*4c60*/  FADD.FTZ R6, R37, R6 ;  /* 0x0000000625067221 */ /* 0x000fe20000010000 */
[--C-:B------:R-:W-:Y:S02]  /*4c70*/  IMAD.MOV.U32 R37, RZ, RZ, R25.reuse ;  /* 0x000000ffff257224 */ /* 0x100fe400078e0019 */
[----:B------:R-:W-:Y:S01]  /*4c80*/  IMAD.MOV.U32 R52, RZ, RZ, R25 ;  /* 0x000000ffff347224 */ /* 0x000fe200078e0019 */
[----:B0-----:R-:W-:Y:S01]  /*4c90*/  F2FP.SATFINITE.E4M3.F32.PACK_AB_MERGE_C R8, R69, R44, RZ ;  /* 0x0000002c4508723e */ /* 0x001fe200048070ff */
[----:B------:R-:W-:-:S03]  /*4ca0*/  FADD.FTZ R44, R44, R7 ;  /* 0x000000072c2c7221 */ /* 0x000fc60000010000 */
[----:B------:R-:W-:Y:S01]  /*4cb0*/  F2FP.SATFINITE.E4M3.F32.PACK_AB_MERGE_C R147, R10, R57, R8 ;  /* 0x000000390a93723e */ /* 0x000fe20004807008 */
[----:B------:R-:W-:-:S01]  /*4cc0*/  FADD.FTZ R7, R69, R44 ;  /* 0x0000002c45077221 */ /* 0x000fc20000010000 */
[----:B------:R-:W-:Y:S01]  /*4cd0*/  IMAD.MOV.U32 R44, RZ, RZ, R25 ;  /* 0x000000ffff2c7224 */ /* 0x000fe200078e0019 */
        /* <DEDUP_REMOVED lines=19> */
[----:B------:R-:W-:Y:S01]  /*4e10*/  UMOV UR23, UR36 ;  /* 0x0000002400177c82 */ /* 0x000fe20008000000 */
[----:B------:R-:W-:Y:S01]  /*4e20*/  UMOV UR22, UR37 ;  /* 0x0000002500167c82 */ /* 0x000fe20008000000 */
[----:B------:R-:W-:-:S05]  /*4e30*/  ULDC UR20, c[0x0][0x988] ;  /* 0x0002620000147ab9 */ /* 0x000fca0000000800 */
.L_x_155:
[----:B------:R-:W-:-:S04]  /*4e40*/  UISETP.NE.AND UP0, UPT, UR22, 0x1, UPT ;  /* 0x000000011600788c */ /* 0x000fc8000bf05270 */
[----:B------:R-:W-:-:S04]  /*4e50*/  USEL UR36, URZ, 0x1, UP0 ;  /* 0x000000013f247887 */ /* 0x000fc80008000000 */
[----:B------:R-:W-:Y:S01]  /*4e60*/  ULOP3.LUT UR36, UR23, UR36, URZ, 0x3c, !UPT ;  /* 0x0000002417247292 */ /* 0x000fe2000f8e3c3f */
[----:B------:R-:W-:Y:S11]  /*4e70*/  @!P0 BRA `(.L_x_146) ;  /* 0x0000000000048947 */ /* 0x000ff60003800000 */
[----:B------:R-:W-:Y:S01]  /*4e80*/  BPT.TRAP 0x1 ;  /* 0x000000040000795c */ /* 0x000fe20000300000 */
.L_x_146:
[----:B------:R-:W0:Y:S01]  /*4e90*/  S2UR UR6, SR_CgaCtaId ;  /* 0x00000000000679c3 */ /* 0x000e220000008800 */
[----:B------:R-:W-:Y:S01]  /*4ea0*/  UIADD3 UR37, UR22, 0x1, URZ ;  /* 0x0000000116257890 */ /* 0x000fe2000fffe03f */
[----:B------:R-:W-:Y:S01]  /*4eb0*/  MOV R2, 0x400 ;  /* 0x0000040000027802 */ /* 0x000fe20000000f00 */
[----:B------:R-:W-:Y:S02]  /*4ec0*/  IMAD.U32 R11, RZ, RZ, UR36 ;  /* 0x00000024ff0b7e24 */ /* 0x000fe4000f8e00ff */
[----:B------:R-:W-:-:S03]  /*4ed0*/  UISETP.NE.AND UP0, UPT, UR37, 0x2, UPT ;  /* 0x000000022500788c */ /* 0x000fc6000bf05270 */
[----:B------:R-:W-:Y:S01]  /*4ee0*/  SHF.L.U32 R11, R11, 0x1f, RZ ;  /* 0x0000001f0b0b7819 */ /* 0x000fe200000006ff */
[----:B------:R-:W-:-:S06]  /*4ef0*/  USEL UR37, UR37, URZ, UP0 ;  /* 0x0000003f25257287 */ /* 0x000fcc0008000000 */
[----:B------:R-:W-:Y:S02]  /*4f00*/  IMAD.U32 R13, RZ, RZ, UR37 ;  /* 0x00000025ff0d7e24 */ /* 0x000fe4000f8e00ff */
[----:B0-----:R-:W-:-:S05]  /*4f10*/  IMAD.U32 R3, RZ, RZ, UR6 ;  /* 0x00000006ff037e24 */ /* 0x001fca000f8e00ff */
[----:B------:R-:W-:-:S05]  /*4f20*/  LEA R2, R3, R2, 0x18 ;  /* 0x0000000203027211 */ /* 0x000fca00078ec0ff */
[----:B------:R-:W-:-:S04]  /*4f30*/  IMAD R10, R13, 0x8, R2 ;  /* 0x000000080d0a7824 */ /* 0x000fc800078e0202 */
[----:B------:R0:W1:Y:S01]  /*4f40*/  SYNCS.PHASECHK.TRANS64.TRYWAIT P1, [R10+URZ+0x13230], R11 ;  /* 0x0132300b0a0075a7 */ /* 0x000062000802017f */
[----:B------:R-:W-:Y:S05]  /*4f50*/  @!P0 BRA `(.L_x_147) ;  /* 0x0000000000048947 */ /* 0x000fea0003800000 */
[----:B------:R-:W-:Y:S01]  /*4f60*/  BPT.TRAP 0x1 ;  /* 0x000000040000795c */ /* 0x000fe20000300000 */
.L_x_147:
[----:B-1----:R-:W-:Y:S05]  /*4f70*/  @P1 BRA `(.L_x_148) ;  /* 0x0000000000081947 */ /* 0x002fea0003800000 */
[----:B------:R-:W1:Y:S02]  /*4f80*/  SYNCS.PHASECHK.TRANS64.TRYWAIT P1, [R10+URZ+0x13230], R11 ;  /* 0x0132300b0a0075a7 */ /* 0x000e64000802017f */
[----:B-1----:R-:W-:Y:S05]  /*4f90*/  @!P1 BRA `(.L_x_149) ;  /* 0x000000b000149947 */ /* 0x002fea0003800000 */
.L_x_148:
[----:B------:R-:W-:Y:S01]  /*4fa0*/  R2UR UR24, R5 ;  /* 0x00000000051872ca */ /* 0x000fe200000e0000 */
[----:B------:R-:W-:Y:S01]  /*4fb0*/  WARPGROUP.ARRIVE ;  /* 0x00000000000079c5 */ /* 0x000fe20000000000 */
[----:B------:R-:W-:Y:S01]  /*4fc0*/  UMOV UR11, 0x80000020 ;  /* 0x80000020000b7882 */ /* 0x000fe20000000000 */
[----:B------:R-:W-:Y:S01]  /*4fd0*/  UMOV UR12, UR8 ;  /* 0x00000008000c7c82 */ /* 0x000fe20008000000 */
[----:B------:R-:W-:Y:S01]  /*4fe0*/  UMOV UR13, UR9 ;  /* 0x00000009000d7c82 */ /* 0x000fe20008000000 */
[----:B------:R-:W-:Y:S01]  /*4ff0*/  UMOV UR15, 0x80000020 ;  /* 0x80000020000f7882 */ /* 0x000fe20000000000 */
[----:B------:R-:W-:Y:S01]  /*5000*/  UMOV UR16, UR8 ;  /* 0x0000000800107c82 */ /* 0x000fe20008000000 */
[----:B------:R-:W-:Y:S01]  /*5010*/  UMOV UR17, UR9 ;  /* 0x0000000900117c82 */ /* 0x000fe20008000000 */
[----:B------:R-:W-:Y:S01]  /*5020*/  UMOV UR19, 0x80000020 ;  /* 0x8000002000137882 */ /* 0x000fe20000000000 */
[----:B------:R-:W-:-:S04]  /*5030*/  UMOV UR7, 0x80000020 ;  /* 0x8000002000077882 */ /* 0x000fc80000000000 */
[----:B------:R-:W-:-:S04]  /*5040*/  UIMAD UR24, UR37, 0x280, UR24 ;  /* 0x00000280251878a4 */ /* 0x000fc8000f8e0218 */
[----:B------:R-:W-:Y:S02]  /*5050*/  UIADD3 UR14, UR24, 0x80, URZ ;  /* 0x00000080180e7890 */ /* 0x000fe4000fffe03f */
[----:B------:R-:W-:Y:S02]  /*5060*/  UIADD3 UR18, UR24, 0x100, URZ ;  /* 0x0000010018127890 */ /* 0x000fe4000fffe03f */
[----:B------:R-:W-:Y:S01]  /*5070*/  UMOV UR10, UR24 ;  /* 0x00000018000a7c82 */ /* 0x000fe20008000000 */
[----:B------:R-:W-:Y:S01]  /*5080*/  UIADD3 UR6, UR24, 0x200, URZ ;  /* 0x0000020018067890 */ /* 0x000fe2000fffe03f */
[----:B------:R-:W-:Y:S01]  /*5090*/  QGMMA.64x32x32.F32.E4M3.E4M3 R120, gdesc[UR8], RZ, !UPT, gsb0 ;  /* 0x00600000087879f3 */ /* 0x000fe2000c0008ff */
[----:B------:R-:W-:Y:S01]  /*50a0*/  UIADD3 UR10, UR24, 0x180, URZ ;  /* 0x00000180180a7890 */ /* 0x000fe2000fffe03f */
[----:B------:R-:W-:Y:S01]  /*50b0*/  UMOV UR11, 0x80000020 ;  /* 0x80000020000b7882 */ /* 0x000fe20000000000 */
[----:B------:R-:W-:Y:S02]  /*50c0*/  WARPGROUP.DEPBAR.LE gsb0, 0x0 ;  /* 0x00008000000079c5 */ /* 0x000fe40000010000 */
[----:B------:R-:W-:-:S06]  /*50d0*/  WARPGROUP.ARRIVE ;  /* 0x00000000000079c5 */ /* 0x000fcc0000000000 */
[----:B------:R-:W-:Y:S01]  /*50e0*/  QGMMA.64x32x32.F32.E4M3.E4M3 R104, gdesc[UR12], RZ, !UPT, gsb0 ;  /* 0x006000000c6879f3 */ /* 0x000fe2000c0008ff */
[----:B------:R-:W-:Y:S01]  /*50f0*/  UIADD3 UR14, UR24, 0x82, URZ ;  /* 0x00000082180e7890 */ /* 0x000fe2000fffe03f */
[----:B------:R-:W-:Y:S01]  /*5100*/  UMOV UR12, UR4 ;  /* 0x00000004000c7c82 */ /* 0x000fe20008000000 */
[----:B------:R-:W-:Y:S01]  /*5110*/  UMOV UR13, UR5 ;  /* 0x00000005000d7c82 */ /* 0x000fe20008000000 */
        /* <DEDUP_REMOVED lines=11> */
[----:B------:R-:W-:Y:S01]  /*51d0*/  UMOV UR10, UR6 ;  /* 0x00000006000a7c82 */ /* 0x000fe20008000000 */
[----:B------:R-:W-:Y:S01]  /*51e0*/  UMOV UR11, 0x80000020 ;  /* 0x80000020000b7882 */ /* 0x000fe20000000000 */
[----:B------:R-:W-:Y:S01]  /*51f0*/  UIADD3 UR6, UR24, 0x2, URZ ;  /* 0x0000000218067890 */ /* 0x000fe2000fffe03f */
        /* <DEDUP_REMOVED lines=8> */
[----:B------:R-:W-:Y:S01]  /*5280*/  UIADD3 UR24, UR24, 0x202, URZ ;  /* 0x0000020218187890 */ /* 0x000fe2000fffe03f */
[----:B------:R-:W-:Y:S02]  /*5290*/  WARPGROUP.DEPBAR.LE gsb0, 0x0 ;  /* 0x00008000000079c5 */ /* 0x000fe40000010000 */
[----:B------:R-:W-:-:S06]  /*52a0*/  WARPGROUP.ARRIVE ;  /* 0x00000000000079c5 */ /* 0x000fcc0000000000 */
[----:B------:R-:W-:Y:S03]  /*52b0*/  QGMMA.64x32x32.F32.E4M3.E4M3 R104, gdesc[UR12], R104, gsb0 ;  /* 0x006000000c6879f3 */ /* 0x000fe60008000868 */
        /* <DEDUP_REMOVED lines=14> */
.L_x_150:
[----:B------:R-:W-:Y:S01]  /*53a0*/  R2UR UR11, R2 ;  /* 0x00000000020b72ca */ /* 0x000fe200000e0000 */
[----:B01----:R-:W-:-:S05]  /*53b0*/  IMAD.U32 R11, RZ, RZ, UR23 ;  /* 0x00000017ff0b7e24 */ /* 0x003fca000f8e00ff */
[----:B------:R-:W-:-:S07]  /*53c0*/  SHF.L.U32 R11, R11, 0x1f, RZ ;  /* 0x0000001f0b0b7819 */ /* 0x000fce00000006ff */
[----:B------:R-:W-:-:S09]  /*53d0*/  ULEA UR11, UR22, UR11, 0x3 ;  /* 0x0000000b160b7291 */ /* 0x000fd2000f8e183f */
[----:B------:R0:W1:Y:S01]  /*53e0*/  SYNCS.PHASECHK.TRANS64.TRYWAIT P1, [UR11+0x13250], R11 ;  /* 0x0132500bff0075a7 */ /* 0x000062000802014b */
[----:B------:R-:W-:Y:S05]  /*53f0*/  @!P0 BRA `(.L_x_151) ;  /* 0x0000000000048947 */ /* 0x000fea0003800000 */
[----:B------:R-:W-:Y:S01]  /*5400*/  BPT.TRAP 0x1 ;  /* 0x000000040000795c */ /* 0x000fe20000300000 */
.L_x_151:
[----:B-1----:R-:W-:Y:S05]  /*5410*/  @P1 BRA `(.L_x_152) ;  /* 0x0000000000081947 */ /* 0x002fea0003800000 */
[----:B------:R-:W1:Y:S02]  /*5420*/  SYNCS.PHASECHK.TRANS64.TRYWAIT P1, [UR11+0x13250], R11 ;  /* 0x0132500bff0075a7 */ /* 0x000e64000802014b */
[----:B-1----:R-:W-:Y:S05]  /*5430*/  @!P1 BRA `(.L_x_153) ;  /* 0x000000ac00009947 */ /* 0x002fea0003800000 */
.L_x_152:
[C---:B01----:R-:W-:Y:S01]  /*5440*/  FMUL.FTZ R11, R0.reuse, R120 ;  /* 0x00000078000b7220 */ /* 0x043fe20000410000 */
[----:B------:R-:W-:Y:S01]  /*5450*/  FMUL.FTZ R13, R0, R122 ;  /* 0x0000007a000d7220 */ /* 0x000fe20000410000 */
[----:B------:R-:W-:Y:S01]  /*5460*/  R2UR UR6, R2 ;  /* 0x00000000020672ca */ /* 0x000fe200000e0000 */
[C---:B------:R-:W-:Y:S01]  /*5470*/  FMUL.FTZ R12, R0.reuse, R121 ;  /* 0x00000079000c7220 */ /* 0x040fe20000410000 */
[C---:B------:R-:W-:Y:S01]  /*5480*/  FMUL.FTZ R14, R0.reuse, R123 ;  /* 0x0000007b000e7220 */ /* 0x040fe20000410000 */
[C---:B------:R-:W-:Y:S01]  /*5490*/  FMUL.FTZ R15, R0.reuse, R124 ;  /* 0x0000007c000f7220 */ /* 0x040fe20000410000 */
[----:B------:R-:W0:Y:S01]  /*54a0*/  MUFU.TANH R11, R11 ;  /* 0x0000000b000b7308 */ /* 0x000e220000002400 */
[C---:B------:R-:W-:Y:S01]  /*54b0*/  FMUL.FTZ R21, R0.reuse, R126 ;  /* 0x0000007e00157220 */ /* 0x040fe20000410000 */
[C---:B------:R-:W-:Y:S01]  /*54c0*/  FMUL.FTZ R20, R0.reuse, R125 ;  /* 0x0000007d00147220 */ /* 0x040fe20000410000 */
[C---:B------:R-:W-:Y:S01]  /*54d0*/  FMUL.FTZ R120, R0.reuse, R127 ;  /* 0x0000007f00787220 */ /* 0x040fe20000410000 */
[C---:B------:R-:W-:Y:S01]  /*54e0*/  FMUL.FTZ R121, R0.reuse, R128 ;  /* 0x0000008000797220 */ /* 0x040fe20000410000 */
[C---:B------:R-:W-:Y:S01]  /*54f0*/  FMUL.FTZ R123, R0.reuse, R130 ;  /* 0x00000082007b7220 */ /* 0x040fe20000410000 */
[C---:B------:R-:W-:Y:S01]  /*5500*/  FMUL.FTZ R122, R0.reuse, R129 ;  /* 0x00000081007a7220 */ /* 0x040fe20000410000 */
[C---:B------:R-:W-:Y:S01]  /*5510*/  FMUL.FTZ R124, R0.reuse, R131 ;  /* 0x00000083007c7220 */ /* 0x040fe20000410000 */
[----:B------:R-:W1:Y:S01]  /*5520*/  MUFU.TANH R13, R13 ;  /* 0x0000000d000d7308 */ /* 0x000e620000002400 */
[----:B------:R-:W-:Y:S01]  /*5530*/  UIADD3 UR6, UR6, 0x1000, URZ ;  /* 0x0000100006067890 */ /* 0x000fe2000fffe03f */
[C---:B------:R-:W-:Y:S01]  /*5540*/  FMUL.FTZ R125, R0.reuse, R132 ;  /* 0x00000084007d7220 */ /* 0x040fe20000410000 */
[C---:B------:R-:W-:Y:S01]  /*5550*/  FMUL.FTZ R127, R0.reuse, R134 ;  /* 0x00000086007f7220 */ /* 0x040fe20000410000 */
[C---:B------:R-:W-:Y:S01]  /*5560*/  FMUL.FTZ R126, R0.reuse, R133 ;  /* 0x00000085007e7220 */ /* 0x040fe20000410000 */
[----:B------:R-:W-:Y:S01]  /*5570*/  USHF.R.U32.HI UR6, URZ, 0x4, UR6 ;  /* 0x000000043f067899 */ /* 0x000fe20008011606 */
[C---:B------:R-:W-:Y:S01]  /*5580*/  FMUL.FTZ R128, R0.reuse, R135 ;  /* 0x0000008700807220 */ /* 0x040fe20000410000 */
[C---:B------:R-:W-:Y:S01]  /*5590*/  FMUL.FTZ R104, R0.reuse, R104 ;  /* 0x0000006800687220 */ /* 0x040fe20000410000 */
[----:B------:R-:W2:Y:S01]  /*55a0*/  MUFU.TANH R12, R12 ;  /* 0x0000000c000c7308 */ /* 0x000ea20000002400 */
[----:B------:R-:W-:Y:S01]  /*55b0*/  ULOP3.LUT UR6, UR6, 0x3fff, URZ, 0xc0, !UPT ;  /* 0x00003fff06067892 */ /* 0x000fe2000f8ec03f */
[----:B0-----:R-:W-:Y:S01]  /*55c0*/  FMNMX.FTZ R130, R11, R9, !PT ;  /* 0x000000090b827209 */ /* 0x001fe20007810000 */
[C---:B------:R-:W-:Y:S01]  /*55d0*/  FMUL.FTZ R106, R0.reuse, R106 ;  /* 0x0000006a006a7220 */ /* 0x040fe20000410000 */
[----:B------:R-:W-:Y:S01]  /*55e0*/  WARPGROUP.ARRIVE ;  /* 0x00000000000079c5 */ /* 0x000fe20000000000 */
[----:B------:R-:W-:Y:S01]  /*55f0*/  ULOP3.LUT UR6, UR6, 0x10000, URZ, 0xfc, !UPT ;  /* 0x0001000006067892 */ /* 0x000fe2000f8efc3f */
[C---:B------:R-:W-:Y:S01]  /*5600*/  FMUL.FTZ R105, R0.reuse, R105 ;  /* 0x0000006900697220 */ /* 0x040fe20000410000 */
[C---:B------:R-:W-:Y:S01]  /*5610*/  FMUL.FTZ R107, R0.reuse, R107 ;  /* 0x0000006b006b7220 */ /* 0x040fe20000410000 */
[----:B------:R-:W0:Y:S01]  /*5620*/  MUFU.TANH R14, R14 ;  /* 0x0000000e000e7308 */ /* 0x000e220000002400 */
[----:B-1----:R-:W-:Y:S01]  /*5630*/  FMNMX.FTZ R131, R13, R8, !PT ;  /* 0x000000080d837209 */ /* 0x002fe20007810000 */
[----:B------:R-:W-:Y:S01]  /*5640*/  UIMAD UR10, UR22, 0x280, UR6 ;  /* 0x00000280160a78a4 */ /* 0x000fe2000f8e0206 */
[C---:B------:R-:W-:Y:S01]  /*5650*/  FMUL.FTZ R129, R0.reuse, R56 ;  /* 0x0000003800817220 */ /* 0x040fe20000410000 */
[----:B------:R-:W-:Y:S01]  /*5660*/  UMOV UR7, 0xc0000010 ;  /* 0xc000001000077882 */ /* 0x000fe20000000000 */
[C---:B------:R-:W-:Y:S01]  /*5670*/  FMUL.FTZ R108, R0.reuse, R108 ;  /* 0x0000006c006c7220 */ /* 0x040fe20000410000 */
[C---:B------:R-:W-:Y:S01]  /*5680*/  FMUL.FTZ R110, R0.reuse, R110 ;  /* 0x0000006e006e7220 */ /* 0x040fe20000410000 */
[----:B------:R-:W-:Y:S01]  /*5690*/  FMUL.FTZ R109, R0, R109 ;  /* 0x0000006d006d7220 */ /* 0x000fe20000410000 */
[----:B------:R-:W1:Y:S01]  /*56a0*/  MUFU.TANH R15, R15 ;  /* 0x0000000f000f7308 */ /* 0x000e620000002400 */
[----:B--2---:R-:W-:Y:S01]  /*56b0*/  FMNMX.FTZ R130, R12, R130, !PT ;  /* 0x000000820c827209 */ /* 0x004fe20007810000 */
[----:B------:R-:W-:Y:S01]  /*56c0*/  UMOV UR6, UR10 ;  /* 0x0000000a00067c82 */ /* 0x000fe20008000000 */
[C---:B------:R-:W-:Y:S01]  /*56d0*/  FMUL.FTZ R111, R0.reuse, R111 ;  /* 0x0000006f006f7220 */ /* 0x040fe20000410000 */
[----:B------:R-:W-:Y:S01]  /*56e0*/  QGMMA.64x64x32.F32.E4M3.E4M3 R24, R152, gdesc[UR4], R24, gsb0 ;  /* 0x00e0000498187df3 */ /* 0x000fe20008000818 */
[C---:B------:R-:W-:Y:S01]  /*56f0*/  FMUL.FTZ R112, R0.reuse, R112 ;  /* 0x0000007000707220 */ /* 0x040fe20000410000 */
[C---:B------:R-:W-:Y:S01]  /*5700*/  FMUL.FTZ R114, R0.reuse, R114 ;  /* 0x0000007200727220 */ /* 0x040fe20000410000 */
[----:B------:R-:W-:Y:S01]  /*5710*/  FMUL.FTZ R113, R0, R113 ;  /* 0x0000007100717220 */ /* 0x000fe20000410000 */
[----:B------:R-:W2:Y:S01]  /*5720*/  MUFU.TANH R21, R21 ;  /* 0x0000001500157308 */ /* 0x000ea20000002400 */
[----:B0-----:R-:W-:Y:S01]  /*5730*/  FMNMX.FTZ R131, R14, R131, !PT ;  /* 0x000000830e837209 */ /* 0x001fe20007810000 */
[C---:B------:R-:W-:Y:S01]  /*5740*/  FMUL.FTZ R115, R0.reuse, R115 ;  /* 0x0000007300737220 */ /* 0x040fe20000410000 */
[C---:B------:R-:W-:Y:S01]  /*5750*/  FMUL.FTZ R116, R0.reuse, R116 ;  /* 0x0000007400747220 */ /* 0x040fe20000410000 */
[C---:B------:R-:W-:Y:S01]  /*5760*/  FMUL.FTZ R118, R0.reuse, R118 ;  /* 0x0000007600767220 */ /* 0x040fe20000410000 */
[C---:B------:R-:W-:Y:S01]  /*5770*/  FMUL.FTZ R117, R0.reuse, R117 ;  /* 0x0000007500757220 */ /* 0x040fe20000410000 */
[C---:B------:R-:W-:Y:S01]  /*5780*/  FMUL.FTZ R119, R0.reuse, R119 ;  /* 0x0000007700777220 */ /* 0x040fe20000410000 */
[C---:B------:R-:W-:Y:S01]  /*5790*/  FMUL.FTZ R88, R0.reuse, R88 ;  /* 0x0000005800587220 */ /* 0x040fe20000410000 */
[----:B------:R-:W0:Y:S01]  /*57a0*/  MUFU.TANH R20, R20 ;  /* 0x0000001400147308 */ /* 0x000e220000002400 */
[----:B-1----:R-:W-:Y:S01]  /*57b0*/  FMNMX.FTZ R130, R15, R130, !PT ;  /* 0x000000820f827209 */ /* 0x002fe20007810000 */
[C---:B------:R-:W-:Y:S01]  /*57c0*/  FMUL.FTZ R90, R0.reuse, R90 ;  /* 0x0000005a005a7220 */ /* 0x040fe20000410000 */
[C---:B------:R-:W-:Y:S01]  /*57d0*/  FMUL.FTZ R89, R0.reuse, R89 ;  /* 0x0000005900597220 */ /* 0x040fe20000410000 */
[C---:B------:R-:W-:Y:S01]  /*57e0*/  FMUL.FTZ R91, R0.reuse, R91 ;  /* 0x0000005b005b7220 */ /* 0x040fe20000410000 */
[C---:B------:R-:W-:Y:S01]  /*57f0*/  FMUL.FTZ R92, R0.reuse, R92 ;  /* 0x0000005c005c7220 */ /* 0x040fe20000410000 */
[C---:B------:R-:W-:Y:S01]  /*5800*/  FMUL.FTZ R94, R0.reuse, R94 ;  /* 0x0000005e005e7220 */ /* 0x040fe20000410000 */
[C---:B------:R-:W-:Y:S01]  /*5810*/  FMUL.FTZ R93, R0.reuse, R93 ;  /* 0x0000005d005d7220 */ /* 0x040fe20000410000 */
[----:B------:R-:W1:Y:S01]  /*5820*/  MUFU.TANH R120, R120 ;  /* 0x0000007800787308 */ /* 0x000e620000002400 */
        /* <DEDUP_REMOVED lines=14> */
[----:B------:R-:W-:Y:S01]  /*5910*/  FMUL.FTZ R73, R0, R73 ;  /* 0x0000004900497220 */ /* 0x000fe20000410000 */
[----:B------:R-:W0:Y:S01]  /*5920*/  MUFU.TANH R123, R123 ;  /* 0x0000007b007b7308 */ /* 0x000e220000002400 */
[----:B-1----:R-:W-:Y:S01]  /*5930*/  FMNMX.FTZ R131, R120, R131, !PT ;  /* 0x0000008378837209 */ /* 0x002fe20007810000 */
[C---:B------:R-:W-:Y:S01]  /*5940*/  FMUL.FTZ R75, R0.reuse, R75 ;  /* 0x0000004b004b7220 */ /* 0x040fe20000410000 */
[----:B------:R-:W-:Y:S01]  /*5950*/  UIADD3 UR6, UR10, 0x80, URZ ;  /* 0x000000800a067890 */ /* 0x000fe2000fffe03f */
[C---:B------:R-:W-:Y:S01]  /*5960*/  FMUL.FTZ R76, R0.reuse, R76 ;  /* 0x0000004c004c7220 */ /* 0x040fe20000410000 */
[C---:B------:R-:W-:Y:S01]  /*5970*/  FMUL.FTZ R78, R0.reuse, R78 ;  /* 0x0000004e004e7220 */ /* 0x040fe20000410000 */
[C---:B------:R-:W-:Y:S01]  /*5980*/  FMUL.FTZ R77, R0.reuse, R77 ;  /* 0x0000004d004d7220 */ /* 0x040fe20000410000 */
[C---:B------:R-:W-:Y:S01]  /*5990*/  FMUL.FTZ R79, R0.reuse, R79 ;  /* 0x0000004f004f7220 */ /* 0x040fe20000410000 */
[----:B------:R-:W1:Y:S01]  /*59a0*/  MUFU.TANH R122, R122 ;  /* 0x0000007a007a7308 */ /* 0x000e620000002400 */
[----:B--2---:R-:W-:Y:S01]  /*59b0*/  FMNMX.FTZ R130, R121, R130, !PT ;  /* 0x0000008279827209 */ /* 0x004fe20007810000 */
[----:B------:R-:W-:Y:S01]  /*59c0*/  UMOV UR7, 0xc0000010 ;  /* 0xc000001000077882 */ /* 0x000fe20000000000 */
[C---:B------:R-:W-:Y:S01]  /*59d0*/  FMUL.FTZ R80, R0.reuse, R80 ;  /* 0x0000005000507220 */ /* 0x040fe20000410000 */
[C---:B------:R-:W-:Y:S01]  /*59e0*/  FMUL.FTZ R82, R0.reuse, R82 ;  /* 0x0000005200527220 */ /* 0x040fe20000410000 */
[C---:B------:R-:W-:Y:S01]  /*59f0*/  FMUL.FTZ R81, R0.reuse, R81 ;  /* 0x0000005100517220 */ /* 0x040fe20000410000 */
[C---:B------:R-:W-:Y:S01]  /*5a00*/  FMUL.FTZ R83, R0.reuse, R83 ;  /* 0x0000005300537220 */ /* 0x040fe20000410000 */
[C---:B------:R-:W-:Y:S01]  /*5a10*/  FMUL.FTZ R84, R0.reuse, R84 ;  /* 0x0000005400547220 */ /* 0x040fe20000410000 */
        /* <DEDUP_REMOVED lines=11> */
[C---:B------:R-:W-:Y:S01]  /*5ad0*/  FMUL.FTZ R62, R0.reuse, R62 ;  /* 0x0000003e003e7220 */ /* 0x040fe20000410000 */
[C---:B------:R-:W-:Y:S01]  /*5ae0*/  FMUL.FTZ R61, R0.reuse, R61 ;  /* 0x0000003d003d7220 */ /* 0x040fe20000410000 */
[C---:B------:R-:W-:Y:S01]  /*5af0*/  FMUL.FTZ R63, R0.reuse, R63 ;  /* 0x0000003f003f7220 */ /* 0x040fe20000410000 */
[C---:B------:R-:W-:Y:S01]  /*5b00*/  FMUL.FTZ R64, R0.reuse, R64 ;  /* 0x0000004000407220 */ /* 0x040fe20000410000 */
[----:B------:R-:W-:Y:S01]  /*5b10*/  FMUL.FTZ R66, R0, R66 ;  /* 0x0000004200427220 */ /* 0x000fe20000410000 */
        /* <DEDUP_REMOVED lines=10> */
[----:B------:R-:W-:-:S02]  /*5bc0*/  WARPGROUP.DEPBAR.LE gsb0, 0x0 ;  /* 0x00008000000079c5 */ /* 0x000fc40000010000 */
[----:B------:R-:W-:Y:S01]  /*5bd0*/  WARPGROUP.ARRIVE ;  /* 0x00000000000079c5 */ /* 0x000fe20000000000 */
[----:B------:R-:W-:-:S03]  /*5be0*/  ISETP.NE.AND P1, PT, R4, RZ, PT ;  /* 0x000000ff0400720c */ /* 0x000fc60003f25270 */
[----:B------:R-:W0:Y:S01]  /*5bf0*/  MUFU.TANH R128, R128 ;  /* 0x0000008000807308 */ /* 0x000e220000002400 */
[----:B-1----:R-:W-:Y:S01]  /*5c00*/  FMNMX.FTZ R56, R127, R56, !PT ;  /* 0x000000387f387209 */ /* 0x002fe20007810000 */
[----:B------:R-:W-:Y:S01]  /*5c10*/  QGMMA.64x64x32.F32.E4M3.E4M3 R24, R148, gdesc[UR4], R24, gsb0 ;  /* 0x00e0000494187df3 */ /* 0x000fe20008000818 */
[----:B------:R-:W-:Y:S01]  /*5c20*/  UIADD3 UR6, UR10, 0x100, URZ ;  /* 0x000001000a067890 */ /* 0x000fe2000fffe03f */
[----:B------:R-:W-:-:S04]  /*5c30*/  UMOV UR7, 0xc0000010 ;  /* 0xc000001000077882 */ /* 0x000fc80000000000 */
[----:B------:R-:W1:Y:S01]  /*5c40*/  MUFU.TANH R104, R104 ;  /* 0x0000006800687308 */ /* 0x000e620000002400 */
[----:B--2---:R-:W-:-:S07]  /*5c50*/  FMNMX.FTZ R130, R126, R130, !PT ;  /* 0x000000827e827209 */ /* 0x004fce0007810000 */
[----:B------:R-:W2:Y:S01]  /*5c60*/  MUFU.TANH R106, R106 ;  /* 0x0000006a006a7308 */ /* 0x000ea20000002400 */
[----:B0-----:R-:W-:-:S07]  /*5c70*/  FMNMX.FTZ R56, R128, R56, !PT ;  /* 0x0000003880387209 */ /* 0x001fce0007810000 */
[----:B------:R-:W0:Y:S01]  /*5c80*/  MUFU.TANH R105, R105 ;  /* 0x0000006900697308 */ /* 0x000e220000002400 */
[----:B-1----:R-:W-:-:S07]  /*5c90*/  FMNMX.FTZ R130, R104, R130, !PT ;  /* 0x0000008268827209 */ /* 0x002fce0007810000 */
        /* <DEDUP_REMOVED lines=13> */
[----:B--2---:R-:W-:Y:S01]  /*5d70*/  FMNMX.FTZ R56, R111, R56, !PT ;  /* 0x000000386f387209 */ /* 0x004fe20007810000 */
[----:B------:R-:W-:Y:S02]  /*5d80*/  WARPGROUP.DEPBAR.LE gsb0, 0x0 ;  /* 0x00008000000079c5 */ /* 0x000fe40000010000 */
[----:B------:R-:W-:-:S04]  /*5d90*/  WARPGROUP.ARRIVE ;  /* 0x00000000000079c5 */ /* 0x000fc80000000000 */
[----:B------:R-:W2:Y:S01]  /*5da0*/  MUFU.TANH R113, R113 ;  /* 0x0000007100717308 */ /* 0x000ea20000002400 */
[----:B0-----:R-:W-:Y:S01]  /*5db0*/  FMNMX.FTZ R59, R112, R59, !PT ;  /* 0x0000003b703b7209 */ /* 0x001fe20007810000 */
[----:B------:R-:W-:Y:S01]  /*5dc0*/  QGMMA.64x64x32.F32.E4M3.E4M3 R24, R136, gdesc[UR4], R24, gsb0 ;  /* 0x00e0000488187df3 */ /* 0x000fe20008000818 */
[----:B------:R-:W-:Y:S01]  /*5dd0*/  UIADD3 UR6, UR10, 0x180, URZ ;  /* 0x000001800a067890 */ /* 0x000fe2000fffe03f */
[----:B------:R-:W-:-:S04]  /*5de0*/  UMOV UR7, 0xc0000010 ;  /* 0xc000001000077882 */ /* 0x000fc80000000000 */
        /* <DEDUP_REMOVED lines=19> */
[----:B-1----:R-:W-:Y:S01]  /*5f20*/  FMNMX.FTZ R59, R89, R59, !PT ;  /* 0x0000003b593b7209 */ /* 0x002fe20007810000 */
[----:B------:R-:W-:Y:S02]  /*5f30*/  WARPGROUP.DEPBAR.LE gsb0, 0x0 ;  /* 0x00008000000079c5 */ /* 0x000fe40000010000 */
[----:B------:R-:W-:Y:S01]  /*5f40*/  IMAD.U32 R136, RZ, RZ, UR20 ;  /* 0x00000014ff887e24 */ /* 0x000fe2000f8e00ff */
[----:B------:R-:W-:-:S03]  /*5f50*/  WARPGROUP.ARRIVE ;  /* 0x00000000000079c5 */ /* 0x000fc60000000000 */
[----:B------:R-:W1:Y:S01]  /*5f60*/  MUFU.TANH R94, R94 ;  /* 0x0000005e005e7308 */ /* 0x000e620000002400 */
[----:B--2---:R-:W-:Y:S02]  /*5f70*/  FMNMX.FTZ R56, R91, R56, !PT ;  /* 0x000000385b387209 */ /* 0x004fe40007810000 */
[----:B------:R-:W-:Y:S01]  /*5f80*/  QGMMA.64x64x32.F32.E4M3.E4M3 R24, R140, gdesc[UR4], R24, gsb0 ;  /* 0x00e000048c187df3 */ /* 0x000fe20008000818 */
[----:B------:R-:W-:Y:S01]  /*5f90*/  UIADD3 UR6, UR10, 0x200, URZ ;  /* 0x000002000a067890 */ /* 0x000fe2000fffe03f */
[----:B------:R-:W-:-:S03]  /*5fa0*/  UMOV UR7, 0xc0000010 ;  /* 0xc000001000077882 */ /* 0x000fc60000000000 */
        /* <DEDUP_REMOVED lines=19> */
[----:B0-----:R-:W-:Y:S01]  /*60e0*/  FMNMX.FTZ R56, R102, R56, !PT ;  /* 0x0000003866387209 */ /* 0x001fe20007810000 */
[----:B------:R-:W-:Y:S02]  /*60f0*/  WARPGROUP.DEPBAR.LE gsb0, 0x0 ;  /* 0x00008000000079c5 */ /* 0x000fe40000010000 */
[----:B------:R-:W-:-:S04]  /*6100*/  WARPGROUP.ARRIVE ;  /* 0x00000000000079c5 */ /* 0x000fc80000000000 */
[----:B------:R-:W0:Y:S01]  /*6110*/  MUFU.TANH R72, R72 ;  /* 0x0000004800487308 */ /* 0x000e220000002400 */
[----:B-1----:R-:W-:Y:S01]  /*6120*/  FMNMX.FTZ R59, R101, R59, !PT ;  /* 0x0000003b653b7209 */ /* 0x002fe20007810000 */
[----:B------:R-:W-:Y:S06]  /*6130*/  QGMMA.64x64x32.F32.E4M3.E4M3 R24, R144, gdesc[UR4], R24, gsb0 ;  /* 0x00e0000490187df3 */ /* 0x000fec0008000818 */
        /* <DEDUP_REMOVED lines=20> */
[----:B------:R-:W-:-:S06]  /*6280*/  WARPGROUP.DEPBAR.LE gsb0, 0x0 ;  /* 0x00008000000079c5 */ /* 0x000fcc0000010000 */
        /* <DEDUP_REMOVED lines=41> */
[----:B--2---:R-:W-:Y:S02]  /*6520*/  FMNMX.FTZ R131, R70, R56, !PT ;  /* 0x0000003846837209 */ /* 0x004fe40007810000 */
[----:B0-----:R-:W-:-:S05]  /*6530*/  FMNMX.FTZ R56, R69, R59, !PT ;  /* 0x0000003b45387209 */ /* 0x001fca0007810000 */
[----:B------:R-:W0:Y:S01]  /*6540*/  SHFL.BFLY PT, R132, R56, 0x2, 0x1f ;  /* 0x0c401f0038847f89 */ /* 0x000e2200000e0000 */
[----:B-1----:R-:W-:-:S05]  /*6550*/  FMNMX.FTZ R59, R71, R131, !PT ;  /* 0x00000083473b7209 */ /* 0x002fca0007810000 */
[----:B------:R-:W1:Y:S01]  /*6560*/  SHFL.BFLY PT, R131, R59, 0x2, 0x1f ;  /* 0x0c401f003b837f89 */ /* 0x000e6200000e0000 */
[----:B0-----:R-:W-:-:S05]  /*6570*/  FMNMX.FTZ R56, R56, R132, !PT ;  /* 0x0000008438387209 */ /* 0x001fca0007810000 */
[----:B------:R-:W0:Y:S01]  /*6580*/  SHFL.BFLY PT, R132, R56, 0x1, 0x1f ;  /* 0x0c201f0038847f89 */ /* 0x000e2200000e0000 */
[----:B-1----:R-:W-:-:S05]  /*6590*/  FMNMX.FTZ R59, R59, R131, !PT ;  /* 0x000000833b3b7209 */ /* 0x002fca0007810000 */
[----:B------:R-:W1:Y:S01]  /*65a0*/  SHFL.BFLY PT, R131, R59, 0x1, 0x1f ;  /* 0x0c201f003b837f89 */ /* 0x000e6200000e0000 */
[----:B0-----:R-:W-:-:S05]  /*65b0*/  FMNMX.FTZ R56, R56, R132, !PT ;  /* 0x0000008438387209 */ /* 0x001fca0007810000 */
[----:B------:R-:W-:Y:S01]  /*65c0*/  FADD.FTZ R9, -R56, R9 ;  /* 0x0000000938097221 */ /* 0x000fe20000010100 */
[----:B-1----:R-:W-:-:S03]  /*65d0*/  FMNMX.FTZ R59, R59, R131, !PT ;  /* 0x000000833b3b7209 */ /* 0x002fc60007810000 */
[----:B------:R-:W-:Y:S01]  /*65e0*/  FMUL.FTZ R9, R9, UR20 ;  /* 0x0000001409097c20 */ /* 0x000fe20008410000 */
[----:B------:R-:W-:Y:S01]  /*65f0*/  MOV R131, UR20 ;  /* 0x0000001400837c02 */ /* 0x000fe20008000f00 */
[----:B------:R-:W-:-:S04]  /*6600*/  FADD.FTZ R8, -R59, R8 ;  /* 0x000000083b087221 */ /* 0x000fc80000010100 */
[----:B------:R-:W-:Y:S01]  /*6610*/  FFMA.FTZ R132, R56, R131, -8 ;  /* 0xc100000038847423 */ /* 0x000fe20000010083 */
[----:B------:R-:W-:Y:S01]  /*6620*/  MUFU.EX2 R9, R9 ;  /* 0x0000000900097308 */ /* 0x000fe20000000800 */
[----:B------:R-:W-:Y:S02]  /*6630*/  FMUL.FTZ R8, R8, UR20 ;  /* 0x0000001408087c20 */ /* 0x000fe40008410000 */
        /* <DEDUP_REMOVED lines=8> */
[----:B------:R-:W-:Y:S01]  /*66c0*/  FFMA.FTZ R126, R129, UR20, -R132 ;  /* 0x00000014817e7c23 */ /* 0x000fe20008010884 */
[----:B------:R-:W-:-:S01]  /*66d0*/  FFMA.FTZ R129, R59, R136, -8 ;  /* 0xc10000003b817423 */ /* 0x000fc20000010088 */
[----:B------:R-:W0:Y:S01]  /*66e0*/  MUFU.EX2 R134, R134 ;  /* 0x0000008600867308 */ /* 0x000e220000000800 */
[----:B------:R-:W-:-:S01]  /*66f0*/  FFMA.FTZ R104, R104, UR20, -R132 ;  /* 0x0000001468687c23 */ /* 0x000fc20008010884 */
[----:B------:R-:W-:Y:S01]  /*6700*/  FFMA.FTZ R105, R105, UR20, -R132 ;  /* 0x0000001469697c23 */ /* 0x000fe20008010884 */
        /* <DEDUP_REMOVED lines=34> */
[----:B------:R-:W-:-:S01]  /*6930*/  FFMA.FTZ R84, R84, UR20, -R132 ;  /* 0x0000001454547c23 */ /* 0x000fc20008010884 */
[--C-:B------:R-:W-:Y:S01]  /*6940*/  FFMA.FTZ R85, R85, UR20, -R132.reuse ;  /* 0x0000001455557c23 */ /* 0x100fe20008010884 */
[----:B------:R-:W-:-:S01]  /*6950*/  FFMA.FTZ R57, R57, UR20, -R132 ;  /* 0x0000001439397c23 */ /* 0x000fc20008010884 */
[----:B------:R-:W1:Y:S01]  /*6960*/  MUFU.EX2 R12, R12 ;  /* 0x0000000c000c7308 */ /* 0x000e620000000800 */
[----:B0-----:R-:W-:-:S01]  /*6970*/  FADD.FTZ R131, R11, R6 ;  /* 0x000000060b837221 */ /* 0x001fc20000010000 */
[--C-:B------:R-:W-:Y:S01]  /*6980*/  FFMA.FTZ R60, R60, UR20, -R132.reuse ;  /* 0x000000143c3c7c23 */ /* 0x100fe20008010884 */
[----:B------:R-:W-:-:S01]  /*6990*/  FFMA.FTZ R61, R61, UR20, -R132 ;  /* 0x000000143d3d7c23 */ /* 0x000fc20008010884 */
[--C-:B------:R-:W-:Y:S01]  /*69a0*/  FFMA.FTZ R64, R64, UR20, -R132.reuse ;  /* 0x0000001440407c23 */ /* 0x100fe20008010884 */
[----:B------:R-:W-:-:S01]  /*69b0*/  FFMA.FTZ R65, R65, UR20, -R132 ;  /* 0x0000001441417c23 */ /* 0x000fc20008010884 */
[--C-:B------:R-:W-:Y:S01]  /*69c0*/  FFMA.FTZ R68, R68, UR20, -R132.reuse ;  /* 0x0000001444447c23 */ /* 0x100fe20008010884 */
[----:B------:R-:W-:-:S01]  /*69d0*/  FFMA.FTZ R69, R69, UR20, -R132 ;  /* 0x0000001445457c23 */ /* 0x000fc20008010884 */
        /* <DEDUP_REMOVED lines=8> */
[----:B------:R-:W2:Y:S01]  /*6a60*/  MUFU.EX2 R15, R15 ;  /* 0x0000000f000f7308 */ /* 0x000ea20000000800 */
[----:B-1----:R-:W-:-:S01]  /*6a70*/  FADD.FTZ R132, R12, R131 ;  /* 0x000000830c847221 */ /* 0x002fc20000010000 */
        /* <DEDUP_REMOVED lines=32> */
[----:B------:R-:W-:-:S06]  /*6c80*/  FFMA.FTZ R71, R71, UR20, -R129 ;  /* 0x0000001447477c23 */ /* 0x000fcc0008010881 */
        /* <DEDUP_REMOVED lines=109> */
[----:B------:R-:W-:-:S05]  /*7360*/  @!P1 VIADD R6, R10, 0x13240 ;  /* 0x000132400a069836 */ /* 0x000fca0000000000 */
[----:B------:R-:W-:Y:S01]  /*7370*/  @!P1 PRMT R6, RZ, 0x654, R6 ;  /* 0x00000654ff069816 */ /* 0x000fe20000000006 */
[----:B------:R-:W0:Y:S01]  /*7380*/  MUFU.EX2 R58, R58 ;  /* 0x0000003a003a7308 */ /* 0x000e220000000800 */
[----:B--2---:R-:W-:-:S02]  /*7390*/  FADD.FTZ R133, R87, R130 ;  /* 0x0000008257857221 */ /* 0x004fc40000010000 */
[----:B------:R2:W-:Y:S05]  /*73a0*/  @!P1 SYNCS.ARRIVE.TRANS64.RED.A1T0 RZ, [R6+URZ], RZ ;  /* 0x000000ff06ff99a7 */ /* 0x0005ea000810043f */
        /* <DEDUP_REMOVED lines=14> */
[----:B------:R-:W-:Y:S01]  /*7490*/  MUFU.EX2 R66, R66 ;  /* 0x0000004200427308 */ /* 0x000fe20000000800 */
[----:B0-----:R-:W-:-:S07]  /*74a0*/  FADD.FTZ R129, R63, R132 ;  /* 0x000000843f817221 */ /* 0x001fce0000010000 */
[----:B------:R-:W0:Y:S01]  /*74b0*/  MUFU.EX2 R65, R65 ;  /* 0x0000004100417308 */ /* 0x000e220000000800 */
[----:B--2---:R-:W-:-:S07]  /*74c0*/  FADD.FTZ R6, R64, R7 ;  /* 0x0000000740067221 */ /* 0x004fce0000010000 */
[----:B------:R-:W-:Y:S08]  /*74d0*/  MUFU.EX2 R67, R67 ;  /* 0x0000004300437308 */ /* 0x000ff00000000800 */
[----:B------:R-:W1:Y:S01]  /*74e0*/  MUFU.EX2 R68, R68 ;  /* 0x0000004400447308 */ /* 0x000e620000000800 */
[----:B0-----:R-:W-:-:S07]  /*74f0*/  FADD.FTZ R7, R65, R6 ;  /* 0x0000000641077221 */ /* 0x001fce0000010000 */
[----:B------:R0:W2:Y:S08]  /*7500*/  MUFU.EX2 R10, R70 ;  /* 0x00000046000a7308 */ /* 0x0000b00000000800 */
[----:B------:R-:W3:Y:S01]  /*7510*/  MUFU.EX2 R69, R69 ;  /* 0x0000004500457308 */ /* 0x000ee20000000800 */
[----:B0-----:R-:W-:-:S01]  /*7520*/  FADD.FTZ R70, R66, R129 ;  /* 0x0000008142467221 */ /* 0x001fc20000010000 */
[----:B-1----:R-:W-:-:S03]  /*7530*/  FADD.FTZ R6, R68, R7 ;  /* 0x0000000744067221 */ /* 0x002fc60000010000 */
[----:B------:R-:W-:-:S03]  /*7540*/  FADD.FTZ R129, R67, R70 ;  /* 0x0000004643817221 */ /* 0x000fc60000010000 */
[----:B------:R-:W0:Y:S01]  /*7550*/  MUFU.EX2 R71, R71 ;  /* 0x0000004700477308 */ /* 0x000e220000000800 */
[----:B--2---:R-:W-:-:S01]  /*7560*/  FADD.FTZ R70, R10, R129 ;  /* 0x000000810a467221 */ /* 0x004fc20000010000 */
[----:B---3--:R-:W-:-:S03]  /*7570*/  FADD.FTZ R6, R69, R6 ;  /* 0x0000000645067221 */ /* 0x008fc60000010000 */
[----:B0-----:R-:W-:Y:S01]  /*7580*/  FADD.FTZ R7, R71, R70 ;  /* 0x0000004647077221 */ /* 0x001fe20000010000 */
[----:B------:R-:W-:Y:S06]  /*7590*/  @!P0 BRA `(.L_x_154) ;  /* 0x0000000000048947 */ /* 0x000fec0003800000 */
[----:B------:R-:W-:Y:S01]  /*75a0*/  BPT.TRAP 0x1 ;  /* 0x000000040000795c */ /* 0x000fe20000300000 */
.L_x_154:
[----:B------:R-:W-:Y:S01]  /*75b0*/  R2UR UR7, R3 ;  /* 0x00000000030772ca */ /* 0x000fe200000e0000 */
[----:B------:R-:W-:Y:S01]  /*75c0*/  UISETP.GT.AND UP0, UPT, UR21, UR45, UPT ;  /* 0x0000002d1500728c */ /* 0x000fe2000bf04270 */
[----:B------:R-:W-:Y:S01]  /*75d0*/  F2FP.SATFINITE.E4M3.F32.PACK_AB_MERGE_C R12, R15, R12, RZ ;  /* 0x0000000c0f0c723e */ /* 0x000fe200048070ff */
[----:B------:R-:W-:Y:S01]  /*75e0*/  UIADD3 UR6, UR11, 0x13260, URZ ;  /* 0x000132600b067890 */ /* 0x000fe2000fffe03f */
[----:B------:R-:W-:Y:S01]  /*75f0*/  F2FP.SATFINITE.E4M3.F32.PACK_AB_MERGE_C R21, R120, R21, RZ ;  /* 0x000000157815723e */ /* 0x000fe200048070ff */
[----:B------:R-:W-:Y:S01]  /*7600*/  UIADD3 UR21, UR21, -0x1, URZ ;  /* 0xffffffff15157890 */ /* 0x000fe2000fffe03f */
[----:B------:R-:W-:Y:S01]  /*7610*/  F2FP.SATFINITE.E4M3.F32.PACK_AB_MERGE_C R122, R125, R122, RZ ;  /* 0x0000007a7d7a723e */ /* 0x000fe200048070ff */
[----:B------:R-:W-:Y:S01]  /*7620*/  UMOV UR23, UR36 ;  /* 0x0000002400177c82 */ /* 0x000fe20008000000 */
[----:B------:R-:W-:Y:S01]  /*7630*/  PLOP3.LUT P1, PT, PT, PT, UP0, 0x80, 0x0 ;  /* 0x000000000000781c */ /* 0x000fe20003f2f008 */
[----:B------:R-:W-:Y:S01]  /*7640*/  UMOV UR22, UR37 ;  /* 0x0000002500167c82 */ /* 0x000fe20008000000 */
[----:B------:R-:W-:Y:S01]  /*7650*/  F2FP.SATFINITE.E4M3.F32.PACK_AB_MERGE_C R127, R128, R127, RZ ;  /* 0x0000007f807f723e */ /* 0x000fe200048070ff */
[-C--:B------:R-:W-:Y:S01]  /*7660*/  FMUL.FTZ R24, R24, R9.reuse ;  /* 0x0000000918187220 */ /* 0x080fe20000410000 */
[----:B------:R-:W-:Y:S01]  /*7670*/  F2FP.SATFINITE.E4M3.F32.PACK_AB_MERGE_C R108, R109, R108, RZ ;  /* 0x0000006c6d6c723e */ /* 0x000fe200048070ff */
[----:B------:R-:W-:Y:S01]  /*7680*/  UPRMT UR6, UR7, 0x654, UR6 ;  /* 0x0000065407067896 */ /* 0x000fe20008000006 */
[----:B------:R-:W-:Y:S01]  /*7690*/  F2FP.SATFINITE.E4M3.F32.PACK_AB_MERGE_C R110, R111, R110, RZ ;  /* 0x0000006e6f6e723e */ /* 0x000fe200048070ff */
[-C--:B------:R-:W-:Y:S01]  /*76a0*/  FMUL.FTZ R25, R25, R9.reuse ;  /* 0x0000000919197220 */ /* 0x080fe20000410000 */
[----:B------:R-:W-:Y:S01]  /*76b0*/  F2FP.SATFINITE.E4M3.F32.PACK_AB_MERGE_C R116, R117, R116, RZ ;  /* 0x000000747574723e */ /* 0x000fe200048070ff */
[-C--:B------:R-:W-:Y:S01]  /*76c0*/  FMUL.FTZ R28, R28, R9.reuse ;  /* 0x000000091c1c7220 */ /* 0x080fe20000410000 */
[----:B------:R-:W-:Y:S01]  /*76d0*/  F2FP.SATFINITE.E4M3.F32.PACK_AB_MERGE_C R118, R119, R118, RZ ;  /* 0x000000767776723e */ /* 0x000fe200048070ff */
[-C--:B------:R-:W-:Y:S01]  /*76e0*/  FMUL.FTZ R29, R29, R9.reuse ;  /* 0x000000091d1d7220 */ /* 0x080fe20000410000 */
[----:B------:R-:W-:Y:S01]  /*76f0*/  F2FP.SATFINITE.E4M3.F32.PACK_AB_MERGE_C R92, R93, R92, RZ ;  /* 0x0000005c5d5c723e */ /* 0x000fe200048070ff */
[-C--:B------:R-:W-:Y:S01]  /*7700*/  FMUL.FTZ R32, R32, R9.reuse ;  /* 0x0000000920207220 */ /* 0x080fe20000410000 */
[----:B------:R-:W-:Y:S01]  /*7710*/  F2FP.SATFINITE.E4M3.F32.PACK_AB_MERGE_C R94, R95, R94, RZ ;  /* 0x0000005e5f5e723e */ /* 0x000fe200048070ff */
[----:B------:R-:W-:Y:S01]  /*7720*/  SYNCS.ARRIVE.TRANS64.RED.A1T0 RZ, [UR6], RZ ;  /* 0x000000ffffff79a7 */ /* 0x000fe20008100406 */
        /* <DEDUP_REMOVED lines=60> */
.L_x_145:
[----:B------:R-:W-:Y:S06]  /*7af0*/  BAR.ARV 0x8, 0x200 ;  /* 0x0208000000007b1d */ /* 0x000fec0000002000 */
[----:B------:R-:W-:Y:S05]  /*7b00*/  @!P0 BRA `(.L_x_156) ;  /* 0x0000000000048947 */ /* 0x000fea0003800000 */
[----:B------:R-:W-:Y:S01]  /*7b10*/  BPT.TRAP 0x1 ;  /* 0x000000040000795c */ /* 0x000fe20000300000 */
.L_x_156:
[----:B------:R-:W-:Y:S02]  /*7b20*/  IMAD.U32 R0, RZ, RZ, UR36 ;  /* 0x00000024ff007e24 */ /* 0x000fe4000f8e00ff */
[----:B------:R-:W-:-:S03]  /*7b30*/  IMAD.U32 R13, RZ, RZ, UR37 ;  /* 0x00000025ff0d7e24 */ /* 0x000fc6000f8e00ff */
[----:B------:R-:W-:Y:S01]  /*7b40*/  SHF.L.U32 R0, R0, 0x1f, RZ ;  /* 0x0000001f00007819 */ /* 0x000fe200000006ff */
[----:B------:R-:W-:-:S04]  /*7b50*/  IMAD R13, R13, 0x8, R2 ;  /* 0x000000080d0d7824 */ /* 0x000fc800078e0202 */
[----:B------:R0:W1:Y:S01]  /*7b60*/  SYNCS.PHASECHK.TRANS64.TRYWAIT P1, [R13+URZ+0x13250], R0 ;  /* 0x013250000d0075a7 */ /* 0x000062000802017f */
[----:B------:R-:W-:Y:S05]  /*7b70*/  @!P0 BRA `(.L_x_157) ;  /* 0x0000000000048947 */ /* 0x000fea0003800000 */
[----:B------:R-:W-:Y:S01]  /*7b80*/  BPT.TRAP 0x1 ;  /* 0x000000040000795c */ /* 0x000fe20000300000 */
.L_x_157:
[----:B-1----:R-:W-:Y:S05]  /*7b90*/  @P1 BRA `(.L_x_158) ;  /* 0x0000000000081947 */ /* 0x002fea0003800000 */
[----:B------:R-:W1:Y:S02]  /*7ba0*/  SYNCS.PHASECHK.TRANS64.TRYWAIT P1, [R13+URZ+0x13250], R0 ;  /* 0x013250000d0075a7 */ /* 0x000e64000802017f */
[----:B-1----:R-:W-:Y:S05]  /*7bb0*/  @!P1 BRA `(.L_x_159) ;  /* 0x0000008400389947 */ /* 0x002fea0003800000 */
.L_x_158:
[----:B------:R-:W-:Y:S01]  /*7bc0*/  VIADD R2, R2, 0x1000 ;  /* 0x0000100002027836 */ /* 0x000fe20000000000 */
[----:B------:R-:W-:Y:S05]  /*7bd0*/  WARPSYNC.ALL ;  /* 0x0000000000007948 */ /* 0x000fea0003800000 */
[----:B------:R-:W-:Y:S01]  /*7be0*/  SHF.R.U32.HI R2, RZ, 0x4, R2 ;  /* 0x00000004ff027819 */ /* 0x000fe20000011602 */
[----:B------:R-:W-:Y:S01]  /*7bf0*/  IMAD.U32 R5, RZ, RZ, UR37 ;  /* 0x00000025ff057e24 */ /* 0x000fe2000f8e00ff */
[----:B------:R-:W-:Y:S01]  /*7c00*/  ULDC.64 UR4, c[0x0][0x9a0] ;  /* 0x0002680000047ab9 */ /* 0x000fe20000000a00 */
[----:B------:R-:W-:Y:S01]  /*7c10*/  WARPGROUP.ARRIVE ;  /* 0x00000000000079c5 */ /* 0x000fe20000000000 */
[----:B------:R-:W-:-:S02]  /*7c20*/  LOP3.LUT R2, R2, 0x3fff, RZ, 0xc0, !PT ;  /* 0x00003fff02027812 */ /* 0x000fc400078ec0ff */
[----:B------:R-:W-:Y:S02]  /*7c30*/  ISETP.NE.U32.AND P1, PT, RZ, UR4, PT ;  /* 0x00000004ff007c0c */ /* 0x000fe4000bf25070 */
[----:B------:R-:W-:Y:S02]  /*7c40*/  LOP3.LUT R2, R2, 0x10000, RZ, 0xfc, !PT ;  /* 0x0001000002027812 */ /* 0x000fe400078efcff */
[----:B------:R-:W-:-:S03]  /*7c50*/  ISETP.NE.AND.EX P1, PT, RZ, UR5, PT, P1 ;  /* 0x00000005ff007c0c */ /* 0x000fc6000bf25310 */
[----:B------:R-:W-:Y:S02]  /*7c60*/  IMAD R4, R5, 0x280, R2 ;  /* 0x0000028005047824 */ /* 0x000fe400078e0202 */
[----:B------:R-:W-:-:S03]  /*7c70*/  IMAD.MOV.U32 R5, RZ, RZ, -0x3ffffff0 ;  /* 0xc0000010ff057424 */ /* 0x000fc600078e00ff */
[----:B------:R-:W-:Y:S02]  /*7c80*/  R2UR UR6, R4 ;  /* 0x00000000040672ca */ /* 0x000fe400000e0000 */
[----:B------:R-:W-:-:S03]  /*7c90*/  R2UR UR7, R5 ;  /* 0x00000000050772ca */ /* 0x000fc600000e0000 */
[----:B------:R-:W0:Y:S08]  /*7ca0*/  @P1 LDC.64 R8, c[0x0][0x9c8] ;  /* 0x00027200ff081b82 */ /* 0x000e300000000a00 */
[----:B------:R-:W2:Y:S02]  /*7cb0*/  @P1 LDC.64 R10, c[0x0][0x9d0] ;  /* 0x00027400ff0a1b82 */ /* 0x000ea40000000a00 */
[----:B------:R-:W-:Y:S01]  /*7cc0*/  QGMMA.64x64x32.F32.E4M3.E4M3 R24, R152, gdesc[UR4], R24, gsb0 ;  /* 0x00e0000498187df3 */ /* 0x000fe20008000818 */
[----:B01----:R-:W-:-:S04]  /*7cd0*/  @P1 IMAD R0, R8, UR40, RZ ;  /* 0x0000002808001c24 */ /* 0x003fc8000f8e02ff */
[----:B------:R-:W-:Y:S02]  /*7ce0*/  @P1 IMAD R5, R9, UR39, R0 ;  /* 0x0000002709051c24 */ /* 0x000fe4000f8e0200 */
[----:B------:R-:W-:-:S04]  /*7cf0*/  @P1 IMAD.WIDE.U32 R8, R8, UR39, RZ ;  /* 0x0000002708081c25 */ /* 0x000fc8000f8e00ff */
[----:B------:R-:W-:Y:S02]  /*7d00*/  @P1 IMAD.IADD R9, R9, 0x1, R5 ;  /* 0x0000000109091824 */ /* 0x000fe400078e0205 */
[----:B------:R-:W-:Y:S02]  /*7d10*/  IMAD.MOV.U32 R0, RZ, RZ, 0x3f800000 ;  /* 0x3f800000ff007424 */ /* 0x000fe400078e00ff */
[----:B--2---:R-:W-:-:S04]  /*7d20*/  @P1 IMAD.WIDE.U32 R8, R10, UR42, R8 ;  /* 0x0000002a0a081c25 */ /* 0x004fc8000f8e0008 */
[----:B------:R-:W-:Y:S01]  /*7d30*/  @P1 IMAD R5, R11, UR42, R9 ;  /* 0x0000002a0b051c24 */ /* 0x000fe2000f8e0209 */
[----:B------:R-:W-:Y:S01]  /*7d40*/  @P1 LEA R10, P2, R8, UR4, 0x2 ;  /* 0x00000004080a1c11 */ /* 0x000fe2000f8410ff */
[----:B------:R-:W-:-:S03]  /*7d50*/  IMAD.MOV.U32 R9, RZ, RZ, -0x3ffffff0 ;  /* 0xc0000010ff097424 */ /* 0x000fc600078e00ff */
[----:B------:R-:W-:Y:S01]  /*7d60*/  @P1 LEA.HI.X R11, R8, UR5, R5, 0x2, P2 ;  /* 0x00000005080b1c11 */ /* 0x000fe200090f1405 */
[----:B------:R-:W-:Y:S01]  /*7d70*/  VIADD R8, R4, 0x80 ;  /* 0x0000008004087836 */ /* 0x000fe20000000000 */
[----:B------:R-:W-:-:S03]  /*7d80*/  R2UR UR7, R9 ;  /* 0x00000000090772ca */ /* 0x000fc600000e0000 */
[----:B------:R0:W2:Y:S01]  /*7d90*/  @P1 LDG.E R0, desc[UR48][R10.64] ;  /* 0x000000300a001981 */ /* 0x0000a2000c1e1900 */
[----:B------:R-:W-:Y:S01]  /*7da0*/  R2UR UR6, R8 ;  /* 0x00000000080672ca */ /* 0x000fe200000e0000 */
[----:B------:R-:W-:Y:S02]  /*7db0*/  WARPGROUP.DEPBAR.LE gsb0, 0x0 ;  /* 0x00008000000079c5 */ /* 0x000fe40000010000 */
[----:B------:R-:W-:-:S10]  /*7dc0*/  WARPGROUP.ARRIVE ;  /* 0x00000000000079c5 */ /* 0x000fd40000000000 */
[----:B------:R-:W-:Y:S01]  /*7dd0*/  QGMMA.64x64x32.F32.E4M3.E4M3 R24, R148, gdesc[UR4], R24, gsb0 ;  /* 0x00e0000494187df3 */ /* 0x000fe20008000818 */
[----:B------:R-:W-:Y:S01]  /*7de0*/  VIADD R8, R4, 0x100 ;  /* 0x0000010004087836 */ /* 0x000fe20000000000 */
[----:B------:R-:W-:-:S04]  /*7df0*/  MOV R9, 0xc0000010 ;  /* 0xc000001000097802 */ /* 0x000fc80000000f00 */
[----:B------:R-:W-:Y:S02]  /*7e00*/  R2UR UR6, R8 ;  /* 0x00000000080672ca */ /* 0x000fe400000e0000 */
[----:B------:R-:W-:Y:S01]  /*7e10*/  R2UR UR7, R9 ;  /* 0x00000000090772ca */ /* 0x000fe200000e0000 */
[----:B------:R-:W-:Y:S02]  /*7e20*/  VIADD R8, R4, 0x180 ;  /* 0x0000018004087836 */ /* 0x000fe40000000000 */
[----:B------:R-:W-:Y:S01]  /*7e30*/  IMAD.MOV.U32 R9, RZ, RZ, -0x3ffffff0 ;  /* 0xc0000010ff097424 */ /* 0x000fe200078e00ff */
[----:B------:R-:W-:Y:S02]  /*7e40*/  WARPGROUP.DEPBAR.LE gsb0, 0x0 ;  /* 0x00008000000079c5 */ /* 0x000fe40000010000 */
[----:B------:R-:W-:-:S07]  /*7e50*/  WARPGROUP.ARRIVE ;  /* 0x00000000000079c5 */ /* 0x000fce0000000000 */
[----:B------:R-:W-:Y:S01]  /*7e60*/  QGMMA.64x64x32.F32.E4M3.E4M3 R24, R136, gdesc[UR4], R24, gsb0 ;  /* 0x00e0000488187df3 */ /* 0x000fe20008000818 */
[----:B------:R-:W-:Y:S02]  /*7e70*/  R2UR UR6, R8 ;  /* 0x00000000080672ca */ /* 0x000fe400000e0000 */
[----:B------:R-:W-:Y:S01]  /*7e80*/  R2UR UR7, R9 ;  /* 0x00000000090772ca */ /* 0x000fe200000e0000 */
[----:B------:R-:W1:Y:S04]  /*7e90*/  SHFL.BFLY PT, R5, R6, 0x2, 0x1f ;  /* 0x0c401f0006057f89 */ /* 0x000e6800000e0000 */
[----:B------:R-:W3:Y:S01]  /*7ea0*/  SHFL.BFLY PT, R8, R7, 0x2, 0x1f ;  /* 0x0c401f0007087f89 */ /* 0x000ee200000e0000 */
[----:B------:R-:W-:Y:S01]  /*7eb0*/  VIADD R4, R4, 0x200 ;  /* 0x0000020004047836 */ /* 0x000fe20000000000 */
[----:B------:R-:W-:-:S02]  /*7ec0*/  WARPGROUP.DEPBAR.LE gsb0, 0x0 ;  /* 0x00008000000079c5 */ /* 0x000fc40000010000 */
[----:B------:R-:W-:-:S06]  /*7ed0*/  WARPGROUP.ARRIVE ;  /* 0x00000000000079c5 */ /* 0x000fcc0000000000 */
[----:B------:R-:W-:Y:S01]  /*7ee0*/  QGMMA.64x64x32.F32.E4M3.E4M3 R24, R140, gdesc[UR4], R24, gsb0 ;  /* 0x00e000048c187df3 */ /* 0x000fe20008000818 */
[----:B-1----:R-:W-:-:S01]  /*7ef0*/  FADD.FTZ R2, R5, R6 ;  /* 0x0000000605027221 */ /* 0x002fc20000010000 */
[----:B------:R-:W-:Y:S01]  /*7f00*/  IMAD.MOV.U32 R5, RZ, RZ, -0x3ffffff0 ;  /* 0xc0000010ff057424 */ /* 0x000fe200078e00ff */
[----:B------:R-:W-:-:S04]  /*7f10*/  R2UR UR6, R4 ;  /* 0x00000000040672ca */ /* 0x000fc800000e0000 */
[----:B------:R-:W-:Y:S01]  /*7f20*/  R2UR UR7, R5 ;  /* 0x00000000050772ca */ /* 0x000fe200000e0000 */
[----:B------:R-:W0:Y:S01]  /*7f30*/  SHFL.BFLY PT, R9, R2, 0x1, 0x1f ;  /* 0x0c201f0002097f89 */ /* 0x000e2200000e0000 */
[----:B---3--:R-:W-:-:S05]  /*7f40*/  FADD.FTZ R8, R8, R7 ;  /* 0x0000000708087221 */ /* 0x008fca0000010000 */
[----:B------:R-:W1:Y:S01]  /*7f50*/  SHFL.BFLY PT, R5, R8, 0x1, 0x1f ;  /* 0x0c201f0008057f89 */ /* 0x000e6200000e0000 */
[----:B0-----:R-:W-:-:S05]  /*7f60*/  FADD.FTZ R10, R2, R9 ;  /* 0x00000009020a7221 */ /* 0x001fca0000010000 */
[----:B------:R-:W-:Y:S01]  /*7f70*/  FSETP.NE.FTZ.AND P1, PT, R10, RZ, PT ;  /* 0x000000ff0a00720b */ /* 0x000fe20003f35000 */
[----:B-1----:R-:W-:-:S01]  /*7f80*/  FADD.FTZ R6, R8, R5 ;  /* 0x0000000508067221 */ /* 0x002fc20000010000 */
[----:B------:R-:W-:Y:S01]  /*7f90*/  FMUL.FTZ R11, R10, 0.00390625 ;  /* 0x3b8000000a0b7820 */ /* 0x000fe20000410000 */
[----:B------:R-:W-:Y:S02]  /*7fa0*/  WARPGROUP.DEPBAR.LE gsb0, 0x0 ;  /* 0x00008000000079c5 */ /* 0x000fe40000010000 */
[----:B------:R-:W-:-:S06]  /*7fb0*/  WARPGROUP.ARRIVE ;  /* 0x00000000000079c5 */ /* 0x000fcc0000000000 */
[----:B------:R-:W-:Y:S01]  /*7fc0*/  QGMMA.64x64x32.F32.E4M3.E4M3 R24, R144, gdesc[UR4], R24, gsb0 ;  /* 0x00e0000490187df3 */ /* 0x000fe20008000818 */
[----:B------:R-:W-:Y:S01]  /*7fd0*/  FMUL.FTZ R12, R6, 0.00390625 ;  /* 0x3b800000060c7820 */ /* 0x000fe20000410000 */
[----:B------:R-:W-:Y:S01]  /*7fe0*/  IMAD.MOV.U32 R5, RZ, RZ, RZ ;  /* 0x000000ffff057224 */ /* 0x000fe200078e00ff */
[----:B------:R-:W-:-:S03]  /*7ff0*/  FSETP.NE.FTZ.AND P2, PT, R11, RZ, PT ;  /* 0x000000ff0b00720b */ /* 0x000fc60003f55000 */
[----:B------:R-:W-:Y:S02]  /*8000*/  FSETP.NE.FTZ.AND P3, PT, R12, RZ, PT ;  /* 0x000000ff0c00720b */ /* 0x000fe40003f75000 */
[----:B------:R-:W-:Y:S01]  /*8010*/  @P1 MUFU.RCP R5, R10 ;  /* 0x0000000a00051308 */ /* 0x000fe20000001000 */
[----:B------:R-:W-:Y:S01]  /*8020*/  FSETP.NE.FTZ.AND P1, PT, R6, RZ, PT ;  /* 0x000000ff0600720b */ /* 0x000fe20003f35000 */
[----:B------:R-:W-:-:S06]  /*8030*/  IMAD.MOV.U32 R9, RZ, RZ, RZ ;  /* 0x000000ffff097224 */ /* 0x000fcc00078e00ff */
[----:B------:R-:W0:Y:S08]  /*8040*/  @P2 MUFU.LG2 R2, R11 ;  /* 0x0000000b00022308 */ /* 0x000e300000000c00 */
[----:B------:R-:W1:Y:S08]  /*8050*/  @P3 MUFU.LG2 R4, R12 ;  /* 0x0000000c00043308 */ /* 0x000e700000000c00 */
[----:B------:R-:W3:Y:S01]  /*8060*/  @P1 MUFU.RCP R9, R6 ;  /* 0x0000000600091308 */ /* 0x000ee20000001000 */
[----:B------:R-:W-:-:S02]  /*8070*/  IMAD.U32 R7, RZ, RZ, UR20 ;  /* 0x00000014ff077e24 */ /* 0x000fc4000f8e00ff */
[----:B------:R-:W-:Y:S02]  /*8080*/  IMAD.U32 R15, RZ, RZ, UR20 ;  /* 0x00000014ff0f7e24 */ /* 0x000fe4000f8e00ff */
[----:B0-----:R-:W-:Y:S01]  /*8090*/  @P2 FMUL.FTZ R2, R2, 0.69314718246459960938 ;  /* 0x3f31721802022820 */ /* 0x001fe20000410000 */
[----:B------:R-:W-:Y:S01]  /*80a0*/  @P2 FMUL.FTZ R7, R7, 0.69314718246459960938 ;  /* 0x3f31721807072820 */ /* 0x000fe20000410000 */
        /* <DEDUP_REMOVED lines=11> */
.L_x_160:
[----:B------:R-:W-:Y:S01]  /*8160*/  VIADD R0, R13, 0x13260 ;  /* 0x000132600d007836 */ /* 0x000fe20000000000 */
[----:B------:R-:W-:Y:S01]  /*8170*/  UIADD3 UR37, UR37, 0x1, URZ ;  /* 0x0000000125257890 */ /* 0x000fe2000fffe03f */
[-C--:B------:R-:W-:Y:S01]  /*8180*/  FMUL.FTZ R26, R26, R20.reuse ;  /* 0x000000141a1a7220 */ /* 0x080fe20000410000 */
[-C--:B------:R-:W-:Y:S01]  /*8190*/  FMUL.FTZ R9, R31, R20.reuse ;  /* 0x000000141f097220 */ /* 0x080fe20000410000 */
[-C--:B------:R-:W-:Y:S01]  /*81a0*/  FMUL.FTZ R34, R34, R20.reuse ;  /* 0x0000001422227220 */ /* 0x080fe20000410000 */
[----:B------:R-:W-:Y:S01]  /*81b0*/  PRMT R0, R3, 0x654, R0 ;  /* 0x0000065403007816 */ /* 0x000fe20000000000 */
[----:B------:R-:W-:Y:S01]  /*81c0*/  UISETP.NE.AND UP0, UPT, UR37, 0x2, UPT ;  /* 0x000000022500788c */ /* 0x000fe2000bf05270 */
[-C--:B------:R-:W-:Y:S01]  /*81d0*/  FMUL.FTZ R39, R39, R20.reuse ;  /* 0x0000001427277220 */ /* 0x080fe20000410000 */
[-C--:B------:R-:W-:Y:S01]  /*81e0*/  FMUL.FTZ R42, R42, R20.reuse ;  /* 0x000000142a2a7220 */ /* 0x080fe20000410000 */
[----:B------:R0:W-:Y:S01]  /*81f0*/  SYNCS.ARRIVE.TRANS64.RED.A1T0 RZ, [R0+URZ], RZ ;  /* 0x000000ff00ff79a7 */ /* 0x0001e2000810043f */
[-C--:B------:R-:W-:Y:S01]  /*8200*/  FMUL.FTZ R47, R47, R20.reuse ;  /* 0x000000142f2f7220 */ /* 0x080fe20000410000 */
[-C--:B------:R-:W-:Y:S01]  /*8210*/  FMUL.FTZ R15, R50, R20.reuse ;  /* 0x00000014320f7220 */ /* 0x080fe20000410000 */
[-C--:B------:R-:W-:Y:S01]  /*8220*/  FMUL.FTZ R55, R55, R20.reuse ;  /* 0x0000001437377220 */ /* 0x080fe20000410000 */
[-C--:B------:R-:W-:Y:S01]  /*8230*/  FMUL.FTZ R6, R30, R20.reuse ;  /* 0x000000141e067220 */ /* 0x080fe20000410000 */
[-C--:B------:R-:W-:Y:S01]  /*8240*/  FMUL.FTZ R27, R27, R20.reuse ;  /* 0x000000141b1b7220 */ /* 0x080fe20000410000 */
[----:B------:R-:W-:Y:S01]  /*8250*/  USEL UR4, URZ, 0x1, UP0 ;  /* 0x000000013f047887 */ /* 0x000fe20008000000 */
        /* <DEDUP_REMOVED lines=21> */
[----:B------:R-:W-:Y:S01]  /*83b0*/  PLOP3.LUT P0, PT, PT, PT, PT, 0x8, 0x0 ;  /* 0x000000000000781c */ /* 0x000fe20003f0e170 */
[----:B------:R-:W-:Y:S01]  /*83c0*/  FMUL.FTZ R20, R51, R20 ;  /* 0x0000001433147220 */ /* 0x000fe20000410000 */
[----:B------:R-:W-:-:S02]  /*83d0*/  UIADD3 UR46, UR46, 0x1, URZ ;  /* 0x000000012e2e7890 */ /* 0x000fc4000fffe03f */
[----:B------:R-:W-:Y:S02]  /*83e0*/  USEL UR37, UR37, URZ, UP0 ;  /* 0x0000003f25257287 */ /* 0x000fe40008000000 */
[----:B0-----:R-:W-:-:S12]  /*83f0*/  ULOP3.LUT UR36, UR36, UR4, URZ, 0x3c, !UPT ;  /* 0x0000000424247292 */ /* 0x001fd8000f8e3c3f */
.L_x_138:
[----:B------:R-:W0:Y:S01]  /*8400*/  S2R R3, SR_CgaCtaId ;  /* 0x0000000000037919 */ /* 0x000e220000008800 */
[----:B------:R-:W-:Y:S01]  /*8410*/  MOV R0, 0x400 ;  /* 0x0000040000007802 */ /* 0x000fe20000000f00 */
[----:B------:R-:W-:Y:S01]  /*8420*/  UISETP.NE.AND UP0, UPT, UR44, URZ, UPT ;  /* 0x0000003f2c00728c */ /* 0x000fe2000bf05270 */
[----:B------:R-:W-:Y:S01]  /*8430*/  BSSY B0, `(.L_x_161) ;  /* 0x00002ab000007945 */ /* 0x000fe20003800000 */
[----:B------:R-:W-:Y:S09]  /*8440*/  BAR.SYNC.DEFER_BLOCKING 0x5, 0x200 ;  /* 0x0148000000007b1d */ /* 0x000ff20000010000 */
[----:B------:R-:W-:Y:S01]  /*8450*/  @!UP0 ULDC UR44, c[0x0][0xad4] ;  /* 0x0002b500002c8ab9 */ /* 0x000fe20000000800 */
[----:B0-----:R-:W-:-:S05]  /*8460*/  LEA R0, R3, R0, 0x18 ;  /* 0x0000000003007211 */ /* 0x001fca00078ec0ff */
[----:B------:R-:W0:Y:S02]  /*8470*/  LDS.128 R28, [R0+0x132d0] ;  /* 0x0132d000001c7984 */ /* 0x000e240000000c00 */
[----:B0-----:R-:W-:Y:S02]  /*8480*/  R2UR UR6, R29 ;  /* 0x000000001d0672ca */ /* 0x001fe400000e0000 */
[----:B------:R-:W-:Y:S01]  /*8490*/  R2UR UR5, R30 ;  /* 0x000000001e0572ca */ /* 0x000fe200000e0000 */
[----:B------:R-:W-:Y:S06]  /*84a0*/  BAR.ARV 0x4, 0x200 ;  /* 0x0108000000007b1d */ /* 0x000fec0000002000 */
[----:B------:R-:W-:Y:S08]  /*84b0*/  @P0 BRA `(.L_x_162) ;  /* 0x0000001c00dc0947 */ /* 0x000ff00003800000 */
[----:B------:R-:W0:Y:S01]  /*84c0*/  S2R R24, SR_TID.X ;  /* 0x0000000000187919 */ /* 0x000e220000002100 */
[----:B------:R-:W-:Y:S01]  /*84d0*/  ULDC.64 UR8, c[0x4][0x38] ;  /* 0x01000e0000087ab9 */ /* 0x000fe20000000a00 */
[----:B------:R-:W2:Y:S01]  /*84e0*/  LDL R37, [R1+0x1c] ;  /* 0x00001c0001257983 */ /* 0x000ea20000100800 */
[----:B------:R-:W1:Y:S01]  /*84f0*/  S2R R29, SR_SWINHI ;  /* 0x00000000001d7919 */ /* 0x000e620000002f00 */
[----:B------:R-:W-:Y:S01]  /*8500*/  USHF.L.U32 UR4, UR39, 0x2, URZ ;  /* 0x0000000227047899 */ /* 0x000fe2000800063f */
[----:B------:R-:W-:Y:S01]  /*8510*/  ULDC.64 UR10, c[0x0][0xc00] ;  /* 0x00030000000a7ab9 */ /* 0x000fe20000000a00 */
[----:B------:R-:W3:Y:S01]  /*8520*/  LDL R69, [R1+0x18] ;  /* 0x0000180001457983 */ /* 0x000ee20000100800 */
[----:B0-----:R-:W-:-:S05]  /*8530*/  IMAD.SHL.U32 R2, R24, 0x4, RZ ;  /* 0x0000000418027824 */ /* 0x001fca00078e00ff */
[----:B------:R-:W-:Y:S01]  /*8540*/  LOP3.LUT R2, R2, 0xc, RZ, 0xc0, !PT ;  /* 0x0000000c02027812 */ /* 0x000fe200078ec0ff */
[----:B------:R-:W-:Y:S03]  /*8550*/  BAR.SYNC.DEFER_BLOCKING 0x1, 0x180 ;  /* 0x0046000000007b1d */ /* 0x000fe60000010000 */
[----:B------:R-:W-:-:S05]  /*8560*/  IADD3 R2, P0, R2, UR8, RZ ;  /* 0x0000000802027c10 */ /* 0x000fca000ff1e0ff */
[----:B------:R-:W-:-:S05]  /*8570*/  IMAD.X R3, RZ, RZ, UR9, P0 ;  /* 0x00000009ff037e24 */ /* 0x000fca00080e06ff */
[----:B------:R2:W4:Y:S01]  /*8580*/  LDG.E.CONSTANT R25, desc[UR48][R2.64] ;  /* 0x0000003002197981 */ /* 0x000522000c1e9900 */
[----:B------:R-:W-:Y:S02]  /*8590*/  MOV R50, R0 ;  /* 0x0000000000327202 */ /* 0x000fe40000000f00 */
[----:B-1----:R-:W-:Y:S02]  /*85a0*/  MOV R51, R29 ;  /* 0x0000001d00337202 */ /* 0x002fe40000000f00 */
[----:B------:R-:W-:-:S04]  /*85b0*/  LOP3.LUT P0, R24, R24, 0x3, RZ, 0xc0, !PT ;  /* 0x0000000318187812 */ /* 0x000fc8000780c0ff */
[----:B------:R-:W-:-:S04]  /*85c0*/  ISETP.EQ.OR P0, PT, R24, 0x3, !P0 ;  /* 0x000000031800780c */ /* 0x000fc80004702670 */
        /* <DEDUP_REMOVED lines=31> */
[----:B------:R-:W-:Y:S01]  /*87c0*/  SEL R20, R20, R15, P0 ;  /* 0x0000000f14147207 */ /* 0x000fe20000000000 */
[----:B------:R-:W-:Y:S02]  /*87d0*/  USHF.L.U64.HI UR12, UR39, 0x2, UR40 ;  /* 0x00000002270c7899 */ /* 0x000fe40008010228 */
[----:B------:R-:W-:-:S04]  /*87e0*/  UIADD3 UR7, UP0, UR4, UR10, URZ ;  /* 0x0000000a04077290 */ /* 0x000fc8000ff1e03f */
[----:B------:R-:W-:-:S06]  /*87f0*/  UIADD3.X UR8, UR12, UR11, URZ, UP0, !UPT ;  /* 0x0000000b0c087290 */ /* 0x000fcc00087fe43f */
[----:B------:R-:W-:Y:S01]  /*8800*/  IMAD.U32 R65, RZ, RZ, UR8 ;  /* 0x00000008ff417e24 */ /* 0x000fe2000f8e00ff */
[----:B------:R-:W-:Y:S01]  /*8810*/  ULDC.64 UR8, c[0x0][0xc08] ;  /* 0x0003020000087ab9 */ /* 0x000fe20000000a00 */
[----:B--2---:R-:W-:-:S03]  /*8820*/  IMAD.WIDE R2, R37, 0x2, R50 ;  /* 0x0000000225027825 */ /* 0x004fc600078e0232 */
[C---:B------:R-:W-:Y:S02]  /*8830*/  IADD3 R11, P2, R2.reuse, 0x40, RZ ;  /* 0x00000040020b7810 */ /* 0x040fe40007f5e0ff */
[C---:B------:R-:W-:Y:S02]  /*8840*/  IADD3 R9, P3, R2.reuse, 0x20, RZ ;  /* 0x0000002002097810 */ /* 0x040fe40007f7e0ff */
[C---:B------:R-:W-:Y:S02]  /*8850*/  IADD3 R30, P1, R2.reuse, 0x60, RZ ;  /* 0x00000060021e7810 */ /* 0x040fe40007f3e0ff */
[----:B------:R-:W-:Y:S02]  /*8860*/  LOP3.LUT R7, R2, 0x380, RZ, 0xc0, !PT ;  /* 0x0000038002077812 */ /* 0x000fe400078ec0ff */
[----:B------:R-:W-:Y:S02]  /*8870*/  LOP3.LUT R4, R11, 0x380, RZ, 0xc0, !PT ;  /* 0x000003800b047812 */ /* 0x000fe400078ec0ff */
[----:B------:R-:W-:-:S02]  /*8880*/  LOP3.LUT R8, R9, 0x380, RZ, 0xc0, !PT ;  /* 0x0000038009087812 */ /* 0x000fc400078ec0ff */
[----:B------:R-:W-:Y:S02]  /*8890*/  LOP3.LUT R13, R30, 0x380, RZ, 0xc0, !PT ;  /* 0x000003801e0d7812 */ /* 0x000fe400078ec0ff */
[----:B------:R-:W-:Y:S02]  /*88a0*/  SHF.R.U64 R7, R7, 0x3, RZ ;  /* 0x0000000307077819 */ /* 0x000fe400000012ff */
[----:B------:R-:W-:Y:S02]  /*88b0*/  SHF.R.U64 R4, R4, 0x3, RZ ;  /* 0x0000000304047819 */ /* 0x000fe400000012ff */
[----:B------:R-:W-:Y:S02]  /*88c0*/  SHF.R.U64 R8, R8, 0x3, RZ ;  /* 0x0000000308087819 */ /* 0x000fe400000012ff */
[----:B------:R-:W-:Y:S02]  /*88d0*/  SHF.R.U64 R13, R13, 0x3, RZ ;  /* 0x000000030d0d7819 */ /* 0x000fe400000012ff */
[----:B------:R-:W-:-:S02]  /*88e0*/  LOP3.LUT R2, R7, R2, RZ, 0x3c, !PT ;  /* 0x0000000207027212 */ /* 0x000fc400078e3cff */
[----:B------:R-:W-:Y:S01]  /*88f0*/  LOP3.LUT R6, R4, R11, RZ, 0x3c, !PT ;  /* 0x0000000b04067212 */ /* 0x000fe200078e3cff */
[--C-:B------:R-:W-:Y:S01]  /*8900*/  IMAD.X R5, RZ, RZ, R3.reuse, P1 ;  /* 0x000000ffff057224 */ /* 0x100fe200008e0603 */
[----:B------:R-:W-:Y:S01]  /*8910*/  LOP3.LUT R8, R8, R9, RZ, 0x3c, !PT ;  /* 0x0000000908087212 */ /* 0x000fe200078e3cff */
[----:B------:R-:W-:Y:S01]  /*8920*/  IMAD.X R7, RZ, RZ, R3, P2 ;  /* 0x000000ffff077224 */ /* 0x000fe200010e0603 */
[----:B------:R-:W-:Y:S02]  /*8930*/  LOP3.LUT R4, R13, R30, RZ, 0x3c, !PT ;  /* 0x0000001e0d047212 */ /* 0x000fe400078e3cff */
[-C--:B------:R-:W-:Y:S02]  /*8940*/  IADD3.X R9, RZ, R3.reuse, RZ, P3, !PT ;  /* 0x00000003ff097210 */ /* 0x080fe40001ffe4ff */
[----:B------:R-:W-:Y:S02]  /*8950*/  MOV R30, R2 ;  /* 0x00000002001e7202 */ /* 0x000fe40000000f00 */
[----:B------:R-:W-:-:S02]  /*8960*/  MOV R56, R4 ;  /* 0x0000000400387202 */ /* 0x000fc40000000f00 */
[----:B----4-:R-:W-:Y:S01]  /*8970*/  LOP3.LUT R3, R25, 0x2, RZ, 0x3c, !PT ;  /* 0x0000000219037812 */ /* 0x010fe200078e3cff */
[----:B------:R-:W-:Y:S01]  /*8980*/  SHFL.IDX PT, R54, R92, R25, 0x1c1f ;  /* 0x001c1f195c367589 */ /* 0x000fe200000e0000 */
[----:B------:R-:W-:-:S03]  /*8990*/  MOV R66, R6 ;  /* 0x0000000600427202 */ /* 0x000fc60000000f00 */
[----:B------:R-:W0:Y:S01]  /*89a0*/  SHFL.IDX PT, R55, R88, R3, 0x1c1f ;  /* 0x001c1f0358377589 */ /* 0x000e2200000e0000 */
[----:B------:R-:W-:-:S03]  /*89b0*/  MOV R67, R8 ;  /* 0x0000000800437202 */ /* 0x000fc60000000f00 */
[----:B------:R0:W-:Y:S04]  /*89c0*/  SHFL.IDX PT, R38, R52, R25, 0x1c1f ;  /* 0x001c1f1934267589 */ /* 0x0001e800000e0000 */
[----:B------:R-:W1:Y:S04]  /*89d0*/  SHFL.IDX PT, R39, R60, R3, 0x1c1f ;  /* 0x001c1f033c277589 */ /* 0x000e6800000e0000 */
[----:B------:R-:W-:Y:S04]  /*89e0*/  SHFL.IDX PT, R62, R62, R25, 0x1c1f ;  /* 0x001c1f193e3e7589 */ /* 0x000fe800000e0000 */
[----:B------:R-:W2:Y:S04]  /*89f0*/  SHFL.IDX PT, R63, R82, R3, 0x1c1f ;  /* 0x001c1f03523f7589 */ /* 0x000ea800000e0000 */
[----:B------:R-:W-:Y:S04]  /*8a00*/  SHFL.IDX PT, R32, R32, R25, 0x1c1f ;  /* 0x001c1f1920207589 */ /* 0x000fe800000e0000 */
[----:B------:R-:W4:Y:S04]  /*8a10*/  SHFL.IDX PT, R33, R36, R3, 0x1c1f ;  /* 0x001c1f0324217589 */ /* 0x000f2800000e0000 */
[----:B------:R-:W-:Y:S04]  /*8a20*/  SHFL.IDX PT, R2, R94, R25, 0x1c1f ;  /* 0x001c1f195e027589 */ /* 0x000fe800000e0000 */
[----:B------:R-:W-:Y:S04]  /*8a30*/  SHFL.IDX PT, R44, R78, R25, 0x1c1f ;  /* 0x001c1f194e2c7589 */ /* 0x000fe800000e0000 */
[----:B------:R-:W3:Y:S04]  /*8a40*/  SHFL.IDX PT, R5, R90, R3, 0x1c1f ;  /* 0x001c1f035a057589 */ /* 0x000ee800000e0000 */
[----:B------:R-:W-:Y:S04]  /*8a50*/  SHFL.IDX PT, R10, R10, R25, 0x1c1f ;  /* 0x001c1f190a0a7589 */ /* 0x000fe800000e0000 */
[----:B------:R-:W3:Y:S04]  /*8a60*/  SHFL.IDX PT, R45, R74, R3, 0x1c1f ;  /* 0x001c1f034a2d7589 */ /* 0x000ee800000e0000 */
[----:B------:R-:W-:Y:S04]  /*8a70*/  SHFL.IDX PT, R28, R28, R25, 0x1c1f ;  /* 0x001c1f191c1c7589 */ /* 0x000fe800000e0000 */
[----:B------:R-:W3:Y:S04]  /*8a80*/  SHFL.IDX PT, R13, R64, R3, 0x1c1f ;  /* 0x001c1f03400d7589 */ /* 0x000ee800000e0000 */
[----:B------:R-:W3:Y:S04]  /*8a90*/  SHFL.IDX PT, R29, R42, R3, 0x1c1f ;  /* 0x001c1f032a1d7589 */ /* 0x000ee800000e0000 */
[----:B------:R-:W-:Y:S04]  /*8aa0*/  SHFL.IDX PT, R4, R86, R25, 0x1c1f ;  /* 0x001c1f1956047589 */ /* 0x000fe800000e0000 */
[----:B------:R-:W-:Y:S04]  /*8ab0*/  SHFL.IDX PT, R48, R48, R25, 0x1c1f ;  /* 0x001c1f1930307589 */ /* 0x000fe800000e0000 */
[----:B------:R-:W3:Y:S04]  /*8ac0*/  SHFL.IDX PT, R7, R84, R3, 0x1c1f ;  /* 0x001c1f0354077589 */ /* 0x000ee800000e0000 */
[----:B------:R-:W-:Y:S04]  /*8ad0*/  SHFL.IDX PT, R12, R12, R25, 0x1c1f ;  /* 0x001c1f190c0c7589 */ /* 0x000fe800000e0000 */
[----:B------:R-:W3:Y:S04]  /*8ae0*/  SHFL.IDX PT, R49, R68, R3, 0x1c1f ;  /* 0x001c1f0344317589 */ /* 0x000ee800000e0000 */
[----:B------:R1:W3:Y:S04]  /*8af0*/  SHFL.IDX PT, R15, R40, R3, 0x1c1f ;  /* 0x001c1f03280f7589 */ /* 0x0002e800000e0000 */
[----:B------:R-:W-:Y:S04]  /*8b00*/  SHFL.IDX PT, R6, R80, R25, 0x1c1f ;  /* 0x001c1f1950067589 */ /* 0x000fe800000e0000 */
[----:B------:R-:W3:Y:S04]  /*8b10*/  SHFL.IDX PT, R9, R76, R3, 0x1c1f ;  /* 0x001c1f034c097589 */ /* 0x000ee800000e0000 */
[----:B------:R-:W-:Y:S04]  /*8b20*/  SHFL.IDX PT, R14, R14, R25, 0x1c1f ;  /* 0x001c1f190e0e7589 */ /* 0x000fe800000e0000 */
[----:B------:R-:W3:Y:S04]  /*8b30*/  SHFL.IDX PT, R21, R46, R3, 0x1c1f ;  /* 0x001c1f032e157589 */ /* 0x000ee800000e0000 */
[----:B------:R-:W-:Y:S04]  /*8b40*/  SHFL.IDX PT, R8, R72, R25, 0x1c1f ;  /* 0x001c1f1948087589 */ /* 0x000fe800000e0000 */
[----:B------:R-:W-:Y:S04]  /*8b50*/  SHFL.IDX PT, R24, R24, R25, 0x1c1f ;  /* 0x001c1f1918187589 */ /* 0x000fe800000e0000 */
[----:B------:R-:W3:Y:S04]  /*8b60*/  SHFL.IDX PT, R11, R70, R3, 0x1c1f ;  /* 0x001c1f03460b7589 */ /* 0x000ee800000e0000 */
[----:B------:R-:W-:Y:S04]  /*8b70*/  SHFL.IDX PT, R26, R26, R25, 0x1c1f ;  /* 0x001c1f191a1a7589 */ /* 0x000fe800000e0000 */
[----:B------:R3:W-:Y:S04]  /*8b80*/  SHFL.IDX PT, R27, R34, R3, 0x1c1f ;  /* 0x001c1f03221b7589 */ /* 0x0007e800000e0000 */
[----:B------:R-:W3:Y:S01]  /*8b90*/  SHFL.IDX PT, R59, R20, R3, 0x1c1f ;  /* 0x001c1f03143b7589 */ /* 0x000ee200000e0000 */
[----:B0-----:R-:W-:-:S02]  /*8ba0*/  SEL R52, R54, R55, P0 ;  /* 0x0000003736347207 */ /* 0x001fc40000000000 */
[----:B-1----:R-:W-:Y:S02]  /*8bb0*/  SEL R40, R38, R39, P0 ;  /* 0x0000002726287207 */ /* 0x002fe40000000000 */
[----:B------:R-:W-:Y:S02]  /*8bc0*/  SEL R54, R55, R54, P0 ;  /* 0x0000003637367207 */ /* 0x000fe40000000000 */
[----:B--2---:R-:W-:Y:S02]  /*8bd0*/  SEL R60, R62, R63, P0 ;  /* 0x0000003f3e3c7207 */ /* 0x004fe40000000000 */
[----:B------:R-:W-:Y:S02]  /*8be0*/  SEL R38, R39, R38, P0 ;  /* 0x0000002627267207 */ /* 0x000fe40000000000 */
[----:B----4-:R-:W-:Y:S02]  /*8bf0*/  SEL R36, R32, R33, P0 ;  /* 0x0000002120247207 */ /* 0x010fe40000000000 */
[----:B---3--:R-:W-:-:S02]  /*8c00*/  SEL R53, R2, R5, P0 ;  /* 0x0000000502357207 */ /* 0x008fc40000000000 */
        /* <DEDUP_REMOVED lines=25> */
[----:B------:R-:W-:Y:S02]  /*8da0*/  F2FP.BF16.F32.PACK_AB R4, R53, R52 ;  /* 0x000000343504723e */ /* 0x000fe400000010ff */
[----:B------:R-:W-:Y:S02]  /*8db0*/  F2FP.BF16.F32.PACK_AB R5, R41, R40 ;  /* 0x000000282905723e */ /* 0x000fe400000010ff */
[----:B------:R-:W-:Y:S02]  /*8dc0*/  F2FP.BF16.F32.PACK_AB R6, R55, R54 ;  /* 0x000000363706723e */ /* 0x000fe400000010ff */
[----:B------:R-:W-:Y:S02]  /*8dd0*/  F2FP.BF16.F32.PACK_AB R7, R39, R38 ;  /* 0x000000262707723e */ /* 0x000fe400000010ff */
[----:B------:R-:W-:-:S02]  /*8de0*/  F2FP.BF16.F32.PACK_AB R8, R61, R60 ;  /* 0x0000003c3d08723e */ /* 0x000fc400000010ff */
[----:B------:R-:W-:Y:S02]  /*8df0*/  F2FP.BF16.F32.PACK_AB R9, R37, R36 ;  /* 0x000000242509723e */ /* 0x000fe400000010ff */
        /* <DEDUP_REMOVED lines=9> */
[----:B------:R-:W-:Y:S01]  /*8e90*/  F2FP.BF16.F32.PACK_AB R27, R3, R2 ;  /* 0x00000002031b723e */ /* 0x000fe200000010ff */
[----:B------:R-:W-:Y:S04]  /*8ea0*/  STSM.16.M88.4 [R30], R4 ;  /* 0x000000041e007844 */ /* 0x000fe80000000200 */
[----:B------:R-:W-:Y:S04]  /*8eb0*/  STSM.16.M88.4 [R67], R8 ;  /* 0x0000000843007844 */ /* 0x000fe80000000200 */
[----:B------:R-:W-:Y:S04]  /*8ec0*/  STSM.16.M88.4 [R66], R12 ;  /* 0x0000000c42007844 */ /* 0x000fe80000000200 */
[----:B------:R0:W-:Y:S01]  /*8ed0*/  STSM.16.M88.4 [R56], R24 ;  /* 0x0000001838007844 */ /* 0x0001e20000000200 */
[----:B------:R-:W-:Y:S01]  /*8ee0*/  BAR.SYNC.DEFER_BLOCKING 0x1, 0x180 ;  /* 0x0046000000007b1d */ /* 0x000fe20000010000 */
[----:B------:R-:W-:-:S04]  /*8ef0*/  ISETP.NE.U32.AND P1, PT, RZ, UR10, PT ;  /* 0x0000000aff007c0c */ /* 0x000fc8000bf25070 */
[----:B------:R-:W-:Y:S01]  /*8f00*/  ISETP.NE.AND.EX P0, PT, RZ, UR11, PT, P1 ;  /* 0x0000000bff007c0c */ /* 0x000fe2000bf05310 */
[----:B------:R-:W-:Y:S02]  /*8f10*/  IMAD.U32 R64, RZ, RZ, UR7 ;  /* 0x00000007ff407e24 */ /* 0x000fe4000f8e00ff */
[----:B0-----:R-:W0:Y:S10]  /*8f20*/  LDC R56, c[0x0][0xbe8] ;  /* 0x0002fa00ff387b82 */ /* 0x001e340000000800 */
[----:B------:R-:W2:Y:S01]  /*8f30*/  @P0 LDG.E R59, desc[UR48][R64.64] ;  /* 0x00000030403b0981 */ /* 0x000ea2000c1e1900 */
[----:B------:R-:W-:-:S04]  /*8f40*/  UISETP.NE.U32.AND UP0, UPT, UR8, URZ, UPT ;  /* 0x0000003f0800728c */ /* 0x000fc8000bf05070 */
[----:B------:R-:W-:Y:S01]  /*8f50*/  UISETP.NE.AND.EX UP0, UPT, UR9, URZ, UPT, UP0 ;  /* 0x0000003f0900728c */ /* 0x000fe2000bf05300 */
[----:B0-----:R-:W-:-:S10]  /*8f60*/  ISETP.NE.AND P1, PT, R56, 0x1, PT ;  /* 0x000000013800780c */ /* 0x001fd40003f25270 */
[----:B------:R-:W-:-:S04]  /*8f70*/  @UP0 UIADD3 UR8, UP1, UR4, UR8, URZ ;  /* 0x0000000804080290 */ /* 0x000fc8000ff3e03f */
[----:B------:R-:W-:Y:S01]  /*8f80*/  @UP0 UIADD3.X UR9, UR12, UR9, URZ, UP1, !UPT ;  /* 0x000000090c090290 */ /* 0x000fe20008ffe43f */
[----:B------:R-:W0:Y:S01]  /*8f90*/  @P1 LDC R6, c[0x0][0xbec] ;  /* 0x0002fb00ff061b82 */ /* 0x000e220000000800 */
[----:B------:R-:W-:Y:S01]  /*8fa0*/  UISETP.GT.AND UP1, UPT, UR44, 0x1, UPT ;  /* 0x000000012c00788c */ /* 0x000fe2000bf24270 */
[----:B------:R-:W-:-:S06]  /*8fb0*/  UMOV UR16, 0x9b8 ;  /* 0x000009b800107882 */ /* 0x000fcc0000000000 */
[----:B------:R-:W1:Y:S01]  /*8fc0*/  @P1 LDC R11, c[0x0][0xbf0] ;  /* 0x0002fc00ff0b1b82 */ /* 0x000e620000000800 */
[----:B------:R-:W-:Y:S01]  /*8fd0*/  USEL UR16, UR16, 0x978, UP1 ;  /* 0x0000097810107887 */ /* 0x000fe20008800000 */
[----:B------:R-:W-:Y:S01]  /*8fe0*/  PLOP3.LUT P4, PT, PT, PT, UP0, 0x80, 0x0 ;  /* 0x000000000000781c */ /* 0x000fe20003f8f008 */
[----:B------:R-:W-:Y:S01]  /*8ff0*/  UISETP.NE.U32.AND UP0, UPT, UR10, URZ, UPT ;  /* 0x0000003f0a00728c */ /* 0x000fe2000bf05070 */
[----:B------:R-:W-:Y:S01]  /*9000*/  IMAD.U32 R13, RZ, RZ, UR41 ;  /* 0x00000029ff0d7e24 */ /* 0x000fe2000f8e00ff */
[----:B------:R-:W-:Y:S01]  /*9010*/  ULDC UR4, c[0x0][0xa88] ;  /* 0x0002a20000047ab9 */ /* 0x000fe20000000800 */
[----:B------:R-:W-:Y:S01]  /*9020*/  IMAD.U32 R4, RZ, RZ, UR8 ;  /* 0x00000008ff047e24 */ /* 0x000fe2000f8e00ff */
[----:B------:R-:W-:Y:S01]  /*9030*/  UISETP.NE.AND.EX UP0, UPT, UR11, URZ, UPT, UP0 ;  /* 0x0000003f0b00728c */ /* 0x000fe2000bf05300 */
[----:B------:R-:W-:Y:S01]  /*9040*/  IMAD.U32 R9, RZ, RZ, UR4 ;  /* 0x00000004ff097e24 */ /* 0x000fe2000f8e00ff */
[----:B------:R-:W-:Y:S01]  /*9050*/  UMOV UR4, URZ ;  /* 0x0000003f00047c82 */ /* 0x000fe20008000000 */
[----:B------:R-:W-:Y:S01]  /*9060*/  IMAD.U32 R5, RZ, RZ, UR9 ;  /* 0x00000009ff057e24 */ /* 0x000fe2000f8e00ff */
[----:B------:R-:W-:Y:S01]  /*9070*/  USEL UR7, UR43, URZ, UP1 ;  /* 0x0000003f2b077287 */ /* 0x000fe20008800000 */
[----:B------:R-:W-:Y:S01]  /*9080*/  IMAD R13, R13, 0xc0, R69 ;  /* 0x000000c00d0d7824 */ /* 0x000fe200078e0245 */
[----:B------:R-:W-:Y:S01]  /*9090*/  ULDC.64 UR10, c[0x0][UR16+0x218] ;  /* 0x00008600100a7abb */ /* 0x000fe20008000a00 */
[----:B------:R-:W-:Y:S01]  /*90a0*/  ULDC.64 UR14, c[0x0][UR16+0x228] ;  /* 0x00008a00100e7abb */ /* 0x000fe20008000a00 */
[----:B------:R-:W-:Y:S01]  /*90b0*/  USEL UR39, UR39, URZ, !UP0 ;  /* 0x0000003f27277287 */ /* 0x000fe2000c000000 */
[----:B------:R0:W5:Y:S01]  /*90c0*/  @P4 LDG.E R9, desc[UR48][R4.64] ;  /* 0x0000003004094981 */ /* 0x000162000c1e1900 */
[----:B------:R-:W-:Y:S01]  /*90d0*/  ULDC.64 UR12, c[0x0][UR16+0x220] ;  /* 0x00008800100c7abb */ /* 0x000fe20008000a00 */
[----:B------:R-:W-:-:S02]  /*90e0*/  UIMAD.WIDE.U32 UR8, UR10, UR42, URZ ;  /* 0x0000002a0a0872a5 */ /* 0x000fc4000f8e003f */
[----:B------:R-:W-:Y:S02]  /*90f0*/  UIMAD.WIDE.U32 UR18, UR14, UR7, URZ ;  /* 0x000000070e1272a5 */ /* 0x000fe4000f8e003f */
[----:B------:R-:W-:Y:S02]  /*9100*/  UIMAD UR10, UR11, UR42, URZ ;  /* 0x0000002a0b0a72a4 */ /* 0x000fe4000f8e023f */
[----:B------:R-:W-:Y:S01]  /*9110*/  UIMAD UR14, UR15, UR7, URZ ;  /* 0x000000070f0e72a4 */ /* 0x000fe2000f8e023f */
[----:B0-----:R-:W-:Y:S01]  /*9120*/  @P1 IMAD.HI.U32 R4, R13, R6, RZ ;  /* 0x000000060d041227 */ /* 0x001fe200078e00ff */
[----:B------:R-:W-:Y:S02]  /*9130*/  USEL UR40, UR40, URZ, !UP0 ;  /* 0x0000003f28287287 */ /* 0x000fe4000c000000 */
[----:B------:R-:W-:Y:S01]  /*9140*/  UIMAD UR7, UR13, UR39, URZ ;  /* 0x000000270d0772a4 */ /* 0x000fe2000f8e023f */
[----:B------:R-:W-:Y:S01]  /*9150*/  IMAD.MOV.U32 R7, RZ, RZ, R13 ;  /* 0x000000ffff077224 */ /* 0x000fe200078e000d */
[----:B------:R-:W-:Y:S01]  /*9160*/  UIADD3 UR9, UR9, UR10, URZ ;  /* 0x0000000a09097290 */ /* 0x000fe2000fffe03f */
[----:B-1----:R-:W-:Y:S01]  /*9170*/  @P1 SHF.R.U32.HI R7, RZ, R11, R4 ;  /* 0x0000000bff071219 */ /* 0x002fe20000011604 */
[----:B------:R-:W-:-:S02]  /*9180*/  UIMAD.WIDE.U32 UR10, UR12, UR39, URZ ;  /* 0x000000270c0a72a5 */ /* 0x000fc4000f8e003f */
[----:B------:R-:W-:Y:S02]  /*9190*/  UIMAD UR7, UR12, UR40, UR7 ;  /* 0x000000280c0772a4 */ /* 0x000fe4000f8e0207 */
[----:B------:R-:W-:Y:S01]  /*91a0*/  UIADD3 UR14, UR19, UR14, URZ ;  /* 0x0000000e130e7290 */ /* 0x000fe2000fffe03f */
[----:B------:R-:W-:Y:S01]  /*91b0*/  IMAD.U32 R4, RZ, RZ, UR18 ;  /* 0x00000012ff047e24 */ /* 0x000fe2000f8e00ff */
[----:B------:R-:W-:Y:S01]  /*91c0*/  UIADD3 UR7, UR11, UR7, URZ ;  /* 0x000000070b077290 */ /* 0x000fe2000fffe03f */
[--C-:B------:R-:W-:Y:S02]  /*91d0*/  IMAD.MOV R11, RZ, RZ, -R7.reuse ;  /* 0x000000ffff0b7224 */ /* 0x100fe400078e0a07 */
[----:B------:R-:W-:Y:S01]  /*91e0*/  IMAD.U32 R5, RZ, RZ, UR19 ;  /* 0x00000013ff057e24 */ /* 0x000fe2000f8e00ff */
[----:B------:R-:W-:Y:S01]  /*91f0*/  SHF.R.S32.HI R5, RZ, 0x1f, R7 ;  /* 0x0000001fff057819 */ /* 0x000fe20000011407 */
[----:B------:R-:W-:Y:S02]  /*9200*/  IMAD R11, R56, R11, R13 ;  /* 0x0000000b380b7224 */ /* 0x000fe400078e020d */
[----:B------:R-:W-:-:S03]  /*9210*/  IMAD.U32 R8, RZ, RZ, UR14 ;  /* 0x0000000eff087e24 */ /* 0x000fc6000f8e00ff */
[----:B------:R-:W-:Y:S01]  /*9220*/  SHF.R.S32.HI R6, RZ, 0x1f, R11 ;  /* 0x0000001fff067819 */ /* 0x000fe2000001140b */
[----:B------:R-:W-:Y:S01]  /*9230*/  IMAD.U32 R15, RZ, RZ, UR41 ;  /* 0x00000029ff0f7e24 */ /* 0x000fe2000f8e00ff */
[----:B--2---:R-:W-:-:S13]  /*9240*/  @P0 R2UR UR4, R59 ;  /* 0x000000003b0402ca */ /* 0x004fda00000e0000 */
[----:B------:R-:W-:Y:S02]  /*9250*/  UIADD3 UR8, UP0, UP2, UR10, UR8, UR4 ;  /* 0x000000080a087290 */ /* 0x000fe4000fa1e004 */
[----:B------:R-:W-:Y:S01]  /*9260*/  USHF.R.S32.HI UR12, URZ, 0x1f, UR4 ;  /* 0x0000001f3f0c7899 */ /* 0x000fe20008011404 */
[----:B------:R-:W-:Y:S01]  /*9270*/  ULDC.64 UR10, c[0x0][0xba8] ;  /* 0x0002ea00000a7ab9 */ /* 0x000fe20000000a00 */
[----:B------:R-:W-:Y:S02]  /*9280*/  @!UP1 ULDC UR10, c[0x0][0xb50] ;  /* 0x0002d400000a9ab9 */ /* 0x000fe40000000800 */
[----:B------:R-:W-:Y:S01]  /*9290*/  UIADD3.X UR7, UR7, UR9, UR12, UP0, UP2 ;  /* 0x0000000907077290 */ /* 0x000fe200087e440c */
[----:B------:R-:W-:Y:S01]  /*92a0*/  IADD3 R4, P2, P3, R7, UR8, R4 ;  /* 0x0000000807047c10 */ /* 0x000fe2000fb5e004 */
[----:B------:R-:W-:Y:S01]  /*92b0*/  @!UP1 ULDC UR11, c[0x0][0xb54] ;  /* 0x0002d500000b9ab9 */ /* 0x000fe20000000800 */
[----:B------:R-:W-:Y:S02]  /*92c0*/  ULDC.64 UR8, c[0x0][UR16+0x210] ;  /* 0x0000840010087abb */ /* 0x000fe40008000a00 */
[----:B------:R-:W-:Y:S01]  /*92d0*/  IMAD R7, R11, UR9, RZ ;  /* 0x000000090b077c24 */ /* 0x000fe2000f8e02ff */
[----:B------:R-:W-:-:S03]  /*92e0*/  IADD3.X R5, R5, UR7, R8, P2, P3 ;  /* 0x0000000705057c10 */ /* 0x000fc600097e6408 */
[----:B------:R-:W-:Y:S02]  /*92f0*/  IMAD R7, R6, UR8, R7 ;  /* 0x0000000806077c24 */ /* 0x000fe4000f8e0207 */
[----:B------:R-:W-:-:S04]  /*9300*/  IMAD.WIDE.U32 R4, R11, UR8, R4 ;  /* 0x000000080b047c25 */ /* 0x000fc8000f8e0004 */
[----:B------:R-:W-:Y:S01]  /*9310*/  IMAD.IADD R5, R5, 0x1, R7 ;  /* 0x0000000105057824 */ /* 0x000fe200078e0207 */
[----:B------:R-:W-:-:S04]  /*9320*/  LEA R8, P2, R4, UR10, 0x2 ;  /* 0x0000000a04087c11 */ /* 0x000fc8000f8410ff */
[----:B------:R-:W-:Y:S01]  /*9330*/  LEA.HI.X R10, R4, UR11, R5, 0x2, P2 ;  /* 0x0000000b040a7c11 */ /* 0x000fe200090f1405 */
[----:B------:R-:W-:Y:S08]  /*9340*/  @P4 BRA `(.L_x_163) ;  /* 0x0000000000104947 */ /* 0x000ff00003800000 */
[----:B------:R-:W-:Y:S05]  /*9350*/  @!P0 BRA `(.L_x_163) ;  /* 0x00000000000c8947 */ /* 0x000fea0003800000 */
[----:B------:R-:W2:Y:S04]  /*9360*/  LDG.E R4, desc[UR48][R64.64] ;  /* 0x0000003040047981 */ /* 0x000ea8000c1e1900 */
[----:B-----5:R-:W2:Y:S02]  /*9370*/  LDG.E R9, desc[UR48][R64.64+0x4] ;  /* 0x0000043040097981 */ /* 0x020ea4000c1e1900 */
[----:B--2---:R-:W-:-:S07]  /*9380*/  IMAD.IADD R9, R9, 0x1, -R4 ;  /* 0x0000000109097824 */ /* 0x004fce00078e0a04 */
.L_x_163:
[----:B------:R-:W2:Y:S01]  /*9390*/  LDL R12, [R1+0x14] ;  /* 0x00001400010c7983 */ /* 0x000ea20000100800 */
[----:B------:R-:W0:Y:S03]  /*93a0*/  S2R R4, SR_TID.X ;  /* 0x0000000000047919 */ /* 0x000e260000002100 */
[----:B------:R-:W-:Y:S04]  /*93b0*/  SHFL.IDX PT, R5, R10, RZ, 0x1c1f ;  /* 0x001c1fff0a057589 */ /* 0x000fe800000e0000 */
[----:B------:R-:W-:Y:S04]  /*93c0*/  SHFL.IDX PT, R6, R8, 0x1, 0x1c1f ;  /* 0x003c1f0008067f89 */ /* 0x000fe800000e0000 */
[----:B------:R-:W-:Y:S01]  /*93d0*/  SHFL.IDX PT, R7, R10, 0x1, 0x1c1f ;  /* 0x003c1f000a077f89 */ /* 0x000fe200000e0000 */
[----:B0-----:R-:W-:-:S05]  /*93e0*/  VIADD R14, R4, 0xffffff80 ;  /* 0xffffff80040e7836 */ /* 0x001fca0000000000 */
[----:B------:R-:W-:-:S04]  /*93f0*/  SHF.R.S32.HI R11, RZ, 0x1f, R14 ;  /* 0x0000001fff0b7819 */ /* 0x000fc8000001140e */
[----:B------:R-:W-:Y:S01]  /*9400*/  LEA.HI R11, R11, R14, RZ, 0x7 ;  /* 0x0000000e0b0b7211 */ /* 0x000fe200078f38ff */
[----:B------:R-:W0:Y:S03]  /*9410*/  SHFL.IDX PT, R4, R8, RZ, 0x1c1f ;  /* 0x001c1fff08047589 */ /* 0x000e2600000e0000 */
[----:B------:R-:W-:Y:S01]  /*9420*/  LOP3.LUT R11, R11, 0xffffff80, RZ, 0xc0, !PT ;  /* 0xffffff800b0b7812 */ /* 0x000fe200078ec0ff */
[----:B-----5:R-:W-:-:S03]  /*9430*/  IMAD R30, R9, R56, RZ ;  /* 0x00000038091e7224 */ /* 0x020fc600078e02ff */
[----:B------:R-:W-:-:S04]  /*9440*/  IADD3 R11, R14, -R11, RZ ;  /* 0x8000000b0e0b7210 */ /* 0x000fc80007ffe0ff */
[----:B------:R-:W-:Y:S01]  /*9450*/  LOP3.LUT P0, RZ, R11, 0x3, RZ, 0xc0, !PT ;  /* 0x000000030bff7812 */ /* 0x000fe2000780c0ff */
[----:B--2---:R-:W-:-:S04]  /*9460*/  IMAD R15, R15, 0xc0, R12 ;  /* 0x000000c00f0f7824 */ /* 0x004fc800078e020c */
[C---:B------:R-:W-:Y:S01]  /*9470*/  VIADD R25, R15.reuse, 0x8 ;  /* 0x000000080f197836 */ /* 0x040fe20000000000 */
[----:B------:R-:W-:-:S04]  /*9480*/  ISETP.GE.OR P2, PT, R15, R30, P0 ;  /* 0x0000001e0f00720c */ /* 0x000fc80000746670 */
[----:B------:R-:W-:-:S09]  /*9490*/  ISETP.GE.OR P0, PT, R25, R30, P0 ;  /* 0x0000001e1900720c */ /* 0x000fd20000706670 */
[----:B0-----:R0:W-:Y:S04]  /*94a0*/  @!P2 ST.E desc[UR48][R4.64], R57 ;  /* 0x000000390400a985 */ /* 0x0011e8000c101930 */
[----:B------:R0:W-:Y:S01]  /*94b0*/  @!P0 ST.E desc[UR48][R6.64], R58 ;  /* 0x0000003a06008985 */ /* 0x0001e2000c101930 */
[----:B------:R-:W-:-:S13]  /*94c0*/  PLOP3.LUT P0, PT, PT, PT, UP1, 0x80, 0x0 ;  /* 0x000000000000781c */ /* 0x000fda0003f0f018 */
[----:B0-----:R-:W-:Y:S05]  /*94d0*/  @P0 BRA `(.L_x_164) ;  /* 0x0000000400cc0947 */ /* 0x001fea0003800000 */
[----:B------:R-:W0:Y:S01]  /*94e0*/  S2R R11, SR_TID.X ;  /* 0x00000000000b7919 */ /* 0x000e220000002100 */
[----:B------:R-:W1:Y:S01]  /*94f0*/  @P1 LDC R29, c[0x0][0xbf0] ;  /* 0x0002fc00ff1d1b82 */ /* 0x000e620000000800 */
[----:B------:R-:W-:Y:S01]  /*9500*/  ULDC.64 UR10, c[0x0][0xaa0] ;  /* 0x0002a800000a7ab9 */ /* 0x000fe20000000a00 */
[----:B0-----:R-:W-:-:S05]  /*9510*/  VIADD R11, R11, 0xffffff80 ;  /* 0xffffff800b0b7836 */ /* 0x001fca0000000000 */
[----:B------:R-:W-:-:S04]  /*9520*/  SHF.R.S32.HI R59, RZ, 0x1f, R11 ;  /* 0x0000001fff3b7819 */ /* 0x000fc8000001140b */
[----:B------:R-:W-:-:S04]  /*9530*/  LEA.HI R59, R59, R11, RZ, 0x3 ;  /* 0x0000000b3b3b7211 */ /* 0x000fc800078f18ff */
[----:B------:R-:W-:-:S05]  /*9540*/  SHF.R.S32.HI R59, RZ, 0x3, R59 ;  /* 0x00000003ff3b7819 */ /* 0x000fca000001143b */
[----:B------:R-:W-:-:S04]  /*9550*/  IMAD R3, R59, 0x40, R17 ;  /* 0x000000403b037824 */ /* 0x000fc800078e0211 */
[----:B------:R-:W-:-:S03]  /*9560*/  IMAD.WIDE R50, R3, 0x2, R50 ;  /* 0x0000000203327825 */ /* 0x000fc600078e0232 */
[C---:B------:R-:W-:Y:S02]  /*9570*/  IADD3 R9, P0, R50.reuse, 0x1800, RZ ;  /* 0x0000180032097810 */ /* 0x040fe40007f1e0ff */
[C---:B------:R-:W-:Y:S02]  /*9580*/  IADD3 R13, P2, R50.reuse, 0x3000, RZ ;  /* 0x00003000320d7810 */ /* 0x040fe40007f5e0ff */
[----:B------:R-:W-:Y:S02]  /*9590*/  LOP3.LUT R5, R50, 0x380, RZ, 0xc0, !PT ;  /* 0x0000038032057812 */ /* 0x000fe400078ec0ff */
[----:B------:R-:W-:Y:S02]  /*95a0*/  LOP3.LUT R8, R9, 0x380, RZ, 0xc0, !PT ;  /* 0x0000038009087812 */ /* 0x000fe400078ec0ff */
[----:B------:R-:W-:Y:S02]  /*95b0*/  LOP3.LUT R12, R13, 0x380, RZ, 0xc0, !PT ;  /* 0x000003800d0c7812 */ /* 0x000fe400078ec0ff */
[----:B------:R-:W-:-:S02]  /*95c0*/  SHF.R.U64 R5, R5, 0x3, RZ ;  /* 0x0000000305057819 */ /* 0x000fc400000012ff */
[----:B------:R-:W-:Y:S02]  /*95d0*/  SHF.R.U64 R8, R8, 0x3, RZ ;  /* 0x0000000308087819 */ /* 0x000fe400000012ff */
[----:B------:R-:W-:Y:S02]  /*95e0*/  SHF.R.U64 R12, R12, 0x3, RZ ;  /* 0x000000030c0c7819 */ /* 0x000fe400000012ff */
[----:B------:R-:W-:Y:S01]  /*95f0*/  LOP3.LUT R4, R5, R50, RZ, 0x3c, !PT ;  /* 0x0000003205047212 */ /* 0x000fe200078e3cff */
[--C-:B------:R-:W-:Y:S01]  /*9600*/  IMAD.MOV.U32 R5, RZ, RZ, R51.reuse ;  /* 0x000000ffff057224 */ /* 0x100fe200078e0033 */
[----:B------:R-:W-:Y:S01]  /*9610*/  LOP3.LUT R8, R8, R9, RZ, 0x3c, !PT ;  /* 0x0000000908087212 */ /* 0x000fe200078e3cff */
[--C-:B------:R-:W-:Y:S01]  /*9620*/  IMAD.X R9, RZ, RZ, R51.reuse, P0 ;  /* 0x000000ffff097224 */ /* 0x100fe200000e0633 */
[----:B------:R-:W-:Y:S01]  /*9630*/  LOP3.LUT R12, R12, R13, RZ, 0x3c, !PT ;  /* 0x0000000d0c0c7212 */ /* 0x000fe200078e3cff */
[----:B------:R-:W-:Y:S02]  /*9640*/  IMAD.X R13, RZ, RZ, R51, P2 ;  /* 0x000000ffff0d7224 */ /* 0x000fe400010e0633 */
[----:B------:R-:W2:Y:S04]  /*9650*/  LD.E.128 R4, desc[UR48][R4.64] ;  /* 0x0000003004047980 */ /* 0x000ea8000c101d00 */
[----:B------:R-:W3:Y:S04]  /*9660*/  LD.E.128 R8, desc[UR48][R8.64] ;  /* 0x0000003008087980 */ /* 0x000ee8000c101d00 */
[----:B------:R-:W4:Y:S01]  /*9670*/  LD.E.128 R12, desc[UR48][R12.64] ;  /* 0x000000300c0c7980 */ /* 0x000f22000c101d00 */
[----:B------:R-:W-:-:S04]  /*9680*/  IADD3 R3, P0, R50, 0x4800, RZ ;  /* 0x0000480032037810 */ /* 0x000fc80007f1e0ff */
[----:B------:R-:W-:Y:S01]  /*9690*/  LOP3.LUT R2, R3, 0x380, RZ, 0xc0, !PT ;  /* 0x0000038003027812 */ /* 0x000fe200078ec0ff */
[----:B------:R-:W-:Y:S01]  /*96a0*/  UIMAD UR7, UR12, UR10, URZ ;  /* 0x0000000a0c0772a4 */ /* 0x000fe2000f8e023f */
[----:B------:R-:W-:Y:S02]  /*96b0*/  IMAD.U32 R21, RZ, RZ, UR41 ;  /* 0x00000029ff157e24 */ /* 0x000fe4000f8e00ff */
[----:B------:R-:W-:Y:S01]  /*96c0*/  SHF.R.U64 R2, R2, 0x3, RZ ;  /* 0x0000000302027819 */ /* 0x000fe200000012ff */
[----:B------:R-:W-:Y:S01]  /*96d0*/  UIMAD.WIDE.U32 UR8, UR4, UR10, URZ ;  /* 0x0000000a040872a5 */ /* 0x000fe2000f8e003f */
[----:B------:R-:W-:Y:S01]  /*96e0*/  IMAD.X R25, RZ, RZ, R51, P0 ;  /* 0x000000ffff197224 */ /* 0x000fe200000e0633 */
[----:B------:R-:W-:Y:S01]  /*96f0*/  ULDC.64 UR12, c[0x0][0xaf0] ;  /* 0x0002bc00000c7ab9 */ /* 0x000fe20000000a00 */
[----:B------:R-:W-:Y:S02]  /*9700*/  LOP3.LUT R24, R2, R3, RZ, 0x3c, !PT ;  /* 0x0000000302187212 */ /* 0x000fe400078e3cff */
[----:B------:R-:W0:Y:S01]  /*9710*/  @P1 LDC R3, c[0x0][0xbec] ;  /* 0x0002fb00ff031b82 */ /* 0x000e220000000800 */
[----:B------:R-:W-:Y:S01]  /*9720*/  UIMAD UR7, UR4, UR11, UR7 ;  /* 0x0000000b040772a4 */ /* 0x000fe2000f8e0207 */
[----:B------:R-:W-:-:S02]  /*9730*/  IMAD R2, R16, 0x30, R59 ;  /* 0x0000003010027824 */ /* 0x000fc400078e023b */
[----:B------:R-:W-:Y:S01]  /*9740*/  ULDC.64 UR10, c[0x0][0xae8] ;  /* 0x0002ba00000a7ab9 */ /* 0x000fe20000000a00 */
[----:B------:R-:W-:Y:S01]  /*9750*/  UIADD3 UR9, UR9, UR7, URZ ;  /* 0x0000000709097290 */ /* 0x000fe2000fffe03f */
[----:B------:R-:W-:Y:S01]  /*9760*/  IMAD R28, R21, 0xc0, R2 ;  /* 0x000000c0151c7824 */ /* 0x000fe200078e0202 */
[----:B------:R-:W-:Y:S01]  /*9770*/  USHF.R.S32.HI UR4, URZ, 0x1f, UR39 ;  /* 0x0000001f3f047899 */ /* 0x000fe20008011427 */
[----:B------:R-:W5:Y:S01]  /*9780*/  LD.E.128 R24, desc[UR48][R24.64] ;  /* 0x0000003018187980 */ /* 0x000f62000c101d00 */
[----:B------:R-:W-:Y:S01]  /*9790*/  UIMAD.WIDE.U32 UR8, UR42, UR10, UR8 ;  /* 0x0000000a2a0872a5 */ /* 0x000fe2000f8e0008 */
[----:B------:R-:W-:Y:S01]  /*97a0*/  IMAD.MOV.U32 R21, RZ, RZ, R28 ;  /* 0x000000ffff157224 */ /* 0x000fe200078e001c */
[----:B------:R-:W-:Y:S01]  /*97b0*/  UIMAD UR4, UR4, UR12, URZ ;  /* 0x0000000c040472a4 */ /* 0x000fe2000f8e023f */
[----:B------:R-:W-:Y:S01]  /*97c0*/  @!PT LDS RZ, [RZ] ;  /* 0x00000000fffff984 */ /* 0x000fe20000000800 */
[----:B------:R-:W-:Y:S01]  /*97d0*/  @!PT LDS RZ, [RZ] ;  /* 0x00000000fffff984 */ /* 0x000fe20000000800 */
[----:B------:R-:W-:Y:S01]  /*97e0*/  @!PT LDS RZ, [RZ] ;  /* 0x00000000fffff984 */ /* 0x000fe20000000800 */
[----:B------:R-:W-:Y:S01]  /*97f0*/  @!PT LDS RZ, [RZ] ;  /* 0x00000000fffff984 */ /* 0x000fe20000000800 */
[----:B------:R1:W-:Y:S06]  /*9800*/  MEMBAR.ALL.CTA ;  /* 0x0000000000007992 */ /* 0x0003ec0000008000 */
[----:B-1----:R-:W1:Y:S01]  /*9810*/  FENCE.VIEW.ASYNC.S ;  /* 0x00000000000073c6 */ /* 0x002e620000000000 */
[----:B------:R-:W-:Y:S01]  /*9820*/  UIMAD UR9, UR42, UR11, UR9 ;  /* 0x0000000b2a0972a4 */ /* 0x000fe2000f8e0209 */
[----:B------:R-:W-:Y:S01]  /*9830*/  VIADD R0, R0, 0x13220 ;  /* 0x0001322000007836 */ /* 0x000fe20000000000 */
[----:B------:R-:W-:-:S02]  /*9840*/  UIMAD UR4, UR39, UR13, UR4 ;  /* 0x0000000d270472a4 */ /* 0x000fc4000f8e0204 */
[----:B------:R-:W-:Y:S01]  /*9850*/  UIMAD.WIDE.U32 UR8, UR39, UR12, UR8 ;  /* 0x0000000c270872a5 */ /* 0x000fe2000f8e0008 */
[----:B------:R-:W-:Y:S01]  /*9860*/  ULDC.64 UR10, c[0x0][0xae0] ;  /* 0x0002b800000a7ab9 */ /* 0x000fe20000000a00 */
[----:B------:R-:W-:Y:S02]  /*9870*/  PRMT R0, RZ, 0x654, R0 ;  /* 0x00000654ff007816 */ /* 0x000fe40000000000 */
[----:B------:R-:W-:Y:S01]  /*9880*/  UIADD3 UR4, UR9, UR4, URZ ;  /* 0x0000000409047290 */ /* 0x000fe2000fffe03f */
[----:B0-----:R-:W-:-:S04]  /*9890*/  @P1 IMAD.HI.U32 R2, R28, R3, RZ ;  /* 0x000000031c021227 */ /* 0x001fc800078e00ff */
[----:B------:R-:W-:Y:S01]  /*98a0*/  IMAD.U32 R3, RZ, RZ, UR9 ;  /* 0x00000009ff037e24 */ /* 0x000fe2000f8e00ff */
[----:B------:R-:W-:Y:S01]  /*98b0*/  @P1 SHF.R.U32.HI R21, RZ, R29, R2 ;  /* 0x0000001dff151219 */ /* 0x000fe20000011602 */
[----:B------:R-:W-:Y:S01]  /*98c0*/  IMAD.U32 R2, RZ, RZ, UR8 ;  /* 0x00000008ff027e24 */ /* 0x000fe2000f8e00ff */
[----:B------:R-:W-:Y:S01]  /*98d0*/  ULDC.64 UR8, c[0x0][0xad8] ;  /* 0x0002b60000087ab9 */ /* 0x000fe20000000a00 */
[----:B------:R-:W-:Y:S01]  /*98e0*/  IMAD.U32 R3, RZ, RZ, UR4 ;  /* 0x00000004ff037e24 */ /* 0x000fe2000f8e00ff */
[--C-:B------:R-:W-:Y:S01]  /*98f0*/  SHF.R.S32.HI R20, RZ, 0x1f, R21.reuse ;  /* 0x0000001fff147819 */ /* 0x100fe20000011415 */
[----:B------:R-:W-:Y:S01]  /*9900*/  IMAD.MOV R29, RZ, RZ, -R21 ;  /* 0x000000ffff1d7224 */ /* 0x000fe200078e0a15 */
[----:B------:R-:W-:Y:S01]  /*9910*/  ULDC UR4, c[0x0][0xac8] ;  /* 0x0002b20000047ab9 */ /* 0x000fe20000000800 */
[----:B------:R-:W-:Y:S01]  /*9920*/  IMAD.WIDE.U32 R2, R21, UR10, R2 ;  /* 0x0000000a15027c25 */ /* 0x000fe2000f8e0002 */
[----:B-1----:R0:W-:Y:S03]  /*9930*/  SYNCS.ARRIVE.TRANS64.RED.A1T0 RZ, [R0+URZ], RZ ;  /* 0x000000ff00ff79a7 */ /* 0x0021e6000810043f */
[----:B------:R-:W-:-:S02]  /*9940*/  IMAD R20, R20, UR10, RZ ;  /* 0x0000000a14147c24 */ /* 0x000fc4000f8e02ff */
[----:B------:R-:W-:Y:S02]  /*9950*/  IMAD R29, R56, R29, R28 ;  /* 0x0000001d381d7224 */ /* 0x000fe400078e021c */
[----:B------:R-:W-:-:S03]  /*9960*/  IMAD R33, R21, UR11, R20 ;  /* 0x0000000b15217c24 */ /* 0x000fc6000f8e0214 */
[----:B------:R-:W-:Y:S01]  /*9970*/  SHF.R.S32.HI R20, RZ, 0x1f, R29 ;  /* 0x0000001fff147819 */ /* 0x000fe2000001141d */
[----:B------:R-:W-:Y:S01]  /*9980*/  IMAD.IADD R3, R3, 0x1, R33 ;  /* 0x0000000103037824 */ /* 0x000fe200078e0221 */
[----:B------:R-:W-:-:S03]  /*9990*/  MOV R33, UR41 ;  /* 0x0000002900217c02 */ /* 0x000fc60008000f00 */
[----:B------:R-:W-:Y:S02]  /*99a0*/  IMAD R20, R20, UR8, RZ ;  /* 0x0000000814147c24 */ /* 0x000fe4000f8e02ff */
[----:B------:R-:W-:-:S04]  /*99b0*/  IMAD.WIDE.U32 R2, R29, UR8, R2 ;  /* 0x000000081d027c25 */ /* 0x000fc8000f8e0002 */
[----:B------:R-:W-:Y:S01]  /*99c0*/  IMAD R21, R29, UR9, R20 ;  /* 0x000000091d157c24 */ /* 0x000fe2000f8e0214 */
[----:B------:R-:W-:Y:S01]  /*99d0*/  ULDC.64 UR8, c[0x0][0xa80] ;  /* 0x0002a00000087ab9 */ /* 0x000fe20000000a00 */
[----:B------:R-:W-:Y:S01]  /*99e0*/  IMAD R33, R33, 0xc0, R59 ;  /* 0x000000c021217824 */ /* 0x000fe200078e023b */
[C---:B------:R-:W-:Y:S01]  /*99f0*/  LEA R32, P0, R2.reuse, UR8, 0x1 ;  /* 0x0000000802207c11 */ /* 0x040fe2000f8008ff */
[----:B------:R-:W-:Y:S01]  /*9a00*/  IMAD.IADD R3, R3, 0x1, R21 ;  /* 0x0000000103037824 */ /* 0x000fe200078e0215 */
[----:B------:R-:W-:Y:S01]  /*9a10*/  SHF.R.S32.HI R59, RZ, 0x1f, R17 ;  /* 0x0000001fff3b7819 */ /* 0x000fe20000011411 */
[C---:B------:R-:W-:Y:S02]  /*9a20*/  VIADD R21, R33.reuse, 0x60 ;  /* 0x0000006021157836 */ /* 0x040fe40000000000 */
[----:B------:R-:W1:Y:S01]  /*9a30*/  SHFL.IDX PT, R20, R32, 0x1, 0x181f ;  /* 0x00381f0020147f89 */ /* 0x000e6200000e0000 */
[----:B------:R-:W-:Y:S01]  /*9a40*/  LEA.HI.X R34, R2, UR9, R3, 0x1, P0 ;  /* 0x0000000902227c11 */ /* 0x000fe200080f0c03 */
[----:B------:R-:W-:Y:S01]  /*9a50*/  VIADD R3, R33, 0x30 ;  /* 0x0000003021037836 */ /* 0x000fe20000000000 */
[----:B------:R-:W-:Y:S01]  /*9a60*/  ISETP.GE.AND P0, PT, R17, UR4, PT ;  /* 0x0000000411007c0c */ /* 0x000fe2000bf06270 */
[----:B------:R-:W0:Y:S03]  /*9a70*/  SHFL.IDX PT, R2, R32, RZ, 0x181f ;  /* 0x00181fff20027589 */ /* 0x000e2600000e0000 */
[-C--:B------:R-:W-:Y:S01]  /*9a80*/  ISETP.GE.OR P1, PT, R33, R30.reuse, P0 ;  /* 0x0000001e2100720c */ /* 0x080fe20000726670 */
[----:B------:R-:W0:Y:S01]  /*9a90*/  SHFL.IDX PT, R28, R32, 0x2, 0x181f ;  /* 0x00581f00201c7f89 */ /* 0x000e2200000e0000 */
[-C--:B------:R-:W-:Y:S01]  /*9aa0*/  ISETP.GE.OR P2, PT, R3, R30.reuse, P0 ;  /* 0x0000001e0300720c */ /* 0x080fe20000746670 */
[----:B------:R-:W-:Y:S01]  /*9ab0*/  VIADD R33, R33, 0x90 ;  /* 0x0000009021217836 */ /* 0x000fe20000000000 */
[-C--:B------:R-:W-:Y:S01]  /*9ac0*/  ISETP.GE.OR P3, PT, R21, R30.reuse, P0 ;  /* 0x0000001e1500720c */ /* 0x080fe20000766670 */
[----:B------:R-:W0:Y:S03]  /*9ad0*/  SHFL.IDX PT, R36, R34, RZ, 0x181f ;  /* 0x00181fff22247589 */ /* 0x000e2600000e0000 */
[----:B------:R-:W-:Y:S01]  /*9ae0*/  ISETP.GE.OR P0, PT, R33, R30, P0 ;  /* 0x0000001e2100720c */ /* 0x000fe20000706670 */
[----:B------:R-:W0:Y:S04]  /*9af0*/  SHFL.IDX PT, R38, R34, 0x1, 0x181f ;  /* 0x00381f0022267f89 */ /* 0x000e2800000e0000 */
[----:B------:R-:W0:Y:S02]  /*9b00*/  SHFL.IDX PT, R40, R34, 0x2, 0x181f ;  /* 0x00581f0022287f89 */ /* 0x000e2400000e0000 */
[----:B-1----:R-:W-:-:S02]  /*9b10*/  @!P2 LEA R20, P5, R17, R20, 0x1 ;  /* 0x000000141114a211 */ /* 0x002fc400078a08ff */
[----:B------:R-:W1:Y:S01]  /*9b20*/  SHFL.IDX PT, R32, R32, 0x3, 0x181f ;  /* 0x00781f0020207f89 */ /* 0x000e6200000e0000 */
[----:B0-----:R-:W-:-:S03]  /*9b30*/  @!P1 LEA R2, P4, R17, R2, 0x1 ;  /* 0x0000000211029211 */ /* 0x001fc600078808ff */
[----:B------:R-:W0:Y:S01]  /*9b40*/  SHFL.IDX PT, R34, R34, 0x3, 0x181f ;  /* 0x00781f0022227f89 */ /* 0x000e2200000e0000 */
[C---:B------:R-:W-:Y:S02]  /*9b50*/  @!P3 LEA R28, P6, R17.reuse, R28, 0x1 ;  /* 0x0000001c111cb211 */ /* 0x040fe400078c08ff */
[C-C-:B------:R-:W-:Y:S02]  /*9b60*/  @!P1 LEA.HI.X R3, R17.reuse, R36, R59.reuse, 0x1, P4 ;  /* 0x0000002411039211 */ /* 0x140fe400020f0c3b */
[C-C-:B------:R-:W-:Y:S02]  /*9b70*/  @!P2 LEA.HI.X R21, R17.reuse, R38, R59.reuse, 0x1, P5 ;  /* 0x000000261115a211 */ /* 0x140fe400028f0c3b */
[----:B------:R-:W-:Y:S01]  /*9b80*/  @!P3 LEA.HI.X R29, R17, R40, R59, 0x1, P6 ;  /* 0x00000028111db211 */ /* 0x000fe200030f0c3b */
[----:B--2---:R2:W-:Y:S04]  /*9b90*/  @!P1 ST.E.128 desc[UR48][R2.64], R4 ;  /* 0x0000000402009985 */ /* 0x0045e8000c101d30 */
[----:B---3--:R2:W-:Y:S04]  /*9ba0*/  @!P2 ST.E.128 desc[UR48][R20.64], R8 ;  /* 0x000000081400a985 */ /* 0x0085e8000c101d30 */
[----:B----4-:R2:W-:Y:S01]  /*9bb0*/  @!P3 ST.E.128 desc[UR48][R28.64], R12 ;  /* 0x0000000c1c00b985 */ /* 0x0105e2000c101d30 */
[----:B01----:R-:W-:Y:S05]  /*9bc0*/  @P0 BRA `(.L_x_165) ;  /* 0x0000001000c40947 */ /* 0x003fea0003800000 */
[----:B--2---:R-:W-:-:S04]  /*9bd0*/  LEA R2, P0, R17, R32, 0x1 ;  /* 0x0000002011027211 */ /* 0x004fc800078008ff */
[----:B------:R-:W-:-:S05]  /*9be0*/  LEA.HI.X R3, R17, R34, R59, 0x1, P0 ;  /* 0x0000002211037211 */ /* 0x000fca00000f0c3b */
[----:B-----5:R0:W-:Y:S01]  /*9bf0*/  ST.E.128 desc[UR48][R2.64], R24 ;  /* 0x0000001802007985 */ /* 0x0201e2000c101d30 */
[----:B------:R-:W-:Y:S05]  /*9c00*/  BRA `(.L_x_165) ;  /* 0x0000001000b47947 */ /* 0x000fea0003800000 */
.L_x_164:
[----:B------:R0:W5:Y:S01]  /*9c10*/  LDL R65, [R1+0x4] ;  /* 0x0000040001417983 */ /* 0x0001620000100800 */
[----:B------:R-:W-:Y:S01]  /*9c20*/  ULDC.64 UR10, c[0x0][0xb08] ;  /* 0x0002c200000a7ab9 */ /* 0x000fe20000000a00 */
[----:B------:R-:W1:Y:S02]  /*9c30*/  @P1 LDC R4, c[0x0][0xbec] ;  /* 0x0002fb00ff041b82 */ /* 0x000e640000000800 */
[----:B------:R0:W5:Y:S04]  /*9c40*/  LDL R64, [R1+0x10] ;  /* 0x0000100001407983 */ /* 0x0001680000100800 */
[----:B------:R0:W5:Y:S01]  /*9c50*/  LDL R59, [R1] ;  /* 0x00000000013b7983 */ /* 0x0001620000100800 */
[----:B------:R-:W-:Y:S01]  /*9c60*/  UIMAD UR7, UR12, UR10, URZ ;  /* 0x0000000a0c0772a4 */ /* 0x000fe2000f8e023f */
[----:B------:R-:W2:Y:S01]  /*9c70*/  @P1 LDC R5, c[0x0][0xbf0] ;  /* 0x0002fc00ff051b82 */ /* 0x000ea20000000800 */
[----:B------:R-:W-:Y:S01]  /*9c80*/  UIMAD.WIDE.U32 UR8, UR4, UR10, URZ ;  /* 0x0000000a040872a5 */ /* 0x000fe2000f8e003f */
[----:B------:R-:W-:Y:S01]  /*9c90*/  IMAD.MOV.U32 R7, RZ, RZ, R13 ;  /* 0x000000ffff077224 */ /* 0x000fe200078e000d */
[----:B------:R-:W-:Y:S01]  /*9ca0*/  UIMAD UR7, UR4, UR11, UR7 ;  /* 0x0000000b040772a4 */ /* 0x000fe2000f8e0207 */
[----:B------:R-:W-:Y:S01]  /*9cb0*/  ISETP.GE.AND P0, PT, R15, R30, PT ;  /* 0x0000001e0f00720c */ /* 0x000fe20003f06270 */
[----:B------:R-:W-:Y:S01]  /*9cc0*/  USHF.R.S32.HI UR4, URZ, 0x1f, UR39 ;  /* 0x0000001f3f047899 */ /* 0x000fe20008011427 */
[----:B------:R-:W-:Y:S01]  /*9cd0*/  BSSY B1, `(.L_x_166) ;  /* 0x000004f000017945 */ /* 0x000fe20003800000 */
[----:B------:R-:W-:Y:S01]  /*9ce0*/  UIADD3 UR9, UR9, UR7, URZ ;  /* 0x0000000709097290 */ /* 0x000fe2000fffe03f */
[----:B------:R-:W-:Y:S01]  /*9cf0*/  SHF.R.S32.HI R26, RZ, 0x1f, R18 ;  /* 0x0000001fff1a7819 */ /* 0x000fe20000011412 */
[----:B------:R-:W-:Y:S01]  /*9d00*/  ULDC.64 UR10, c[0x0][0xb38] ;  /* 0x0002ce00000a7ab9 */ /* 0x000fe20000000a00 */
[----:B------:R-:W-:Y:S01]  /*9d10*/  SHF.R.S32.HI R27, RZ, 0x1f, R19 ;  /* 0x0000001fff1b7819 */ /* 0x000fe20000011413 */
[----:B------:R-:W-:Y:S01]  /*9d20*/  UIMAD.WIDE.U32 UR8, UR42, UR10, UR8 ;  /* 0x0000000a2a0872a5 */ /* 0x000fe2000f8e0008 */
[----:B------:R-:W-:-:S02]  /*9d30*/  SHF.R.S32.HI R50, RZ, 0x1f, R22 ;  /* 0x0000001fff327819 */ /* 0x000fc40000011416 */
[----:B------:R-:W-:Y:S01]  /*9d40*/  SHF.R.S32.HI R51, RZ, 0x1f, R23 ;  /* 0x0000001fff337819 */ /* 0x000fe20000011417 */
[----:B------:R-:W-:Y:S01]  /*9d50*/  UIMAD UR9, UR42, UR11, UR9 ;  /* 0x0000000b2a0972a4 */ /* 0x000fe2000f8e0209 */
[----:B-1----:R-:W-:Y:S01]  /*9d60*/  @P1 IMAD.HI.U32 R4, R13, R4, RZ ;  /* 0x000000040d041227 */ /* 0x002fe200078e00ff */
[----:B------:R-:W-:Y:S01]  /*9d70*/  SHF.R.S32.HI R57, RZ, 0x1f, R156 ;  /* 0x0000001fff397819 */ /* 0x000fe2000001149c */
[----:B------:R-:W-:Y:S01]  /*9d80*/  ULDC.64 UR10, c[0x0][0xb40] ;  /* 0x0002d000000a7ab9 */ /* 0x000fe20000000a00 */
[----:B------:R-:W-:Y:S01]  /*9d90*/  SHF.R.S32.HI R58, RZ, 0x1f, R157 ;  /* 0x0000001fff3a7819 */ /* 0x000fe2000001149d */
[----:B------:R-:W-:Y:S02]  /*9da0*/  UIMAD UR4, UR4, UR10, URZ ;  /* 0x0000000a040472a4 */ /* 0x000fe4000f8e023f */
[----:B------:R-:W-:Y:S02]  /*9db0*/  UIMAD.WIDE.U32 UR8, UR39, UR10, UR8 ;  /* 0x0000000a270872a5 */ /* 0x000fe4000f8e0008 */
[----:B------:R-:W-:Y:S01]  /*9dc0*/  UIMAD UR4, UR39, UR11, UR4 ;  /* 0x0000000b270472a4 */ /* 0x000fe2000f8e0204 */
[----:B--2---:R-:W-:-:S02]  /*9dd0*/  @P1 SHF.R.U32.HI R7, RZ, R5, R4 ;  /* 0x00000005ff071219 */ /* 0x004fc40000011604 */
[----:B------:R-:W-:Y:S01]  /*9de0*/  ULDC.64 UR10, c[0x0][0xb48] ;  /* 0x0002d200000a7ab9 */ /* 0x000fe20000000a00 */
[----:B------:R-:W-:Y:S01]  /*9df0*/  UIADD3 UR9, UR9, UR4, URZ ;  /* 0x0000000409097290 */ /* 0x000fe2000fffe03f */
[--C-:B------:R-:W-:Y:S01]  /*9e00*/  SHF.R.S32.HI R4, RZ, 0x1f, R7.reuse ;  /* 0x0000001fff047819 */ /* 0x100fe20000011407 */
[----:B------:R-:W-:Y:S02]  /*9e10*/  IMAD.MOV R9, RZ, RZ, -R7 ;  /* 0x000000ffff097224 */ /* 0x000fe400078e0a07 */
[----:B------:R-:W-:Y:S02]  /*9e20*/  UIMAD.WIDE.U32 UR8, UR43, UR10, UR8 ;  /* 0x0000000a2b0872a5 */ /* 0x000fe4000f8e0008 */
[----:B------:R-:W-:Y:S02]  /*9e30*/  IMAD R9, R56, R9, R13 ;  /* 0x0000000938097224 */ /* 0x000fe400078e020d */
[----:B------:R-:W-:Y:S02]  /*9e40*/  UIMAD UR43, UR43, UR11, UR9 ;  /* 0x0000000b2b2b72a4 */ /* 0x000fe4000f8e0209 */
[----:B------:R-:W-:Y:S01]  /*9e50*/  IMAD.U32 R5, RZ, RZ, UR9 ;  /* 0x00000009ff057e24 */ /* 0x000fe2000f8e00ff */
[----:B------:R-:W-:-:S02]  /*9e60*/  ULDC.64 UR10, c[0x0][0xb30] ;  /* 0x0002cc00000a7ab9 */ /* 0x000fc40000000a00 */
[----:B------:R-:W-:Y:S02]  /*9e70*/  IMAD R6, R4, UR10, RZ ;  /* 0x0000000a04067c24 */ /* 0x000fe4000f8e02ff */
[----:B------:R-:W-:Y:S01]  /*9e80*/  IMAD.U32 R4, RZ, RZ, UR8 ;  /* 0x00000008ff047e24 */ /* 0x000fe2000f8e00ff */
[----:B------:R-:W-:Y:S01]  /*9e90*/  ULDC.64 UR8, c[0x0][0xb28] ;  /* 0x0002ca0000087ab9 */ /* 0x000fe20000000a00 */
[----:B------:R-:W-:Y:S02]  /*9ea0*/  IMAD.U32 R5, RZ, RZ, UR43 ;  /* 0x0000002bff057e24 */ /* 0x000fe4000f8e00ff */
[C---:B------:R-:W-:Y:S01]  /*9eb0*/  IMAD R11, R7.reuse, UR11, R6 ;  /* 0x0000000b070b7c24 */ /* 0x040fe2000f8e0206 */
[----:B------:R-:W-:Y:S01]  /*9ec0*/  SHF.R.S32.HI R6, RZ, 0x1f, R9 ;  /* 0x0000001fff067819 */ /* 0x000fe20000011409 */
[----:B------:R-:W-:-:S04]  /*9ed0*/  IMAD.WIDE.U32 R4, R7, UR10, R4 ;  /* 0x0000000a07047c25 */ /* 0x000fc8000f8e0004 */
[----:B------:R-:W-:Y:S02]  /*9ee0*/  IMAD R6, R6, UR8, RZ ;  /* 0x0000000806067c24 */ /* 0x000fe4000f8e02ff */
[----:B------:R-:W-:Y:S02]  /*9ef0*/  IMAD.IADD R5, R5, 0x1, R11 ;  /* 0x0000000105057824 */ /* 0x000fe400078e020b */
[C---:B------:R-:W-:Y:S02]  /*9f00*/  IMAD R7, R9.reuse, UR9, R6 ;  /* 0x0000000909077c24 */ /* 0x040fe4000f8e0206 */
[----:B------:R-:W-:Y:S01]  /*9f10*/  IMAD.WIDE.U32 R4, R9, UR8, R4 ;  /* 0x0000000809047c25 */ /* 0x000fe2000f8e0004 */
[----:B------:R-:W-:-:S03]  /*9f20*/  ULDC.64 UR8, c[0x0][0xb00] ;  /* 0x0002c00000087ab9 */ /* 0x000fc60000000a00 */
[----:B------:R-:W-:Y:S01]  /*9f30*/  VIADD R6, R0, 0x13220 ;  /* 0x0001322000067836 */ /* 0x000fe20000000000 */
[----:B------:R-:W-:Y:S01]  /*9f40*/  LEA R0, P1, R4, UR8, 0x2 ;  /* 0x0000000804007c11 */ /* 0x000fe2000f8210ff */
[----:B------:R-:W-:-:S03]  /*9f50*/  IMAD.IADD R5, R5, 0x1, R7 ;  /* 0x0000000105057824 */ /* 0x000fc600078e0207 */
[----:B------:R-:W-:Y:S02]  /*9f60*/  PRMT R6, RZ, 0x654, R6 ;  /* 0x00000654ff067816 */ /* 0x000fe40000000006 */
[----:B------:R-:W-:Y:S02]  /*9f70*/  LEA.HI.X R24, R4, UR9, R5, 0x2, P1 ;  /* 0x0000000904187c11 */ /* 0x000fe400088f1405 */
[----:B------:R1:W-:Y:S03]  /*9f80*/  SYNCS.ARRIVE.TRANS64.RED.A1T0 RZ, [R6+URZ], RZ ;  /* 0x000000ff06ff79a7 */ /* 0x0003e6000810043f */
[----:B------:R0:W2:Y:S04]  /*9f90*/  SHFL.IDX PT, R7, R24, RZ, 0x1c1f ;  /* 0x001c1fff18077589 */ /* 0x0000a800000e0000 */
[----:B-1----:R0:W1:Y:S01]  /*9fa0*/  SHFL.IDX PT, R6, R0, RZ, 0x1c1f ;  /* 0x001c1fff00067589 */ /* 0x00206200000e0000 */
[----:B------:R-:W-:Y:S05]  /*9fb0*/  @P0 BRA `(.L_x_167) ;  /* 0x0000000000800947 */ /* 0x000fea0003800000 */
[----:B------:R-:W-:Y:S02]  /*9fc0*/  ULDC UR4, c[0x0][0xac8] ;  /* 0x0002b20000047ab9 */ /* 0x000fe40000000800 */
[----:B-----5:R-:W-:Y:S02]  /*9fd0*/  ISETP.GE.AND P1, PT, R59, UR4, PT ;  /* 0x000000043b007c0c */ /* 0x020fe4000bf26270 */
[----:B------:R-:W-:Y:S02]  /*9fe0*/  ISETP.GE.AND P0, PT, R65, UR4, PT ;  /* 0x0000000441007c0c */ /* 0x000fe4000bf06270 */
[----:B------:R-:W-:Y:S02]  /*9ff0*/  ISETP.GE.AND P4, PT, R157, UR4, PT ;  /* 0x000000049d007c0c */ /* 0x000fe4000bf86270 */
[----:B------:R-:W-:Y:S02]  /*a000*/  ISETP.GE.AND P5, PT, R156, UR4, PT ;  /* 0x000000049c007c0c */ /* 0x000fe4000bfa6270 */
[----:B------:R-:W-:-:S05]  /*a010*/  ISETP.GE.AND P3, PT, R23, UR4, PT ;  /* 0x0000000417007c0c */ /* 0x000fca000bf66270 */
[-C--:B-1----:R-:W-:Y:S02]  /*a020*/  @!P1 LEA R8, P2, R59, R6.reuse, 0x2 ;  /* 0x000000063b089211 */ /* 0x082fe400078410ff */
[----:B--2---:R-:W-:Y:S02]  /*a030*/  @!P0 IMAD.WIDE R4, R65, 0x4, R6 ;  /* 0x0000000441048825 */ /* 0x004fe400078e0206 */
[-C--:B------:R-:W-:Y:S02]  /*a040*/  @!P1 LEA.HI.X R9, R59, R7.reuse, R64, 0x2, P2 ;  /* 0x000000073b099211 */ /* 0x080fe400010f1440 */
[----:B------:R-:W-:Y:S01]  /*a050*/  ISETP.GE.AND P2, PT, R22, UR4, PT ;  /* 0x0000000416007c0c */ /* 0x000fe2000bf46270 */
[----:B------:R1:W-:Y:S01]  /*a060*/  @!P0 ST.E.64 desc[UR48][R4.64], R52 ;  /* 0x0000003404008985 */ /* 0x0003e2000c101b30 */
[CC--:B------:R-:W-:Y:S02]  /*a070*/  @!P4 LEA R10, P0, R157.reuse, R6.reuse, 0x2 ;  /* 0x000000069d0ac211 */ /* 0x0c0fe400078010ff */
[----:B------:R-:W-:Y:S01]  /*a080*/  @!P5 LEA R12, P6, R156, R6, 0x2 ;  /* 0x000000069c0cd211 */ /* 0x000fe200078c10ff */
[----:B------:R2:W-:Y:S01]  /*a090*/  @!P1 ST.E.64 desc[UR48][R8.64], R54 ;  /* 0x0000003608009985 */ /* 0x0005e2000c101b30 */
[----:B------:R-:W-:-:S02]  /*a0a0*/  @!P4 LEA.HI.X R11, R157, R7, R58, 0x2, P0 ;  /* 0x000000079d0bc211 */ /* 0x000fc400000f143a */
[----:B------:R-:W-:Y:S02]  /*a0b0*/  ISETP.GE.AND P1, PT, R19, UR4, PT ;  /* 0x0000000413007c0c */ /* 0x000fe4000bf26270 */
[----:B------:R-:W-:Y:S01]  /*a0c0*/  ISETP.GE.AND P0, PT, R18, UR4, PT ;  /* 0x0000000412007c0c */ /* 0x000fe2000bf06270 */
[----:B------:R3:W-:Y:S01]  /*a0d0*/  @!P4 ST.E.64 desc[UR48][R10.64], R60 ;  /* 0x0000003c0a00c985 */ /* 0x0007e2000c101b30 */
[-C--:B------:R-:W-:Y:S02]  /*a0e0*/  @!P5 LEA.HI.X R13, R156, R7.reuse, R57, 0x2, P6 ;  /* 0x000000079c0dd211 */ /* 0x080fe400030f1439 */
[CC--:B------:R-:W-:Y:S02]  /*a0f0*/  @!P2 LEA R14, P4, R22.reuse, R6.reuse, 0x2 ;  /* 0x00000006160ea211 */ /* 0x0c0fe400078810ff */
[----:B-1----:R-:W-:Y:S01]  /*a100*/  @!P3 LEA R4, P6, R23, R6, 0x2 ;  /* 0x000000061704b211 */ /* 0x002fe200078c10ff */
[----:B------:R3:W-:Y:S01]  /*a110*/  @!P5 ST.E.64 desc[UR48][R12.64], R62 ;  /* 0x0000003e0c00d985 */ /* 0x0007e2000c101b30 */
[----:B------:R-:W-:-:S02]  /*a120*/  @!P2 LEA.HI.X R15, R22, R7, R50, 0x2, P4 ;  /* 0x00000007160fa211 */ /* 0x000fc400020f1432 */
[-C--:B------:R-:W-:Y:S02]  /*a130*/  @!P3 LEA.HI.X R5, R23, R7.reuse, R51, 0x2, P6 ;  /* 0x000000071705b211 */ /* 0x080fe400030f1433 */
[CC--:B--2---:R-:W-:Y:S02]  /*a140*/  @!P1 LEA R8, P5, R19.reuse, R6.reuse, 0x2 ;  /* 0x0000000613089211 */ /* 0x0c4fe400078a10ff */
[C---:B------:R-:W-:Y:S01]  /*a150*/  @!P0 LEA R6, P6, R18.reuse, R6, 0x2 ;  /* 0x0000000612068211 */ /* 0x040fe200078c10ff */
[----:B------:R3:W-:Y:S01]  /*a160*/  @!P3 ST.E.64 desc[UR48][R4.64], R42 ;  /* 0x0000002a0400b985 */ /* 0x0007e2000c101b30 */
[-C--:B------:R-:W-:Y:S02]  /*a170*/  @!P1 LEA.HI.X R9, R19, R7.reuse, R27, 0x2, P5 ;  /* 0x0000000713099211 */ /* 0x080fe400028f141b */
[----:B------:R-:W-:Y:S01]  /*a180*/  @!P0 LEA.HI.X R7, R18, R7, R26, 0x2, P6 ;  /* 0x0000000712078211 */ /* 0x000fe200030f141a */
[----:B------:R3:W-:Y:S04]  /*a190*/  @!P2 ST.E.64 desc[UR48][R14.64], R44 ;  /* 0x0000002c0e00a985 */ /* 0x0007e8000c101b30 */
[----:B------:R3:W-:Y:S04]  /*a1a0*/  @!P1 ST.E.64 desc[UR48][R8.64], R46 ;  /* 0x0000002e08009985 */ /* 0x0007e8000c101b30 */
[----:B------:R3:W-:Y:S02]  /*a1b0*/  @!P0 ST.E.64 desc[UR48][R6.64], R48 ;  /* 0x0000003006008985 */ /* 0x0007e4000c101b30 */
.L_x_167:
[----:B------:R-:W-:Y:S05]  /*a1c0*/  BSYNC B1 ;  /* 0x0000000000017941 */ /* 0x000fea0003800000 */
.L_x_166:
[----:B------:R-:W-:Y:S01]  /*a1d0*/  ISETP.GE.AND P0, PT, R25, R30, PT ;  /* 0x0000001e1900720c */ /* 0x000fe20003f06270 */
[----:B--23--:R2:W3:Y:S04]  /*a1e0*/  SHFL.IDX PT, R7, R24, 0x1, 0x1c1f ;  /* 0x003c1f0018077f89 */ /* 0x00c4e800000e0000 */
[----:B-1----:R2:W4:Y:S08]  /*a1f0*/  SHFL.IDX PT, R6, R0, 0x1, 0x1c1f ;  /* 0x003c1f0000067f89 */ /* 0x00253000000e0000 */
[----:B--2---:R-:W-:Y:S05]  /*a200*/  @P0 BRA `(.L_x_165) ;  /* 0x0000000c00340947 */ /* 0x004fea0003800000 */
[----:B------:R-:W-:Y:S02]  /*a210*/  ULDC UR4, c[0x0][0xac8] ;  /* 0x0002b20000047ab9 */ /* 0x000fe40000000800 */
[----:B-----5:R-:W-:Y:S02]  /*a220*/  ISETP.GE.AND P1, PT, R65, UR4, PT ;  /* 0x0000000441007c0c */ /* 0x020fe4000bf26270 */
[----:B------:R-:W-:Y:S02]  /*a230*/  ISETP.GE.AND P4, PT, R59, UR4, PT ;  /* 0x000000043b007c0c */ /* 0x000fe4000bf86270 */
[----:B------:R-:W-:Y:S02]  /*a240*/  ISETP.GE.AND P5, PT, R157, UR4, PT ;  /* 0x000000049d007c0c */ /* 0x000fe4000bfa6270 */
[----:B------:R-:W-:Y:S02]  /*a250*/  ISETP.GE.AND P3, PT, R156, UR4, PT ;  /* 0x000000049c007c0c */ /* 0x000fe4000bf66270 */
[----:B------:R-:W-:-:S05]  /*a260*/  ISETP.GE.AND P2, PT, R23, UR4, PT ;  /* 0x0000000417007c0c */ /* 0x000fca000bf46270 */
[----:B---34-:R-:W-:Y:S02]  /*a270*/  @!P1 IMAD.WIDE R4, R65, 0x4, R6 ;  /* 0x0000000441049825 */ /* 0x018fe400078e0206 */
[-C--:B------:R-:W-:Y:S02]  /*a280*/  @!P4 LEA R8, P0, R59, R6.reuse, 0x2 ;  /* 0x000000063b08c211 */ /* 0x080fe400078010ff */
[----:B------:R-:W-:Y:S01]  /*a290*/  @!P5 LEA R10, P6, R157, R6, 0x2 ;  /* 0x000000069d0ad211 */ /* 0x000fe200078c10ff */
[----:B------:R1:W-:Y:S01]  /*a2a0*/  @!P1 ST.E.64 desc[UR48][R4.64], R40 ;  /* 0x0000002804009985 */ /* 0x0003e2000c101b30 */
[-C--:B------:R-:W-:Y:S02]  /*a2b0*/  @!P4 LEA.HI.X R9, R59, R7.reuse, R64, 0x2, P0 ;  /* 0x000000073b09c211 */ /* 0x080fe400000f1440 */
[----:B------:R-:W-:Y:S02]  /*a2c0*/  ISETP.GE.AND P1, PT, R22, UR4, PT ;  /* 0x0000000416007c0c */ /* 0x000fe4000bf26270 */
[----:B------:R-:W-:Y:S01]  /*a2d0*/  ISETP.GE.AND P0, PT, R19, UR4, PT ;  /* 0x0000000413007c0c */ /* 0x000fe2000bf06270 */
[----:B------:R2:W-:Y:S01]  /*a2e0*/  @!P4 ST.E.64 desc[UR48][R8.64], R38 ;  /* 0x000000260800c985 */ /* 0x0005e2000c101b30 */
[----:B------:R-:W-:-:S02]  /*a2f0*/  @!P5 LEA.HI.X R11, R157, R7, R58, 0x2, P6 ;  /* 0x000000079d0bd211 */ /* 0x000fc400030f143a */
[CC--:B------:R-:W-:Y:S02]  /*a300*/  @!P3 LEA R12, P6, R156.reuse, R6.reuse, 0x2 ;  /* 0x000000069c0cb211 */ /* 0x0c0fe400078c10ff */
[CC--:B------:R-:W-:Y:S01]  /*a310*/  @!P2 LEA R14, P4, R23.reuse, R6.reuse, 0x2 ;  /* 0x00000006170ea211 */ /* 0x0c0fe200078810ff */
[----:B------:R2:W-:Y:S01]  /*a320*/  @!P5 ST.E.64 desc[UR48][R10.64], R36 ;  /* 0x000000240a00d985 */ /* 0x0005e2000c101b30 */
[-C--:B------:R-:W-:Y:S02]  /*a330*/  @!P3 LEA.HI.X R13, R156, R7.reuse, R57, 0x2, P6 ;  /* 0x000000079c0db211 */ /* 0x080fe400030f1439 */
[----:B------:R-:W-:Y:S02]  /*a340*/  @!P2 LEA.HI.X R15, R23, R7, R51, 0x2, P4 ;  /* 0x00000007170fa211 */ /* 0x000fe400020f1433 */
[-C--:B-1----:R-:W-:Y:S01]  /*a350*/  @!P1 LEA R4, P5, R22, R6.reuse, 0x2 ;  /* 0x0000000616049211 */ /* 0x082fe200078a10ff */
[----:B------:R2:W-:Y:S01]  /*a360*/  @!P3 ST.E.64 desc[UR48][R12.64], R32 ;  /* 0x000000200c00b985 */ /* 0x0005e2000c101b30 */
[----:B0-----:R-:W-:-:S02]  /*a370*/  @!P0 LEA R24, P6, R19, R6, 0x2 ;  /* 0x0000000613188211 */ /* 0x001fc400078c10ff */
[-C--:B------:R-:W-:Y:S01]  /*a380*/  @!P1 LEA.HI.X R5, R22, R7.reuse, R50, 0x2, P5 ;  /* 0x0000000716059211 */ /* 0x080fe200028f1432 */
[----:B------:R2:W-:Y:S01]  /*a390*/  @!P2 ST.E.64 desc[UR48][R14.64], R34 ;  /* 0x000000220e00a985 */ /* 0x0005e2000c101b30 */
[----:B------:R-:W-:-:S03]  /*a3a0*/  @!P0 LEA.HI.X R25, R19, R7, R27, 0x2, P6 ;  /* 0x0000000713198211 */ /* 0x000fc600030f141b */
[----:B------:R2:W-:Y:S04]  /*a3b0*/  @!P1 ST.E.64 desc[UR48][R4.64], R28 ;  /* 0x0000001c04009985 */ /* 0x0005e8000c101b30 */
[----:B------:R2:W-:Y:S01]  /*a3c0*/  @!P0 ST.E.64 desc[UR48][R24.64], R20 ;  /* 0x0000001418008985 */ /* 0x0005e2000c101b30 */
[----:B------:R-:W-:-:S13]  /*a3d0*/  ISETP.GE.AND P0, PT, R18, UR4, PT ;  /* 0x0000000412007c0c */ /* 0x000fda000bf06270 */
[----:B--2---:R-:W-:Y:S05]  /*a3e0*/  @P0 BRA `(.L_x_165) ;  /* 0x0000000800bc0947 */ /* 0x004fea0003800000 */
[----:B------:R-:W-:-:S04]  /*a3f0*/  LEA R4, P0, R18, R6, 0x2 ;  /* 0x0000000612047211 */ /* 0x000fc800078010ff */
[----:B------:R-:W-:-:S05]  /*a400*/  LEA.HI.X R5, R18, R7, R26, 0x2, P0 ;  /* 0x0000000712057211 */ /* 0x000fca00000f141a */
[----:B------:R2:W-:Y:S01]  /*a410*/  ST.E.64 desc[UR48][R4.64], R2 ;  /* 0x0000000204007985 */ /* 0x0005e2000c101b30 */
[----:B------:R-:W-:Y:S05]  /*a420*/  BRA `(.L_x_165) ;  /* 0x0000000800ac7947 */ /* 0x000fea0003800000 */
.L_x_162:
[----:B------:R-:W-:Y:S02]  /*a430*/  ULDC.64 UR8, c[0x0][0xc00] ;  /* 0x0003000000087ab9 */ /* 0x000fe40000000a00 */
[----:B------:R-:W-:-:S04]  /*a440*/  UISETP.NE.U32.AND UP0, UPT, UR8, URZ, UPT ;  /* 0x0000003f0800728c */ /* 0x000fc8000bf05070 */
[----:B------:R-:W-:-:S03]  /*a450*/  UISETP.NE.AND.EX UP0, UPT, UR9, URZ, UPT, UP0 ;  /* 0x0000003f0900728c */ /* 0x000fc6000bf05300 */
[----:B------:R-:W-:Y:S02]  /*a460*/  ULDC.64 UR8, c[0x0][0xc00] ;  /* 0x0003000000087ab9 */ /* 0x000fe40000000a00 */
[----:B------:R-:W-:Y:S01]  /*a470*/  UIMAD.WIDE UR8, UR39, 0x4, UR8 ;  /* 0x00000004270878a5 */ /* 0x000fe2000f8e0208 */
[----:B------:R-:W-:-:S05]  /*a480*/  PLOP3.LUT P1, PT, PT, PT, UP0, 0x80, 0x0 ;  /* 0x000000000000781c */ /* 0x000fca0003f2f008 */
[----:B------:R-:W-:Y:S02]  /*a490*/  IMAD.U32 R2, RZ, RZ, UR8 ;  /* 0x00000008ff027e24 */ /* 0x000fe4000f8e00ff */
[----:B------:R-:W-:Y:S01]  /*a4a0*/  IMAD.U32 R3, RZ, RZ, UR9 ;  /* 0x00000009ff037e24 */ /* 0x000fe2000f8e00ff */
[----:B------:R-:W-:Y:S02]  /*a4b0*/  ULDC.64 UR8, c[0x0][0xc08] ;  /* 0x0003020000087ab9 */ /* 0x000fe40000000a00 */
[----:B------:R-:W-:-:S03]  /*a4c0*/  UISETP.NE.U32.AND UP1, UPT, UR8, URZ, UPT ;  /* 0x0000003f0800728c */ /* 0x000fc6000bf25070 */
[----:B------:R-:W2:Y:S01]  /*a4d0*/  @P1 LDG.E R6, desc[UR48][R2.64] ;  /* 0x0000003002061981 */ /* 0x000ea2000c1e1900 */
[----:B------:R-:W-:Y:S01]  /*a4e0*/  UISETP.NE.AND.EX UP1, UPT, UR9, URZ, UPT, UP1 ;  /* 0x0000003f0900728c */ /* 0x000fe2000bf25310 */
[----:B------:R-:W-:Y:S01]  /*a4f0*/  ULDC UR4, c[0x0][0xa88] ;  /* 0x0002a20000047ab9 */ /* 0x000fe20000000800 */
[----:B------:R-:W0:Y:S01]  /*a500*/  S2R R7, SR_TID.X ;  /* 0x0000000000077919 */ /* 0x000e220000002100 */
[----:B------:R-:W-:-:S03]  /*a510*/  IMAD.U32 R0, RZ, RZ, UR4 ;  /* 0x00000004ff007e24 */ /* 0x000fc6000f8e00ff */
[----:B------:R-:W-:-:S05]  /*a520*/  PLOP3.LUT P2, PT, PT, PT, UP1, 0x80, 0x0 ;  /* 0x000000000000781c */ /* 0x000fca0003f4f018 */
[----:B------:R-:W-:Y:S02]  /*a530*/  @UP1 ULDC.64 UR8, c[0x0][0xc08] ;  /* 0x0003020000081ab9 */ /* 0x000fe40000000a00 */
[----:B------:R-:W-:-:S06]  /*a540*/  @UP1 UIMAD.WIDE UR8, UR39, 0x4, UR8 ;  /* 0x00000004270818a5 */ /* 0x000fcc000f8e0208 */
[----:B------:R-:W-:Y:S01]  /*a550*/  MOV R4, UR8 ;  /* 0x0000000800047c02 */ /* 0x000fe20008000f00 */
[----:B------:R-:W-:-:S05]  /*a560*/  IMAD.U32 R5, RZ, RZ, UR9 ;  /* 0x00000009ff057e24 */ /* 0x000fca000f8e00ff */
[----:B------:R1:W5:Y:S01]  /*a570*/  @P2 LDG.E R0, desc[UR48][R4.64] ;  /* 0x0000003004002981 */ /* 0x000362000c1e1900 */
[----:B------:R-:W-:Y:S01]  /*a580*/  UMOV UR4, URZ ;  /* 0x0000003f00047c82 */ /* 0x000fe20008000000 */
[----:B0-----:R-:W-:-:S05]  /*a590*/  VIADD R8, R7, 0xffffff80 ;  /* 0xffffff8007087836 */ /* 0x001fca0000000000 */
[----:B------:R-:W-:Y:S02]  /*a5a0*/  ISETP.GT.AND P0, PT, R8, 0xbf, PT ;  /* 0x000000bf0800780c */ /* 0x000fe40003f04270 */
[----:B--2---:R-:W-:-:S13]  /*a5b0*/  @P1 R2UR UR4, R6 ;  /* 0x00000000060412ca */ /* 0x004fda00000e0000 */
[----:B------:R-:W-:Y:S01]  /*a5c0*/  USHF.R.S32.HI UR16, URZ, 0x1f, UR4 ;  /* 0x0000001f3f107899 */ /* 0x000fe20008011404 */
[----:B-1----:R-:W-:Y:S11]  /*a5d0*/  @P2 BRA `(.L_x_168) ;  /* 0x0000000000102947 */ /* 0x002ff60003800000 */
[----:B------:R-:W-:Y:S05]  /*a5e0*/  @!P1 BRA `(.L_x_168) ;  /* 0x00000000000c9947 */ /* 0x000fea0003800000 */
[----:B------:R-:W2:Y:S04]  /*a5f0*/  LDG.E R5, desc[UR48][R2.64] ;  /* 0x0000003002057981 */ /* 0x000ea8000c1e1900 */
[----:B-----5:R-:W2:Y:S02]  /*a600*/  LDG.E R0, desc[UR48][R2.64+0x4] ;  /* 0x0000043002007981 */ /* 0x020ea4000c1e1900 */
[----:B--2---:R-:W-:-:S07]  /*a610*/  IMAD.IADD R0, R0, 0x1, -R5 ;  /* 0x0000000100007824 */ /* 0x004fce00078e0a05 */
.L_x_168:
[----:B------:R-:W-:Y:S01]  /*a620*/  USEL UR39, UR39, URZ, !UP0 ;  /* 0x0000003f27277287 */ /* 0x000fe2000c000000 */
[----:B------:R-:W-:Y:S01]  /*a630*/  BSSY B1, `(.L_x_169) ;  /* 0x0000038000017945 */ /* 0x000fe20003800000 */
[----:B------:R-:W-:-:S03]  /*a640*/  USEL UR40, UR40, URZ, !UP0 ;  /* 0x0000003f28287287 */ /* 0x000fc6000c000000 */
[----:B------:R-:W-:Y:S09]  /*a650*/  @P0 BRA `(.L_x_170) ;  /* 0x0000000000d40947 */ /* 0x000ff20003800000 */
[----:B------:R-:W0:Y:S01]  /*a660*/  LDC R9, c[0x0][0xbe8] ;  /* 0x0002fa00ff097b82 */ /* 0x000e220000000800 */
[----:B------:R-:W-:-:S04]  /*a670*/  IMAD.U32 R2, RZ, RZ, UR41 ;  /* 0x00000029ff027e24 */ /* 0x000fc8000f8e00ff */
[----:B------:R-:W-:-:S04]  /*a680*/  IMAD R2, R2, 0xc0, R7 ;  /* 0x000000c002027824 */ /* 0x000fc800078e0207 */
[----:B------:R-:W-:Y:S02]  /*a690*/  VIADD R4, R2, 0xffffff80 ;  /* 0xffffff8002047836 */ /* 0x000fe40000000000 */
[----:B0----5:R-:W-:-:S05]  /*a6a0*/  IMAD R3, R0, R9, RZ ;  /* 0x0000000900037224 */ /* 0x021fca00078e02ff */
[----:B------:R-:W-:-:S13]  /*a6b0*/  ISETP.GE.AND P0, PT, R4, R3, PT ;  /* 0x000000030400720c */ /* 0x000fda0003f06270 */
[----:B------:R-:W-:Y:S05]  /*a6c0*/  @P0 BRA `(.L_x_170) ;  /* 0x0000000000b80947 */ /* 0x000fea0003800000 */
[----:B------:R-:W-:Y:S01]  /*a6d0*/  ISETP.NE.AND P0, PT, R9, 0x1, PT ;  /* 0x000000010900780c */ /* 0x000fe20003f05270 */
[----:B------:R-:W-:Y:S01]  /*a6e0*/  UISETP.GT.AND UP2, UPT, UR44, 0x1, UPT ;  /* 0x000000012c00788c */ /* 0x000fe2000bf44270 */
[----:B------:R-:W-:Y:S01]  /*a6f0*/  IMAD.MOV.U32 R5, RZ, RZ, R4 ;  /* 0x000000ffff057224 */ /* 0x000fe200078e0004 */
[----:B------:R-:W-:Y:S02]  /*a700*/  UMOV UR7, 0x9b8 ;  /* 0x000009b800077882 */ /* 0x000fe40000000000 */
[----:B------:R-:W-:Y:S02]  /*a710*/  USEL UR17, UR7, 0x978, UP2 ;  /* 0x0000097807117887 */ /* 0x000fe40009000000 */
[----:B------:R-:W-:-:S06]  /*a720*/  USEL UR19, UR43, URZ, UP2 ;  /* 0x0000003f2b137287 */ /* 0x000fcc0009000000 */
[----:B------:R-:W0:Y:S04]  /*a730*/  @P0 LDC R3, c[0x0][0xbec] ;  /* 0x0002fb00ff030b82 */ /* 0x000e280000000800 */
[----:B------:R-:W-:Y:S01]  /*a740*/  ULDC.64 UR10, c[0x0][UR17+0x220] ;  /* 0x00008800110a7abb */ /* 0x000fe20008000a00 */
[----:B------:R-:W-:Y:S01]  /*a750*/  ULDC.64 UR8, c[0x0][UR17+0x218] ;  /* 0x0000860011087abb */ /* 0x000fe20008000a00 */
[----:B------:R-:W-:Y:S01]  /*a760*/  ULDC.64 UR12, c[0x0][UR17+0x228] ;  /* 0x00008a00110c7abb */ /* 0x000fe20008000a00 */
[----:B------:R-:W-:Y:S01]  /*a770*/  UIMAD UR7, UR11, UR39, URZ ;  /* 0x000000270b0772a4 */ /* 0x000fe2000f8e023f */
[----:B------:R-:W1:Y:S01]  /*a780*/  @P0 LDC R7, c[0x0][0xbf0] ;  /* 0x0002fc00ff070b82 */ /* 0x000e620000000800 */
[----:B------:R-:W-:Y:S02]  /*a790*/  UIMAD.WIDE.U32 UR14, UR8, UR42, URZ ;  /* 0x0000002a080e72a5 */ /* 0x000fe4000f8e003f */
[----:B------:R-:W-:-:S02]  /*a7a0*/  UIMAD UR18, UR9, UR42, URZ ;  /* 0x0000002a091272a4 */ /* 0x000fc4000f8e023f */
[----:B------:R-:W-:Y:S02]  /*a7b0*/  UIMAD.WIDE.U32 UR8, UR10, UR39, URZ ;  /* 0x000000270a0872a5 */ /* 0x000fe4000f8e003f */
[----:B------:R-:W-:Y:S02]  /*a7c0*/  UIMAD.WIDE.U32 UR20, UR12, UR19, URZ ;  /* 0x000000130c1472a5 */ /* 0x000fe4000f8e003f */
[----:B------:R-:W-:Y:S02]  /*a7d0*/  UIMAD UR12, UR13, UR19, URZ ;  /* 0x000000130d0c72a4 */ /* 0x000fe4000f8e023f */
[----:B------:R-:W-:Y:S02]  /*a7e0*/  UIMAD UR7, UR10, UR40, UR7 ;  /* 0x000000280a0772a4 */ /* 0x000fe4000f8e0207 */
[----:B------:R-:W-:Y:S02]  /*a7f0*/  UIADD3 UR14, UP0, UP1, UR8, UR14, UR4 ;  /* 0x0000000e080e7290 */ /* 0x000fe4000f91e004 */
[----:B------:R-:W-:Y:S01]  /*a800*/  UIADD3 UR8, UR12, UR21, URZ ;  /* 0x000000150c087290 */ /* 0x000fe2000fffe03f */
[----:B0-----:R-:W-:Y:S01]  /*a810*/  @P0 IMAD.HI.U32 R2, R4, R3, RZ ;  /* 0x0000000304020227 */ /* 0x001fe200078e00ff */
[----:B------:R-:W-:-:S02]  /*a820*/  UIADD3 UR11, UR18, UR15, URZ ;  /* 0x0000000f120b7290 */ /* 0x000fc4000fffe03f */
[----:B------:R-:W-:Y:S01]  /*a830*/  UIADD3 UR7, UR9, UR7, URZ ;  /* 0x0000000709077290 */ /* 0x000fe2000fffe03f */
[----:B------:R-:W-:Y:S02]  /*a840*/  IMAD.U32 R3, RZ, RZ, UR21 ;  /* 0x00000015ff037e24 */ /* 0x000fe4000f8e00ff */
[----:B------:R-:W-:Y:S01]  /*a850*/  IMAD.U32 R6, RZ, RZ, UR8 ;  /* 0x00000008ff067e24 */ /* 0x000fe2000f8e00ff */
[----:B------:R-:W-:Y:S01]  /*a860*/  UIADD3.X UR7, UR7, UR11, UR16, UP0, UP1 ;  /* 0x0000000b07077290 */ /* 0x000fe200087e2410 */
[----:B-1----:R-:W-:Y:S01]  /*a870*/  @P0 SHF.R.U32.HI R5, RZ, R7, R2 ;  /* 0x00000007ff050219 */ /* 0x002fe20000011602 */
[----:B------:R-:W-:Y:S01]  /*a880*/  IMAD.U32 R2, RZ, RZ, UR20 ;  /* 0x00000014ff027e24 */ /* 0x000fe2000f8e00ff */
[----:B------:R-:W-:Y:S01]  /*a890*/  ULDC.64 UR8, c[0x0][UR17+0x210] ;  /* 0x0000840011087abb */ /* 0x000fe20008000a00 */
[----:B------:R-:W-:Y:S01]  /*a8a0*/  ULDC.64 UR10, c[0x0][0xba8] ;  /* 0x0002ea00000a7ab9 */ /* 0x000fe20000000a00 */
[----:B------:R-:W-:Y:S01]  /*a8b0*/  @!UP2 ULDC UR10, c[0x0][0xb50] ;  /* 0x0002d400000aaab9 */ /* 0x000fe20000000800 */
[--C-:B------:R-:W-:Y:S01]  /*a8c0*/  IMAD.MOV R7, RZ, RZ, -R5.reuse ;  /* 0x000000ffff077224 */ /* 0x100fe200078e0a05 */
[----:B------:R-:W-:Y:S01]  /*a8d0*/  IADD3 R2, P0, P1, R5, UR14, R2 ;  /* 0x0000000e05027c10 */ /* 0x000fe2000f91e002 */
[----:B------:R-:W-:Y:S01]  /*a8e0*/  @!UP2 ULDC UR11, c[0x0][0xb54] ;  /* 0x0002d500000baab9 */ /* 0x000fe20000000800 */
[----:B------:R-:W-:Y:S01]  /*a8f0*/  SHF.R.S32.HI R5, RZ, 0x1f, R5 ;  /* 0x0000001fff057819 */ /* 0x000fe20000011405 */
[----:B------:R-:W-:-:S03]  /*a900*/  IMAD R7, R9, R7, R4 ;  /* 0x0000000709077224 */ /* 0x000fc600078e0204 */
[----:B------:R-:W-:Y:S01]  /*a910*/  IADD3.X R3, R5, UR7, R6, P0, P1 ;  /* 0x0000000705037c10 */ /* 0x000fe200087e2406 */
[C---:B------:R-:W-:Y:S01]  /*a920*/  IMAD R9, R7.reuse, UR9, RZ ;  /* 0x0000000907097c24 */ /* 0x040fe2000f8e02ff */
[----:B------:R-:W-:Y:S01]  /*a930*/  SHF.R.S32.HI R4, RZ, 0x1f, R7 ;  /* 0x0000001fff047819 */ /* 0x000fe20000011407 */
[----:B------:R-:W-:-:S04]  /*a940*/  IMAD.WIDE.U32 R2, R7, UR8, R2 ;  /* 0x0000000807027c25 */ /* 0x000fc8000f8e0002 */
[----:B------:R-:W-:Y:S01]  /*a950*/  IMAD R9, R4, UR8, R9 ;  /* 0x0000000804097c24 */ /* 0x000fe2000f8e0209 */
[----:B------:R-:W-:-:S03]  /*a960*/  LEA R4, P0, R2, UR10, 0x2 ;  /* 0x0000000a02047c11 */ /* 0x000fc6000f8010ff */
[----:B------:R-:W-:-:S05]  /*a970*/  IMAD.IADD R3, R3, 0x1, R9 ;  /* 0x0000000103037824 */ /* 0x000fca00078e0209 */
[----:B------:R-:W-:Y:S01]  /*a980*/  LEA.HI.X R5, R2, UR11, R3, 0x2, P0 ;  /* 0x0000000b02057c11 */ /* 0x000fe200080f1403 */
[----:B------:R-:W-:-:S05]  /*a990*/  IMAD.MOV.U32 R3, RZ, RZ, -0x800000 ;  /* 0xff800000ff037424 */ /* 0x000fca00078e00ff */
[----:B------:R0:W-:Y:S02]  /*a9a0*/  STG.E desc[UR48][R4.64], R3 ;  /* 0x0000000304007986 */ /* 0x0001e4000c101930 */
.L_x_170:
[----:B------:R-:W-:Y:S05]  /*a9b0*/  BSYNC B1 ;  /* 0x0000000000017941 */ /* 0x000fea0003800000 */
.L_x_169:
[----:B------:R-:W-:-:S06]  /*a9c0*/  UISETP.GT.AND UP0, UPT, UR44, 0x1, UPT ;  /* 0x000000012c00788c */ /* 0x000fcc000bf04270 */
[----:B------:R-:W-:-:S13]  /*a9d0*/  PLOP3.LUT P0, PT, PT, PT, UP0, 0x80, 0x0 ;  /* 0x000000000000781c */ /* 0x000fda0003f0f008 */
[----:B------:R-:W-:Y:S05]  /*a9e0*/  @P0 BRA `(.L_x_165) ;  /* 0x00000004003c0947 */ /* 0x000fea0003800000 */
[----:B------:R-:W1:Y:S01]  /*a9f0*/  LDC R11, c[0x0][0xbe8] ;  /* 0x0002fa00ff0b7b82 */ /* 0x000e620000000800 */
[----:B------:R-:W-:Y:S01]  /*aa00*/  SHF.R.S32.HI R6, RZ, 0x1f, R8 ;  /* 0x0000001fff067819 */ /* 0x000fe20000011408 */
[----:B------:R-:W-:Y:S01]  /*aa10*/  ULDC.64 UR10, c[0x0][0xaa0] ;  /* 0x0002a800000a7ab9 */ /* 0x000fe20000000a00 */
[----:B0-----:R-:W-:Y:S01]  /*aa20*/  IMAD.U32 R5, RZ, RZ, UR41 ;  /* 0x00000029ff057e24 */ /* 0x001fe2000f8e00ff */
[----:B------:R-:W-:Y:S01]  /*aa30*/  UIMAD UR7, UR16, UR10, URZ ;  /* 0x0000000a100772a4 */ /* 0x000fe2000f8e023f */
[----:B------:R-:W-:Y:S01]  /*aa40*/  LEA.HI R6, R6, R8, RZ, 0x3 ;  /* 0x0000000806067211 */ /* 0x000fe200078f18ff */
[----:B------:R-:W-:Y:S01]  /*aa50*/  UIMAD.WIDE.U32 UR8, UR4, UR10, URZ ;  /* 0x0000000a040872a5 */ /* 0x000fe2000f8e003f */
[----:B------:R-:W-:Y:S01]  /*aa60*/  IMAD.U32 R30, RZ, RZ, UR41 ;  /* 0x00000029ff1e7e24 */ /* 0x000fe2000f8e00ff */
[----:B------:R-:W-:Y:S01]  /*aa70*/  UIMAD UR7, UR4, UR11, UR7 ;  /* 0x0000000b040772a4 */ /* 0x000fe2000f8e0207 */
[----:B------:R-:W-:Y:S02]  /*aa80*/  SHF.R.S32.HI R6, RZ, 0x3, R6 ;  /* 0x00000003ff067819 */ /* 0x000fe40000011406 */
[----:B------:R-:W-:Y:S01]  /*aa90*/  ULDC.64 UR10, c[0x0][0xae8] ;  /* 0x0002ba00000a7ab9 */ /* 0x000fe20000000a00 */
[----:B------:R-:W-:Y:S01]  /*aaa0*/  UIADD3 UR9, UR9, UR7, URZ ;  /* 0x0000000709097290 */ /* 0x000fe2000fffe03f */
[----:B------:R-:W-:Y:S01]  /*aab0*/  SHF.R.S32.HI R13, RZ, 0x1f, R17 ;  /* 0x0000001fff0d7819 */ /* 0x000fe20000011411 */
[----:B------:R-:W-:-:S02]  /*aac0*/  IMAD R2, R16, 0x30, R6 ;  /* 0x0000003010027824 */ /* 0x000fc400078e0206 */
[----:B------:R-:W-:Y:S01]  /*aad0*/  UIMAD.WIDE.U32 UR8, UR42, UR10, UR8 ;  /* 0x0000000a2a0872a5 */ /* 0x000fe2000f8e0008 */
[----:B------:R-:W-:Y:S02]  /*aae0*/  IMAD R30, R30, 0xc0, R6 ;  /* 0x000000c01e1e7824 */ /* 0x000fe400078e0206 */
[----:B------:R-:W-:Y:S01]  /*aaf0*/  IMAD R4, R5, 0xc0, R2 ;  /* 0x000000c005047824 */ /* 0x000fe200078e0202 */
[----:B------:R-:W-:-:S03]  /*ab00*/  UIMAD UR9, UR42, UR11, UR9 ;  /* 0x0000000b2a0972a4 */ /* 0x000fc6000f8e0209 */
[----:B------:R-:W-:Y:S01]  /*ab10*/  ULDC.64 UR10, c[0x0][0xaf0] ;  /* 0x0002bc00000a7ab9 */ /* 0x000fe20000000a00 */
[----:B-1----:R-:W-:Y:S01]  /*ab20*/  ISETP.NE.AND P0, PT, R11, 0x1, PT ;  /* 0x000000010b00780c */ /* 0x002fe20003f05270 */
[----:B------:R-:W-:Y:S01]  /*ab30*/  UIMAD UR40, UR40, UR10, URZ ;  /* 0x0000000a282872a4 */ /* 0x000fe2000f8e023f */
[----:B------:R-:W-:Y:S01]  /*ab40*/  IMAD.MOV.U32 R5, RZ, RZ, R4 ;  /* 0x000000ffff057224 */ /* 0x000fe200078e0004 */
[----:B------:R-:W-:Y:S02]  /*ab50*/  UIMAD.WIDE.U32 UR8, UR39, UR10, UR8 ;  /* 0x0000000a270872a5 */ /* 0x000fe4000f8e0008 */
[----:B------:R-:W-:-:S03]  /*ab60*/  UIMAD UR4, UR39, UR11, UR40 ;  /* 0x0000000b270472a4 */ /* 0x000fc6000f8e0228 */
[----:B------:R-:W-:Y:S01]  /*ab70*/  ULDC.64 UR10, c[0x0][0xae0] ;  /* 0x0002b800000a7ab9 */ /* 0x000fe20000000a00 */
[----:B------:R-:W-:-:S04]  /*ab80*/  UIADD3 UR4, UR9, UR4, URZ ;  /* 0x0000000409047290 */ /* 0x000fc8000fffe03f */
[----:B------:R-:W0:Y:S08]  /*ab90*/  @P0 LDC R3, c[0x0][0xbec] ;  /* 0x0002fb00ff030b82 */ /* 0x000e300000000800 */
[----:B------:R-:W1:Y:S01]  /*aba0*/  @P0 LDC R7, c[0x0][0xbf0] ;  /* 0x0002fc00ff070b82 */ /* 0x000e620000000800 */
[----:B0-----:R-:W-:-:S04]  /*abb0*/  @P0 IMAD.HI.U32 R2, R4, R3, RZ ;  /* 0x0000000304020227 */ /* 0x001fc800078e00ff */
[----:B------:R-:W-:Y:S02]  /*abc0*/  IMAD.U32 R3, RZ, RZ, UR9 ;  /* 0x00000009ff037e24 */ /* 0x000fe4000f8e00ff */
[----:B------:R-:W-:Y:S01]  /*abd0*/  IMAD.U32 R3, RZ, RZ, UR4 ;  /* 0x00000004ff037e24 */ /* 0x000fe2000f8e00ff */
[----:B------:R-:W-:Y:S01]  /*abe0*/  ULDC UR4, c[0x0][0xac8] ;  /* 0x0002b20000047ab9 */ /* 0x000fe20000000800 */
[----:B-1----:R-:W-:-:S04]  /*abf0*/  @P0 SHF.R.U32.HI R5, RZ, R7, R2 ;  /* 0x00000007ff050219 */ /* 0x002fc80000011602 */
[--C-:B------:R-:W-:Y:S01]  /*ac00*/  SHF.R.S32.HI R2, RZ, 0x1f, R5.reuse ;  /* 0x0000001fff027819 */ /* 0x100fe20000011405 */
[----:B------:R-:W-:-:S04]  /*ac10*/  IMAD.MOV R7, RZ, RZ, -R5 ;  /* 0x000000ffff077224 */ /* 0x000fc800078e0a05 */
[----:B------:R-:W-:Y:S02]  /*ac20*/  IMAD R7, R11, R7, R4 ;  /* 0x000000070b077224 */ /* 0x000fe400078e0204 */
[----:B------:R-:W-:Y:S01]  /*ac30*/  IMAD R4, R2, UR10, RZ ;  /* 0x0000000a02047c24 */ /* 0x000fe2000f8e02ff */
[----:B------:R-:W-:Y:S01]  /*ac40*/  MOV R2, UR8 ;  /* 0x0000000800027c02 */ /* 0x000fe20008000f00 */
[----:B------:R-:W-:Y:S01]  /*ac50*/  ULDC.64 UR8, c[0x0][0xad8] ;  /* 0x0002b60000087ab9 */ /* 0x000fe20000000a00 */
[----:B-----5:R-:W-:Y:S02]  /*ac60*/  IMAD R11, R0, R11, RZ ;  /* 0x0000000b000b7224 */ /* 0x020fe400078e02ff */
        /* <DEDUP_REMOVED lines=8> */
[----:B------:R-:W-:Y:S01]  /*acf0*/  IMAD.IADD R3, R3, 0x1, R5 ;  /* 0x0000000103037824 */ /* 0x000fe200078e0205 */
[----:B------:R-:W-:Y:S01]  /*ad00*/  LEA R4, P0, R2, UR8, 0x1 ;  /* 0x0000000802047c11 */ /* 0x000fe2000f8008ff */
[----:B------:R-:W-:-:S03]  /*ad10*/  VIADD R0, R30, 0x30 ;  /* 0x000000301e007836 */ /* 0x000fc60000000000 */
[----:B------:R-:W-:Y:S01]  /*ad20*/  LEA.HI.X R8, R2, UR9, R3, 0x1, P0 ;  /* 0x0000000902087c11 */ /* 0x000fe200080f0c03 */
[----:B------:R-:W0:Y:S01]  /*ad30*/  SHFL.IDX PT, R6, R4, RZ, 0x181f ;  /* 0x00181fff04067589 */ /* 0x000e2200000e0000 */
[----:B------:R-:W-:Y:S01]  /*ad40*/  ISETP.GE.AND P0, PT, R17, UR4, PT ;  /* 0x0000000411007c0c */ /* 0x000fe2000bf06270 */
[C---:B------:R-:W-:Y:S02]  /*ad50*/  VIADD R2, R30.reuse, 0x60 ;  /* 0x000000601e027836 */ /* 0x040fe40000000000 */
[----:B------:R-:W1:Y:S01]  /*ad60*/  SHFL.IDX PT, R14, R4, 0x1, 0x181f ;  /* 0x00381f00040e7f89 */ /* 0x000e6200000e0000 */
[CC--:B------:R-:W-:Y:S01]  /*ad70*/  ISETP.GE.OR P3, PT, R30.reuse, R11.reuse, P0 ;  /* 0x0000000b1e00720c */ /* 0x0c0fe20000766670 */
[----:B------:R-:W-:Y:S01]  /*ad80*/  VIADD R3, R30, 0x90 ;  /* 0x000000901e037836 */ /* 0x000fe20000000000 */
[-C--:B------:R-:W-:Y:S01]  /*ad90*/  ISETP.GE.OR P2, PT, R0, R11.reuse, P0 ;  /* 0x0000000b0000720c */ /* 0x080fe20000746670 */
[----:B------:R-:W2:Y:S01]  /*ada0*/  SHFL.IDX PT, R24, R4, 0x2, 0x181f ;  /* 0x00581f0004187f89 */ /* 0x000ea200000e0000 */
[----:B------:R-:W-:-:S02]  /*adb0*/  ISETP.GE.OR P1, PT, R2, R11, P0 ;  /* 0x0000000b0200720c */ /* 0x000fc40000726670 */
[----:B------:R-:W-:Y:S01]  /*adc0*/  ISETP.GE.OR P0, PT, R3, R11, P0 ;  /* 0x0000000b0300720c */ /* 0x000fe20000706670 */
[----:B------:R-:W3:Y:S04]  /*add0*/  SHFL.IDX PT, R10, R8, RZ, 0x181f ;  /* 0x00181fff080a7589 */ /* 0x000ee800000e0000 */
[----:B------:R1:W4:Y:S04]  /*ade0*/  SHFL.IDX PT, R28, R4, 0x3, 0x181f ;  /* 0x00781f00041c7f89 */ /* 0x00032800000e0000 */
[----:B------:R-:W4:Y:S04]  /*adf0*/  SHFL.IDX PT, R12, R8, 0x1, 0x181f ;  /* 0x00381f00080c7f89 */ /* 0x000f2800000e0000 */
[----:B------:R-:W4:Y:S01]  /*ae00*/  SHFL.IDX PT, R20, R8, 0x2, 0x181f ;  /* 0x00581f0008147f89 */ /* 0x000f2200000e0000 */
[----:B0-----:R-:W-:-:S03]  /*ae10*/  @!P3 LEA R2, P6, R17, R6, 0x1 ;  /* 0x000000061102b211 */ /* 0x001fc600078c08ff */
[----:B------:R4:W0:Y:S01]  /*ae20*/  SHFL.IDX PT, R26, R8, 0x3, 0x181f ;  /* 0x00781f00081a7f89 */ /* 0x00082200000e0000 */
[C---:B-1----:R-:W-:Y:S02]  /*ae30*/  @!P2 LEA R4, P5, R17.reuse, R14, 0x1 ;  /* 0x0000000e1104a211 */ /* 0x042fe400078a08ff */
[C---:B--2---:R-:W-:Y:S02]  /*ae40*/  @!P1 LEA R6, P4, R17.reuse, R24, 0x1 ;  /* 0x0000001811069211 */ /* 0x044fe400078808ff */
[C---:B---3--:R-:W-:Y:S02]  /*ae50*/  @!P3 LEA.HI.X R3, R17.reuse, R10, R13, 0x1, P6 ;  /* 0x0000000a1103b211 */ /* 0x048fe400030f0c0d */
[----:B----4-:R-:W-:-:S03]  /*ae60*/  @!P0 LEA R8, P6, R17, R28, 0x1 ;  /* 0x0000001c11088211 */ /* 0x010fc600078c08ff */
[----:B------:R1:W-:Y:S01]  /*ae70*/  @!P3 ST.E.128 desc[UR48][R2.64], RZ ;  /* 0x000000ff0200b985 */ /* 0x0003e2000c101d30 */
[C-C-:B------:R-:W-:Y:S02]  /*ae80*/  @!P2 LEA.HI.X R5, R17.reuse, R12, R13.reuse, 0x1, P5 ;  /* 0x0000000c1105a211 */ /* 0x140fe400028f0c0d */
[----:B------:R-:W-:-:S03]  /*ae90*/  @!P1 LEA.HI.X R7, R17, R20, R13, 0x1, P4 ;  /* 0x0000001411079211 */ /* 0x000fc600020f0c0d */
[----:B------:R1:W-:Y:S01]  /*aea0*/  @!P2 ST.E.128 desc[UR48][R4.64], RZ ;  /* 0x000000ff0400a985 */ /* 0x0003e2000c101d30 */
[----:B0-----:R-:W-:-:S03]  /*aeb0*/  @!P0 LEA.HI.X R9, R17, R26, R13, 0x1, P6 ;  /* 0x0000001a11098211 */ /* 0x001fc600030f0c0d */
[----:B------:R1:W-:Y:S04]  /*aec0*/  @!P1 ST.E.128 desc[UR48][R6.64], RZ ;  /* 0x000000ff06009985 */ /* 0x0003e8000c101d30 */
[----:B------:R1:W-:Y:S02]  /*aed0*/  @!P0 ST.E.128 desc[UR48][R8.64], RZ ;  /* 0x000000ff08008985 */ /* 0x0003e4000c101d30 */
.L_x_165:
[----:B------:R-:W-:Y:S05]  /*aee0*/  BSYNC B0 ;  /* 0x0000000000007941 */ /* 0x000fea0003800000 */
.L_x_161:
[----:B------:R-:W-:Y:S02]  /*aef0*/  ULDC UR4, c[0x0][0xc3c] ;  /* 0x00030f0000047ab9 */ /* 0x000fe40000000800 */
[----:B------:R-:W-:-:S13]  /*af00*/  ISETP.GE.AND P0, PT, R31, UR4, PT ;  /* 0x000000041f007c0c */ /* 0x000fda000bf06270 */
[----:B------:R-:W-:Y:S05]  /*af10*/  @!P0 BRA `(.L_x_171) ;  /* 0xffffff5c00f88947 */ /* 0x000fea000383ffff */
[----:B------:R-:W-:Y:S05]  /*af20*/  EXIT ;  /* 0x000000000000794d */ /* 0x000fea0003800000 */
.L_x_134:
[----:B------:R-:W-:-:S08]  /*af30*/  NOP ;  /* 0x0000000000007918 */ /* 0x000fd00000000000 */
[----:B------:R-:W0:-:S00]  /*af40*/  USETMAXREG.DEALLOC.CTAPOOL 0x20 ;  /* 0x00000020000079c8 */ /* 0x000e0000080e0500 */
[----:B0-----:R-:W-:Y:S02]  /*af50*/  LOP3.LUT R0, R0, 0x3, RZ, 0xc0, !PT ;  /* 0x0000000300007812 */ /* 0x001fe400078ec0ff */
[----:B------:R-:W-:-:S04]  /*af60*/  LOP3.LUT R23, R23, 0xfffffffd, RZ, 0xc0, !PT ;  /* 0xfffffffd17177812 */ /* 0x000fc800078ec0ff */
[----:B------:R-:W0:Y:S02]  /*af70*/  SHFL.IDX PT, R0, R0, RZ, 0x1f ;  /* 0x00001fff00007589 */ /* 0x000e2400000e0000 */
[----:B0-----:R-:W-:Y:S01]  /*af80*/  ISETP.NE.AND P0, PT, R0, RZ, PT ;  /* 0x000000ff0000720c */ /* 0x001fe20003f05270 */
[----:B------:R-:W-:-:S12]  /*af90*/  IMAD.MOV.U32 R0, RZ, RZ, RZ ;  /* 0x000000ffff007224 */ /* 0x000fd800078e00ff */
[----:B------:R-:W-:Y:S01]  /*afa0*/  @P0 LOP3.LUT R23, R23, 0x2, RZ, 0xfc, !PT ;  /* 0x0000000217170812 */ /* 0x000fe200078efcff */
[----:B------:R-:W-:Y:S06]  /*afb0*/  @!P0 BRA `(.L_x_172) ;  /* 0x0000000000208947 */ /* 0x000fec0003800000 */
[----:B------:R-:W0:Y:S08]  /*afc0*/  S2UR UR5, SR_CgaCtaId ;  /* 0x00000000000579c3 */ /* 0x000e300000008800 */
[----:B------:R-:W-:Y:S06]  /*afd0*/  BAR.SYNC.DEFER_BLOCKING 0x5, 0x200 ;  /* 0x0148000000007b1d */ /* 0x000fec0000010000 */
[----:B------:R-:W-:-:S02]  /*afe0*/  UMOV UR4, 0x400 ;  /* 0x0000040000047882 */ /* 0x000fc40000000000 */
[----:B0-----:R-:W-:-:S09]  /*aff0*/  ULEA UR4, UR5, UR4, 0x18 ;  /* 0x0000000405047291 */ /* 0x001fd2000f8ec03f */
[----:B------:R-:W0:Y:S02]  /*b000*/  LDS.128 R24, [UR4+0x132d0] ;  /* 0x0132d004ff187984 */ /* 0x000e240008000c00 */
[----:B0-----:R-:W-:Y:S01]  /*b010*/  R2UR UR43, R27 ;  /* 0x000000001b2b72ca */ /* 0x001fe200000e0000 */
[----:B------:R-:W-:Y:S06]  /*b020*/  BAR.ARV 0x4, 0x200 ;  /* 0x0108000000007b1d */ /* 0x000fec0000002000 */
[----:B------:R-:W-:Y:S08]  /*b030*/  BRA `(.L_x_173) ;  /* 0x0000000800b47947 */ /* 0x000ff00003800000 */
.L_x_172:
[----:B------:R-:W0:Y:S01]  /*b040*/  S2R R2, SR_TID.X ;  /* 0x0000000000027919 */ /* 0x000e220000002100 */
[----:B------:R-:W-:Y:S01]  /*b050*/  ULDC UR4, c[0x0][0xc3c] ;  /* 0x00030f0000047ab9 */ /* 0x000fe20000000800 */
[----:B------:R-:W-:Y:S01]  /*b060*/  IMAD.MOV.U32 R9, RZ, RZ, RZ ;  /* 0x000000ffff097224 */ /* 0x000fe200078e00ff */
[----:B------:R-:W1:Y:S01]  /*b070*/  LDC R24, c[0x0][0xc38] ;  /* 0x00030e00ff187b82 */ /* 0x000e620000000800 */
[----:B0-----:R-:W-:-:S04]  /*b080*/  LOP3.LUT R7, R2, 0x1f, RZ, 0xc0, !PT ;  /* 0x0000001f02077812 */ /* 0x001fc800078ec0ff */
[----:B------:R-:W-:-:S04]  /*b090*/  ISETP.NE.AND P0, PT, R7, 0x1f, PT ;  /* 0x0000001f0700780c */ /* 0x000fc80003f05270 */
[----:B------:R-:W-:-:S13]  /*b0a0*/  ISETP.GE.OR P1, PT, R7, UR4, !P0 ;  /* 0x0000000407007c0c */ /* 0x000fda000c726670 */
[----:B------:R-:W0:Y:S08]  /*b0b0*/  @!P1 LDC.64 R4, c[0x0][0xc80] ;  /* 0x00032000ff049b82 */ /* 0x000e300000000a00 */
[----:B------:R-:W2:Y:S01]  /*b0c0*/  @!P1 LDC.64 R2, c[0x0][0xc78] ;  /* 0x00031e00ff029b82 */ /* 0x000ea20000000a00 */
[----:B0-----:R-:W-:-:S05]  /*b0d0*/  @!P1 IMAD.WIDE.U32 R4, R7, 0x4, R4 ;  /* 0x0000000407049825 */ /* 0x001fca00078e0004 */
[----:B------:R-:W3:Y:S01]  /*b0e0*/  @!P1 LDG.E R0, desc[UR48][R4.64] ;  /* 0x0000003004009981 */ /* 0x000ee2000c1e1900 */
[----:B--2---:R-:W-:-:S05]  /*b0f0*/  @!P1 IMAD.WIDE.U32 R2, R7, 0x4, R2 ;  /* 0x0000000407029825 */ /* 0x004fca00078e0002 */
[----:B------:R-:W3:Y:S01]  /*b100*/  @!P1 LDG.E R9, desc[UR48][R2.64] ;  /* 0x0000003002099981 */ /* 0x000ee2000c1e1900 */
[C---:B------:R-:W-:Y:S02]  /*b110*/  ISETP.NE.AND P1, PT, R7.reuse, RZ, PT ;  /* 0x000000ff0700720c */ /* 0x040fe40003f25270 */
[C---:B------:R-:W-:Y:S02]  /*b120*/  ISETP.GE.U32.AND P2, PT, R7.reuse, 0x2, PT ;  /* 0x000000020700780c */ /* 0x040fe40003f46070 */
[C---:B------:R-:W-:Y:S02]  /*b130*/  ISETP.GE.U32.AND P3, PT, R7.reuse, 0x4, PT ;  /* 0x000000040700780c */ /* 0x040fe40003f66070 */
[C---:B------:R-:W-:Y:S02]  /*b140*/  ISETP.GE.U32.AND P4, PT, R7.reuse, 0x8, PT ;  /* 0x000000080700780c */ /* 0x040fe40003f86070 */
[----:B------:R-:W-:Y:S01]  /*b150*/  ISETP.GE.U32.AND P5, PT, R7, 0x10, PT ;  /* 0x000000100700780c */ /* 0x000fe20003fa6070 */
[----:B------:R-:W-:Y:S01]  /*b160*/  UMOV UR43, URZ ;  /* 0x0000003f002b7c82 */ /* 0x000fe20008000000 */
[----:B---3--:R-:W-:-:S05]  /*b170*/  IMAD R6, R0, R9, RZ ;  /* 0x0000000900067224 */ /* 0x008fca00078e02ff */
[----:B------:R-:W0:Y:S02]  /*b180*/  SHFL.UP PT, R8, R6, 0x1, RZ ;  /* 0x0420000006087989 */ /* 0x000e2400000e00ff */
[----:B0-----:R-:W-:-:S05]  /*b190*/  SEL R11, R8, RZ, P1 ;  /* 0x000000ff080b7207 */ /* 0x001fca0000800000 */
[----:B------:R-:W-:-:S05]  /*b1a0*/  IMAD.IADD R11, R6, 0x1, R11 ;  /* 0x00000001060b7824 */ /* 0x000fca00078e020b */
        /* <DEDUP_REMOVED lines=9> */
[----:B------:R-:W0:Y:S01]  /*b240*/  SHFL.UP PT, R4, R2, 0x10, RZ ;  /* 0x0600000002047989 */ /* 0x000e2200000e00ff */
[----:B------:R-:W2:Y:S01]  /*b250*/  S2R R11, SR_CTAID.X ;  /* 0x00000000000b7919 */ /* 0x000ea20000002500 */
[----:B0-----:R-:W-:-:S05]  /*b260*/  SEL R5, R4, RZ, P5 ;  /* 0x000000ff04057207 */ /* 0x001fca0002800000 */
[----:B------:R-:W-:-:S05]  /*b270*/  IMAD.IADD R5, R2, 0x1, R5 ;  /* 0x0000000102057824 */ /* 0x000fca00078e0205 */
[----:B------:R-:W1:Y:S02]  /*b280*/  SHFL.IDX PT, R13, R5, 0x1f, 0x1f ;  /* 0x03e01f00050d7f89 */ /* 0x000e6400000e0000 */
[----:B-1----:R-:W-:-:S05]  /*b290*/  IMAD R6, R13, R24, RZ ;  /* 0x000000180d067224 */ /* 0x002fca00078e02ff */
[----:B--2---:R-:W-:Y:S02]  /*b2a0*/  ISETP.GT.AND P6, PT, R6, R11, PT ;  /* 0x0000000b0600720c */ /* 0x004fe40003fc4270 */
[----:B------:R-:W-:-:S11]  /*b2b0*/  MOV R3, R6 ;  /* 0x0000000600037202 */ /* 0x000fd60000000f00 */
[----:B------:R-:W-:Y:S05]  /*b2c0*/  @P6 BRA `(.L_x_174) ;  /* 0x0000000000a86947 */ /* 0x000fea0003800000 */
[----:B------:R-:W-:Y:S01]  /*b2d0*/  IMAD.MOV.U32 R6, RZ, RZ, R3 ;  /* 0x000000ffff067224 */ /* 0x000fe200078e0003 */
[----:B------:R-:W-:Y:S01]  /*b2e0*/  UMOV UR43, URZ ;  /* 0x0000003f002b7c82 */ /* 0x000fe20008000000 */
[----:B------:R-:W-:-:S05]  /*b2f0*/  ULDC UR5, c[0x0][0xc3c] ;  /* 0x00030f0000057ab9 */ /* 0x000fca0000000800 */
.L_x_176:
[----:B------:R-:W-:-:S03]  /*b300*/  UIADD3 UR4, UR43, 0x1f, URZ ;  /* 0x0000001f2b047890 */ /* 0x000fc6000fffe03f */
[----:B------:R-:W-:Y:S01]  /*b310*/  ULDC UR43, c[0x0][0xc3c] ;  /* 0x00030f00002b7ab9 */ /* 0x000fe20000000800 */
[----:B------:R-:W-:-:S06]  /*b320*/  UISETP.GE.AND UP0, UPT, UR4, UR5, UPT ;  /* 0x000000050400728c */ /* 0x000fcc000bf06270 */
[----:B------:R-:W-:-:S13]  /*b330*/  PLOP3.LUT P6, PT, PT, PT, UP0, 0x40, 0x0 ;  /* 0x000000000000781c */ /* 0x000fda0003fce808 */
[----:B------:R-:W-:Y:S05]  /*b340*/  @!P6 BRA `(.L_x_175) ;  /* 0x0000000400c8e947 */ /* 0x000fea0003800000 */
[----:B------:R-:W-:Y:S01]  /*b350*/  UMOV UR43, UR4 ;  /* 0x00000004002b7c82 */ /* 0x000fe20008000000 */
[----:B------:R-:W-:Y:S01]  /*b360*/  IMAD.MOV.U32 R0, RZ, RZ, RZ ;  /* 0x000000ffff007224 */ /* 0x000fe200078e00ff */
[----:B------:R-:W0:Y:S01]  /*b370*/  LDC R24, c[0x0][0xc38] ;  /* 0x00030e00ff187b82 */ /* 0x000e220000000800 */
[----:B------:R-:W-:-:S05]  /*b380*/  VIADD R9, R7, UR43 ;  /* 0x0000002b07097c36 */ /* 0x000fca0008000000 */
[----:B------:R-:W-:-:S13]  /*b390*/  ISETP.GE.OR P6, PT, R9, UR5, !P0 ;  /* 0x0000000509007c0c */ /* 0x000fda000c7c6670 */
[----:B------:R-:W1:Y:S08]  /*b3a0*/  @!P6 LDC.64 R4, c[0x0][0xc80] ;  /* 0x00032000ff04eb82 */ /* 0x000e700000000a00 */
[----:B------:R-:W2:Y:S01]  /*b3b0*/  @!P6 LDC.64 R2, c[0x0][0xc78] ;  /* 0x00031e00ff02eb82 */ /* 0x000ea20000000a00 */
[----:B-1----:R-:W-:-:S05]  /*b3c0*/  @!P6 IMAD.WIDE R4, R9, 0x4, R4 ;  /* 0x000000040904e825 */ /* 0x002fca00078e0204 */
[----:B------:R-:W3:Y:S01]  /*b3d0*/  @!P6 LDG.E R0, desc[UR48][R4.64] ;  /* 0x000000300400e981 */ /* 0x000ee2000c1e1900 */
[----:B--2---:R-:W-:-:S04]  /*b3e0*/  @!P6 IMAD.WIDE R2, R9, 0x4, R2 ;  /* 0x000000040902e825 */ /* 0x004fc800078e0202 */
[----:B------:R-:W-:-:S06]  /*b3f0*/  IMAD.MOV.U32 R9, RZ, RZ, RZ ;  /* 0x000000ffff097224 */ /* 0x000fcc00078e00ff */
[----:B------:R-:W3:Y:S02]  /*b400*/  @!P6 LDG.E R9, desc[UR48][R2.64] ;  /* 0x000000300209e981 */ /* 0x000ee4000c1e1900 */
[----:B---3--:R-:W-:-:S05]  /*b410*/  IMAD R15, R0, R9, RZ ;  /* 0x00000009000f7224 */ /* 0x008fca00078e02ff */
[----:B------:R-:W1:Y:S02]  /*b420*/  SHFL.UP PT, R8, R15, 0x1, RZ ;  /* 0x042000000f087989 */ /* 0x000e6400000e00ff */
[----:B-1----:R-:W-:-:S05]  /*b430*/  SEL R8, R8, RZ, P1 ;  /* 0x000000ff08087207 */ /* 0x002fca0000800000 */
[----:B------:R-:W-:-:S05]  /*b440*/  IMAD.IADD R8, R15, 0x1, R8 ;  /* 0x000000010f087824 */ /* 0x000fca00078e0208 */
        /* <DEDUP_REMOVED lines=12> */
[----:B------:R-:W0:Y:S02]  /*b510*/  SHFL.IDX PT, R15, R5, 0x1f, 0x1f ;  /* 0x03e01f00050f7f89 */ /* 0x000e2400000e0000 */
[----:B0-----:R-:W-:-:S04]  /*b520*/  IMAD R15, R15, R24, RZ ;  /* 0x000000180f0f7224 */ /* 0x001fc800078e02ff */
[----:B------:R-:W-:-:S05]  /*b530*/  IMAD.IADD R6, R15, 0x1, R6 ;  /* 0x000000010f067824 */ /* 0x000fca00078e0206 */
[----:B------:R-:W-:-:S13]  /*b540*/  ISETP.GT.AND P6, PT, R6, R11, PT ;  /* 0x0000000b0600720c */ /* 0x000fda0003fc4270 */
[----:B------:R-:W-:Y:S05]  /*b550*/  @!P6 BRA `(.L_x_176) ;  /* 0xfffffffc0068e947 */ /* 0x000fea000383ffff */
[----:B------:R-:W-:-:S07]  /*b560*/  IMAD.MOV.U32 R3, RZ, RZ, R15 ;  /* 0x000000ffff037224 */ /* 0x000fce00078e000f */
.L_x_174:
[----:B------:R-:W-:-:S04]  /*b570*/  IMAD.IADD R8, R6, 0x1, -R3 ;  /* 0x0000000106087824 */ /* 0x000fc800078e0a03 */
[----:B------:R-:W-:-:S05]  /*b580*/  IMAD R2, R5, R24, R8 ;  /* 0x0000001805027224 */ /* 0x000fca00078e0208 */
[----:B------:R-:W-:-:S13]  /*b590*/  ISETP.GT.AND P0, PT, R2, R11, PT ;  /* 0x0000000b0200720c */ /* 0x000fda0003f04270 */
[----:B------:R-:W-:Y:S02]  /*b5a0*/  VOTEU.ANY UR5, UPT, !P0 ;  /* 0x0000000000057886 */ /* 0x000fe400040e0100 */
[----:B------:R-:W-:Y:S02]  /*b5b0*/  UPOPC UR4, UR5 ;  /* 0x00000005000472bf */ /* 0x000fe40008000000 */
[----:B------:R-:W-:-:S04]  /*b5c0*/  ISETP.NE.AND P0, PT, RZ, UR5, PT ;  /* 0x00000005ff007c0c */ /* 0x000fc8000bf05270 */
[----:B------:R-:W-:Y:S02]  /*b5d0*/  IMAD.U32 R13, RZ, RZ, UR4 ;  /* 0x00000004ff0d7e24 */ /* 0x000fe4000f8e00ff */
[----:B------:R-:W-:-:S03]  /*b5e0*/  IMAD.U32 R10, RZ, RZ, UR4 ;  /* 0x00000004ff0a7e24 */ /* 0x000fc6000f8e00ff */
[----:B------:R0:W1:Y:S04]  /*b5f0*/  SHFL.IDX PT, R0, R0, R13, 0x1f ;  /* 0x00001f0d00007589 */ /* 0x00006800000e0000 */
[----:B------:R2:W3:Y:S01]  /*b600*/  SHFL.IDX PT, R9, R9, R10, 0x1f ;  /* 0x00001f0a09097589 */ /* 0x0004e200000e0000 */
[----:B0-----:R-:W-:Y:S01]  /*b610*/  IMAD.MOV.U32 R13, RZ, RZ, RZ ;  /* 0x000000ffff0d7224 */ /* 0x001fe200078e00ff */
[----:B-1----:R-:W-:-:S04]  /*b620*/  IABS R4, R0 ;  /* 0x0000000000047213 */ /* 0x002fc80000000000 */
[----:B------:R-:W0:Y:S08]  /*b630*/  I2F.RP R6, R4 ;  /* 0x0000000400067306 */ /* 0x000e300000209400 */
[----:B0-----:R-:W0:Y:S02]  /*b640*/  MUFU.RCP R6, R6 ;  /* 0x0000000600067308 */ /* 0x001e240000001000 */
[----:B0-----:R-:W-:-:S06]  /*b650*/  VIADD R2, R6, 0xffffffe ;  /* 0x0ffffffe06027836 */ /* 0x001fcc0000000000 */
[----:B------:R-:W0:Y:S02]  /*b660*/  F2I.FTZ.U32.TRUNC.NTZ R3, R2 ;  /* 0x0000000200037305 */ /* 0x000e24000021f000 */
[----:B0-----:R-:W-:Y:S01]  /*b670*/  IADD3 R12, RZ, -R3, RZ ;  /* 0x80000003ff0c7210 */ /* 0x001fe20007ffe0ff */
[----:B--23--:R-:W-:Y:S06]  /*b680*/  @!P0 BRA `(.L_x_177) ;  /* 0x00000000000c8947 */ /* 0x00cfec0003800000 */
[----:B------:R-:W-:-:S06]  /*b690*/  UIADD3 UR5, UR4, -0x1, URZ ;  /* 0xffffffff04057890 */ /* 0x000fcc000fffe03f */
[----:B------:R-:W-:-:S05]  /*b6a0*/  IMAD.U32 R6, RZ, RZ, UR5 ;  /* 0x00000005ff067e24 */ /* 0x000fca000f8e00ff */
[----:B------:R0:W1:Y:S02]  /*b6b0*/  SHFL.IDX PT, R13, R5, R6, 0x1f ;  /* 0x00001f06050d7589 */ /* 0x00006400000e0000 */
.L_x_177:
[----:B-1----:R-:W-:Y:S01]  /*b6c0*/  IMAD R24, R13, R24, R8 ;  /* 0x000000180d187224 */ /* 0x002fe200078e0208 */
[----:B------:R-:W-:Y:S01]  /*b6d0*/  IABS R2, R9 ;  /* 0x0000000900027213 */ /* 0x000fe20000000000 */
[----:B0-----:R-:W-:Y:S01]  /*b6e0*/  IMAD.MOV.U32 R5, RZ, RZ, R12 ;  /* 0x000000ffff057224 */ /* 0x001fe200078e000c */
[----:B------:R-:W-:Y:S01]  /*b6f0*/  IABS R10, R0 ;  /* 0x00000000000a7213 */ /* 0x000fe20000000000 */
[----:B------:R-:W-:Y:S01]  /*b700*/  IMAD.IADD R25, R11, 0x1, -R24 ;  /* 0x000000010b197824 */ /* 0x000fe200078e0a18 */
[----:B------:R-:W-:Y:S01]  /*b710*/  UIADD3 UR43, UR4, UR43, URZ ;  /* 0x0000002b042b7290 */ /* 0x000fe2000fffe03f */
[----:B------:R-:W-:Y:S02]  /*b720*/  IMAD R11, R5, R4, RZ ;  /* 0x00000004050b7224 */ /* 0x000fe400078e02ff */
[----:B------:R-:W-:Y:S01]  /*b730*/  IMAD.MOV.U32 R5, RZ, RZ, R2 ;  /* 0x000000ffff057224 */ /* 0x000fe200078e0002 */
[----:B------:R-:W-:Y:S01]  /*b740*/  IABS R8, R25 ;  /* 0x0000001900087213 */ /* 0x000fe20000000000 */
[----:B------:R-:W-:-:S02]  /*b750*/  IMAD.MOV.U32 R2, RZ, RZ, RZ ;  /* 0x000000ffff027224 */ /* 0x000fc400078e00ff */
[----:B------:R-:W-:Y:S01]  /*b760*/  IMAD.MOV R10, RZ, RZ, -R10 ;  /* 0x000000ffff0a7224 */ /* 0x000fe200078e0a0a */
[----:B------:R-:W0:Y:S01]  /*b770*/  I2F.RP R6, R5 ;  /* 0x0000000500067306 */ /* 0x000e220000209400 */
[----:B------:R-:W-:-:S04]  /*b780*/  IMAD.HI.U32 R2, R3, R11, R2 ;  /* 0x0000000b03027227 */ /* 0x000fc800078e0002 */
[----:B------:R-:W-:Y:S02]  /*b790*/  IMAD.MOV.U32 R3, RZ, RZ, R8 ;  /* 0x000000ffff037224 */ /* 0x000fe400078e0008 */
[----:B------:R-:W-:Y:S02]  /*b7a0*/  IMAD.MOV.U32 R8, RZ, RZ, R10 ;  /* 0x000000ffff087224 */ /* 0x000fe400078e000a */
[----:B------:R-:W-:-:S04]  /*b7b0*/  IMAD.HI.U32 R2, R2, R3, RZ ;  /* 0x0000000302027227 */ /* 0x000fc800078e00ff */
[----:B------:R-:W-:Y:S01]  /*b7c0*/  IMAD R3, R2, R8, R3 ;  /* 0x0000000802037224 */ /* 0x000fe200078e0203 */
[----:B0-----:R-:W0:Y:S04]  /*b7d0*/  MUFU.RCP R6, R6 ;  /* 0x0000000600067308 */ /* 0x001e280000001000 */
[----:B------:R-:W-:-:S13]  /*b7e0*/  ISETP.GT.U32.AND P1, PT, R4, R3, PT ;  /* 0x000000030400720c */ /* 0x000fda0003f24070 */
[----:B------:R-:W-:Y:S02]  /*b7f0*/  @!P1 IMAD.IADD R3, R3, 0x1, -R4 ;  /* 0x0000000103039824 */ /* 0x000fe400078e0a04 */
[----:B0-----:R-:W-:Y:S02]  /*b800*/  VIADD R8, R6, 0xffffffe ;  /* 0x0ffffffe06087836 */ /* 0x001fe40000000000 */
[----:B------:R-:W-:Y:S01]  /*b810*/  @!P1 VIADD R2, R2, 0x1 ;  /* 0x0000000102029836 */ /* 0x000fe20000000000 */
[----:B------:R-:W-:Y:S02]  /*b820*/  ISETP.GE.U32.AND P0, PT, R3, R4, PT ;  /* 0x000000040300720c */ /* 0x000fe40003f06070 */
[----:B------:R-:W-:Y:S01]  /*b830*/  LOP3.LUT R4, R25, R0, RZ, 0x3c, !PT ;  /* 0x0000000019047212 */ /* 0x000fe200078e3cff */
[----:B------:R0:W1:Y:S01]  /*b840*/  F2I.FTZ.U32.TRUNC.NTZ R3, R8 ;  /* 0x0000000800037305 */ /* 0x000062000021f000 */
[----:B------:R-:W-:Y:S02]  /*b850*/  ISETP.NE.AND P1, PT, R0, RZ, PT ;  /* 0x000000ff0000720c */ /* 0x000fe40003f25270 */
[----:B------:R-:W-:-:S02]  /*b860*/  ISETP.GE.AND P2, PT, R4, RZ, PT ;  /* 0x000000ff0400720c */ /* 0x000fc40003f46270 */
[----:B0-----:R-:W-:-:S05]  /*b870*/  IABS R8, R9 ;  /* 0x0000000900087213 */ /* 0x001fca0000000000 */
[----:B------:R-:W-:-:S04]  /*b880*/  @P0 VIADD R2, R2, 0x1 ;  /* 0x0000000102020836 */ /* 0x000fc80000000000 */
[----:B------:R-:W-:Y:S02]  /*b890*/  IMAD.MOV.U32 R6, RZ, RZ, R2 ;  /* 0x000000ffff067224 */ /* 0x000fe400078e0002 */
[----:B-1----:R-:W-:Y:S02]  /*b8a0*/  IMAD.MOV R2, RZ, RZ, -R3 ;  /* 0x000000ffff027224 */ /* 0x002fe400078e0a03 */
[----:B------:R-:W-:Y:S01]  /*b8b0*/  IMAD.MOV R8, RZ, RZ, -R8 ;  /* 0x000000ffff087224 */ /* 0x000fe200078e0a08 */
[----:B------:R-:W-:Y:S01]  /*b8c0*/  @!P2 IADD3 R6, -R6, RZ, RZ ;  /* 0x000000ff0606a210 */ /* 0x000fe20007ffe1ff */
[----:B------:R-:W-:Y:S01]  /*b8d0*/  IMAD R11, R2, R5, RZ ;  /* 0x00000005020b7224 */ /* 0x000fe200078e02ff */
[----:B------:R-:W-:Y:S01]  /*b8e0*/  @!P1 LOP3.LUT R6, RZ, R0, RZ, 0x33, !PT ;  /* 0x00000000ff069212 */ /* 0x000fe200078e33ff */
[----:B------:R-:W-:-:S03]  /*b8f0*/  IMAD.MOV.U32 R2, RZ, RZ, RZ ;  /* 0x000000ffff027224 */ /* 0x000fc600078e00ff */
[----:B------:R-:W-:Y:S01]  /*b900*/  IABS R4, R6 ;  /* 0x0000000600047213 */ /* 0x000fe20000000000 */
[----:B------:R-:W-:-:S04]  /*b910*/  IMAD.HI.U32 R2, R3, R11, R2 ;  /* 0x0000000b03027227 */ /* 0x000fc800078e0002 */
[----:B------:R-:W-:Y:S02]  /*b920*/  IMAD.MOV.U32 R3, RZ, RZ, R4 ;  /* 0x000000ffff037224 */ /* 0x000fe400078e0004 */
[----:B------:R-:W-:Y:S02]  /*b930*/  IMAD.MOV.U32 R4, RZ, RZ, R8 ;  /* 0x000000ffff047224 */ /* 0x000fe400078e0008 */
[----:B------:R-:W-:-:S04]  /*b940*/  IMAD.HI.U32 R2, R2, R3, RZ ;  /* 0x0000000302027227 */ /* 0x000fc800078e00ff */
[----:B------:R-:W-:Y:S01]  /*b950*/  IMAD R4, R2, R4, R3 ;  /* 0x0000000402047224 */ /* 0x000fe200078e0203 */
[----:B------:R-:W-:Y:S01]  /*b960*/  LOP3.LUT R3, R6, R9, RZ, 0x3c, !PT ;  /* 0x0000000906037212 */ /* 0x000fe200078e3cff */
[----:B------:R-:W-:-:S03]  /*b970*/  IMAD R0, R0, R6, RZ ;  /* 0x0000000600007224 */ /* 0x000fc600078e02ff */
[----:B------:R-:W-:Y:S01]  /*b980*/  ISETP.GT.U32.AND P1, PT, R5, R4, PT ;  /* 0x000000040500720c */ /* 0x000fe20003f24070 */
[----:B------:R-:W-:Y:S01]  /*b990*/  IMAD.IADD R25, R25, 0x1, -R0 ;  /* 0x0000000119197824 */ /* 0x000fe200078e0a00 */
[----:B------:R-:W-:-:S11]  /*b9a0*/  ISETP.GE.AND P2, PT, R3, RZ, PT ;  /* 0x000000ff0300720c */ /* 0x000fd60003f46270 */
[----:B------:R-:W-:Y:S02]  /*b9b0*/  @!P1 IMAD.IADD R4, R4, 0x1, -R5 ;  /* 0x0000000104049824 */ /* 0x000fe400078e0a05 */
[----:B------:R-:W-:Y:S01]  /*b9c0*/  @!P1 VIADD R2, R2, 0x1 ;  /* 0x0000000102029836 */ /* 0x000fe20000000000 */
[----:B------:R-:W-:Y:S02]  /*b9d0*/  ISETP.NE.AND P1, PT, R9, RZ, PT ;  /* 0x000000ff0900720c */ /* 0x000fe40003f25270 */
[----:B------:R-:W-:-:S13]  /*b9e0*/  ISETP.GE.U32.AND P0, PT, R4, R5, PT ;  /* 0x000000050400720c */ /* 0x000fda0003f06070 */
[----:B------:R-:W-:-:S04]  /*b9f0*/  @P0 VIADD R2, R2, 0x1 ;  /* 0x0000000102020836 */ /* 0x000fc80000000000 */
[----:B------:R-:W-:Y:S01]  /*ba00*/  @!P2 IMAD.MOV R2, RZ, RZ, -R2 ;  /* 0x000000ffff02a224 */ /* 0x000fe200078e0a02 */
[----:B------:R-:W-:-:S05]  /*ba10*/  @!P1 LOP3.LUT R2, RZ, R9, RZ, 0x33, !PT ;  /* 0x00000009ff029212 */ /* 0x000fca00078e33ff */
[----:B------:R-:W-:-:S04]  /*ba20*/  IMAD.MOV R26, RZ, RZ, -R2 ;  /* 0x000000ffff1a7224 */ /* 0x000fc800078e0a02 */
[C---:B------:R-:W-:Y:S02]  /*ba30*/  IMAD R26, R9.reuse, R26, R6 ;  /* 0x0000001a091a7224 */ /* 0x040fe400078e0206 */
[----:B------:R-:W-:-:S04]  /*ba40*/  IMAD R9, R9, 0x1000000, R2 ;  /* 0x0100000009097824 */ /* 0x000fc800078e0202 */
[----:B------:R-:W-:Y:S01]  /*ba50*/  IMAD R26, R26, 0x10000, R9 ;  /* 0x000100001a1a7824 */ /* 0x000fe200078e0209 */
[----:B------:R-:W-:Y:S06]  /*ba60*/  BRA `(.L_x_178) ;  /* 0x00000000000c7947 */ /* 0x000fec0003800000 */
.L_x_175:
[----:B------:R-:W-:Y:S02]  /*ba70*/  IMAD.MOV.U32 R24, RZ, RZ, R11 ;  /* 0x000000ffff187224 */ /* 0x000fe400078e000b */
[----:B------:R-:W-:Y:S02]  /*ba80*/  IMAD.MOV.U32 R25, RZ, RZ, RZ ;  /* 0x000000ffff197224 */ /* 0x000fe400078e00ff */
[----:B------:R-:W-:-:S07]  /*ba90*/  IMAD.MOV.U32 R26, RZ, RZ, RZ ;  /* 0x000000ffff1a7224 */ /* 0x000fce00078e00ff */
.L_x_178:
[----:B------:R-:W-:Y:S02]  /*baa0*/  ISETP.NE.AND P0, PT, R7, RZ, PT ;  /* 0x000000ff0700720c */ /* 0x000fe40003f05270 */
[----:B------:R-:W-:-:S11]  /*bab0*/  MOV R27, UR43 ;  /* 0x0000002b001b7c02 */ /* 0x000fd60008000f00 */
[----:B------:R-:W0:Y:S01]  /*bac0*/  @!P0 S2R R3, SR_CgaCtaId ;  /* 0x0000000000038919 */ /* 0x000e220000008800 */
[----:B------:R-:W-:-:S04]  /*bad0*/  @!P0 MOV R0, 0x400 ;  /* 0x0000040000008802 */ /* 0x000fc80000000f00 */
[----:B0-----:R-:W-:-:S05]  /*bae0*/  @!P0 LEA R0, R3, R0, 0x18 ;  /* 0x0000000003008211 */ /* 0x001fca00078ec0ff */
[----:B------:R0:W-:Y:S01]  /*baf0*/  @!P0 STS.128 [R0+0x132d0], R24 ;  /* 0x0132d01800008388 */ /* 0x0001e20000000c00 */
[----:B------:R-:W-:Y:S06]  /*bb00*/  BAR.ARV 0x5, 0x200 ;  /* 0x0148000000007b1d */ /* 0x000fec0000002000 */
.L_x_173:
[----:B------:R-:W-:Y:S01]  /*bb10*/  ULDC UR4, c[0x0][0xc3c] ;  /* 0x00030f0000047ab9 */ /* 0x000fe20000000800 */
[----:B------:R1:W-:Y:S01]  /*bb20*/  STL [R1+0xc], RZ ;  /* 0x00000cff01007387 */ /* 0x0003e20000100800 */
[----:B------:R-:W-:Y:S01]  /*bb30*/  UISETP.GE.AND UP0, UPT, UR43, UR4, UPT ;  /* 0x000000042b00728c */ /* 0x000fe2000bf06270 */
[----:B------:R-:W-:Y:S02]  /*bb40*/  IMAD.MOV.U32 R19, RZ, RZ, 0x1 ;  /* 0x00000001ff137424 */ /* 0x000fe400078e00ff */
[----:B------:R-:W-:-:S03]  /*bb50*/  IMAD.MOV.U32 R18, RZ, RZ, RZ ;  /* 0x000000ffff127224 */ /* 0x000fc600078e00ff */
[----:B------:R-:W-:-:S13]  /*bb60*/  PLOP3.LUT P0, PT, PT, PT, UP0, 0x80, 0x0 ;  /* 0x000000000000781c */ /* 0x000fda0003f0f008 */
[----:B-1----:R-:W-:Y:S05]  /*bb70*/  @P0 BRA `(.L_x_179) ;  /* 0x0000003c00f00947 */ /* 0x002fea0003800000 */
[----:B------:R-:W1:Y:S01]  /*bb80*/  S2R R11, SR_TID.X ;  /* 0x00000000000b7919 */ /* 0x000e620000002100 */
[----:B------:R-:W2:Y:S01]  /*bb90*/  S2UR UR5, SR_CgaCtaId ;  /* 0x00000000000579c3 */ /* 0x000ea20000008800 */
[----:B------:R-:W-:Y:S01]  /*bba0*/  UMOV UR4, 0x400 ;  /* 0x0000040000047882 */ /* 0x000fe20000000000 */
[----:B------:R-:W-:Y:S01]  /*bbb0*/  IMAD.MOV.U32 R19, RZ, RZ, 0x1 ;  /* 0x00000001ff137424 */ /* 0x000fe200078e00ff */
[----:B------:R3:W-:Y:S01]  /*bbc0*/  STL [R1+0xc], RZ ;  /* 0x00000cff01007387 */ /* 0x0007e20000100800 */
[----:B------:R-:W-:Y:S01]  /*bbd0*/  IMAD.MOV.U32 R18, RZ, RZ, RZ ;  /* 0x000000ffff127224 */ /* 0x000fe200078e00ff */
[----:B------:R-:W-:Y:S02]  /*bbe0*/  ULOP3.LUT UR39, UR38, 0x1, URZ, 0xfc, !UPT ;  /* 0x0000000126277892 */ /* 0x000fe4000f8efc3f */
[----:B------:R-:W-:Y:S01]  /*bbf0*/  ULOP3.LUT UR42, UR38, 0x2, URZ, 0xfc, !UPT ;  /* 0x00000002262a7892 */ /* 0x000fe2000f8efc3f */
[----:B------:R-:W-:Y:S01]  /*bc00*/  ULDC UR41, c[0x0][0xc] ;  /* 0x0000030000297ab9 */ /* 0x000fe20000000800 */
[----:B------:R-:W-:Y:S01]  /*bc10*/  ULDC.64 UR52, c[0x0][0x198] ;  /* 0x0000660000347ab9 */ /* 0x000fe20000000a00 */
[----:B--2---:R-:W-:-:S06]  /*bc20*/  ULEA UR4, UR5, UR4, 0x18 ;  /* 0x0000000405047291 */ /* 0x004fcc000f8ec03f */
[----:B------:R-:W-:Y:S01]  /*bc30*/  IMAD.U32 R16, RZ, RZ, UR4 ;  /* 0x00000004ff107e24 */ /* 0x000fe2000f8e00ff */
[C---:B-1----:R-:W-:Y:S01]  /*bc40*/  LOP3.LUT R10, R11.reuse, 0x7f, RZ, 0xc0, !PT ;  /* 0x0000007f0b0a7812 */ /* 0x042fe200078ec0ff */
[C---:B------:R-:W-:Y:S01]  /*bc50*/  IMAD.SHL.U32 R29, R11.reuse, 0x40, RZ ;  /* 0x000000400b1d7824 */ /* 0x040fe200078e00ff */
[----:B------:R-:W-:Y:S01]  /*bc60*/  SHF.R.U32.HI R4, RZ, 0x1, R11 ;  /* 0x00000001ff047819 */ /* 0x000fe2000001160b */
[----:B------:R-:W-:Y:S02]  /*bc70*/  IMAD.SHL.U32 R2, R11, 0x10, RZ ;  /* 0x000000100b027824 */ /* 0x000fe400078e00ff */
[----:B------:R-:W-:Y:S01]  /*bc80*/  IMAD.SHL.U32 R6, R10, 0x10, RZ ;  /* 0x000000100a067824 */ /* 0x000fe200078e00ff */
[----:B------:R-:W-:Y:S01]  /*bc90*/  LOP3.LUT R3, R29, 0x180, RZ, 0xc0, !PT ;  /* 0x000001801d037812 */ /* 0x000fe200078ec0ff */
[C---:B------:R-:W-:Y:S01]  /*bca0*/  IMAD.SHL.U32 R8, R11.reuse, 0x2, RZ ;  /* 0x000000020b087824 */ /* 0x040fe200078e00ff */
[----:B------:R-:W-:Y:S01]  /*bcb0*/  LOP3.LUT R5, R2, 0x1b0, RZ, 0xc0, !PT ;  /* 0x000001b002057812 */ /* 0x000fe200078ec0ff */
[----:B0-----:R-:W-:Y:S01]  /*bcc0*/  IMAD.SHL.U32 R0, R11, 0x20, RZ ;  /* 0x000000200b007824 */ /* 0x001fe200078e00ff */
[----:B------:R-:W-:-:S02]  /*bcd0*/  LOP3.LUT R7, R6, 0x600, RZ, 0xc0, !PT ;  /* 0x0000060006077812 */ /* 0x000fc400078ec0ff */
[----:B------:R-:W-:Y:S01]  /*bce0*/  LOP3.LUT R3, R3, 0x30, R4, 0xf8, !PT ;  /* 0x0000003003037812 */ /* 0x000fe200078ef804 */
[----:B------:R-:W-:Y:S01]  /*bcf0*/  IMAD.SHL.U32 R4, R11, 0x8, RZ ;  /* 0x000000080b047824 */ /* 0x000fe200078e00ff */
[----:B------:R-:W-:Y:S01]  /*bd00*/  LOP3.LUT R9, R5, 0x30, R8, 0x78, !PT ;  /* 0x0000003005097812 */ /* 0x000fe200078e7808 */
[----:B------:R-:W-:Y:S01]  /*bd10*/  IMAD.SHL.U32 R8, R11, 0x4, RZ ;  /* 0x000000040b087824 */ /* 0x000fe200078e00ff */
[----:B------:R-:W-:Y:S02]  /*bd20*/  LOP3.LUT R6, R7, 0x40, R2, 0xf8, !PT ;  /* 0x0000004007067812 */ /* 0x000fe400078ef802 */
[----:B------:R-:W-:Y:S02]  /*bd30*/  LOP3.LUT R4, R3, 0x30, R4, 0x78, !PT ;  /* 0x0000003003047812 */ /* 0x000fe400078e7804 */
[----:B------:R-:W-:Y:S02]  /*bd40*/  LOP3.LUT R7, R7, 0x60, R0, 0xf8, !PT ;  /* 0x0000006007077812 */ /* 0x000fe400078ef800 */
[----:B------:R-:W-:-:S02]  /*bd50*/  LOP3.LUT R9, R6, R9, RZ, 0xfc, !PT ;  /* 0x0000000906097212 */ /* 0x000fc400078efcff */
[----:B------:R-:W-:Y:S02]  /*bd60*/  SHF.R.U32.HI R3, RZ, 0x2, R10 ;  /* 0x00000002ff037819 */ /* 0x000fe4000001160a */
[----:B------:R-:W-:Y:S02]  /*bd70*/  LOP3.LUT R5, R0, 0x80, RZ, 0xc0, !PT ;  /* 0x0000008000057812 */ /* 0x000fe400078ec0ff */
[--C-:B------:R-:W-:Y:S02]  /*bd80*/  LOP3.LUT R28, R7, 0x100, R0.reuse, 0xf8, !PT ;  /* 0x00000100071c7812 */ /* 0x100fe400078ef800 */
[----:B------:R-:W-:Y:S01]  /*bd90*/  LOP3.LUT R2, R3, 0x60, R0, 0xf8, !PT ;  /* 0x0000006003027812 */ /* 0x000fe200078ef800 */
[----:B------:R-:W-:Y:S01]  /*bda0*/  IMAD.IADD R0, R16, 0x1, R9 ;  /* 0x0000000110007824 */ /* 0x000fe200078e0209 */
[----:B------:R-:W-:Y:S02]  /*bdb0*/  LOP3.LUT R5, R5, 0x10, R11, 0xf8, !PT ;  /* 0x0000001005057812 */ /* 0x000fe400078ef80b */
[----:B------:R-:W-:-:S02]  /*bdc0*/  LOP3.LUT R29, R4, 0x640, R29, 0xf8, !PT ;  /* 0x00000640041d7812 */ /* 0x000fc400078ef81d */
[----:B------:R3:W-:Y:S01]  /*bdd0*/  STL [R1+0x8], R0 ;  /* 0x0000080001007387 */ /* 0x0007e20000100800 */
[----:B------:R-:W-:-:S04]  /*bde0*/  LOP3.LUT R5, R5, 0x10, R8, 0x78, !PT ;  /* 0x0000001005057812 */ /* 0x000fc800078e7808 */
[----:B------:R-:W-:-:S07]  /*bdf0*/  LOP3.LUT R28, R28, R5, RZ, 0xfc, !PT ;  /* 0x000000051c1c7212 */ /* 0x000fce00078efcff */
.L_x_245:
[----:B------:R-:W-:Y:S01]  /*be00*/  ULDC.64 UR4, c[0x0][0xc88] ;  /* 0x0003220000047ab9 */ /* 0x000fe20000000a00 */
[----:B------:R-:W-:Y:S01]  /*be10*/  ULDC.64 UR6, c[0x0][0xa08] ;  /* 0x0002820000067ab9 */ /* 0x000fe20000000a00 */
[----:B------:R-:W-:-:S06]  /*be20*/  UIMAD.WIDE UR4, UR43, 0x4, UR4 ;  /* 0x000000042b0478a5 */ /* 0x000fcc000f8e0204 */
[----:B------:R-:W-:Y:S01]  /*be30*/  IMAD.U32 R2, RZ, RZ, UR4 ;  /* 0x00000004ff027e24 */ /* 0x000fe2000f8e00ff */
[----:B0-----:R-:W-:Y:S01]  /*be40*/  MOV R3, UR5 ;  /* 0x0000000500037c02 */ /* 0x001fe20008000f00 */
[----:B------:R-:W-:-:S04]  /*be50*/  ULDC.64 UR4, c[0x0][0xa28] ;  /* 0x00028a0000047ab9 */ /* 0x000fc80000000a00 */
[----:B------:R-:W2:Y:S01]  /*be60*/  LDG.E R2, desc[UR48][R2.64] ;  /* 0x0000003002027981 */ /* 0x000ea2000c1e1900 */
[----:B------:R-:W-:-:S04]  /*be70*/  UISETP.NE.U32.AND UP0, UPT, UR4, URZ, UPT ;  /* 0x0000003f0400728c */ /* 0x000fc8000bf05070 */
[----:B------:R-:W-:-:S06]  /*be80*/  UISETP.NE.AND.EX UP0, UPT, UR5, URZ, UPT, UP0 ;  /* 0x0000003f0500728c */ /* 0x000fcc000bf05300 */
[----:B------:R-:W-:Y:S02]  /*be90*/  PLOP3.LUT P2, PT, PT, PT, UP0, 0x80, 0x0 ;  /* 0x000000000000781c */ /* 0x000fe40003f4f008 */
[----:B------:R-:W-:-:S04]  /*bea0*/  ISETP.NE.U32.AND P0, PT, RZ, UR6, PT ;  /* 0x00000006ff007c0c */ /* 0x000fc8000bf05070 */
[----:B------:R-:W-:Y:S02]  /*beb0*/  ISETP.NE.AND.EX P0, PT, RZ, UR7, PT, P0 ;  /* 0x00000007ff007c0c */ /* 0x000fe4000bf05300 */
[----:B--2---:R-:W-:-:S13]  /*bec0*/  R2UR UR45, R2 ;  /* 0x00000000022d72ca */ /* 0x004fda00000e0000 */
[----:B------:R-:W-:Y:S02]  /*bed0*/  USHF.R.S32.HI UR46, URZ, 0x1f, UR45 ;  /* 0x0000001f3f2e7899 */ /* 0x000fe4000801142d */
[----:B------:R-:W-:-:S04]  /*bee0*/  @UP0 ULEA UR4, UP1, UR45, UR4, 0x2 ;  /* 0x000000042d040291 */ /* 0x000fc8000f82103f */
[----:B------:R-:W-:Y:S02]  /*bef0*/  @UP0 ULEA.HI.X UR5, UR45, UR5, UR46, 0x2, UP1 ;  /* 0x000000052d050291 */ /* 0x000fe400088f142e */
[----:B------:R-:W-:Y:S01]  /*bf00*/  IMAD.U32 R2, RZ, RZ, UR4 ;  /* 0x00000004ff027e24 */ /* 0x000fe2000f8e00ff */
[----:B------:R-:W-:-:S03]  /*bf10*/  USHF.L.U32 UR47, UR45, 0x2, URZ ;  /* 0x000000022d2f7899 */ /* 0x000fc6000800063f */
[----:B------:R-:W-:Y:S01]  /*bf20*/  IMAD.U32 R3, RZ, RZ, UR5 ;  /* 0x00000005ff037e24 */ /* 0x000fe2000f8e00ff */
[----:B------:R-:W-:Y:S01]  /*bf30*/  ULDC.64 UR4, c[0x0][0xa00] ;  /* 0x0002800000047ab9 */ /* 0x000fe20000000a00 */
[----:B------:R-:W-:Y:S01]  /*bf40*/  USHF.L.U64.HI UR50, UR45, 0x2, UR46 ;  /* 0x000000022d327899 */ /* 0x000fe2000801022e */
[----:B------:R-:W-:Y:S01]  /*bf50*/  ISETP.NE.U32.AND P1, PT, RZ, UR4, PT ;  /* 0x00000004ff007c0c */ /* 0x000fe2000bf25070 */
[----:B------:R-:W-:Y:S01]  /*bf60*/  UIADD3 UR4, UP0, UR47, UR4, URZ ;  /* 0x000000042f047290 */ /* 0x000fe2000ff1e03f */
[----:B------:R0:W2:Y:S01]  /*bf70*/  @P2 LDG.E R8, desc[UR48][R2.64] ;  /* 0x0000003002082981 */ /* 0x0000a2000c1e1900 */
[----:B------:R-:W-:Y:S01]  /*bf80*/  UIADD3 UR6, UP1, UR47, UR6, URZ ;  /* 0x000000062f067290 */ /* 0x000fe2000ff3e03f */
[----:B------:R-:W-:Y:S01]  /*bf90*/  ISETP.NE.AND.EX P1, PT, RZ, UR5, PT, P1 ;  /* 0x00000005ff007c0c */ /* 0x000fe2000bf25310 */
[----:B------:R-:W-:Y:S02]  /*bfa0*/  UIADD3.X UR5, UR50, UR5, URZ, UP0, !UPT ;  /* 0x0000000532057290 */ /* 0x000fe400087fe43f */
[----:B------:R-:W-:-:S02]  /*bfb0*/  UIADD3.X UR7, UR50, UR7, URZ, UP1, !UPT ;  /* 0x0000000732077290 */ /* 0x000fc40008ffe43f */
[----:B------:R-:W-:Y:S02]  /*bfc0*/  IMAD.U32 R4, RZ, RZ, UR6 ;  /* 0x00000006ff047e24 */ /* 0x000fe4000f8e00ff */
[----:B0-----:R-:W-:Y:S02]  /*bfd0*/  IMAD.U32 R2, RZ, RZ, UR4 ;  /* 0x00000004ff027e24 */ /* 0x001fe4000f8e00ff */
[----:B------:R-:W-:Y:S01]  /*bfe0*/  IMAD.U32 R3, RZ, RZ, UR5 ;  /* 0x00000005ff037e24 */ /* 0x000fe2000f8e00ff */
[----:B------:R-:W-:Y:S01]  /*bff0*/  ULDC.64 UR4, c[0x0][0xa18] ;  /* 0x0002860000047ab9 */ /* 0x000fe20000000a00 */
[----:B------:R-:W-:Y:S01]  /*c000*/  IMAD.U32 R5, RZ, RZ, UR7 ;  /* 0x00000007ff057e24 */ /* 0x000fe2000f8e00ff */
[----:B------:R-:W-:Y:S01]  /*c010*/  UISETP.NE.U32.AND UP0, UPT, UR4, URZ, UPT ;  /* 0x0000003f0400728c */ /* 0x000fe2000bf05070 */
[----:B------:R-:W-:Y:S01]  /*c020*/  ULDC UR6, c[0x0][0x288] ;  /* 0x0000a20000067ab9 */ /* 0x000fe20000000800 */
[----:B------:R-:W5:Y:S02]  /*c030*/  @P1 LDG.E R9, desc[UR48][R2.64] ;  /* 0x0000003002091981 */ /* 0x000f64000c1e1900 */
[----:B------:R-:W-:-:S02]  /*c040*/  UISETP.NE.AND.EX UP0, UPT, UR5, URZ, UPT, UP0 ;  /* 0x0000003f0500728c */ /* 0x000fc4000bf05300 */
[----:B---3--:R-:W5:Y:S01]  /*c050*/  @P0 LDG.E R0, desc[UR48][R4.64] ;  /* 0x0000003004000981 */ /* 0x008f62000c1e1900 */
[----:B------:R-:W-:-:S03]  /*c060*/  IMAD.U32 R10, RZ, RZ, UR6 ;  /* 0x00000006ff0a7e24 */ /* 0x000fc6000f8e00ff */
[----:B------:R-:W-:-:S05]  /*c070*/  PLOP3.LUT P3, PT, PT, PT, UP0, 0x80, 0x0 ;  /* 0x000000000000781c */ /* 0x000fca0003f6f008 */
[----:B------:R-:W-:-:S04]  /*c080*/  @UP0 UIADD3 UR4, UP1, UR47, UR4, URZ ;  /* 0x000000042f040290 */ /* 0x000fc8000ff3e03f */
[----:B------:R-:W-:Y:S02]  /*c090*/  @UP0 UIADD3.X UR5, UR50, UR5, URZ, UP1, !UPT ;  /* 0x0000000532050290 */ /* 0x000fe40008ffe43f */
[----:B------:R-:W-:-:S04]  /*c0a0*/  IMAD.U32 R6, RZ, RZ, UR4 ;  /* 0x00000004ff067e24 */ /* 0x000fc8000f8e00ff */
[----:B------:R-:W-:-:S05]  /*c0b0*/  IMAD.U32 R7, RZ, RZ, UR5 ;  /* 0x00000005ff077e24 */ /* 0x000fca000f8e00ff */
[----:B------:R0:W3:Y:S01]  /*c0c0*/  @P3 LDG.E R10, desc[UR48][R6.64] ;  /* 0x00000030060a3981 */ /* 0x0000e2000c1e1900 */
[----:B------:R-:W-:Y:S01]  /*c0d0*/  UMOV UR4, URZ ;  /* 0x0000003f00047c82 */ /* 0x000fe20008000000 */
[----:B0-----:R-:W0:Y:S01]  /*c0e0*/  LDC.64 R6, c[0x0][0x418] ;  /* 0x00010600ff067b82 */ /* 0x001e220000000a00 */
[----:B--2---:R-:W-:Y:S02]  /*c0f0*/  @P2 R2UR UR4, R8 ;  /* 0x00000000080422ca */ /* 0x004fe400000e0000 */
[----:B0-----:R-:W-:Y:S01]  /*c100*/  ISETP.NE.U32.AND P2, PT, R6, RZ, PT ;  /* 0x000000ff0600720c */ /* 0x001fe20003f45070 */
[----:B---3--:R0:W-:Y:S01]  /*c110*/  STL [R1+0x4], R10 ;  /* 0x0000040a01007387 */ /* 0x0081e20000100800 */
[----:B-1----:R-:W-:Y:S11]  /*c120*/  @P3 BRA `(.L_x_180) ;  /* 0x0000000000143947 */ /* 0x002ff60003800000 */
[----:B------:R-:W-:Y:S05]  /*c130*/  @!P1 BRA `(.L_x_180) ;  /* 0x0000000000109947 */ /* 0x000fea0003800000 */
[----:B------:R-:W2:Y:S04]  /*c140*/  LDG.E R11, desc[UR48][R2.64] ;  /* 0x00000030020b7981 */ /* 0x000ea8000c1e1900 */
[----:B------:R-:W2:Y:S02]  /*c150*/  LDG.E R6, desc[UR48][R2.64+0x4] ;  /* 0x0000043002067981 */ /* 0x000ea4000c1e1900 */
[----:B--2---:R-:W-:-:S05]  /*c160*/  IMAD.IADD R2, R6, 0x1, -R11 ;  /* 0x0000000106027824 */ /* 0x004fca00078e0a0b */
[----:B------:R1:W-:Y:S02]  /*c170*/  STL [R1+0x4], R2 ;  /* 0x0000040201007387 */ /* 0x0003e40000100800 */
.L_x_180:
[----:B------:R-:W2:Y:S01]  /*c180*/  LDC R6, c[0x0][0x424] ;  /* 0x00010900ff067b82 */ /* 0x000ea20000000800 */
[----:B------:R-:W-:Y:S01]  /*c190*/  ISETP.NE.AND.EX P2, PT, R7, RZ, PT, P2 ;  /* 0x000000ff0700720c */ /* 0x000fe20003f45320 */
[----:B------:R-:W-:Y:S01]  /*c1a0*/  UMOV UR44, URZ ;  /* 0x0000003f002c7c82 */ /* 0x000fe20008000000 */
[----:B------:R-:W-:Y:S01]  /*c1b0*/  ULDC.64 UR6, c[0x0][0xa20] ;  /* 0x0002880000067ab9 */ /* 0x000fe20000000a00 */
[----:B-----5:R-:W-:Y:S01]  /*c1c0*/  @P1 R2UR UR44, R9 ;  /* 0x00000000092c12ca */ /* 0x020fe200000e0000 */
[----:B------:R-:W-:Y:S01]  /*c1d0*/  UMOV UR40, URZ ;  /* 0x0000003f00287c82 */ /* 0x000fe20008000000 */
[----:B------:R-:W-:Y:S01]  /*c1e0*/  ISETP.NE.U32.AND P1, PT, RZ, UR6, PT ;  /* 0x00000006ff007c0c */ /* 0x000fe2000bf25070 */
[----:B------:R-:W-:Y:S01]  /*c1f0*/  IMAD.U32 R22, RZ, RZ, UR45 ;  /* 0x0000002dff167e24 */ /* 0x000fe2000f8e00ff */
[----:B------:R-:W3:Y:S01]  /*c200*/  LDC R7, c[0x0][0x2f0] ;  /* 0x0000bc00ff077b82 */ /* 0x000ee20000000800 */
[----:B------:R-:W-:Y:S02]  /*c210*/  R2UR UR36, R26 ;  /* 0x000000001a2472ca */ /* 0x000fe400000e0000 */
[----:B------:R-:W-:-:S02]  /*c220*/  @P0 R2UR UR40, R0 ;  /* 0x00000000002802ca */ /* 0x000fc400000e0000 */
[----:B------:R-:W-:Y:S02]  /*c230*/  ISETP.NE.AND.EX P1, PT, RZ, UR7, PT, P1 ;  /* 0x00000007ff007c0c */ /* 0x000fe4000bf25310 */
[C---:B-1----:R-:W-:Y:S02]  /*c240*/  LOP3.LUT R2, R26.reuse, 0xff000000, RZ, 0xc0, !PT ;  /* 0xff0000001a027812 */ /* 0x042fe400078ec0ff */
[----:B------:R-:W-:Y:S02]  /*c250*/  LOP3.LUT R0, R26, 0xff0000, RZ, 0xc0, !PT ;  /* 0x00ff00001a007812 */ /* 0x000fe400078ec0ff */
[----:B------:R-:W-:-:S03]  /*c260*/  SHF.R.U32.HI R3, RZ, 0x8, R2 ;  /* 0x00000008ff037819 */ /* 0x000fc60000011602 */
[----:B------:R-:W-:Y:S01]  /*c270*/  ULOP3.LUT UR36, UR36, 0xffff, URZ, 0xc0, !UPT ;  /* 0x0000ffff24247892 */ /* 0x000fe2000f8ec03f */
[----:B------:R-:W-:Y:S01]  /*c280*/  LEA.HI R0, R0, R3, RZ, 0x10 ;  /* 0x0000000300007211 */ /* 0x000fe200078f80ff */
[----:B------:R-:W-:Y:S01]  /*c290*/  UIADD3 UR40, UR40, UR4, URZ ;  /* 0x0000000428287290 */ /* 0x000fe2000fffe03f */
[----:B--2---:R-:W-:-:S05]  /*c2a0*/  SEL R6, R6, 0x1, P2 ;  /* 0x0000000106067807 */ /* 0x004fca0001000000 */
[----:B---3--:R-:W-:Y:S01]  /*c2b0*/  IMAD R2, R6, R7, RZ ;  /* 0x0000000706027224 */ /* 0x008fe200078e02ff */
[----:B------:R-:W-:Y:S06]  /*c2c0*/  @!P1 BRA `(.L_x_181) ;  /* 0x0000000000189947 */ /* 0x000fec0003800000 */
[----:B------:R-:W-:-:S04]  /*c2d0*/  UIADD3 UR5, UP0, UR47, UR6, URZ ;  /* 0x000000062f057290 */ /* 0x000fc8000ff1e03f */
[----:B------:R-:W-:Y:S02]  /*c2e0*/  UIADD3.X UR6, UR50, UR7, URZ, UP0, !UPT ;  /* 0x0000000732067290 */ /* 0x000fe400087fe43f */
[----:B------:R-:W-:-:S04]  /*c2f0*/  IMAD.U32 R2, RZ, RZ, UR5 ;  /* 0x00000005ff027e24 */ /* 0x000fc8000f8e00ff */
[----:B------:R-:W-:-:S05]  /*c300*/  IMAD.U32 R3, RZ, RZ, UR6 ;  /* 0x00000006ff037e24 */ /* 0x000fca000f8e00ff */
[----:B------:R1:W5:Y:S01]  /*c310*/  LDG.E R2, desc[UR48][R2.64] ;  /* 0x0000003002027981 */ /* 0x000362000c1e1900 */
[----:B------:R-:W-:Y:S05]  /*c320*/  BRA `(.L_x_182) ;  /* 0x0000000000107947 */ /* 0x000fea0003800000 */
.L_x_181:
[----:B------:R-:W-:Y:S05]  /*c330*/  @!P0 BRA `(.L_x_182) ;  /* 0x00000000000c8947 */ /* 0x000fea0003800000 */
[----:B------:R-:W2:Y:S04]  /*c340*/  LDG.E R3, desc[UR48][R4.64] ;  /* 0x0000003004037981 */ /* 0x000ea8000c1e1900 */
[----:B------:R-:W2:Y:S02]  /*c350*/  LDG.E R2, desc[UR48][R4.64+0x4] ;  /* 0x0000043004027981 */ /* 0x000ea4000c1e1900 */
[----:B--2---:R-:W-:-:S07]  /*c360*/  IMAD.IADD R2, R2, 0x1, -R3 ;  /* 0x0000000102027824 */ /* 0x004fce00078e0a03 */
.L_x_182:
[----:B-----5:R-:W-:Y:S02]  /*c370*/  IADD3 R2, R2, -UR4, RZ ;  /* 0x8000000402027c10 */ /* 0x020fe4000fffe0ff */
[----:B------:R-:W-:Y:S02]  /*c380*/  LOP3.LUT R26, R0, 0xff, RZ, 0xc0, !PT ;  /* 0x000000ff001a7812 */ /* 0x000fe400078ec0ff */
[C---:B------:R-:W-:Y:S01]  /*c390*/  ISETP.GE.AND P0, PT, R2.reuse, 0x1, PT ;  /* 0x000000010200780c */ /* 0x040fe20003f06270 */
[----:B-1----:R-:W-:-:S04]  /*c3a0*/  VIADD R3, R2, 0x9f ;  /* 0x0000009f02037836 */ /* 0x002fc80000000000 */
[----:B------:R-:W-:-:S05]  /*c3b0*/  IMAD.HI R3, R3, 0x66666667, RZ ;  /* 0x6666666703037827 */ /* 0x000fca00078e02ff */
[----:B------:R-:W-:-:S04]  /*c3c0*/  SHF.R.U32.HI R2, RZ, 0x1f, R3 ;  /* 0x0000001fff027819 */ /* 0x000fc80000011603 */
[----:B------:R-:W-:Y:S01]  /*c3d0*/  LEA.HI.SX32 R5, R3, R2, 0x1a ;  /* 0x0000000203057211 */ /* 0x000fe200078fd2ff */
[----:B------:R-:W-:Y:S01]  /*c3e0*/  IMAD.MOV.U32 R3, RZ, RZ, RZ ;  /* 0x000000ffff037224 */ /* 0x000fe200078e00ff */
[----:B------:R-:W-:Y:S06]  /*c3f0*/  @!P0 BRA `(.L_x_183) ;  /* 0x0000000000708947 */ /* 0x000fec0003800000 */
[----:B------:R-:W-:-:S04]  /*c400*/  SHF.R.U32.HI R0, RZ, 0x10, R0 ;  /* 0x00000010ff007819 */ /* 0x000fc80000011600 */
[----:B------:R-:W-:-:S13]  /*c410*/  ISETP.NE.AND P0, PT, R0, RZ, PT ;  /* 0x000000ff0000720c */ /* 0x000fda0003f05270 */
[----:B------:R-:W1:Y:S02]  /*c420*/  @!P0 LDC R0, c[0x0][0x9f0] ;  /* 0x00027c00ff008b82 */ /* 0x000e640000000800 */
[-C--:B-1----:R-:W-:Y:S02]  /*c430*/  IABS R4, R0.reuse ;  /* 0x0000000000047213 */ /* 0x082fe40000000000 */
[----:B------:R-:W-:Y:S02]  /*c440*/  IADD3 R7, R0, -0x1, R5 ;  /* 0xffffffff00077810 */ /* 0x000fe40007ffe005 */
[----:B------:R-:W1:Y:S02]  /*c450*/  I2F.RP R6, R4 ;  /* 0x0000000400067306 */ /* 0x000e640000209400 */
[----:B------:R-:W-:-:S04]  /*c460*/  LOP3.LUT R8, R7, R0, RZ, 0x3c, !PT ;  /* 0x0000000007087212 */ /* 0x000fc800078e3cff */
[----:B------:R-:W-:Y:S02]  /*c470*/  ISETP.GE.AND P2, PT, R8, RZ, PT ;  /* 0x000000ff0800720c */ /* 0x000fe40003f46270 */
[----:B-1----:R-:W1:Y:S02]  /*c480*/  MUFU.RCP R6, R6 ;  /* 0x0000000600067308 */ /* 0x002e640000001000 */
[----:B-1----:R-:W-:Y:S01]  /*c490*/  VIADD R2, R6, 0xffffffe ;  /* 0x0ffffffe06027836 */ /* 0x002fe20000000000 */
[----:B------:R-:W-:-:S05]  /*c4a0*/  IABS R6, R0 ;  /* 0x0000000000067213 */ /* 0x000fca0000000000 */
[----:B------:R1:W2:Y:S02]  /*c4b0*/  F2I.FTZ.U32.TRUNC.NTZ R3, R2 ;  /* 0x0000000200037305 */ /* 0x0002a4000021f000 */
[----:B-1----:R-:W-:Y:S02]  /*c4c0*/  IMAD.MOV.U32 R2, RZ, RZ, RZ ;  /* 0x000000ffff027224 */ /* 0x002fe400078e00ff */
[----:B--2---:R-:W-:-:S04]  /*c4d0*/  IMAD.MOV R9, RZ, RZ, -R3 ;  /* 0x000000ffff097224 */ /* 0x004fc800078e0a03 */
[----:B------:R-:W-:-:S04]  /*c4e0*/  IMAD R9, R9, R4, RZ ;  /* 0x0000000409097224 */ /* 0x000fc800078e02ff */
[----:B------:R-:W-:Y:S01]  /*c4f0*/  IMAD.HI.U32 R3, R3, R9, R2 ;  /* 0x0000000903037227 */ /* 0x000fe200078e0002 */
[----:B------:R-:W-:-:S03]  /*c500*/  IABS R2, R7 ;  /* 0x0000000700027213 */ /* 0x000fc60000000000 */
[----:B------:R-:W-:Y:S02]  /*c510*/  IMAD.MOV R7, RZ, RZ, -R6 ;  /* 0x000000ffff077224 */ /* 0x000fe400078e0a06 */
[----:B------:R-:W-:-:S04]  /*c520*/  IMAD.HI.U32 R3, R3, R2, RZ ;  /* 0x0000000203037227 */ /* 0x000fc800078e00ff */
[----:B------:R-:W-:-:S05]  /*c530*/  IMAD R7, R3, R7, R2 ;  /* 0x0000000703077224 */ /* 0x000fca00078e0202 */
[----:B------:R-:W-:-:S13]  /*c540*/  ISETP.GT.U32.AND P1, PT, R4, R7, PT ;  /* 0x000000070400720c */ /* 0x000fda0003f24070 */
[----:B------:R-:W-:Y:S02]  /*c550*/  @!P1 IMAD.IADD R7, R7, 0x1, -R4 ;  /* 0x0000000107079824 */ /* 0x000fe400078e0a04 */
[----:B------:R-:W-:Y:S01]  /*c560*/  @!P1 VIADD R3, R3, 0x1 ;  /* 0x0000000103039836 */ /* 0x000fe20000000000 */
[----:B------:R-:W-:Y:S02]  /*c570*/  ISETP.NE.AND P1, PT, R0, RZ, PT ;  /* 0x000000ff0000720c */ /* 0x000fe40003f25270 */
[----:B------:R-:W-:-:S13]  /*c580*/  ISETP.GE.U32.AND P0, PT, R7, R4, PT ;  /* 0x000000040700720c */ /* 0x000fda0003f06070 */
[----:B------:R-:W-:-:S04]  /*c590*/  @P0 VIADD R3, R3, 0x1 ;  /* 0x0000000103030836 */ /* 0x000fc80000000000 */
[----:B------:R-:W-:Y:S01]  /*c5a0*/  @!P2 IMAD.MOV R3, RZ, RZ, -R3 ;  /* 0x000000ffff03a224 */ /* 0x000fe200078e0a03 */
[----:B------:R-:W-:-:S07]  /*c5b0*/  @!P1 LOP3.LUT R3, RZ, R0, RZ, 0x33, !PT ;  /* 0x00000000ff039212 */ /* 0x000fce00078e33ff */
.L_x_183:
[-C--:B------:R-:W-:Y:S01]  /*c5c0*/  IMAD R26, R26, R3.reuse, RZ ;  /* 0x000000031a1a7224 */ /* 0x080fe200078e02ff */
[----:B------:R-:W-:Y:S04]  /*c5d0*/  BSSY B7, `(.L_x_184) ;  /* 0x000029d000077945 */ /* 0x000fe80003800000 */
[----:B------:R-:W-:-:S04]  /*c5e0*/  VIADDMNMX R0, R26, R3, R5, PT ;  /* 0x000000031a007246 */ /* 0x000fc80003800105 */
[----:B------:R-:W-:Y:S01]  /*c5f0*/  ISETP.GT.AND P0, PT, R0, R26, PT ;  /* 0x0000001a0000720c */ /* 0x000fe20003f04270 */
[----:B------:R1:W-:-:S12]  /*c600*/  STL [R1], R0 ;  /* 0x0000000001007387 */ /* 0x0003d80000100800 */
[----:B-1----:R-:W-:Y:S05]  /*c610*/  @P0 BRA `(.L_x_185) ;  /* 0x0000000000440947 */ /* 0x002fea0003800000 */
[----:B------:R-:W1:Y:S02]  /*c620*/  S2R R0, SR_TID.X ;  /* 0x0000000000007919 */ /* 0x000e640000002100 */
[----:B-1----:R-:W-:-:S04]  /*c630*/  LOP3.LUT R0, R0, 0x7f, RZ, 0xc0, !PT ;  /* 0x0000007f00007812 */ /* 0x002fc800078ec0ff */
[----:B------:R-:W-:-:S13]  /*c640*/  ISETP.NE.AND P0, PT, R0, RZ, PT ;  /* 0x000000ff0000720c */ /* 0x000fda0003f05270 */
[----:B------:R-:W-:Y:S05]  /*c650*/  @P0 BRA `(.L_x_186) ;  /* 0x0000002800500947 */ /* 0x000fea0003800000 */
[----:B------:R-:W1:Y:S01]  /*c660*/  S2R R5, SR_LANEID ;  /* 0x0000000000057919 */ /* 0x000e620000000000 */
[----:B------:R-:W-:Y:S01]  /*c670*/  VOTEU.ANY UR4, UPT, PT ;  /* 0x0000000000047886 */ /* 0x000fe200038e0100 */
[----:B------:R-:W2:Y:S01]  /*c680*/  LDC.64 R2, c[0x0][0xc60] ;  /* 0x00031800ff027b82 */ /* 0x000ea20000000a00 */
[----:B------:R-:W1:Y:S02]  /*c690*/  FLO.U32 R0, UR4 ;  /* 0x0000000400007d00 */ /* 0x000e6400080e0000 */
[----:B-1----:R-:W-:-:S06]  /*c6a0*/  ISETP.EQ.U32.AND P0, PT, R0, R5, PT ;  /* 0x000000050000720c */ /* 0x002fcc0003f02070 */
[----:B------:R-:W2:Y:S07]  /*c6b0*/  POPC R5, UR4 ;  /* 0x0000000400057d09 */ /* 0x000eae0008000000 */
[----:B--2---:R-:W2:Y:S01]  /*c6c0*/  @P0 ATOMG.E.ADD.STRONG.GPU PT, R3, desc[UR48][R2.64], R5 ;  /* 0x00000005020309a8 */ /* 0x004ea200081ee1f0 */
[----:B------:R-:W1:Y:S02]  /*c6d0*/  S2R R4, SR_LTMASK ;  /* 0x0000000000047919 */ /* 0x000e640000003900 */
[----:B-1----:R-:W-:-:S04]  /*c6e0*/  LOP3.LUT R4, R4, UR4, RZ, 0xc0, !PT ;  /* 0x0000000404047c12 */ /* 0x002fc8000f8ec0ff */
[----:B------:R-:W1:Y:S01]  /*c6f0*/  POPC R7, R4 ;  /* 0x0000000400077309 */ /* 0x000e620000000000 */
[----:B--2---:R-:W1:Y:S02]  /*c700*/  SHFL.IDX PT, R0, R3, R0, 0x1f ;  /* 0x00001f0003007589 */ /* 0x004e6400000e0000 */
[----:B-1----:R-:W-:Y:S01]  /*c710*/  IADD3 R24, R0, UR41, R7 ;  /* 0x0000002900187c10 */ /* 0x002fe2000fffe007 */
[----:B------:R-:W-:Y:S06]  /*c720*/  BRA `(.L_x_186) ;  /* 0x00000028001c7947 */ /* 0x000fec0003800000 */
.L_x_185:
[----:B------:R-:W-:Y:S01]  /*c730*/  VIADD R0, R16, 0xe000 ;  /* 0x0000e00010007836 */ /* 0x000fe20000000000 */
[----:B------:R-:W-:Y:S04]  /*c740*/  BSSY B6, `(.L_x_187) ;  /* 0x0000013000067945 */ /* 0x000fe80003800000 */
[----:B------:R-:W-:-:S13]  /*c750*/  LOP3.LUT P0, RZ, R0, 0x1bf, RZ, 0xc0, !PT ;  /* 0x000001bf00ff7812 */ /* 0x000fda000780c0ff */
[----:B------:R-:W-:Y:S05]  /*c760*/  @!P0 BRA `(.L_x_188) ;  /* 0x0000000000408947 */ /* 0x000fea0003800000 */
[----:B------:R-:W-:Y:S01]  /*c770*/  MOV R2, 0x0 ;  /* 0x0000000000027802 */ /* 0x000fe20000000f00 */
[----:B------:R-:W-:Y:S01]  /*c780*/  ULDC.64 UR6, c[0x4][0x98] ;  /* 0x0100260000067ab9 */ /* 0x000fe20000000a00 */
[----:B------:R-:W-:Y:S01]  /*c790*/  ULDC.64 UR8, c[0x4][0xa0] ;  /* 0x0100280000087ab9 */ /* 0x000fe20000000a00 */
[----:B------:R-:W-:Y:S01]  /*c7a0*/  ULDC.64 UR4, c[0x4][0x8] ;  /* 0x0100020000047ab9 */ /* 0x000fe20000000a00 */
[----:B------:R-:W-:Y:S01]  /*c7b0*/  IMAD.U32 R4, RZ, RZ, UR6 ;  /* 0x00000006ff047e24 */ /* 0x000fe2000f8e00ff */
[----:B------:R-:W-:Y:S01]  /*c7c0*/  MOV R7, UR9 ;  /* 0x0000000900077c02 */ /* 0x000fe20008000f00 */
[----:B------:R-:W1:Y:S01]  /*c7d0*/  LDC.64 R2, c[0x4][R2] ;  /* 0x0100000002027b82 */ /* 0x000e620000000a00 */
[----:B------:R-:W-:Y:S02]  /*c7e0*/  IMAD.U32 R5, RZ, RZ, UR7 ;  /* 0x00000007ff057e24 */ /* 0x000fe4000f8e00ff */
[----:B------:R-:W-:Y:S02]  /*c7f0*/  IMAD.U32 R6, RZ, RZ, UR8 ;  /* 0x00000008ff067e24 */ /* 0x000fe4000f8e00ff */
[----:B0-----:R-:W-:-:S02]  /*c800*/  IMAD.U32 R10, RZ, RZ, UR4 ;  /* 0x00000004ff0a7e24 */ /* 0x001fc4000f8e00ff */
[----:B------:R-:W-:Y:S02]  /*c810*/  IMAD.U32 R11, RZ, RZ, UR5 ;  /* 0x00000005ff0b7e24 */ /* 0x000fe4000f8e00ff */
[----:B------:R-:W-:Y:S02]  /*c820*/  IMAD.MOV.U32 R8, RZ, RZ, 0x70 ;  /* 0x00000070ff087424 */ /* 0x000fe400078e00ff */
[----:B------:R-:W-:Y:S02]  /*c830*/  IMAD.MOV.U32 R12, RZ, RZ, 0x1 ;  /* 0x00000001ff0c7424 */ /* 0x000fe400078e00ff */
[----:B------:R-:W-:-:S07]  /*c840*/  IMAD.MOV.U32 R13, RZ, RZ, RZ ;  /* 0x000000ffff0d7224 */ /* 0x000fce00078e00ff */
[----:B------:R-:W-:-:S07]  /*c850*/  LEPC R20, `(.L_x_188) ;  /* 0x000000001014794e */ /* 0x000fce0000000000 */
[----:B-1----:R-:W-:Y:S05]  /*c860*/  CALL.ABS.NOINC R2 ;  /* 0x0000000002007343 */ /* 0x002fea0003c00000 */
.L_x_188:
[----:B------:R-:W-:Y:S05]  /*c870*/  BSYNC B6 ;  /* 0x0000000000067941 */ /* 0x000fea0003800000 */
.L_x_187:
[----:B------:R-:W-:Y:S01]  /*c880*/  VIADD R0, R16, 0x6000 ;  /* 0x0000600010007836 */ /* 0x000fe20000000000 */
[----:B------:R-:W-:Y:S01]  /*c890*/  LOP3.LUT R23, R23, 0xfffffffe, RZ, 0xc0, !PT ;  /* 0xfffffffe17177812 */ /* 0x000fe200078ec0ff */
[----:B------:R-:W-:Y:S03]  /*c8a0*/  BSSY B6, `(.L_x_189) ;  /* 0x0000014000067945 */ /* 0x000fe60003800000 */
[----:B------:R-:W-:-:S13]  /*c8b0*/  LOP3.LUT P0, RZ, R0, 0x1bf, RZ, 0xc0, !PT ;  /* 0x000001bf00ff7812 */ /* 0x000fda000780c0ff */
[----:B------:R-:W-:Y:S01]  /*c8c0*/  @P0 LOP3.LUT R23, R23, 0x1, RZ, 0xfc, !PT ;  /* 0x0000000117170812 */ /* 0x000fe200078efcff */
[----:B------:R-:W-:Y:S06]  /*c8d0*/  @!P0 BRA `(.L_x_190) ;  /* 0x0000000000408947 */ /* 0x000fec0003800000 */
[----:B------:R-:W-:Y:S01]  /*c8e0*/  MOV R2, 0x0 ;  /* 0x0000000000027802 */ /* 0x000fe20000000f00 */
[----:B------:R-:W-:Y:S01]  /*c8f0*/  ULDC.64 UR6, c[0x4][0x98] ;  /* 0x0100260000067ab9 */ /* 0x000fe20000000a00 */
[----:B------:R-:W-:Y:S01]  /*c900*/  ULDC.64 UR8, c[0x4][0xa0] ;  /* 0x0100280000087ab9 */ /* 0x000fe20000000a00 */
[----:B------:R-:W-:Y:S01]  /*c910*/  ULDC.64 UR4, c[0x4][0x10] ;  /* 0x0100040000047ab9 */ /* 0x000fe20000000a00 */
[----:B------:R-:W-:Y:S01]  /*c920*/  IMAD.U32 R4, RZ, RZ, UR6 ;  /* 0x00000006ff047e24 */ /* 0x000fe2000f8e00ff */
[----:B------:R-:W-:Y:S01]  /*c930*/  MOV R13, RZ ;  /* 0x000000ff000d7202 */ /* 0x000fe20000000f00 */
[----:B------:R-:W1:Y:S01]  /*c940*/  LDC.64 R2, c[0x4][R2] ;  /* 0x0100000002027b82 */ /* 0x000e620000000a00 */
[----:B------:R-:W-:Y:S02]  /*c950*/  IMAD.U32 R5, RZ, RZ, UR7 ;  /* 0x00000007ff057e24 */ /* 0x000fe4000f8e00ff */
[----:B------:R-:W-:Y:S02]  /*c960*/  IMAD.U32 R6, RZ, RZ, UR8 ;  /* 0x00000008ff067e24 */ /* 0x000fe4000f8e00ff */
[----:B------:R-:W-:-:S02]  /*c970*/  IMAD.U32 R7, RZ, RZ, UR9 ;  /* 0x00000009ff077e24 */ /* 0x000fc4000f8e00ff */
[----:B0-----:R-:W-:Y:S02]  /*c980*/  IMAD.U32 R10, RZ, RZ, UR4 ;  /* 0x00000004ff0a7e24 */ /* 0x001fe4000f8e00ff */
[----:B------:R-:W-:Y:S02]  /*c990*/  IMAD.U32 R11, RZ, RZ, UR5 ;  /* 0x00000005ff0b7e24 */ /* 0x000fe4000f8e00ff */
[----:B------:R-:W-:Y:S02]  /*c9a0*/  IMAD.MOV.U32 R8, RZ, RZ, 0x70 ;  /* 0x00000070ff087424 */ /* 0x000fe400078e00ff */
[----:B------:R-:W-:-:S07]  /*c9b0*/  IMAD.MOV.U32 R12, RZ, RZ, 0x1 ;  /* 0x00000001ff0c7424 */ /* 0x000fce00078e00ff */
[----:B------:R-:W-:-:S07]  /*c9c0*/  LEPC R20, `(.L_x_190) ;  /* 0x000000001014794e */ /* 0x000fce0000000000 */
[----:B-1----:R-:W-:Y:S05]  /*c9d0*/  CALL.ABS.NOINC R2 ;  /* 0x0000000002007343 */ /* 0x002fea0003c00000 */
.L_x_190:
[----:B------:R-:W-:Y:S05]  /*c9e0*/  BSYNC B6 ;  /* 0x0000000000067941 */ /* 0x000fea0003800000 */
.L_x_189:
        /* <DEDUP_REMOVED lines=8> */
[----:B------:R-:W-:Y:S02]  /*ca70*/  IMAD.U32 R4, RZ, RZ, UR6 ;  /* 0x00000006ff047e24 */ /* 0x000fe4000f8e00ff */
[----:B------:R-:W1:Y:S01]  /*ca80*/  LDC.64 R2, c[0x4][R2] ;  /* 0x0100000002027b82 */ /* 0x000e620000000a00 */
[----:B------:R-:W-:Y:S02]  /*ca90*/  IMAD.U32 R5, RZ, RZ, UR7 ;  /* 0x00000007ff057e24 */ /* 0x000fe4000f8e00ff */
[----:B------:R-:W-:Y:S02]  /*caa0*/  IMAD.U32 R6, RZ, RZ, UR8 ;  /* 0x00000008ff067e24 */ /* 0x000fe4000f8e00ff */
[----:B------:R-:W-:-:S02]  /*cab0*/  IMAD.U32 R7, RZ, RZ, UR9 ;  /* 0x00000009ff077e24 */ /* 0x000fc4000f8e00ff */
[----:B0-----:R-:W-:Y:S02]  /*cac0*/  IMAD.U32 R10, RZ, RZ, UR4 ;  /* 0x00000004ff0a7e24 */ /* 0x001fe4000f8e00ff */
[----:B------:R-:W-:Y:S02]  /*cad0*/  IMAD.U32 R11, RZ, RZ, UR5 ;  /* 0x00000005ff0b7e24 */ /* 0x000fe4000f8e00ff */
[----:B------:R-:W-:Y:S02]  /*cae0*/  IMAD.MOV.U32 R8, RZ, RZ, 0x70 ;  /* 0x00000070ff087424 */ /* 0x000fe400078e00ff */
[----:B------:R-:W-:Y:S02]  /*caf0*/  IMAD.MOV.U32 R12, RZ, RZ, 0x1 ;  /* 0x00000001ff0c7424 */ /* 0x000fe400078e00ff */
[----:B------:R-:W-:-:S07]  /*cb00*/  IMAD.MOV.U32 R13, RZ, RZ, RZ ;  /* 0x000000ffff0d7224 */ /* 0x000fce00078e00ff */
[----:B------:R-:W-:-:S07]  /*cb10*/  LEPC R20, `(.L_x_192) ;  /* 0x000000001014794e */ /* 0x000fce0000000000 */
[----:B-1----:R-:W-:Y:S05]  /*cb20*/  CALL.ABS.NOINC R2 ;  /* 0x0000000002007343 */ /* 0x002fea0003c00000 */
.L_x_192:
[----:B------:R-:W-:Y:S05]  /*cb30*/  BSYNC B6 ;  /* 0x0000000000067941 */ /* 0x000fea0003800000 */
.L_x_191:
[----:B------:R-:W-:Y:S01]  /*cb40*/  LOP3.LUT P6, RZ, R23, 0x1, RZ, 0xc0, !PT ;  /* 0x0000000117ff7812 */ /* 0x000fe200078cc0ff */
[----:B------:R-:W-:-:S12]  /*cb50*/  BSSY B6, `(.L_x_193) ;  /* 0x0000012000067945 */ /* 0x000fd80003800000 */
[----:B------:R-:W-:Y:S05]  /*cb60*/  @!P6 BRA `(.L_x_194) ;  /* 0x000000000040e947 */ /* 0x000fea0003800000 */
[----:B------:R-:W-:Y:S01]  /*cb70*/  MOV R2, 0x0 ;  /* 0x0000000000027802 */ /* 0x000fe20000000f00 */
[----:B------:R-:W-:Y:S01]  /*cb80*/  ULDC.64 UR6, c[0x4][0x98] ;  /* 0x0100260000067ab9 */ /* 0x000fe20000000a00 */
[----:B------:R-:W-:Y:S01]  /*cb90*/  ULDC.64 UR8, c[0x4][0xa0] ;  /* 0x0100280000087ab9 */ /* 0x000fe20000000a00 */
[----:B------:R-:W-:Y:S01]  /*cba0*/  ULDC.64 UR4, c[0x4][0x20] ;  /* 0x0100080000047ab9 */ /* 0x000fe20000000a00 */
[----:B------:R-:W-:Y:S01]  /*cbb0*/  IMAD.U32 R4, RZ, RZ, UR6 ;  /* 0x00000006ff047e24 */ /* 0x000fe2000f8e00ff */
[----:B0-----:R-:W-:Y:S01]  /*cbc0*/  MOV R10, UR4 ;  /* 0x00000004000a7c02 */ /* 0x001fe20008000f00 */
[----:B------:R-:W0:Y:S01]  /*cbd0*/  LDC.64 R2, c[0x4][R2] ;  /* 0x0100000002027b82 */ /* 0x000e220000000a00 */
[----:B------:R-:W-:Y:S02]  /*cbe0*/  IMAD.U32 R5, RZ, RZ, UR7 ;  /* 0x00000007ff057e24 */ /* 0x000fe4000f8e00ff */
[----:B------:R-:W-:Y:S02]  /*cbf0*/  IMAD.U32 R6, RZ, RZ, UR8 ;  /* 0x00000008ff067e24 */ /* 0x000fe4000f8e00ff */
[----:B------:R-:W-:-:S02]  /*cc00*/  IMAD.U32 R7, RZ, RZ, UR9 ;  /* 0x00000009ff077e24 */ /* 0x000fc4000f8e00ff */
[----:B------:R-:W-:Y:S02]  /*cc10*/  IMAD.U32 R11, RZ, RZ, UR5 ;  /* 0x00000005ff0b7e24 */ /* 0x000fe4000f8e00ff */
[----:B------:R-:W-:Y:S02]  /*cc20*/  IMAD.MOV.U32 R8, RZ, RZ, 0x70 ;  /* 0x00000070ff087424 */ /* 0x000fe400078e00ff */
[----:B------:R-:W-:Y:S02]  /*cc30*/  IMAD.MOV.U32 R12, RZ, RZ, 0x1 ;  /* 0x00000001ff0c7424 */ /* 0x000fe400078e00ff */
[----:B------:R-:W-:-:S07]  /*cc40*/  IMAD.MOV.U32 R13, RZ, RZ, RZ ;  /* 0x000000ffff0d7224 */ /* 0x000fce00078e00ff */
[----:B------:R-:W-:-:S07]  /*cc50*/  LEPC R20, `(.L_x_194) ;  /* 0x000000001014794e */ /* 0x000fce0000000000 */
[----:B0-----:R-:W-:Y:S05]  /*cc60*/  CALL.ABS.NOINC R2 ;  /* 0x0000000002007343 */ /* 0x001fea0003c00000 */
.L_x_194:
[----:B------:R-:W-:Y:S05]  /*cc70*/  BSYNC B6 ;  /* 0x0000000000067941 */ /* 0x000fea0003800000 */
.L_x_193:
[----:B------:R-:W-:Y:S02]  /*cc80*/  ULDC.64 UR4, c[0x0][0x9f8] ;  /* 0x00027e0000047ab9 */ /* 0x000fe40000000a00 */
[----:B------:R-:W-:-:S04]  /*cc90*/  UISETP.NE.U32.AND UP0, UPT, UR4, URZ, UPT ;  /* 0x0000003f0400728c */ /* 0x000fc8000bf05070 */
[----:B------:R-:W-:-:S06]  /*cca0*/  UISETP.NE.AND.EX UP0, UPT, UR5, URZ, UPT, UP0 ;  /* 0x0000003f0500728c */ /* 0x000fcc000bf05300 */
[----:B------:R-:W-:-:S05]  /*ccb0*/  PLOP3.LUT P0, PT, PT, PT, UP0, 0x80, 0x0 ;  /* 0x000000000000781c */ /* 0x000fca0003f0f008 */
[----:B------:R-:W-:-:S04]  /*ccc0*/  @UP0 UIADD3 UR4, UP1, UR47, UR4, URZ ;  /* 0x000000042f040290 */ /* 0x000fc8000ff3e03f */
[----:B------:R-:W-:Y:S02]  /*ccd0*/  @UP0 UIADD3.X UR5, UR50, UR5, URZ, UP1, !UPT ;  /* 0x0000000532050290 */ /* 0x000fe40008ffe43f */
[----:B------:R-:W-:-:S04]  /*cce0*/  IMAD.U32 R2, RZ, RZ, UR4 ;  /* 0x00000004ff027e24 */ /* 0x000fc8000f8e00ff */
[----:B------:R-:W-:Y:S01]  /*ccf0*/  IMAD.U32 R3, RZ, RZ, UR5 ;  /* 0x00000005ff037e24 */ /* 0x000fe2000f8e00ff */
[----:B------:R-:W1:Y:S01]  /*cd00*/  S2R R17, SR_TID.X ;  /* 0x0000000000117919 */ /* 0x000e620000002100 */
[----:B------:R-:W-:-:S03]  /*cd10*/  ULDC.64 UR4, c[0x0][0xa08] ;  /* 0x0002820000047ab9 */ /* 0x000fc60000000a00 */
[----:B------:R2:W3:Y:S02]  /*cd20*/  @P0 LDG.E R22, desc[UR48][R2.64] ;  /* 0x0000003002160981 */ /* 0x0004e4000c1e1900 */
[----:B--2---:R-:W2:Y:S01]  /*cd30*/  LDC.64 R2, c[0x0][0x418] ;  /* 0x00010600ff027b82 */ /* 0x004ea20000000a00 */
[----:B-1----:R-:W-:-:S04]  /*cd40*/  SHF.R.U32.HI R20, RZ, 0x5, R17 ;  /* 0x00000005ff147819 */ /* 0x002fc80000011611 */
[----:B------:R-:W-:Y:S02]  /*cd50*/  LOP3.LUT R20, R20, 0x3, RZ, 0xc0, !PT ;  /* 0x0000000314147812 */ /* 0x000fe400078ec0ff */
[----:B--2---:R-:W-:Y:S01]  /*cd60*/  LOP3.LUT P0, RZ, R2, UR4, RZ, 0xfc, !PT ;  /* 0x0000000402ff7c12 */ /* 0x004fe2000f80fcff */
[----:B------:R-:W-:-:S03]  /*cd70*/  UMOV UR4, 0xffffffff ;  /* 0xffffffff00047882 */ /* 0x000fc60000000000 */
[----:B------:R-:W-:Y:S02]  /*cd80*/  LOP3.LUT P0, RZ, R3, UR5, RZ, 0xfc, P0 ;  /* 0x0000000503ff7c12 */ /* 0x000fe4000800fcff */
[----:B---3--:R-:W-:Y:S02]  /*cd90*/  SHF.R.S32.HI R27, RZ, 0x1f, R22 ;  /* 0x0000001fff1b7819 */ /* 0x008fe40000011416 */
[----:B------:R-:W-:Y:S01]  /*cda0*/  SEL R17, R22, RZ, !P0 ;  /* 0x000000ff16117207 */ /* 0x000fe20004000000 */
[----:B------:R-:W-:Y:S08]  /*cdb0*/  BRA.DIV UR4, `(.L_x_195) ;  /* 0x0000003204cc7947 */ /* 0x000ff0000b800000 */
[----:B------:R1:W2:Y:S02]  /*cdc0*/  SHFL.IDX PT, R14, R20, RZ, 0x1f ;  /* 0x00001fff140e7589 */ /* 0x0002a400000e0000 */
.L_x_264:
[----:B--2---:R-:W-:Y:S02]  /*cdd0*/  ISETP.NE.AND P0, PT, R14, RZ, PT ;  /* 0x000000ff0e00720c */ /* 0x004fe40003f05270 */
[----:B------:R-:W-:Y:S02]  /*cde0*/  PLOP3.LUT P1, PT, PT, PT, PT, 0x8, 0x0 ;  /* 0x000000000000781c */ /* 0x000fe40003f2e170 */
[----:B------:R-:W-:-:S11]  /*cdf0*/  LOP3.LUT R23, R23, 0xfffffffe, RZ, 0xc0, !PT ;  /* 0xfffffffe17177812 */ /* 0x000fd600078ec0ff */
[----:B------:R-:W-:Y:S01]  /*ce00*/  @P1 LOP3.LUT R23, R23, 0x1, RZ, 0xfc, !PT ;  /* 0x0000000117171812 */ /* 0x000fe200078efcff */
[----:B------:R-:W-:Y:S06]  /*ce10*/  @P0 BRA `(.L_x_196) ;  /* 0x00000004004c0947 */ /* 0x000fec0003800000 */
[----:B------:R-:W2:Y:S01]  /*ce20*/  LDL R0, [R1] ;  /* 0x0000000001007983 */ /* 0x000ea20000100800 */
[----:B------:R-:W-:Y:S01]  /*ce30*/  UMOV UR4, 0xffffffff ;  /* 0xffffffff00047882 */ /* 0x000fe20000000000 */
[----:B--2---:R-:W-:Y:S02]  /*ce40*/  VIADD R0, R0, 0xffffffff ;  /* 0xffffffff00007836 */ /* 0x004fe40000000000 */
[----:B------:R-:W-:Y:S05]  /*ce50*/  BRA.DIV UR4, `(.L_x_197) ;  /* 0x0000003204c47947 */ /* 0x000fea000b800000 */
[----:B------:R-:W-:-:S13]  /*ce60*/  ELECT P6, URZ, PT ;  /* 0x00000000003f782f */ /* 0x000fda00038c0000 */
.L_x_267:
[----:B------:R-:W-:Y:S05]  /*ce70*/  @!P6 BRA `(.L_x_196) ;  /* 0x000000040034e947 */ /* 0x000fea0003800000 */
[----:B------:R-:W-:-:S04]  /*ce80*/  ISETP.NE.U32.AND P0, PT, R2, RZ, PT ;  /* 0x000000ff0200720c */ /* 0x000fc80003f05070 */
[----:B------:R-:W-:-:S13]  /*ce90*/  ISETP.NE.AND.EX P0, PT, R3, RZ, PT, P0 ;  /* 0x000000ff0300720c */ /* 0x000fda0003f05300 */
[----:B------:R-:W-:Y:S05]  /*cea0*/  @!P0 BRA `(.L_x_198) ;  /* 0x0000000000448947 */ /* 0x000fea0003800000 */
[----:B------:R-:W2:Y:S01]  /*ceb0*/  LDC R7, c[0x0][0x43c] ;  /* 0x00010f00ff077b82 */ /* 0x000ea20000000800 */
[----:B------:R-:W-:Y:S01]  /*cec0*/  ULDC.64 UR4, c[0x0][0x428] ;  /* 0x00010a0000047ab9 */ /* 0x000fe20000000a00 */
[----:B--2---:R-:W-:-:S13]  /*ced0*/  ISETP.NE.AND P0, PT, R7, 0x1, PT ;  /* 0x000000010700780c */ /* 0x004fda0003f05270 */
[----:B------:R-:W2:Y:S02]  /*cee0*/  @P0 LDC.64 R4, c[0x0][0x440] ;  /* 0x00011000ff040b82 */ /* 0x000ea40000000a00 */
[----:B--2---:R-:W-:-:S04]  /*cef0*/  @P0 IMAD.HI.U32 R6, R0, R4, RZ ;  /* 0x0000000400060227 */ /* 0x004fc800078e00ff */
[----:B------:R-:W-:Y:S01]  /*cf00*/  IMAD.MOV.U32 R4, RZ, RZ, R0 ;  /* 0x000000ffff047224 */ /* 0x000fe200078e0000 */
[----:B------:R-:W-:-:S05]  /*cf10*/  @P0 SHF.R.U32.HI R4, RZ, R5, R6 ;  /* 0x00000005ff040219 */ /* 0x000fca0000011606 */
[----:B------:R-:W-:-:S04]  /*cf20*/  IMAD.MOV R5, RZ, RZ, -R4 ;  /* 0x000000ffff057224 */ /* 0x000fc800078e0a04 */
[----:B------:R-:W-:Y:S01]  /*cf30*/  IMAD R0, R7, R5, R0 ;  /* 0x0000000507007224 */ /* 0x000fe200078e0200 */
[--C-:B------:R-:W-:Y:S01]  /*cf40*/  SHF.R.S32.HI R5, RZ, 0x1f, R4.reuse ;  /* 0x0000001fff057819 */ /* 0x100fe20000011404 */
[----:B------:R-:W-:Y:S02]  /*cf50*/  IMAD R7, R27, UR4, RZ ;  /* 0x000000041b077c24 */ /* 0x000fe4000f8e02ff */
[----:B------:R-:W-:-:S04]  /*cf60*/  IMAD.WIDE.U32 R4, R22, UR4, R4 ;  /* 0x0000000416047c25 */ /* 0x000fc8000f8e0004 */
[----:B------:R-:W-:Y:S01]  /*cf70*/  IMAD R7, R22, UR5, R7 ;  /* 0x0000000516077c24 */ /* 0x000fe2000f8e0207 */
[----:B------:R-:W-:-:S03]  /*cf80*/  LEA R2, P0, R4, R2, 0x2 ;  /* 0x0000000204027211 */ /* 0x000fc600078010ff */
[----:B------:R-:W-:-:S05]  /*cf90*/  IMAD.IADD R5, R5, 0x1, R7 ;  /* 0x0000000105057824 */ /* 0x000fca00078e0207 */
[----:B------:R-:W-:-:S05]  /*cfa0*/  LEA.HI.X R3, R4, R3, R5, 0x2, P0 ;  /* 0x0000000304037211 */ /* 0x000fca00000f1405 */
[----:B------:R2:W5:Y:S02]  /*cfb0*/  LDG.E R17, desc[UR48][R2.64] ;  /* 0x0000003002117981 */ /* 0x000564000c1e1900 */
.L_x_198:
[----:B--2---:R-:W2:Y:S01]  /*cfc0*/  S2R R2, SR_TID.X ;  /* 0x0000000000027919 */ /* 0x004ea20000002100 */
[----:B------:R-:W-:Y:S02]  /*cfd0*/  SHF.L.U32 R3, R19, 0x1f, RZ ;  /* 0x0000001f13037819 */ /* 0x000fe400000006ff */
[----:B--2---:R-:W-:Y:S01]  /*cfe0*/  LOP3.LUT R4, R2, 0x7f, RZ, 0xc0, !PT ;  /* 0x0000007f02047812 */ /* 0x004fe200078ec0ff */
[----:B------:R-:W-:-:S03]  /*cff0*/  IMAD R2, R18, 0x8, R16 ;  /* 0x0000000812027824 */ /* 0x000fc600078e0210 */
[----:B------:R-:W-:Y:S01]  /*d000*/  ISETP.NE.AND P1, PT, R4, RZ, PT ;  /* 0x000000ff0400720c */ /* 0x000fe20003f25270 */
[----:B------:R-:W2:Y:S02]  /*d010*/  SYNCS.PHASECHK.TRANS64.TRYWAIT P0, [R2+URZ+0x13280], R3 ;  /* 0x01328003020075a7 */ /* 0x000ea4000800017f */
[----:B--2---:R-:W-:Y:S10]  /*d020*/  @!P0 BRA `(.L_x_199) ;  /* 0x0000003000708947 */ /* 0x004ff40003800000 */
.L_x_268:
[----:B------:R-:W-:Y:S05]  /*d030*/  @P1 BRA `(.L_x_200) ;  /* 0x00000000001c1947 */ /* 0x000fea0003800000 */
[----:B------:R-:W3:Y:S01]  /*d040*/  S2R R4, SR_TID.X ;  /* 0x0000000000047919 */ /* 0x000ee20000002100 */
[----:B------:R-:W-:-:S04]  /*d050*/  IMAD.MOV.U32 R5, RZ, RZ, 0x2800 ;  /* 0x00002800ff057424 */ /* 0x000fc800078e00ff */
[----:B------:R4:W-:Y:S01]  /*d060*/  SYNCS.ARRIVE.TRANS64 RZ, [R2+URZ+0x13270], R5 ;  /* 0x0132700502ff79a7 */ /* 0x0009e2000800003f */
[----:B---3--:R-:W-:-:S04]  /*d070*/  LOP3.LUT R4, R4, 0x1f, RZ, 0xc0, !PT ;  /* 0x0000001f04047812 */ /* 0x008fc800078ec0ff */
[----:B------:R-:W-:-:S13]  /*d080*/  ISETP.NE.AND P0, PT, R4, RZ, PT ;  /* 0x000000ff0400720c */ /* 0x000fda0003f05270 */
[----:B----4-:R-:W-:Y:S05]  /*d090*/  @!P0 BRA `(.L_x_200) ;  /* 0x0000000000048947 */ /* 0x010fea0003800000 */
[----:B------:R-:W-:Y:S01]  /*d0a0*/  BPT.TRAP 0x1 ;  /* 0x000000040000795c */ /* 0x000fe20000300000 */
.L_x_200:
[----:B------:R-:W-:Y:S01]  /*d0b0*/  IMAD R4, R18, 0x2800, R16 ;  /* 0x0000280012047824 */ /* 0x000fe200078e0210 */
[----:B------:R-:W-:Y:S01]  /*d0c0*/  R2UR UR33, R2 ;  /* 0x00000000022172ca */ /* 0x000fe200000e0000 */
[----:B------:R-:W-:Y:S01]  /*d0d0*/  IMAD.MOV.U32 R5, RZ, RZ, 0xa0 ;  /* 0x000000a0ff057424 */ /* 0x000fe200078e00ff */
[----:B-----5:R-:W-:Y:S01]  /*d0e0*/  R2UR UR37, R17 ;  /* 0x00000000112572ca */ /* 0x020fe200000e0000 */
[----:B------:R-:W-:Y:S01]  /*d0f0*/  UIADD3 UR4, UP0, UR52, 0x470, URZ ;  /* 0x0000047034047890 */ /* 0x000fe2000ff1e03f */
[----:B------:R-:W-:Y:S01]  /*d100*/  R2UR UR32, R4 ;  /* 0x00000000042072ca */ /* 0x000fe200000e0000 */
[----:B------:R-:W-:Y:S01]  /*d110*/  IMAD R0, R0, R5, UR40 ;  /* 0x0000002800007e24 */ /* 0x000fe2000f8e0205 */
[----:B------:R-:W-:Y:S01]  /*d120*/  UMOV UR6, 0x0 ;  /* 0x0000000000067882 */ /* 0x000fe20000000000 */
[----:B------:R-:W-:Y:S01]  /*d130*/  UIADD3.X UR5, URZ, UR53, URZ, UP0, !UPT ;  /* 0x000000353f057290 */ /* 0x000fe200087fe43f */
[----:B------:R-:W-:Y:S02]  /*d140*/  UMOV UR7, 0x14f00000 ;  /* 0x14f0000000077882 */ /* 0x000fe40000000000 */
[----:B------:R-:W-:Y:S01]  /*d150*/  R2UR UR35, R0 ;  /* 0x00000000002372ca */ /* 0x000fe200000e0000 */
[----:B------:R-:W-:-:S02]  /*d160*/  UMOV UR34, URZ ;  /* 0x0000003f00227c82 */ /* 0x000fc40008000000 */
[----:B------:R-:W-:-:S04]  /*d170*/  UIADD3 UR33, UR33, 0x13270, URZ ;  /* 0x0001327021217890 */ /* 0x000fc8000fffe03f */
[----:B------:R-:W-:-:S09]  /*d180*/  UIADD3 UR32, UR32, 0x6000, URZ ;  /* 0x0000600020207890 */ /* 0x000fd2000fffe03f */
[----:B------:R3:W-:Y:S01]  /*d190*/  UTMALDG.4D [UR32], [UR4], desc[UR6] ;  /* 0x00000620040075b4 */ /* 0x0007e20008019000 */
[----:B------:R-:W4:Y:S02]  /*d1a0*/  SYNCS.PHASECHK.TRANS64.TRYWAIT P0, [R2+URZ+0x13240], R3 ;  /* 0x01324003020075a7 */ /* 0x000f24000800017f */
[----:B---34-:R-:W-:Y:S05]  /*d1b0*/  @!P0 BRA `(.L_x_201) ;  /* 0x0000003000208947 */ /* 0x018fea0003800000 */
.L_x_269:
[----:B------:R-:W-:Y:S05]  /*d1c0*/  @P1 BRA `(.L_x_202) ;  /* 0x00000000001c1947 */ /* 0x000fea0003800000 */
[----:B------:R-:W4:Y:S01]  /*d1d0*/  S2R R5, SR_TID.X ;  /* 0x0000000000057919 */ /* 0x000f220000002100 */
[----:B--23--:R-:W-:-:S04]  /*d1e0*/  IMAD.MOV.U32 R3, RZ, RZ, 0x2800 ;  /* 0x00002800ff037424 */ /* 0x00cfc800078e00ff */
[----:B------:R2:W-:Y:S01]  /*d1f0*/  SYNCS.ARRIVE.TRANS64 RZ, [R2+URZ+0x13230], R3 ;  /* 0x0132300302ff79a7 */ /* 0x0005e2000800003f */
[----:B----4-:R-:W-:-:S04]  /*d200*/  LOP3.LUT R5, R5, 0x1f, RZ, 0xc0, !PT ;  /* 0x0000001f05057812 */ /* 0x010fc800078ec0ff */
[----:B------:R-:W-:-:S13]  /*d210*/  ISETP.NE.AND P0, PT, R5, RZ, PT ;  /* 0x000000ff0500720c */ /* 0x000fda0003f05270 */
[----:B--2---:R-:W-:Y:S05]  /*d220*/  @!P0 BRA `(.L_x_202) ;  /* 0x0000000000048947 */ /* 0x004fea0003800000 */
[----:B------:R-:W-:Y:S01]  /*d230*/  BPT.TRAP 0x1 ;  /* 0x000000040000795c */ /* 0x000fe20000300000 */
.L_x_202:
[----:B------:R-:W-:Y:S01]  /*d240*/  R2UR UR8, R4 ;  /* 0x00000000040872ca */ /* 0x000fe200000e0000 */
[----:B------:R-:W-:Y:S01]  /*d250*/  UIADD3 UR4, UP0, UR52, 0x370, URZ ;  /* 0x0000037034047890 */ /* 0x000fe2000ff1e03f */
[----:B------:R-:W-:Y:S01]  /*d260*/  R2UR UR9, R2 ;  /* 0x00000000020972ca */ /* 0x000fe200000e0000 */
[----:B------:R-:W-:Y:S01]  /*d270*/  UMOV UR6, 0x0 ;  /* 0x0000000000067882 */ /* 0x000fe20000000000 */
[----:B------:R-:W-:Y:S01]  /*d280*/  R2UR UR11, R0 ;  /* 0x00000000000b72ca */ /* 0x000fe200000e0000 */
[----:B------:R-:W-:Y:S01]  /*d290*/  UIADD3.X UR5, URZ, UR53, URZ, UP0, !UPT ;  /* 0x000000353f057290 */ /* 0x000fe200087fe43f */
[----:B------:R-:W-:Y:S01]  /*d2a0*/  R2UR UR13, R17 ;  /* 0x00000000110d72ca */ /* 0x000fe200000e0000 */
[----:B------:R-:W-:Y:S01]  /*d2b0*/  UMOV UR7, 0x14f00000 ;  /* 0x14f0000000077882 */ /* 0x000fe20000000000 */
[----:B------:R-:W-:Y:S01]  /*d2c0*/  UMOV UR10, URZ ;  /* 0x0000003f000a7c82 */ /* 0x000fe20008000000 */
[----:B------:R-:W-:Y:S01]  /*d2d0*/  UMOV UR12, UR36 ;  /* 0x00000024000c7c82 */ /* 0x000fe20008000000 */
[----:B------:R-:W-:-:S02]  /*d2e0*/  PLOP3.LUT P0, PT, PT, PT, PT, 0x80, 0x0 ;  /* 0x000000000000781c */ /* 0x000fc40003f0f070 */
[----:B------:R-:W-:Y:S01]  /*d2f0*/  LOP3.LUT R23, R23, 0xfffffffe, RZ, 0xc0, !PT ;  /* 0xfffffffe17177812 */ /* 0x000fe200078ec0ff */
[----:B------:R-:W-:Y:S02]  /*d300*/  UIADD3 UR8, UR8, 0xe000, URZ ;  /* 0x0000e00008087890 */ /* 0x000fe4000fffe03f */
[----:B------:R-:W-:-:S08]  /*d310*/  UIADD3 UR9, UR9, 0x13230, URZ ;  /* 0x0001323009097890 */ /* 0x000fd0000fffe03f */
[----:B------:R-:W-:Y:S01]  /*d320*/  @P0 LOP3.LUT R23, R23, 0x1, RZ, 0xfc, !PT ;  /* 0x0000000117170812 */ /* 0x000fe200078efcff */
[----:B------:R4:W-:Y:S02]  /*d330*/  UTMALDG.4D [UR8], [UR4], desc[UR6] ;  /* 0x00000608040075b4 */ /* 0x0009e40008019000 */
[----:B----4-:R-:W-:-:S04]  /*d340*/  NOP ;  /* 0x0000000000007918 */ /* 0x010fc80000000000 */
.L_x_196:
[----:B------:R-:W-:Y:S05]  /*d350*/  WARPSYNC.ALL ;  /* 0x0000000000007948 */ /* 0x000fea0003800000 */
[----:B------:R-:W-:Y:S01]  /*d360*/  IADD3 R0, R16, 0xb000, RZ ;  /* 0x0000b00010007810 */ /* 0x000fe20007ffe0ff */
[----:B------:R-:W-:Y:S01]  /*d370*/  USHF.R.S32.HI UR4, URZ, 0x1f, UR44 ;  /* 0x0000001f3f047899 */ /* 0x000fe2000801142c */
[----:B------:R-:W-:Y:S02]  /*d380*/  BAR.SYNC.DEFER_BLOCKING 0x8, 0x200 ;  /* 0x0208000000007b1d */ /* 0x000fe40000010000 */
[----:B------:R-:W-:-:S04]  /*d390*/  LOP3.LUT P0, RZ, R0, 0x1bf, RZ, 0xc0, !PT ;  /* 0x000001bf00ff7812 */ /* 0x000fc8000780c0ff */
[----:B------:R-:W-:Y:S01]  /*d3a0*/  ULDC.64 UR6, c[0x0][0x298] ;  /* 0x0000a60000067ab9 */ /* 0x000fe20000000a00 */
[----:B------:R-:W-:Y:S01]  /*d3b0*/  ULDC.64 UR8, c[0x0][0xa00] ;  /* 0x0002800000087ab9 */ /* 0x000fe20000000a00 */
[----:B------:R-:W-:Y:S01]  /*d3c0*/  UIMAD UR4, UR4, UR6, URZ ;  /* 0x00000006040472a4 */ /* 0x000fe2000f8e023f */
[----:B------:R-:W-:Y:S01]  /*d3d0*/  BSSY B6, `(.L_x_203) ;  /* 0x0000019000067945 */ /* 0x000fe20003800000 */
[----:B------:R-:W-:Y:S02]  /*d3e0*/  UISETP.NE.U32.AND UP0, UPT, UR8, URZ, UPT ;  /* 0x0000003f0800728c */ /* 0x000fe4000bf05070 */
[----:B------:R-:W-:Y:S02]  /*d3f0*/  UIMAD.WIDE.U32 UR50, UR44, UR6, URZ ;  /* 0x000000062c3272a5 */ /* 0x000fe4000f8e003f */
[----:B------:R-:W-:Y:S02]  /*d400*/  UIMAD UR4, UR44, UR7, UR4 ;  /* 0x000000072c0472a4 */ /* 0x000fe4000f8e0204 */
[----:B------:R-:W-:-:S02]  /*d410*/  UISETP.NE.AND.EX UP0, UPT, UR9, URZ, UPT, UP0 ;  /* 0x0000003f0900728c */ /* 0x000fc4000bf05300 */
[----:B------:R-:W-:Y:S02]  /*d420*/  UIADD3 UR37, UR51, UR4, URZ ;  /* 0x0000000433257290 */ /* 0x000fe4000fffe03f */
[----:B------:R-:W-:Y:S02]  /*d430*/  USEL UR45, UR45, URZ, !UP0 ;  /* 0x0000003f2d2d7287 */ /* 0x000fe4000c000000 */
[----:B------:R-:W-:Y:S01]  /*d440*/  USEL UR46, UR46, URZ, !UP0 ;  /* 0x0000003f2e2e7287 */ /* 0x000fe2000c000000 */
[----:B------:R-:W-:Y:S11]  /*d450*/  @!P0 BRA `(.L_x_204) ;  /* 0x0000000000408947 */ /* 0x000ff60003800000 */
[----:B--23--:R-:W-:Y:S01]  /*d460*/  MOV R2, 0x0 ;  /* 0x0000000000027802 */ /* 0x00cfe20000000f00 */
[----:B------:R-:W-:Y:S01]  /*d470*/  ULDC.64 UR6, c[0x4][0x98] ;  /* 0x0100260000067ab9 */ /* 0x000fe20000000a00 */
[----:B------:R-:W-:Y:S01]  /*d480*/  ULDC.64 UR8, c[0x4][0xa0] ;  /* 0x0100280000087ab9 */ /* 0x000fe20000000a00 */
[----:B------:R-:W-:Y:S01]  /*d490*/  ULDC.64 UR4, c[0x4][0x28] ;  /* 0x01000a0000047ab9 */ /* 0x000fe20000000a00 */
[----:B------:R-:W-:Y:S02]  /*d4a0*/  IMAD.U32 R4, RZ, RZ, UR6 ;  /* 0x00000006ff047e24 */ /* 0x000fe4000f8e00ff */
[----:B------:R-:W2:Y:S01]  /*d4b0*/  LDC.64 R2, c[0x4][R2] ;  /* 0x0100000002027b82 */ /* 0x000ea20000000a00 */
        /* <DEDUP_REMOVED lines=8> */
[----:B-1----:R-:W-:-:S07]  /*d540*/  LEPC R20, `(.L_x_204) ;  /* 0x000000001014794e */ /* 0x002fce0000000000 */
[----:B--2---:R-:W-:Y:S05]  /*d550*/  CALL.ABS.NOINC R2 ;  /* 0x0000000002007343 */ /* 0x004fea0003c00000 */
.L_x_204:
[----:B------:R-:W-:Y:S05]  /*d560*/  BSYNC B6 ;  /* 0x0000000000067941 */ /* 0x000fea0003800000 */
.L_x_203:
[----:B------:R-:W4:Y:S01]  /*d570*/  LDC R7, c[0x0][0x448] ;  /* 0x00011200ff077b82 */ /* 0x000f220000000800 */
[----:B--23--:R-:W1:Y:S01]  /*d580*/  S2R R2, SR_TID.X ;  /* 0x0000000000027919 */ /* 0x00ce620000002100 */
[----:B------:R-:W-:Y:S01]  /*d590*/  ULDC.64 UR6, c[0x0][0x2d8] ;  /* 0x0000b60000067ab9 */ /* 0x000fe20000000a00 */
[----:B------:R-:W-:Y:S01]  /*d5a0*/  UMOV UR4, UR50 ;  /* 0x0000003200047c82 */ /* 0x000fe20008000000 */
[----:B------:R-:W-:Y:S01]  /*d5b0*/  UMOV UR5, UR37 ;  /* 0x0000002500057c82 */ /* 0x000fe20008000000 */
[----:B------:R-:W-:Y:S01]  /*d5c0*/  ULDC.64 UR8, c[0x0][0x2e0] ;  /* 0x0000b80000087ab9 */ /* 0x000fe20000000a00 */
[----:B------:R-:W-:Y:S01]  /*d5d0*/  ULDC.64 UR10, c[0x0][0x280] ;  /* 0x0000a000000a7ab9 */ /* 0x000fe20000000a00 */
[----:B----4-:R-:W-:Y:S02]  /*d5e0*/  ISETP.NE.AND P0, PT, R7, 0x1, PT ;  /* 0x000000010700780c */ /* 0x010fe40003f05270 */
[C---:B-1----:R-:W-:Y:S01]  /*d5f0*/  LOP3.LUT R20, R2.reuse, 0x7f, RZ, 0xc0, !PT ;  /* 0x0000007f02147812 */ /* 0x042fe200078ec0ff */
[----:B------:R-:W-:-:S10]  /*d600*/  IMAD.SHL.U32 R2, R2, 0x20, RZ ;  /* 0x0000002002027824 */ /* 0x000fd400078e00ff */
[----:B------:R-:W1:Y:S01]  /*d610*/  @P0 LDC R3, c[0x0][0x44c] ;  /* 0x00011300ff030b82 */ /* 0x000e620000000800 */
[----:B------:R-:W-:-:S04]  /*d620*/  SHF.R.U32.HI R20, RZ, 0x2, R20 ;  /* 0x00000002ff147819 */ /* 0x000fc80000011614 */
[----:B------:R-:W-:Y:S01]  /*d630*/  LOP3.LUT R2, R20, 0x60, R2, 0xf8, !PT ;  /* 0x0000006014027812 */ /* 0x000fe200078ef802 */
[----:B------:R-:W-:Y:S01]  /*d640*/  UIMAD.WIDE.U32 UR4, UR36, UR6, UR4 ;  /* 0x00000006240472a5 */ /* 0x000fe2000f8e0004 */
[----:B------:R2:W5:Y:S01]  /*d650*/  LDL R20, [R1+0x8] ;  /* 0x0000080001147983 */ /* 0x0005620000100800 */
[----:B------:R-:W3:Y:S02]  /*d660*/  @P0 LDC R5, c[0x0][0x450] ;  /* 0x00011400ff050b82 */ /* 0x000ee40000000800 */
[----:B------:R-:W-:Y:S01]  /*d670*/  IMAD R6, R25, 0xc0, R2 ;  /* 0x000000c019067824 */ /* 0x000fe200078e0202 */
[----:B------:R-:W-:Y:S02]  /*d680*/  UIMAD UR6, UR46, UR8, URZ ;  /* 0x000000082e0672a4 */ /* 0x000fe4000f8e023f */
[----:B------:R-:W-:Y:S02]  /*d690*/  UIMAD UR5, UR36, UR7, UR5 ;  /* 0x00000007240572a4 */ /* 0x000fe4000f8e0205 */
[----:B------:R-:W-:-:S02]  /*d6a0*/  UIMAD UR6, UR45, UR9, UR6 ;  /* 0x000000092d0672a4 */ /* 0x000fc4000f8e0206 */
[----:B------:R-:W-:-:S03]  /*d6b0*/  UIMAD.WIDE.U32 UR4, UR45, UR8, UR4 ;  /* 0x000000082d0472a5 */ /* 0x000fc6000f8e0004 */
[----:B------:R-:W-:Y:S01]  /*d6c0*/  ULDC.64 UR8, c[0x0][0x2c8] ;  /* 0x0000b20000087ab9 */ /* 0x000fe20000000a00 */
[----:B-1----:R-:W-:-:S04]  /*d6d0*/  @P0 IMAD.HI.U32 R0, R6, R3, RZ ;  /* 0x0000000306000227 */ /* 0x002fc800078e00ff */
[----:B------:R-:W-:Y:S01]  /*d6e0*/  IMAD.MOV.U32 R3, RZ, RZ, R6 ;  /* 0x000000ffff037224 */ /* 0x000fe200078e0006 */
[----:B---3--:R-:W-:Y:S01]  /*d6f0*/  @P0 SHF.R.U32.HI R3, RZ, R5, R0 ;  /* 0x00000005ff030219 */ /* 0x008fe20000011600 */
[----:B------:R-:W-:-:S03]  /*d700*/  UIADD3 UR5, UR5, UR6, URZ ;  /* 0x0000000605057290 */ /* 0x000fc6000fffe03f */
[----:B------:R-:W-:Y:S01]  /*d710*/  SHF.R.S32.HI R0, RZ, 0x1f, R3 ;  /* 0x0000001fff007819 */ /* 0x000fe20000011403 */
[----:B------:R-:W-:-:S04]  /*d720*/  ULDC.64 UR6, c[0x0][0x2d0] ;  /* 0x0000b40000067ab9 */ /* 0x000fc80000000a00 */
[----:B------:R-:W-:Y:S02]  /*d730*/  IMAD R0, R0, UR6, RZ ;  /* 0x0000000600007c24 */ /* 0x000fe4000f8e02ff */
[----:B------:R-:W-:Y:S02]  /*d740*/  IMAD.U32 R4, RZ, RZ, UR6 ;  /* 0x00000006ff047e24 */ /* 0x000fe4000f8e00ff */
[C---:B------:R-:W-:Y:S02]  /*d750*/  IMAD R5, R3.reuse, UR7, R0 ;  /* 0x0000000703057c24 */ /* 0x040fe4000f8e0200 */
[----:B------:R-:W-:Y:S02]  /*d760*/  IMAD.MOV R0, RZ, RZ, -R3 ;  /* 0x000000ffff007224 */ /* 0x000fe400078e0a03 */
[----:B------:R-:W-:-:S04]  /*d770*/  IMAD.WIDE.U32 R2, R3, R4, UR4 ;  /* 0x0000000403027e25 */ /* 0x000fc8000f8e0004 */
[----:B------:R-:W-:Y:S02]  /*d780*/  IMAD R0, R7, R0, R6 ;  /* 0x0000000007007224 */ /* 0x000fe400078e0206 */
[----:B------:R-:W-:-:S03]  /*d790*/  IMAD.IADD R3, R3, 0x1, R5 ;  /* 0x0000000103037824 */ /* 0x000fc600078e0205 */
[----:B------:R-:W-:Y:S01]  /*d7a0*/  SHF.R.S32.HI R5, RZ, 0x1f, R0 ;  /* 0x0000001fff057819 */ /* 0x000fe20000011400 */
[----:B------:R-:W-:-:S04]  /*d7b0*/  IMAD.WIDE.U32 R2, R0, UR8, R2 ;  /* 0x0000000800027c25 */ /* 0x000fc8000f8e0002 */
[----:B------:R-:W-:-:S04]  /*d7c0*/  IMAD R5, R5, UR8, RZ ;  /* 0x0000000805057c24 */ /* 0x000fc8000f8e02ff */
[----:B------:R-:W-:Y:S01]  /*d7d0*/  IMAD R5, R0, UR9, R5 ;  /* 0x0000000900057c24 */ /* 0x000fe2000f8e0205 */
[----:B------:R-:W-:Y:S02]  /*d7e0*/  IADD3 R0, P1, R2, UR10, RZ ;  /* 0x0000000a02007c10 */ /* 0x000fe4000ff3e0ff */
[----:B------:R-:W1:Y:S02]  /*d7f0*/  @P0 LDC R2, c[0x0][0x44c] ;  /* 0x00011300ff020b82 */ /* 0x000e640000000800 */
[----:B------:R-:W-:-:S06]  /*d800*/  IADD3.X R5, R3, UR11, R5, P1, !PT ;  /* 0x0000000b03057c10 */ /* 0x000fcc0008ffe405 */
[----:B------:R-:W3:Y:S01]  /*d810*/  @P0 LDC R3, c[0x0][0x450] ;  /* 0x00011400ff030b82 */ /* 0x000ee20000000800 */
[----:B------:R-:W-:-:S05]  /*d820*/  IADD3 R6, R6, 0x80, RZ ;  /* 0x0000008006067810 */ /* 0x000fca0007ffe0ff */
[----:B-1----:R-:W-:-:S04]  /*d830*/  @P0 IMAD.HI.U32 R8, R6, R2, RZ ;  /* 0x0000000206080227 */ /* 0x002fc800078e00ff */
[----:B------:R-:W-:Y:S01]  /*d840*/  IMAD.MOV.U32 R2, RZ, RZ, R6 ;  /* 0x000000ffff027224 */ /* 0x000fe200078e0006 */
[----:B---3--:R-:W-:-:S05]  /*d850*/  @P0 SHF.R.U32.HI R2, RZ, R3, R8 ;  /* 0x00000003ff020219 */ /* 0x008fca0000011608 */
[----:B------:R-:W-:-:S04]  /*d860*/  IMAD.MOV R3, RZ, RZ, -R2 ;  /* 0x000000ffff037224 */ /* 0x000fc800078e0a02 */
[----:B------:R-:W-:Y:S01]  /*d870*/  IMAD R6, R7, R3, R6 ;  /* 0x0000000307067224 */ /* 0x000fe200078e0206 */
[----:B------:R-:W-:-:S05]  /*d880*/  SHF.R.S32.HI R3, RZ, 0x1f, R2 ;  /* 0x0000001fff037819 */ /* 0x000fca0000011402 */
[----:B------:R-:W-:-:S04]  /*d890*/  IMAD R3, R3, UR6, RZ ;  /* 0x0000000603037c24 */ /* 0x000fc8000f8e02ff */
[C---:B------:R-:W-:Y:S02]  /*d8a0*/  IMAD R8, R2.reuse, UR7, R3 ;  /* 0x0000000702087c24 */ /* 0x040fe4000f8e0203 */
[----:B------:R-:W-:Y:S01]  /*d8b0*/  IMAD.WIDE.U32 R2, R2, R4, UR4 ;  /* 0x0000000402027e25 */ /* 0x000fe2000f8e0004 */
[----:B------:R-:W-:Y:S01]  /*d8c0*/  SHF.R.S32.HI R4, RZ, 0x1f, R6 ;  /* 0x0000001fff047819 */ /* 0x000fe20000011406 */
[----:B0-----:R-:W0:Y:S01]  /*d8d0*/  S2R R10, SR_TID.X ;  /* 0x00000000000a7919 */ /* 0x001e220000002100 */
[----:B------:R-:W-:Y:S01]  /*d8e0*/  ULDC UR4, c[0x0][0x2b8] ;  /* 0x0000ae0000047ab9 */ /* 0x000fe20000000800 */
[----:B------:R-:W-:Y:S02]  /*d8f0*/  IMAD.IADD R3, R3, 0x1, R8 ;  /* 0x0000000103037824 */ /* 0x000fe400078e0208 */
[----:B------:R-:W-:Y:S02]  /*d900*/  IMAD R4, R4, UR8, RZ ;  /* 0x0000000804047c24 */ /* 0x000fe4000f8e02ff */
[----:B------:R-:W-:-:S04]  /*d910*/  IMAD.WIDE.U32 R2, R6, UR8, R2 ;  /* 0x0000000806027c25 */ /* 0x000fc8000f8e0002 */
[----:B------:R-:W-:Y:S01]  /*d920*/  IMAD R9, R6, UR9, R4 ;  /* 0x0000000906097c24 */ /* 0x000fe2000f8e0204 */
[----:B------:R-:W-:-:S04]  /*d930*/  IADD3 R4, P0, R2, UR10, RZ ;  /* 0x0000000a02047c10 */ /* 0x000fc8000ff1e0ff */
[----:B------:R-:W-:Y:S02]  /*d940*/  IADD3.X R6, R3, UR11, R9, P0, !PT ;  /* 0x0000000b03067c10 */ /* 0x000fe400087fe409 */
[----:B------:R2:W5:Y:S01]  /*d950*/  LDL R9, [R1+0x4] ;  /* 0x0000040001097983 */ /* 0x0005620000100800 */
[----:B0-----:R-:W-:-:S05]  /*d960*/  IMAD.SHL.U32 R21, R10, 0x10, RZ ;  /* 0x000000100a157824 */ /* 0x001fca00078e00ff */
[----:B------:R-:W-:Y:S02]  /*d970*/  LOP3.LUT R21, R21, 0x30, RZ, 0xc0, !PT ;  /* 0x0000003015157812 */ /* 0x000fe400078ec0ff */
[----:B------:R-:W-:Y:S02]  /*d980*/  LOP3.LUT R10, R10, 0x7f, RZ, 0xc0, !PT ;  /* 0x0000007f0a0a7812 */ /* 0x000fe400078ec0ff */
[----:B------:R-:W-:Y:S01]  /*d990*/  ISETP.GE.AND P0, PT, R21, UR4, PT ;  /* 0x0000000415007c0c */ /* 0x000fe2000bf06270 */
[----:B------:R-:W-:Y:S01]  /*d9a0*/  UMOV UR4, 0xffffffff ;  /* 0xffffffff00047882 */ /* 0x000fe20000000000 */
[----:B------:R-:W-:Y:S02]  /*d9b0*/  SHF.R.U32.HI R10, RZ, 0x2, R10 ;  /* 0x00000002ff0a7819 */ /* 0x000fe4000001160a */
[----:B--2---:R-:W-:Y:S09]  /*d9c0*/  BRA.DIV UR4, `(.L_x_205) ;  /* 0x0000002a04307947 */ /* 0x004ff2000b800000 */
[----:B------:R-:W0:Y:S01]  /*d9d0*/  SHFL.IDX PT, R14, R0, RZ, 0x1c1f ;  /* 0x001c1fff000e7589 */ /* 0x000e2200000e0000 */
[----:B-----5:R-:W-:Y:S02]  /*d9e0*/  IMAD R7, R9, R7, RZ ;  /* 0x0000000709077224 */ /* 0x020fe400078e02ff */
[----:B------:R-:W-:Y:S01]  /*d9f0*/  IMAD R25, R25, 0xc0, R10 ;  /* 0x000000c019197824 */ /* 0x000fe200078e020a */
[----:B------:R-:W1:Y:S03]  /*da00*/  SHFL.IDX PT, R2, R5, RZ, 0x1c1f ;  /* 0x001c1fff05027589 */ /* 0x000e6600000e0000 */
[C---:B------:R-:W-:Y:S01]  /*da10*/  VIADD R8, R25.reuse, 0x20 ;  /* 0x0000002019087836 */ /* 0x040fe20000000000 */
[C---:B------:R-:W-:Y:S01]  /*da20*/  ISETP.GE.AND P1, PT, R25.reuse, R7, PT ;  /* 0x000000071900720c */ /* 0x040fe20003f26270 */
[----:B------:R-:W-:-:S12]  /*da30*/  VIADD R10, R25, 0x80 ;  /* 0x00000080190a7836 */ /* 0x000fd80000000000 */
[----:B0-----:R-:W-:-:S05]  /*da40*/  @!P1 IADD3 R14, P2, R21, R14, RZ ;  /* 0x0000000e150e9210 */ /* 0x001fca0007f5e0ff */
[----:B-1----:R-:W-:Y:S02]  /*da50*/  @!P1 IMAD.X R3, RZ, RZ, R2, P2 ;  /* 0x000000ffff039224 */ /* 0x002fe400010e0602 */
[----:B------:R-:W-:Y:S02]  /*da60*/  @!P1 IMAD.MOV.U32 R2, RZ, RZ, R14 ;  /* 0x000000ffff029224 */ /* 0x000fe400078e000e */
[----:B------:R-:W0:Y:S04]  /*da70*/  SHFL.IDX PT, R14, R0, 0x1, 0x1c1f ;  /* 0x003c1f00000e7f89 */ /* 0x000e2800000e0000 */
[----:B------:R1:W-:Y:S01]  /*da80*/  @!P1 LDGSTS.E.BYPASS.LTC128B.128 [R20+0xb000], desc[UR48][R2.64], !P0 ;  /* 0x0b00000002149fae */ /* 0x0003e2000c101d70 */
[----:B------:R-:W-:Y:S01]  /*da90*/  ISETP.GE.AND P1, PT, R8, R7, PT ;  /* 0x000000070800720c */ /* 0x000fe20003f26270 */
[----:B------:R-:W-:-:S02]  /*daa0*/  VIADD R8, R25, 0x40 ;  /* 0x0000004019087836 */ /* 0x000fc40000000000 */
[----:B-1----:R-:W1:Y:S10]  /*dab0*/  SHFL.IDX PT, R2, R5, 0x1, 0x1c1f ;  /* 0x003c1f0005027f89 */ /* 0x002e7400000e0000 */
[----:B0-----:R-:W-:-:S05]  /*dac0*/  @!P1 IADD3 R14, P2, R21, R14, RZ ;  /* 0x0000000e150e9210 */ /* 0x001fca0007f5e0ff */
[----:B-1----:R-:W-:Y:S02]  /*dad0*/  @!P1 IMAD.X R3, RZ, RZ, R2, P2 ;  /* 0x000000ffff039224 */ /* 0x002fe400010e0602 */
[----:B------:R-:W-:Y:S02]  /*dae0*/  @!P1 IMAD.MOV.U32 R2, RZ, RZ, R14 ;  /* 0x000000ffff029224 */ /* 0x000fe400078e000e */
[----:B------:R-:W0:Y:S04]  /*daf0*/  SHFL.IDX PT, R14, R0, 0x2, 0x1c1f ;  /* 0x005c1f00000e7f89 */ /* 0x000e2800000e0000 */
[----:B------:R1:W-:Y:S01]  /*db00*/  @!P1 LDGSTS.E.BYPASS.LTC128B.128 [R20+0xb800], desc[UR48][R2.64], !P0 ;  /* 0x0b80000002149fae */ /* 0x0003e2000c101d70 */
[----:B------:R-:W-:-:S03]  /*db10*/  ISETP.GE.AND P1, PT, R8, R7, PT ;  /* 0x000000070800720c */ /* 0x000fc60003f26270 */
[----:B------:R-:W-:Y:S04]  /*db20*/  SHFL.IDX PT, R8, R0, 0x3, 0x1c1f ;  /* 0x007c1f0000087f89 */ /* 0x000fe800000e0000 */
[----:B------:R-:W-:Y:S04]  /*db30*/  SHFL.IDX PT, R0, R6, RZ, 0x1c1f ;  /* 0x001c1fff06007589 */ /* 0x000fe800000e0000 */
[----:B-1----:R-:W1:Y:S04]  /*db40*/  SHFL.IDX PT, R2, R5, 0x2, 0x1c1f ;  /* 0x005c1f0005027f89 */ /* 0x002e6800000e0000 */
[----:B------:R-:W2:Y:S01]  /*db50*/  SHFL.IDX PT, R5, R5, 0x3, 0x1c1f ;  /* 0x007c1f0005057f89 */ /* 0x000ea200000e0000 */
[----:B0-----:R-:W-:-:S03]  /*db60*/  @!P1 IADD3 R14, P2, R21, R14, RZ ;  /* 0x0000000e150e9210 */ /* 0x001fc60007f5e0ff */
[----:B------:R-:W-:Y:S02]  /*db70*/  SHFL.IDX PT, R6, R6, 0x1, 0x1c1f ;  /* 0x003c1f0006067f89 */ /* 0x000fe400000e0000 */
[----:B-1----:R-:W-:Y:S01]  /*db80*/  @!P1 IMAD.X R3, RZ, RZ, R2, P2 ;  /* 0x000000ffff039224 */ /* 0x002fe200010e0602 */
[-C--:B------:R-:W-:Y:S01]  /*db90*/  ISETP.GE.AND P2, PT, R10, R7.reuse, PT ;  /* 0x000000070a00720c */ /* 0x080fe20003f46270 */
[----:B------:R-:W-:Y:S02]  /*dba0*/  @!P1 IMAD.MOV.U32 R2, RZ, RZ, R14 ;  /* 0x000000ffff029224 */ /* 0x000fe400078e000e */
[----:B------:R-:W-:Y:S01]  /*dbb0*/  VIADD R10, R25, 0x60 ;  /* 0x00000060190a7836 */ /* 0x000fe20000000000 */
[----:B------:R-:W0:Y:S04]  /*dbc0*/  SHFL.IDX PT, R14, R4, RZ, 0x1c1f ;  /* 0x001c1fff040e7589 */ /* 0x000e2800000e0000 */
[----:B------:R1:W-:Y:S01]  /*dbd0*/  @!P1 LDGSTS.E.BYPASS.LTC128B.128 [R20+0xc000], desc[UR48][R2.64], !P0 ;  /* 0x0c00000002149fae */ /* 0x0003e2000c101d70 */
[----:B------:R-:W-:-:S13]  /*dbe0*/  ISETP.GE.AND P1, PT, R10, R7, PT ;  /* 0x000000070a00720c */ /* 0x000fda0003f26270 */
[----:B-1----:R-:W-:-:S04]  /*dbf0*/  @!P1 IADD3 R2, P3, R21, R8, RZ ;  /* 0x0000000815029210 */ /* 0x002fc80007f7e0ff */
[----:B--2---:R-:W-:-:S05]  /*dc00*/  @!P1 IADD3.X R3, RZ, R5, RZ, P3, !PT ;  /* 0x00000005ff039210 */ /* 0x004fca0001ffe4ff */
[----:B------:R0:W-:Y:S02]  /*dc10*/  @!P1 LDGSTS.E.BYPASS.LTC128B.128 [R20+0xc800], desc[UR48][R2.64], !P0 ;  /* 0x0c80000002149fae */ /* 0x0001e4000c101d70 */
[----:B0-----:R-:W-:Y:S02]  /*dc20*/  @!P2 IADD3 R2, P1, R21, R14, RZ ;  /* 0x0000000e1502a210 */ /* 0x001fe40007f3e0ff */
[----:B------:R0:W1:Y:S03]  /*dc30*/  SHFL.IDX PT, R14, R4, 0x1, 0x1c1f ;  /* 0x003c1f00040e7f89 */ /* 0x00006600000e0000 */
[----:B------:R-:W-:-:S05]  /*dc40*/  @!P2 IMAD.X R3, RZ, RZ, R0, P1 ;  /* 0x000000ffff03a224 */ /* 0x000fca00008e0600 */
[----:B------:R0:W-:Y:S03]  /*dc50*/  @!P2 LDGSTS.E.BYPASS.LTC128B.128 [R20+0xd000], desc[UR48][R2.64], !P0 ;  /* 0x0d0000000214afae */ /* 0x0001e6000c101d70 */
.L_x_282:
[----:B------:R-:W-:-:S05]  /*dc60*/  VIADD R0, R25, 0xa0 ;  /* 0x000000a019007836 */ /* 0x000fca0000000000 */
[----:B------:R-:W-:-:S13]  /*dc70*/  ISETP.GE.AND P1, PT, R0, R7, PT ;  /* 0x000000070000720c */ /* 0x000fda0003f26270 */
[----:B01----:R-:W-:-:S05]  /*dc80*/  @!P1 IADD3 R2, P2, R21, R14, RZ ;  /* 0x0000000e15029210 */ /* 0x003fca0007f5e0ff */
[----:B------:R-:W-:-:S05]  /*dc90*/  @!P1 IMAD.X R3, RZ, RZ, R6, P2 ;  /* 0x000000ffff039224 */ /* 0x000fca00010e0606 */
[----:B------:R-:W-:Y:S01]  /*dca0*/  @!PT LDS RZ, [RZ] ;  /* 0x00000000fffff984 */ /* 0x000fe20000000800 */
[----:B------:R-:W-:Y:S01]  /*dcb0*/  @!PT LDS RZ, [RZ] ;  /* 0x00000000fffff984 */ /* 0x000fe20000000800 */
[----:B------:R-:W-:Y:S01]  /*dcc0*/  @!PT LDS RZ, [RZ] ;  /* 0x00000000fffff984 */ /* 0x000fe20000000800 */
[----:B------:R0:W-:Y:S01]  /*dcd0*/  @!P1 LDGSTS.E.BYPASS.LTC128B.128 [R20+0xd800], desc[UR48][R2.64], !P0 ;  /* 0x0d80000002149fae */ /* 0x0001e2000c101d70 */
[----:B------:R-:W-:Y:S01]  /*dce0*/  PLOP3.LUT P0, PT, PT, PT, PT, 0x80, 0x0 ;  /* 0x000000000000781c */ /* 0x000fe20003f0f070 */
[----:B------:R-:W-:-:S12]  /*dcf0*/  NOP ;  /* 0x0000000000007918 */ /* 0x000fd80000000000 */
.L_x_206:
[----:B------:R-:W-:Y:S02]  /*dd00*/  PLOP3.LUT P1, PT, P1, P0, PT, 0xa2, 0x0 ;  /* 0x000000000000781c */ /* 0x000fe40000f21472 */
[----:B------:R-:W-:-:S08]  /*dd10*/  @P0 R2UR P1, UR4, R16 ;  /* 0x00000000100402ca */ /* 0x000fd00000020000 */
[----:B------:R-:W-:-:S05]  /*dd20*/  @P0 PLOP3.LUT P0, PT, P1, PT, PT, 0x80, 0x0 ;  /* 0x000000000000081c */ /* 0x000fca0000f0f070 */
[----:B------:R-:W-:Y:S01]  /*dd30*/  @!P1 SYNCS.ARRIVE.TRANS64.RED.A0T1 RZ, [UR4+0x13200], RZ ;  /* 0x013200ffffff99a7 */ /* 0x000fe20008200404 */
[----:B------:R-:W-:Y:S07]  /*dd40*/  @!P1 ARRIVES.LDGSTSBAR.64.TRANSCNT [UR4+0x13200] ;  /* 0x01320000ff0099b0 */ /* 0x000fee0008000a84 */
[----:B------:R-:W-:Y:S05]  /*dd50*/  @P0 BRA.U.ANY `(.L_x_206) ;  /* 0xfffffffd00e80947 */ /* 0x000fea000393ffff */
[----:B0-----:R-:W2:Y:S02]  /*dd60*/  LDL.LU R2, [R1+0xc] ;  /* 0x00000c0001027983 */ /* 0x001ea40000300800 */
[----:B--2---:R-:W-:-:S05]  /*dd70*/  VIADD R2, R2, 0x1 ;  /* 0x0000000102027836 */ /* 0x004fca0000000000 */
[----:B------:R0:W-:Y:S01]  /*dd80*/  STL [R1+0xc], R2 ;  /* 0x00000c0201007387 */ /* 0x0001e20000100800 */
[----:B------:R-:W-:-:S04]  /*dd90*/  LEA.HI R0, R2, R2, RZ, 0x1 ;  /* 0x0000000202007211 */ /* 0x000fc800078f08ff */
[----:B------:R-:W-:-:S05]  /*dda0*/  LOP3.LUT R0, R0, 0xfffffffe, RZ, 0xc0, !PT ;  /* 0xfffffffe00007812 */ /* 0x000fca00078ec0ff */
[----:B------:R-:W-:-:S05]  /*ddb0*/  IMAD.IADD R0, R2, 0x1, -R0 ;  /* 0x0000000102007824 */ /* 0x000fca00078e0a00 */
[----:B------:R-:W-:Y:S01]  /*ddc0*/  SHF.L.U32 R3, R0, 0x1f, RZ ;  /* 0x0000001f00037819 */ /* 0x000fe200000006ff */
[----:B------:R-:W-:Y:S01]  /*ddd0*/  NOP ;  /* 0x0000000000007918 */ /* 0x000fe20000000000 */
[----:B0-----:R-:W2:Y:S01]  /*dde0*/  LDL.LU R2, [R1] ;  /* 0x0000000001027983 */ /* 0x001ea20000300800 */
[----:B------:R0:W-:Y:S01]  /*ddf0*/  SYNCS.ARRIVE.TRANS64.A1T0 RZ, [R16+URZ+0x13200], RZ ;  /* 0x013200ff10ff79a7 */ /* 0x0001e2000810003f */
[----:B------:R-:W-:Y:S01]  /*de00*/  BSSY B0, `(.L_x_207) ;  /* 0x0000005000007945 */ /* 0x000fe20003800000 */
[----:B------:R-:W1:Y:S01]  /*de10*/  SYNCS.PHASECHK.TRANS64.TRYWAIT P0, [R16+URZ+0x13220], R3 ;  /* 0x01322003100075a7 */ /* 0x000e62000800017f */
[----:B--2---:R-:W-:-:S05]  /*de20*/  VIADD R0, R2, 0xfffffffe ;  /* 0xfffffffe02007836 */ /* 0x004fca0000000000 */
[----:B------:R-:W-:Y:S01]  /*de30*/  ISETP.GE.AND P1, PT, R0, R26, PT ;  /* 0x0000001a0000720c */ /* 0x000fe20003f26270 */
[----:B01----:R-:W-:-:S12]  /*de40*/  @!P0 BRA `(.L_x_208) ;  /* 0x0000002800c08947 */ /* 0x003fd80003800000 */
.L_x_283:
[----:B------:R-:W-:Y:S05]  /*de50*/  BSYNC B0 ;  /* 0x0000000000007941 */ /* 0x000fea0003800000 */
.L_x_207:
[----:B------:R-:W-:Y:S05]  /*de60*/  @!P1 BRA `(.L_x_209) ;  /* 0x0000000800e49947 */ /* 0x000fea0003800000 */
[----:B------:R-:W-:Y:S02]  /*de70*/  IMAD.MOV.U32 R7, RZ, RZ, R18 ;  /* 0x000000ffff077224 */ /* 0x000fe400078e0012 */
[----:B------:R-:W-:-:S07]  /*de80*/  IMAD.MOV.U32 R6, RZ, RZ, R19 ;  /* 0x000000ffff067224 */ /* 0x000fce00078e0013 */
.L_x_229:
[----:B------:R-:W-:Y:S01]  /*de90*/  LOP3.LUT P1, RZ, R23, 0x1, RZ, 0xc0, !PT ;  /* 0x0000000117ff7812 */ /* 0x000fe2000782c0ff */
[----:B------:R-:W-:Y:S01]  /*dea0*/  VIADD R18, R7, 0x1 ;  /* 0x0000000107127836 */ /* 0x000fe20000000000 */
[----:B------:R-:W-:Y:S05]  /*deb0*/  YIELD ;  /* 0x0000000000007946 */ /* 0x000fea0003800000 */
[----:B------:R-:W-:Y:S01]  /*dec0*/  ISETP.NE.AND P0, PT, R18, 0x2, PT ;  /* 0x000000021200780c */ /* 0x000fe20003f05270 */
[----:B------:R-:W-:Y:S03]  /*ded0*/  BSSY B0, `(.L_x_210) ;  /* 0x0000067000007945 */ /* 0x000fe60003800000 */
[----:B------:R-:W-:-:S02]  /*dee0*/  SEL R19, RZ, 0x1, P0 ;  /* 0x00000001ff137807 */ /* 0x000fc40000000000 */
[----:B------:R-:W-:Y:S02]  /*def0*/  SEL R18, R18, RZ, P0 ;  /* 0x000000ff12127207 */ /* 0x000fe40000000000 */
[----:B------:R-:W-:Y:S01]  /*df00*/  LOP3.LUT R19, R6, R19, RZ, 0x3c, !PT ;  /* 0x0000001306137212 */ /* 0x000fe200078e3cff */
[----:B0-----:R-:W-:Y:S06]  /*df10*/  @!P1 BRA `(.L_x_211) ;  /* 0x0000000400889947 */ /* 0x001fec0003800000 */
[----:B------:R-:W-:Y:S01]  /*df20*/  ULDC.64 UR4, c[0x0][0x418] ;  /* 0x0001060000047ab9 */ /* 0x000fe20000000a00 */
[----:B------:R-:W-:Y:S01]  /*df30*/  IMAD.MOV.U32 R8, RZ, RZ, R0 ;  /* 0x000000ffff087224 */ /* 0x000fe200078e0000 */
[----:B------:R-:W-:-:S04]  /*df40*/  ISETP.NE.U32.AND P0, PT, RZ, UR4, PT ;  /* 0x00000004ff007c0c */ /* 0x000fc8000bf05070 */
[----:B------:R-:W-:-:S13]  /*df50*/  ISETP.NE.AND.EX P0, PT, RZ, UR5, PT, P0 ;  /* 0x00000005ff007c0c */ /* 0x000fda000bf05300 */
[----:B------:R-:W-:Y:S05]  /*df60*/  @!P0 BRA `(.L_x_212) ;  /* 0x0000000000488947 */ /* 0x000fea0003800000 */
[----:B------:R-:W1:Y:S01]  /*df70*/  LDC R8, c[0x0][0x43c] ;  /* 0x00010f00ff087b82 */ /* 0x000e620000000800 */
[----:B------:R-:W-:Y:S01]  /*df80*/  IMAD.MOV.U32 R9, RZ, RZ, R0 ;  /* 0x000000ffff097224 */ /* 0x000fe200078e0000 */
[----:B------:R-:W-:Y:S02]  /*df90*/  ULDC.64 UR6, c[0x0][0x428] ;  /* 0x00010a0000067ab9 */ /* 0x000fe40000000a00 */
[----:B------:R-:W-:-:S04]  /*dfa0*/  IMAD R5, R27, UR6, RZ ;  /* 0x000000061b057c24 */ /* 0x000fc8000f8e02ff */
[----:B------:R-:W-:Y:S01]  /*dfb0*/  IMAD R5, R22, UR7, R5 ;  /* 0x0000000716057c24 */ /* 0x000fe2000f8e0205 */
[----:B-1----:R-:W-:-:S13]  /*dfc0*/  ISETP.NE.AND P0, PT, R8, 0x1, PT ;  /* 0x000000010800780c */ /* 0x002fda0003f05270 */
[----:B0-----:R-:W0:Y:S02]  /*dfd0*/  @P0 LDC.64 R2, c[0x0][0x440] ;  /* 0x00011000ff020b82 */ /* 0x001e240000000a00 */
[----:B0-----:R-:W-:-:S05]  /*dfe0*/  @P0 IMAD.HI.U32 R2, R0, R2, RZ ;  /* 0x0000000200020227 */ /* 0x001fca00078e00ff */
[----:B------:R-:W-:-:S04]  /*dff0*/  @P0 SHF.R.U32.HI R9, RZ, R3, R2 ;  /* 0x00000003ff090219 */ /* 0x000fc80000011602 */
[--C-:B------:R-:W-:Y:S01]  /*e000*/  SHF.R.S32.HI R3, RZ, 0x1f, R9.reuse ;  /* 0x0000001fff037819 */ /* 0x100fe20000011409 */
[----:B------:R-:W-:-:S04]  /*e010*/  IMAD.MOV.U32 R2, RZ, RZ, R9 ;  /* 0x000000ffff027224 */ /* 0x000fc800078e0009 */
[----:B------:R-:W-:-:S04]  /*e020*/  IMAD.WIDE.U32 R2, R22, UR6, R2 ;  /* 0x0000000616027c25 */ /* 0x000fc8000f8e0002 */
[----:B------:R-:W-:Y:S01]  /*e030*/  IMAD.IADD R3, R5, 0x1, R3 ;  /* 0x0000000105037824 */ /* 0x000fe200078e0203 */
[----:B------:R-:W-:-:S04]  /*e040*/  LEA R4, P0, R2, UR4, 0x2 ;  /* 0x0000000402047c11 */ /* 0x000fc8000f8010ff */
[----:B------:R-:W-:-:S05]  /*e050*/  LEA.HI.X R5, R2, UR5, R3, 0x2, P0 ;  /* 0x0000000502057c11 */ /* 0x000fca00080f1403 */
[----:B------:R1:W5:Y:S01]  /*e060*/  LDG.E R17, desc[UR48][R4.64] ;  /* 0x0000003004117981 */ /* 0x000362000c1e1900 */
[----:B------:R-:W-:-:S04]  /*e070*/  IMAD.MOV R3, RZ, RZ, -R9 ;  /* 0x000000ffff037224 */ /* 0x000fc800078e0a09 */
[----:B------:R-:W-:-:S07]  /*e080*/  IMAD R8, R8, R3, R0 ;  /* 0x0000000308087224 */ /* 0x000fce00078e0200 */
.L_x_212:
[----:B-1----:R-:W-:Y:S01]  /*e090*/  LEA R4, R18, R16, 0x3 ;  /* 0x0000001012047211 */ /* 0x002fe200078e18ff */
[----:B------:R-:W1:Y:S01]  /*e0a0*/  S2R R2, SR_TID.X ;  /* 0x0000000000027919 */ /* 0x000e620000002100 */
[----:B0-----:R-:W-:Y:S01]  /*e0b0*/  SHF.L.U32 R3, R19, 0x1f, RZ ;  /* 0x0000001f13037819 */ /* 0x001fe200000006ff */
[----:B------:R-:W-:Y:S03]  /*e0c0*/  BSSY B1, `(.L_x_213) ;  /* 0x0000005000017945 */ /* 0x000fe60003800000 */
[----:B------:R-:W0:Y:S01]  /*e0d0*/  SYNCS.PHASECHK.TRANS64.TRYWAIT P0, [R4+URZ+0x13280], R3 ;  /* 0x01328003040075a7 */ /* 0x000e22000800017f */
[----:B-1----:R-:W-:-:S04]  /*e0e0*/  LOP3.LUT R2, R2, 0x7f, RZ, 0xc0, !PT ;  /* 0x0000007f02027812 */ /* 0x002fc800078ec0ff */
[----:B------:R-:W-:Y:S01]  /*e0f0*/  ISETP.NE.AND P1, PT, R2, RZ, PT ;  /* 0x000000ff0200720c */ /* 0x000fe20003f25270 */
[----:B0-----:R-:W-:-:S12]  /*e100*/  @!P0 BRA `(.L_x_214) ;  /* 0x0000002800248947 */ /* 0x001fd80003800000 */
.L_x_284:
[----:B------:R-:W-:Y:S05]  /*e110*/  BSYNC B1 ;  /* 0x0000000000017941 */ /* 0x000fea0003800000 */
.L_x_213:
[----:B------:R-:W-:Y:S04]  /*e120*/  BSSY B1, `(.L_x_215) ;  /* 0x0000009000017945 */ /* 0x000fe80003800000 */
[----:B------:R-:W-:Y:S05]  /*e130*/  @P1 BRA `(.L_x_216) ;  /* 0x00000000001c1947 */ /* 0x000fea0003800000 */
[----:B------:R-:W1:Y:S01]  /*e140*/  S2R R2, SR_TID.X ;  /* 0x0000000000027919 */ /* 0x000e620000002100 */
[----:B------:R-:W-:-:S04]  /*e150*/  IMAD.MOV.U32 R5, RZ, RZ, 0x2800 ;  /* 0x00002800ff057424 */ /* 0x000fc800078e00ff */
[----:B------:R2:W-:Y:S01]  /*e160*/  SYNCS.ARRIVE.TRANS64 RZ, [R4+URZ+0x13270], R5 ;  /* 0x0132700504ff79a7 */ /* 0x0005e2000800003f */
[----:B-1----:R-:W-:-:S04]  /*e170*/  LOP3.LUT R2, R2, 0x1f, RZ, 0xc0, !PT ;  /* 0x0000001f02027812 */ /* 0x002fc800078ec0ff */
[----:B------:R-:W-:-:S13]  /*e180*/  ISETP.NE.AND P0, PT, R2, RZ, PT ;  /* 0x000000ff0200720c */ /* 0x000fda0003f05270 */
[----:B--2---:R-:W-:Y:S05]  /*e190*/  @!P0 BRA `(.L_x_216) ;  /* 0x0000000000048947 */ /* 0x004fea0003800000 */
[----:B------:R-:W-:Y:S01]  /*e1a0*/  BPT.TRAP 0x1 ;  /* 0x000000040000795c */ /* 0x000fe20000300000 */
.L_x_216:
[----:B------:R-:W-:Y:S05]  /*e1b0*/  BSYNC B1 ;  /* 0x0000000000017941 */ /* 0x000fea0003800000 */
.L_x_215:
[----:B------:R-:W-:Y:S01]  /*e1c0*/  IMAD.MOV.U32 R9, RZ, RZ, RZ ;  /* 0x000000ffff097224 */ /* 0x000fe200078e00ff */
[----:B------:R-:W-:Y:S01]  /*e1d0*/  UIADD3 UR4, UP0, UR52, 0x470, URZ ;  /* 0x0000047034047890 */ /* 0x000fe2000ff1e03f */
[----:B------:R-:W-:Y:S01]  /*e1e0*/  IMAD.MOV.U32 R5, RZ, RZ, 0xa0 ;  /* 0x000000a0ff057424 */ /* 0x000fe200078e00ff */
[----:B------:R-:W-:Y:S01]  /*e1f0*/  PLOP3.LUT P0, PT, PT, PT, PT, 0x80, 0x0 ;  /* 0x000000000000781c */ /* 0x000fe20003f0f070 */
[----:B------:R-:W-:Y:S01]  /*e200*/  VIADD R10, R4, 0x13270 ;  /* 0x00013270040a7836 */ /* 0x000fe20000000000 */
[----:B------:R-:W-:Y:S01]  /*e210*/  R2UR UR10, R9 ;  /* 0x00000000090a72ca */ /* 0x000fe200000e0000 */
[----:B------:R-:W-:Y:S01]  /*e220*/  IMAD R5, R8, R5, UR40 ;  /* 0x0000002808057e24 */ /* 0x000fe2000f8e0205 */
[----:B------:R-:W-:Y:S01]  /*e230*/  UIADD3.X UR5, URZ, UR53, URZ, UP0, !UPT ;  /* 0x000000353f057290 */ /* 0x000fe200087fe43f */
[----:B------:R-:W-:Y:S01]  /*e240*/  IMAD R8, R18, 0x2800, R16 ;  /* 0x0000280012087824 */ /* 0x000fe200078e0210 */
[----:B------:R-:W-:Y:S01]  /*e250*/  UMOV UR6, 0x0 ;  /* 0x0000000000067882 */ /* 0x000fe20000000000 */
[----:B------:R-:W-:-:S02]  /*e260*/  UMOV UR7, 0x14f00000 ;  /* 0x14f0000000077882 */ /* 0x000fc40000000000 */
[----:B------:R-:W-:-:S08]  /*e270*/  VIADD R2, R8, 0x6000 ;  /* 0x0000600008027836 */ /* 0x000fd00000000000 */
.L_x_217:
[----:B------:R-:W-:-:S13]  /*e280*/  @P0 ELECT P2, URZ, PT ;  /* 0x00000000003f082f */ /* 0x000fda0003840000 */
[----:B-----5:R-:W-:Y:S01]  /*e290*/  @P2 R2UR UR13, R17 ;  /* 0x00000000110d22ca */ /* 0x020fe200000e0000 */
[----:B------:R-:W-:Y:S01]  /*e2a0*/  UMOV UR12, UR36 ;  /* 0x00000024000c7c82 */ /* 0x000fe20008000000 */
[----:B------:R-:W-:Y:S02]  /*e2b0*/  @P2 R2UR UR11, R5 ;  /* 0x00000000050b22ca */ /* 0x000fe400000e0000 */
[----:B------:R-:W-:Y:S02]  /*e2c0*/  @P2 R2UR UR9, R10 ;  /* 0x000000000a0922ca */ /* 0x000fe400000e0000 */
[----:B------:R-:W-:Y:S02]  /*e2d0*/  @P2 R2UR UR8, R2 ;  /* 0x00000000020822ca */ /* 0x000fe400000e0000 */
[----:B------:R-:W-:Y:S02]  /*e2e0*/  @P2 PLOP3.LUT P0, PT, P2, PT, PT, 0x8, 0x0 ;  /* 0x000000000000281c */ /* 0x000fe4000170e170 */
[----:B------:R-:W-:-:S09]  /*e2f0*/  PLOP3.LUT P2, PT, PT, PT, PT, 0x8, 0x0 ;  /* 0x000000000000781c */ /* 0x000fd20003f4e170 */
[----:B------:R1:W-:Y:S02]  /*e300*/  UTMALDG.4D [UR8], [UR4], desc[UR6] ;  /* 0x00000608040075b4 */ /* 0x0003e40008019000 */
[----:B-1----:R-:W-:Y:S05]  /*e310*/  @P0 BRA.U.ANY `(.L_x_217) ;  /* 0xfffffffd00d80947 */ /* 0x002fea000393ffff */
[----:B------:R-:W1:Y:S01]  /*e320*/  SYNCS.PHASECHK.TRANS64.TRYWAIT P0, [R4+URZ+0x13240], R3 ;  /* 0x01324003040075a7 */ /* 0x000e62000800017f */
[----:B------:R-:W-:Y:S04]  /*e330*/  BSSY B1, `(.L_x_218) ;  /* 0x0000002000017945 */ /* 0x000fe80003800000 */
[----:B-1----:R-:W-:Y:S05]  /*e340*/  @!P0 BRA `(.L_x_219) ;  /* 0x0000002400a88947 */ /* 0x002fea0003800000 */
.L_x_285:
[----:B------:R-:W-:Y:S05]  /*e350*/  BSYNC B1 ;  /* 0x0000000000017941 */ /* 0x000fea0003800000 */
.L_x_218:
[----:B------:R-:W-:Y:S01]  /*e360*/  BSSY B1, `(.L_x_220) ;  /* 0x000000b000017945 */ /* 0x000fe20003800000 */
[----:B------:R-:W-:Y:S02]  /*e370*/  IMAD.MOV.U32 R2, RZ, RZ, 0x0 ;  /* 0x00000000ff027424 */ /* 0x000fe400078e00ff */
[----:B01----:R-:W-:Y:S01]  /*e380*/  IMAD.MOV.U32 R3, RZ, RZ, 0x14f00000 ;  /* 0x14f00000ff037424 */ /* 0x003fe200078e00ff */
[----:B------:R-:W-:Y:S06]  /*e390*/  @P1 BRA `(.L_x_221) ;  /* 0x00000000001c1947 */ /* 0x000fec0003800000 */
[----:B------:R-:W0:Y:S01]  /*e3a0*/  S2R R10, SR_TID.X ;  /* 0x00000000000a7919 */ /* 0x000e220000002100 */
[----:B------:R-:W-:-:S04]  /*e3b0*/  IMAD.MOV.U32 R11, RZ, RZ, 0x2800 ;  /* 0x00002800ff0b7424 */ /* 0x000fc800078e00ff */
[----:B------:R1:W-:Y:S01]  /*e3c0*/  SYNCS.ARRIVE.TRANS64 RZ, [R4+URZ+0x13230], R11 ;  /* 0x0132300b04ff79a7 */ /* 0x0003e2000800003f */
[----:B0-----:R-:W-:-:S04]  /*e3d0*/  LOP3.LUT R10, R10, 0x1f, RZ, 0xc0, !PT ;  /* 0x0000001f0a0a7812 */ /* 0x001fc800078ec0ff */
[----:B------:R-:W-:-:S13]  /*e3e0*/  ISETP.NE.AND P0, PT, R10, RZ, PT ;  /* 0x000000ff0a00720c */ /* 0x000fda0003f05270 */
[----:B-1----:R-:W-:Y:S05]  /*e3f0*/  @!P0 BRA `(.L_x_221) ;  /* 0x0000000000048947 */ /* 0x002fea0003800000 */
[----:B------:R-:W-:Y:S01]  /*e400*/  BPT.TRAP 0x1 ;  /* 0x000000040000795c */ /* 0x000fe20000300000 */
.L_x_221:
[----:B------:R-:W-:Y:S05]  /*e410*/  BSYNC B1 ;  /* 0x0000000000017941 */ /* 0x000fea0003800000 */
.L_x_220:
[----:B------:R-:W-:Y:S01]  /*e420*/  R2UR UR6, R2 ;  /* 0x00000000020672ca */ /* 0x000fe200000e0000 */
[----:B------:R-:W-:Y:S01]  /*e430*/  UIADD3 UR4, UP0, UR52, 0x370, URZ ;  /* 0x0000037034047890 */ /* 0x000fe2000ff1e03f */
[----:B------:R-:W-:Y:S01]  /*e440*/  R2UR UR7, R3 ;  /* 0x00000000030772ca */ /* 0x000fe200000e0000 */
[----:B------:R-:W-:Y:S01]  /*e450*/  VIADD R8, R8, 0xe000 ;  /* 0x0000e00008087836 */ /* 0x000fe20000000000 */
[----:B------:R-:W-:Y:S01]  /*e460*/  R2UR UR10, R9 ;  /* 0x00000000090a72ca */ /* 0x000fe200000e0000 */
[----:B------:R-:W-:Y:S01]  /*e470*/  VIADD R4, R4, 0x13230 ;  /* 0x0001323004047836 */ /* 0x000fe20000000000 */
[----:B------:R-:W-:Y:S01]  /*e480*/  PLOP3.LUT P0, PT, PT, PT, PT, 0x80, 0x0 ;  /* 0x000000000000781c */ /* 0x000fe20003f0f070 */
[----:B------:R-:W-:-:S12]  /*e490*/  UIADD3.X UR5, URZ, UR53, URZ, UP0, !UPT ;  /* 0x000000353f057290 */ /* 0x000fd800087fe43f */
.L_x_222:
[----:B------:R-:W-:-:S13]  /*e4a0*/  @P0 ELECT P1, URZ, PT ;  /* 0x00000000003f082f */ /* 0x000fda0003820000 */
[----:B------:R-:W-:Y:S01]  /*e4b0*/  @P1 R2UR UR13, R17 ;  /* 0x00000000110d12ca */ /* 0x000fe200000e0000 */
        /* <DEDUP_REMOVED lines=8> */
.L_x_211:
[----:B------:R-:W-:Y:S05]  /*e540*/  BSYNC B0 ;  /* 0x0000000000007941 */ /* 0x000fea0003800000 */
.L_x_210:
[----:B------:R-:W-:-:S06]  /*e550*/  UISETP.NE.AND UP0, UPT, UR39, 0x3, UPT ;  /* 0x000000032700788c */ /* 0x000fcc000bf05270 */
[----:B------:R-:W-:-:S13]  /*e560*/  PLOP3.LUT P0, PT, PT, PT, UP0, 0x80, 0x0 ;  /* 0x000000000000781c */ /* 0x000fda0003f0f008 */
[----:B------:R-:W-:Y:S05]  /*e570*/  @!P0 BRA `(.L_x_223) ;  /* 0x0000000000048947 */ /* 0x000fea0003800000 */
[----:B------:R-:W-:Y:S01]  /*e580*/  BPT.TRAP 0x1 ;  /* 0x000000040000795c */ /* 0x000fe20000300000 */
.L_x_223:
[----:B------:R-:W-:Y:S01]  /*e590*/  LOP3.LUT R2, R6, 0x1, RZ, 0x3c, !PT ;  /* 0x0000000106027812 */ /* 0x000fe200078e3cff */
[----:B0-----:R-:W-:Y:S01]  /*e5a0*/  IMAD R3, R7, 0x8, R16 ;  /* 0x0000000807037824 */ /* 0x001fe200078e0210 */
[----:B------:R-:W-:Y:S01]  /*e5b0*/  BSSY B0, `(.L_x_224) ;  /* 0x0000006000007945 */ /* 0x000fe20003800000 */
[----:B------:R-:W-:Y:S01]  /*e5c0*/  IMAD.U32 R4, RZ, RZ, UR42 ;  /* 0x0000002aff047e24 */ /* 0x000fe2000f8e00ff */
[----:B------:R-:W-:-:S04]  /*e5d0*/  SHF.L.U32 R2, R2, 0x1f, RZ ;  /* 0x0000001f02027819 */ /* 0x000fc800000006ff */
[----:B------:R-:W0:Y:S01]  /*e5e0*/  SYNCS.PHASECHK.TRANS64.TRYWAIT P0, [R3+URZ+0x13270], R2 ;  /* 0x01327002030075a7 */ /* 0x000e22000800017f */
[----:B------:R-:W-:Y:S01]  /*e5f0*/  ISETP.NE.AND P1, PT, R4, 0x3, PT ;  /* 0x000000030400780c */ /* 0x000fe20003f25270 */
[----:B0-----:R-:W-:-:S12]  /*e600*/  @!P0 BRA `(.L_x_225) ;  /* 0x00000024000c8947 */ /* 0x001fd80003800000 */
.L_x_286:
[----:B------:R-:W-:Y:S05]  /*e610*/  BSYNC B0 ;  /* 0x0000000000007941 */ /* 0x000fea0003800000 */
.L_x_224:
[----:B------:R-:W-:Y:S05]  /*e620*/  @!P1 BRA `(.L_x_226) ;  /* 0x0000000000049947 */ /* 0x000fea0003800000 */
[----:B------:R-:W-:Y:S01]  /*e630*/  BPT.TRAP 0x1 ;  /* 0x000000040000795c */ /* 0x000fe20000300000 */
.L_x_226:
[----:B0-----:R-:W-:Y:S01]  /*e640*/  SHF.L.U32 R2, R6, 0x1f, RZ ;  /* 0x0000001f06027819 */ /* 0x001fe200000006ff */
[----:B------:R-:W-:-:S03]  /*e650*/  IMAD R10, R7, 0x2800, RZ ;  /* 0x00002800070a7824 */ /* 0x000fc600078e02ff */
[----:B------:R-:W0:Y:S02]  /*e660*/  SYNCS.PHASECHK.TRANS64.TRYWAIT P0, [R3+URZ+0x13260], R2 ;  /* 0x01326002030075a7 */ /* 0x000e24000800017f */
[----:B0-----:R-:W-:Y:S05]  /*e670*/  @!P0 BRA `(.L_x_227) ;  /* 0x0000002400048947 */ /* 0x001fea0003800000 */
.L_x_287:
[----:B------:R-:W-:Y:S01]  /*e680*/  LOP3.LUT R5, R10, R29, RZ, 0xfc, !PT ;  /* 0x0000001d0a057212 */ /* 0x000fe200078efcff */
[----:B------:R-:W-:Y:S05]  /*e690*/  WARPSYNC.ALL ;  /* 0x0000000000007948 */ /* 0x000fea0003800000 */
[----:B0-----:R-:W-:-:S05]  /*e6a0*/  IMAD.IADD R2, R16, 0x1, R5 ;  /* 0x0000000110027824 */ /* 0x001fca00078e0205 */
[----:B------:R-:W0:Y:S02]  /*e6b0*/  LDSM.16.MT88.4 R4, [R2+0x6000] ;  /* 0x006000000204783b */ /* 0x000e240000004200 */
[C-C-:B0-----:R-:W-:Y:S02]  /*e6c0*/  PRMT R8, R4.reuse, 0x6420, R5.reuse ;  /* 0x0000642004087816 */ /* 0x141fe40000000005 */
[----:B------:R-:W-:Y:S02]  /*e6d0*/  PRMT R9, R4, 0x7531, R5 ;  /* 0x0000753104097816 */ /* 0x000fe40000000005 */
[----:B------:R-:W-:Y:S02]  /*e6e0*/  LOP3.LUT R5, R10, R28, RZ, 0xfc, !PT ;  /* 0x0000001c0a057212 */ /* 0x000fe400078efcff */
[C-C-:B------:R-:W-:Y:S02]  /*e6f0*/  PRMT R10, R6.reuse, 0x6420, R7.reuse ;  /* 0x00006420060a7816 */ /* 0x140fe40000000007 */
[----:B------:R-:W-:Y:S01]  /*e700*/  PRMT R11, R6, 0x7531, R7 ;  /* 0x00007531060b7816 */ /* 0x000fe20000000007 */
[----:B------:R-:W-:-:S05]  /*e710*/  IMAD.IADD R12, R16, 0x1, R5 ;  /* 0x00000001100c7824 */ /* 0x000fca00078e0205 */
[----:B------:R-:W-:Y:S04]  /*e720*/  STSM.16.M88.4 [R12+0x1000], R8 ;  /* 0x001000080c007844 */ /* 0x000fe80000000200 */
[----:B------:R-:W0:Y:S02]  /*e730*/  LDSM.16.MT88.4 R4, [R2+0x6800] ;  /* 0x006800000204783b */ /* 0x000e240000004200 */
[C-C-:B0-----:R-:W-:Y:S02]  /*e740*/  PRMT R8, R4.reuse, 0x6420, R5.reuse ;  /* 0x0000642004087816 */ /* 0x141fe40000000005 */
[----:B------:R-:W-:Y:S02]  /*e750*/  PRMT R9, R4, 0x7531, R5 ;  /* 0x0000753104097816 */ /* 0x000fe40000000005 */
[----:B------:R-:W-:-:S02]  /*e760*/  PRMT R10, R6, 0x6420, R7 ;  /* 0x00006420060a7816 */ /* 0x000fc40000000007 */
[----:B------:R-:W-:-:S05]  /*e770*/  PRMT R11, R6, 0x7531, R7 ;  /* 0x00007531060b7816 */ /* 0x000fca0000000007 */
        /* <DEDUP_REMOVED lines=27> */
.L_x_228:
[----:B------:R-:W2:Y:S01]  /*e930*/  S2R R2, SR_TID.X ;  /* 0x0000000000027919 */ /* 0x000ea20000002100 */
[----:B-1----:R1:W-:Y:S01]  /*e940*/  SYNCS.ARRIVE.TRANS64.A1T0 RZ, [R3+URZ+0x13250], RZ ;  /* 0x013250ff03ff79a7 */ /* 0x0023e2000810003f */
[----:B------:R-:W-:Y:S02]  /*e950*/  IMAD.MOV.U32 R7, RZ, RZ, R18 ;  /* 0x000000ffff077224 */ /* 0x000fe400078e0012 */
[----:B------:R-:W-:Y:S01]  /*e960*/  IMAD.MOV.U32 R6, RZ, RZ, R19 ;  /* 0x000000ffff067224 */ /* 0x000fe200078e0013 */
[----:B--2---:R-:W-:Y:S01]  /*e970*/  LOP3.LUT R2, R2, 0x7f, RZ, 0xc0, !PT ;  /* 0x0000007f02027812 */ /* 0x004fe200078ec0ff */
[----:B------:R-:W-:Y:S03]  /*e980*/  BAR.SYNC.DEFER_BLOCKING 0x2, 0x80 ;  /* 0x0082000000007b1d */ /* 0x000fe60000010000 */
[----:B------:R-:W-:-:S13]  /*e990*/  ISETP.NE.AND P0, PT, R2, RZ, PT ;  /* 0x000000ff0200720c */ /* 0x000fda0003f05270 */
[----:B------:R-:W-:-:S04]  /*e9a0*/  @!P0 IADD3 R2, R3, 0x13280, RZ ;  /* 0x0001328003028810 */ /* 0x000fc80007ffe0ff */
[----:B------:R-:W-:-:S04]  /*e9b0*/  @!P0 PRMT R2, RZ, 0x654, R2 ;  /* 0x00000654ff028816 */ /* 0x000fc80000000002 */
[----:B------:R1:W-:Y:S01]  /*e9c0*/  @!P0 SYNCS.ARRIVE.TRANS64.RED.A1T0 RZ, [R2+URZ], RZ ;  /* 0x000000ff02ff89a7 */ /* 0x0003e2000810043f */
[C---:B------:R-:W-:Y:S01]  /*e9d0*/  ISETP.GT.AND P0, PT, R0.reuse, R26, PT ;  /* 0x0000001a0000720c */ /* 0x040fe20003f04270 */
[----:B------:R-:W-:-:S12]  /*e9e0*/  VIADD R0, R0, 0xffffffff ;  /* 0xffffffff00007836 */ /* 0x000fd80000000000 */
[----:B-1----:R-:W-:Y:S05]  /*e9f0*/  @P0 BRA `(.L_x_229) ;  /* 0xfffffff400240947 */ /* 0x002fea000383ffff */
.L_x_209:
[----:B------:R-:W1:Y:S01]  /*ea00*/  S2R R2, SR_TID.X ;  /* 0x0000000000027919 */ /* 0x000e620000002100 */
[----:B------:R-:W-:Y:S01]  /*ea10*/  BSSY B0, `(.L_x_230) ;  /* 0x0000010000007945 */ /* 0x000fe20003800000 */
[----:B-1----:R-:W-:-:S04]  /*ea20*/  LOP3.LUT R2, R2, 0x7f, RZ, 0xc0, !PT ;  /* 0x0000007f02027812 */ /* 0x002fc800078ec0ff */
[----:B------:R-:W-:-:S13]  /*ea30*/  ISETP.NE.AND P0, PT, R2, RZ, PT ;  /* 0x000000ff0200720c */ /* 0x000fda0003f05270 */
[----:B------:R-:W-:Y:S05]  /*ea40*/  @P0 BRA `(.L_x_231) ;  /* 0x0000000000300947 */ /* 0x000fea0003800000 */
[----:B------:R-:W1:Y:S01]  /*ea50*/  S2R R5, SR_LANEID ;  /* 0x0000000000057919 */ /* 0x000e620000000000 */
[----:B------:R-:W-:Y:S01]  /*ea60*/  VOTEU.ANY UR4, UPT, PT ;  /* 0x0000000000047886 */ /* 0x000fe200038e0100 */
[----:B0-----:R-:W0:Y:S01]  /*ea70*/  LDC.64 R2, c[0x0][0xc60] ;  /* 0x00031800ff027b82 */ /* 0x001e220000000a00 */
[----:B------:R-:W1:Y:S02]  /*ea80*/  FLO.U32 R0, UR4 ;  /* 0x0000000400007d00 */ /* 0x000e6400080e0000 */
[----:B-1----:R-:W-:-:S06]  /*ea90*/  ISETP.EQ.U32.AND P1, PT, R0, R5, PT ;  /* 0x000000050000720c */ /* 0x002fcc0003f22070 */
[----:B------:R-:W0:Y:S07]  /*eaa0*/  POPC R5, UR4 ;  /* 0x0000000400057d09 */ /* 0x000e2e0008000000 */
[----:B0-----:R-:W2:Y:S01]  /*eab0*/  @P1 ATOMG.E.ADD.STRONG.GPU PT, R3, desc[UR48][R2.64], R5 ;  /* 0x00000005020319a8 */ /* 0x001ea200081ee1f0 */
[----:B------:R-:W0:Y:S02]  /*eac0*/  S2R R4, SR_LTMASK ;  /* 0x0000000000047919 */ /* 0x000e240000003900 */
[----:B0-----:R-:W-:-:S04]  /*ead0*/  LOP3.LUT R4, R4, UR4, RZ, 0xc0, !PT ;  /* 0x0000000404047c12 */ /* 0x001fc8000f8ec0ff */
[----:B------:R-:W0:Y:S01]  /*eae0*/  POPC R7, R4 ;  /* 0x0000000400077309 */ /* 0x000e220000000000 */
[----:B--2---:R-:W0:Y:S02]  /*eaf0*/  SHFL.IDX PT, R0, R3, R0, 0x1f ;  /* 0x00001f0003007589 */ /* 0x004e2400000e0000 */
[----:B0-----:R-:W-:-:S07]  /*eb00*/  IADD3 R24, R0, UR41, R7 ;  /* 0x0000002900187c10 */ /* 0x001fce000fffe007 */
.L_x_231:
[----:B------:R-:W-:Y:S05]  /*eb10*/  BSYNC B0 ;  /* 0x0000000000007941 */ /* 0x000fea0003800000 */
.L_x_230:
[----:B------:R-:W-:-:S06]  /*eb20*/  UISETP.NE.AND UP0, UPT, UR39, 0x3, UPT ;  /* 0x000000032700788c */ /* 0x000fcc000bf05270 */
[----:B------:R-:W-:-:S13]  /*eb30*/  PLOP3.LUT P1, PT, PT, PT, UP0, 0x80, 0x0 ;  /* 0x000000000000781c */ /* 0x000fda0003f2f008 */
[----:B------:R-:W-:Y:S05]  /*eb40*/  @!P1 BRA `(.L_x_232) ;  /* 0x0000000000049947 */ /* 0x000fea0003800000 */
[----:B------:R-:W-:Y:S01]  /*eb50*/  BPT.TRAP 0x1 ;  /* 0x000000040000795c */ /* 0x000fe20000300000 */
.L_x_232:
[----:B0-----:R-:W-:Y:S01]  /*eb60*/  LOP3.LUT R3, R19, 0x1, RZ, 0x3c, !PT ;  /* 0x0000000113037812 */ /* 0x001fe200078e3cff */
[----:B------:R-:W-:Y:S01]  /*eb70*/  IMAD R2, R18, 0x8, R16 ;  /* 0x0000000812027824 */ /* 0x000fe200078e0210 */
[----:B------:R-:W-:Y:S01]  /*eb80*/  BSSY B0, `(.L_x_233) ;  /* 0x0000006000007945 */ /* 0x000fe20003800000 */
[----:B------:R-:W-:Y:S01]  /*eb90*/  IMAD.U32 R0, RZ, RZ, UR42 ;  /* 0x0000002aff007e24 */ /* 0x000fe2000f8e00ff */
[----:B------:R-:W-:-:S04]  /*eba0*/  SHF.L.U32 R3, R3, 0x1f, RZ ;  /* 0x0000001f03037819 */ /* 0x000fc800000006ff */
[----:B------:R-:W0:Y:S01]  /*ebb0*/  SYNCS.PHASECHK.TRANS64.TRYWAIT P1, [R2+URZ+0x13270], R3 ;  /* 0x01327003020075a7 */ /* 0x000e22000802017f */
[----:B------:R-:W-:Y:S01]  /*ebc0*/  ISETP.NE.AND P2, PT, R0, 0x3, PT ;  /* 0x000000030000780c */ /* 0x000fe20003f45270 */
[----:B0-----:R-:W-:-:S12]  /*ebd0*/  @!P1 BRA `(.L_x_234) ;  /* 0x0000001c00c09947 */ /* 0x001fd80003800000 */
.L_x_288:
[----:B------:R-:W-:Y:S05]  /*ebe0*/  BSYNC B0 ;  /* 0x0000000000007941 */ /* 0x000fea0003800000 */
.L_x_233:
[----:B------:R-:W-:Y:S05]  /*ebf0*/  @!P2 BRA `(.L_x_235) ;  /* 0x000000000004a947 */ /* 0x000fea0003800000 */
[----:B------:R-:W-:Y:S01]  /*ec00*/  BPT.TRAP 0x1 ;  /* 0x000000040000795c */ /* 0x000fe20000300000 */
.L_x_235:
[----:B------:R-:W-:Y:S01]  /*ec10*/  SHF.L.U32 R5, R19, 0x1f, RZ ;  /* 0x0000001f13057819 */ /* 0x000fe200000006ff */
[----:B0-----:R-:W-:-:S03]  /*ec20*/  IMAD R3, R18, 0x2800, RZ ;  /* 0x0000280012037824 */ /* 0x001fc600078e02ff */
[----:B------:R-:W0:Y:S02]  /*ec30*/  SYNCS.PHASECHK.TRANS64.TRYWAIT P1, [R2+URZ+0x13260], R5 ;  /* 0x01326005020075a7 */ /* 0x000e24000802017f */
[----:B0-----:R-:W-:Y:S05]  /*ec40*/  @!P1 BRA `(.L_x_236) ;  /* 0x0000001c00b89947 */ /* 0x001fea0003800000 */
.L_x_289:
[C---:B0-----:R-:W-:Y:S01]  /*ec50*/  LOP3.LUT R5, R3.reuse, R29, RZ, 0xfc, !PT ;  /* 0x0000001d03057212 */ /* 0x041fe200078efcff */
[----:B------:R-:W-:Y:S05]  /*ec60*/  WARPSYNC.ALL ;  /* 0x0000000000007948 */ /* 0x000fea0003800000 */
[----:B------:R-:W-:Y:S01]  /*ec70*/  IMAD.IADD R0, R16, 0x1, R5 ;  /* 0x0000000110007824 */ /* 0x000fe200078e0205 */
[----:B------:R-:W-:-:S04]  /*ec80*/  LOP3.LUT R3, R3, R28, RZ, 0xfc, !PT ;  /* 0x0000001c03037212 */ /* 0x000fc800078efcff */
[----:B------:R-:W0:Y:S01]  /*ec90*/  LDSM.16.MT88.4 R4, [R0+0x6000] ;  /* 0x006000000004783b */ /* 0x000e220000004200 */
[----:B------:R-:W-:Y:S01]  /*eca0*/  IMAD.IADD R3, R16, 0x1, R3 ;  /* 0x0000000110037824 */ /* 0x000fe200078e0203 */
[C-C-:B0-----:R-:W-:Y:S02]  /*ecb0*/  PRMT R8, R4.reuse, 0x6420, R5.reuse ;  /* 0x0000642004087816 */ /* 0x141fe40000000005 */
[----:B------:R-:W-:Y:S02]  /*ecc0*/  PRMT R9, R4, 0x7531, R5 ;  /* 0x0000753104097816 */ /* 0x000fe40000000005 */
[C-C-:B------:R-:W-:Y:S02]  /*ecd0*/  PRMT R10, R6.reuse, 0x6420, R7.reuse ;  /* 0x00006420060a7816 */ /* 0x140fe40000000007 */
        /* <DEDUP_REMOVED lines=34> */
.L_x_237:
[----:B-1----:R-:W-:Y:S01]  /*ef00*/  SYNCS.ARRIVE.TRANS64.A1T0 RZ, [R2+URZ+0x13250], RZ ;  /* 0x013250ff02ff79a7 */ /* 0x002fe2000810003f */
[----:B------:R-:W-:Y:S02]  /*ef10*/  @!P0 VIADD R0, R2, 0x13280 ;  /* 0x0001328002008836 */ /* 0x000fe40000000000 */
[----:B------:R-:W-:-:S03]  /*ef20*/  VIADD R18, R18, 0x1 ;  /* 0x0000000112127836 */ /* 0x000fc60000000000 */
[----:B------:R-:W-:Y:S01]  /*ef30*/  @!P0 PRMT R0, RZ, 0x654, R0 ;  /* 0x00000654ff008816 */ /* 0x000fe20000000000 */
[----:B------:R-:W-:Y:S06]  /*ef40*/  BAR.SYNC.DEFER_BLOCKING 0x2, 0x80 ;  /* 0x0082000000007b1d */ /* 0x000fec0000010000 */
[----:B------:R1:W-:Y:S01]  /*ef50*/  @!P0 SYNCS.ARRIVE.TRANS64.RED.A1T0 RZ, [R0+URZ], RZ ;  /* 0x000000ff00ff89a7 */ /* 0x0003e2000810043f */
[----:B------:R-:W-:-:S04]  /*ef60*/  ISETP.NE.AND P0, PT, R18, 0x2, PT ;  /* 0x000000021200780c */ /* 0x000fc80003f05270 */
[----:B------:R-:W-:Y:S02]  /*ef70*/  SEL R18, R18, RZ, P0 ;  /* 0x000000ff12127207 */ /* 0x000fe40000000000 */
[----:B-1----:R-:W-:-:S04]  /*ef80*/  SEL R0, RZ, 0x1, P0 ;  /* 0x00000001ff007807 */ /* 0x002fc80000000000 */
[----:B------:R-:W-:-:S07]  /*ef90*/  LOP3.LUT R19, R19, R0, RZ, 0x3c, !PT ;  /* 0x0000000013137212 */ /* 0x000fce00078e3cff */
.L_x_186:
[----:B------:R-:W-:Y:S05]  /*efa0*/  BSYNC B7 ;  /* 0x0000000000077941 */ /* 0x000fea0003800000 */
.L_x_184:
[----:B------:R-:W-:-:S13]  /*efb0*/  LOP3.LUT P0, RZ, R23, 0x2, RZ, 0xc0, !PT ;  /* 0x0000000217ff7812 */ /* 0x000fda000780c0ff */
[----:B------:R-:W-:Y:S05]  /*efc0*/  @!P0 BRA `(.L_x_238) ;  /* 0x0000000000248947 */ /* 0x000fea0003800000 */
[----:B------:R-:W1:Y:S08]  /*efd0*/  S2UR UR5, SR_CgaCtaId ;  /* 0x00000000000579c3 */ /* 0x000e700000008800 */
[----:B------:R-:W-:Y:S06]  /*efe0*/  BAR.SYNC.DEFER_BLOCKING 0x5, 0x200 ;  /* 0x0148000000007b1d */ /* 0x000fec0000010000 */
[----:B------:R-:W-:-:S02]  /*eff0*/  UMOV UR4, 0x400 ;  /* 0x0000040000047882 */ /* 0x000fc40000000000 */
[----:B-1----:R-:W-:-:S06]  /*f000*/  ULEA UR4, UR5, UR4, 0x18 ;  /* 0x0000000405047291 */ /* 0x002fcc000f8ec03f */
[----:B------:R-:W-:-:S05]  /*f010*/  IMAD.U32 R16, RZ, RZ, UR4 ;  /* 0x00000004ff107e24 */ /* 0x000fca000f8e00ff */
[----:B------:R-:W1:Y:S02]  /*f020*/  LDS.128 R24, [R16+0x132d0] ;  /* 0x0132d00010187984 */ /* 0x000e640000000c00 */
[----:B-1----:R-:W-:Y:S01]  /*f030*/  R2UR UR43, R27 ;  /* 0x000000001b2b72ca */ /* 0x002fe200000e0000 */
[----:B------:R-:W-:Y:S06]  /*f040*/  BAR.ARV 0x4, 0x200 ;  /* 0x0108000000007b1d */ /* 0x000fec0000002000 */
[----:B------:R-:W-:Y:S08]  /*f050*/  BRA `(.L_x_239) ;  /* 0x0000000800a87947 */ /* 0x000ff00003800000 */
.L_x_238:
[----:B------:R-:W0:Y:S01]  /*f060*/  S2R R0, SR_TID.X ;  /* 0x0000000000007919 */ /* 0x000e220000002100 */
[----:B------:R-:W-:Y:S01]  /*f070*/  ULDC UR4, c[0x0][0xc3c] ;  /* 0x00030f0000047ab9 */ /* 0x000fe20000000800 */
[----:B0-----:R-:W-:Y:S01]  /*f080*/  LOP3.LUT R10, R0, 0x1f, RZ, 0xc0, !PT ;  /* 0x0000001f000a7812 */ /* 0x001fe200078ec0ff */
[----:B------:R-:W-:-:S03]  /*f090*/  IMAD.MOV.U32 R0, RZ, RZ, RZ ;  /* 0x000000ffff007224 */ /* 0x000fc600078e00ff */
[C---:B------:R-:W-:Y:S01]  /*f0a0*/  ISETP.NE.AND P0, PT, R10.reuse, 0x1f, PT ;  /* 0x0000001f0a00780c */ /* 0x040fe20003f05270 */
[----:B------:R-:W-:-:S05]  /*f0b0*/  VIADD R7, R10, UR43 ;  /* 0x0000002b0a077c36 */ /* 0x000fca0008000000 */
[----:B------:R-:W-:Y:S01]  /*f0c0*/  ISETP.GE.OR P1, PT, R7, UR4, !P0 ;  /* 0x0000000407007c0c */ /* 0x000fe2000c726670 */
[----:B------:R-:W-:-:S12]  /*f0d0*/  ULDC UR4, c[0x0][0xc3c] ;  /* 0x00030f0000047ab9 */ /* 0x000fd80000000800 */
[----:B------:R-:W0:Y:S08]  /*f0e0*/  @!P1 LDC.64 R2, c[0x0][0xc80] ;  /* 0x00032000ff029b82 */ /* 0x000e300000000a00 */
[----:B------:R-:W1:Y:S01]  /*f0f0*/  @!P1 LDC.64 R4, c[0x0][0xc78] ;  /* 0x00031e00ff049b82 */ /* 0x000e620000000a00 */
[----:B0-----:R-:W-:-:S05]  /*f100*/  @!P1 IMAD.WIDE R2, R7, 0x4, R2 ;  /* 0x0000000407029825 */ /* 0x001fca00078e0202 */
[----:B------:R1:W2:Y:S02]  /*f110*/  @!P1 LDG.E R0, desc[UR48][R2.64] ;  /* 0x0000003002009981 */ /* 0x0002a4000c1e1900 */
[----:B-1----:R-:W-:-:S04]  /*f120*/  @!P1 IMAD.WIDE R2, R7, 0x4, R4 ;  /* 0x0000000407029825 */ /* 0x002fc800078e0204 */
[----:B------:R-:W-:-:S06]  /*f130*/  IMAD.MOV.U32 R5, RZ, RZ, RZ ;  /* 0x000000ffff057224 */ /* 0x000fcc00078e00ff */
[----:B------:R-:W2:Y:S01]  /*f140*/  @!P1 LDG.E R5, desc[UR48][R2.64] ;  /* 0x0000003002059981 */ /* 0x000ea2000c1e1900 */
[C---:B------:R-:W-:Y:S02]  /*f150*/  ISETP.NE.AND P1, PT, R10.reuse, RZ, PT ;  /* 0x000000ff0a00720c */ /* 0x040fe40003f25270 */
[C---:B------:R-:W-:Y:S02]  /*f160*/  ISETP.GE.U32.AND P2, PT, R10.reuse, 0x2, PT ;  /* 0x000000020a00780c */ /* 0x040fe40003f46070 */
[C---:B------:R-:W-:Y:S02]  /*f170*/  ISETP.GE.U32.AND P3, PT, R10.reuse, 0x4, PT ;  /* 0x000000040a00780c */ /* 0x040fe40003f66070 */
[C---:B------:R-:W-:Y:S02]  /*f180*/  ISETP.GE.U32.AND P4, PT, R10.reuse, 0x8, PT ;  /* 0x000000080a00780c */ /* 0x040fe40003f86070 */
[----:B------:R-:W-:Y:S01]  /*f190*/  ISETP.GE.U32.AND P5, PT, R10, 0x10, PT ;  /* 0x000000100a00780c */ /* 0x000fe20003fa6070 */
[----:B--2---:R-:W-:-:S05]  /*f1a0*/  IMAD R4, R5, R0, RZ ;  /* 0x0000000005047224 */ /* 0x004fca00078e02ff */
[----:B------:R-:W0:Y:S02]  /*f1b0*/  SHFL.UP PT, R6, R4, 0x1, RZ ;  /* 0x0420000004067989 */ /* 0x000e2400000e00ff */
[----:B0-----:R-:W-:-:S05]  /*f1c0*/  SEL R7, R6, RZ, P1 ;  /* 0x000000ff06077207 */ /* 0x001fca0000800000 */
[----:B------:R-:W-:-:S05]  /*f1d0*/  IMAD.IADD R7, R4, 0x1, R7 ;  /* 0x0000000104077824 */ /* 0x000fca00078e0207 */
[----:B------:R-:W0:Y:S02]  /*f1e0*/  SHFL.UP PT, R6, R7, 0x2, RZ ;  /* 0x0440000007067989 */ /* 0x000e2400000e00ff */
[----:B0-----:R-:W-:-:S04]  /*f1f0*/  SEL R6, R6, RZ, P2 ;  /* 0x000000ff06067207 */ /* 0x001fc80001000000 */
[----:B------:R-:W-:Y:S02]  /*f200*/  IADD3 R6, R7, R6, RZ ;  /* 0x0000000607067210 */ /* 0x000fe40007ffe0ff */
[----:B------:R-:W-:Y:S04]  /*f210*/  SHFL.IDX PT, R7, R24, RZ, 0x1f ;  /* 0x00001fff18077589 */ /* 0x000fe800000e0000 */
[----:B------:R-:W0:Y:S02]  /*f220*/  SHFL.UP PT, R8, R6, 0x4, RZ ;  /* 0x0480000006087989 */ /* 0x000e2400000e00ff */
[----:B0-----:R-:W-:Y:S02]  /*f230*/  SEL R3, R8, RZ, P3 ;  /* 0x000000ff08037207 */ /* 0x001fe40001800000 */
[----:B------:R-:W-:Y:S03]  /*f240*/  SHFL.IDX PT, R8, R24, 0x1, 0x1f ;  /* 0x00201f0018087f89 */ /* 0x000fe600000e0000 */
[----:B------:R-:W-:-:S05]  /*f250*/  IMAD.IADD R4, R6, 0x1, R3 ;  /* 0x0000000106047824 */ /* 0x000fca00078e0203 */
[----:B------:R-:W0:Y:S02]  /*f260*/  SHFL.UP PT, R2, R4, 0x8, RZ ;  /* 0x0500000004027989 */ /* 0x000e2400000e00ff */
[----:B0-----:R-:W-:-:S05]  /*f270*/  SEL R3, R2, RZ, P4 ;  /* 0x000000ff02037207 */ /* 0x001fca0002000000 */
[----:B------:R-:W-:Y:S02]  /*f280*/  IMAD.IADD R9, R4, 0x1, R3 ;  /* 0x0000000104097824 */ /* 0x000fe400078e0203 */
[----:B------:R-:W0:Y:S03]  /*f290*/  LDC R3, c[0x0][0xc38] ;  /* 0x00030e00ff037b82 */ /* 0x000e260000000800 */
[----:B------:R-:W1:Y:S02]  /*f2a0*/  SHFL.UP PT, R2, R9, 0x10, RZ ;  /* 0x0600000009027989 */ /* 0x000e6400000e00ff */
[----:B-1----:R-:W-:-:S05]  /*f2b0*/  SEL R2, R2, RZ, P5 ;  /* 0x000000ff02027207 */ /* 0x002fca0002800000 */
[----:B------:R-:W-:-:S05]  /*f2c0*/  IMAD.IADD R2, R9, 0x1, R2 ;  /* 0x0000000109027824 */ /* 0x000fca00078e0202 */
[----:B------:R-:W0:Y:S02]  /*f2d0*/  SHFL.IDX PT, R6, R2, 0x1f, 0x1f ;  /* 0x03e01f0002067f89 */ /* 0x000e2400000e0000 */
[----:B0-----:R-:W-:Y:S02]  /*f2e0*/  IMAD R11, R6, R3, RZ ;  /* 0x00000003060b7224 */ /* 0x001fe400078e02ff */
[----:B------:R-:W-:Y:S02]  /*f2f0*/  IMAD.MOV.U32 R6, RZ, RZ, RZ ;  /* 0x000000ffff067224 */ /* 0x000fe400078e00ff */
[----:B------:R-:W-:-:S05]  /*f300*/  IMAD.IADD R8, R8, 0x1, R11 ;  /* 0x0000000108087824 */ /* 0x000fca00078e020b */
[----:B------:R-:W-:-:S13]  /*f310*/  ISETP.GT.AND P6, PT, R8, R7, PT ;  /* 0x000000070800720c */ /* 0x000fda0003fc4270 */
[----:B------:R-:W-:Y:S05]  /*f320*/  @P6 BRA `(.L_x_240) ;  /* 0x0000000000986947 */ /* 0x000fea0003800000 */
.L_x_242:
[----:B------:R-:W-:-:S04]  /*f330*/  UIADD3 UR43, UR43, 0x1f, URZ ;  /* 0x0000001f2b2b7890 */ /* 0x000fc8000fffe03f */
[----:B------:R-:W-:-:S06]  /*f340*/  UISETP.GE.AND UP0, UPT, UR43, UR4, UPT ;  /* 0x000000042b00728c */ /* 0x000fcc000bf06270 */
[----:B------:R-:W-:-:S13]  /*f350*/  PLOP3.LUT P6, PT, PT, PT, UP0, 0x40, 0x0 ;  /* 0x000000000000781c */ /* 0x000fda0003fce808 */
[----:B------:R-:W-:Y:S05]  /*f360*/  @!P6 BRA `(.L_x_241) ;  /* 0x0000000400ace947 */ /* 0x000fea0003800000 */
[----:B------:R-:W0:Y:S02]  /*f370*/  S2R R0, SR_TID.X ;  /* 0x0000000000007919 */ /* 0x000e240000002100 */
[----:B0-----:R-:W-:-:S05]  /*f380*/  LOP3.LUT R0, R0, 0x1f, RZ, 0xc0, !PT ;  /* 0x0000001f00007812 */ /* 0x001fca00078ec0ff */
[----:B------:R-:W-:Y:S02]  /*f390*/  VIADD R9, R0, UR43 ;  /* 0x0000002b00097c36 */ /* 0x000fe40008000000 */
[----:B------:R-:W-:-:S03]  /*f3a0*/  IMAD.MOV.U32 R0, RZ, RZ, RZ ;  /* 0x000000ffff007224 */ /* 0x000fc600078e00ff */
[----:B------:R-:W-:-:S13]  /*f3b0*/  ISETP.GE.OR P6, PT, R9, UR4, !P0 ;  /* 0x0000000409007c0c */ /* 0x000fda000c7c6670 */
[----:B------:R-:W0:Y:S08]  /*f3c0*/  @!P6 LDC.64 R2, c[0x0][0xc80] ;  /* 0x00032000ff02eb82 */ /* 0x000e300000000a00 */
[----:B------:R-:W1:Y:S01]  /*f3d0*/  @!P6 LDC.64 R4, c[0x0][0xc78] ;  /* 0x00031e00ff04eb82 */ /* 0x000e620000000a00 */
[----:B0-----:R-:W-:-:S05]  /*f3e0*/  @!P6 IMAD.WIDE R2, R9, 0x4, R2 ;  /* 0x000000040902e825 */ /* 0x001fca00078e0202 */
[----:B------:R1:W2:Y:S02]  /*f3f0*/  @!P6 LDG.E R0, desc[UR48][R2.64] ;  /* 0x000000300200e981 */ /* 0x0002a4000c1e1900 */
[----:B-1----:R-:W-:-:S04]  /*f400*/  @!P6 IMAD.WIDE R2, R9, 0x4, R4 ;  /* 0x000000040902e825 */ /* 0x002fc800078e0204 */
[----:B------:R-:W-:-:S06]  /*f410*/  IMAD.MOV.U32 R5, RZ, RZ, RZ ;  /* 0x000000ffff057224 */ /* 0x000fcc00078e00ff */
[----:B------:R-:W2:Y:S02]  /*f420*/  @!P6 LDG.E R5, desc[UR48][R2.64] ;  /* 0x000000300205e981 */ /* 0x000ea4000c1e1900 */
[----:B--2---:R-:W-:-:S05]  /*f430*/  IMAD R11, R5, R0, RZ ;  /* 0x00000000050b7224 */ /* 0x004fca00078e02ff */
        /* <DEDUP_REMOVED lines=14> */
[----:B------:R-:W-:Y:S02]  /*f520*/  IMAD.IADD R2, R2, 0x1, R3 ;  /* 0x0000000102027824 */ /* 0x000fe400078e0203 */
[----:B------:R-:W0:Y:S03]  /*f530*/  LDC R3, c[0x0][0xc38] ;  /* 0x00030e00ff037b82 */ /* 0x000e260000000800 */
[----:B------:R-:W0:Y:S02]  /*f540*/  SHFL.IDX PT, R4, R2, 0x1f, 0x1f ;  /* 0x03e01f0002047f89 */ /* 0x000e2400000e0000 */
[----:B0-----:R-:W-:-:S04]  /*f550*/  IMAD R11, R4, R3, RZ ;  /* 0x00000003040b7224 */ /* 0x001fc800078e02ff */
[----:B------:R-:W-:-:S05]  /*f560*/  IMAD.IADD R8, R11, 0x1, R8 ;  /* 0x000000010b087824 */ /* 0x000fca00078e0208 */
[----:B------:R-:W-:-:S13]  /*f570*/  ISETP.GT.AND P6, PT, R8, R7, PT ;  /* 0x000000070800720c */ /* 0x000fda0003fc4270 */
[----:B------:R-:W-:Y:S05]  /*f580*/  @!P6 BRA `(.L_x_242) ;  /* 0xfffffffc0068e947 */ /* 0x000fea000383ffff */
.L_x_240:
[----:B------:R-:W-:-:S05]  /*f590*/  IADD3 R8, -R11, R8, RZ ;  /* 0x000000080b087210 */ /* 0x000fca0007ffe1ff */
[----:B------:R-:W-:-:S05]  /*f5a0*/  IMAD R4, R2, R3, R8 ;  /* 0x0000000302047224 */ /* 0x000fca00078e0208 */
[----:B------:R-:W-:-:S13]  /*f5b0*/  ISETP.GT.AND P0, PT, R4, R7, PT ;  /* 0x000000070400720c */ /* 0x000fda0003f04270 */
[----:B------:R-:W-:Y:S02]  /*f5c0*/  VOTEU.ANY UR5, UPT, !P0 ;  /* 0x0000000000057886 */ /* 0x000fe400040e0100 */
[----:B------:R-:W-:Y:S02]  /*f5d0*/  UPOPC UR4, UR5 ;  /* 0x00000005000472bf */ /* 0x000fe40008000000 */
[----:B------:R-:W-:-:S04]  /*f5e0*/  ISETP.NE.AND P0, PT, RZ, UR5, PT ;  /* 0x00000005ff007c0c */ /* 0x000fc8000bf05270 */
[----:B------:R-:W-:Y:S02]  /*f5f0*/  IMAD.U32 R11, RZ, RZ, UR4 ;  /* 0x00000004ff0b7e24 */ /* 0x000fe4000f8e00ff */
[----:B------:R-:W-:-:S03]  /*f600*/  IMAD.U32 R12, RZ, RZ, UR4 ;  /* 0x00000004ff0c7e24 */ /* 0x000fc6000f8e00ff */
[----:B------:R-:W0:Y:S04]  /*f610*/  SHFL.IDX PT, R0, R0, R11, 0x1f ;  /* 0x00001f0b00007589 */ /* 0x000e2800000e0000 */
[----:B------:R1:W2:Y:S01]  /*f620*/  SHFL.IDX PT, R5, R5, R12, 0x1f ;  /* 0x00001f0c05057589 */ /* 0x0002a200000e0000 */
[----:B0-----:R-:W-:-:S04]  /*f630*/  IABS R4, R0 ;  /* 0x0000000000047213 */ /* 0x001fc80000000000 */
[----:B------:R-:W0:Y:S08]  /*f640*/  I2F.RP R10, R4 ;  /* 0x00000004000a7306 */ /* 0x000e300000209400 */
[----:B0-----:R-:W0:Y:S02]  /*f650*/  MUFU.RCP R10, R10 ;  /* 0x0000000a000a7308 */ /* 0x001e240000001000 */
[----:B0-----:R-:W-:-:S06]  /*f660*/  VIADD R9, R10, 0xffffffe ;  /* 0x0ffffffe0a097836 */ /* 0x001fcc0000000000 */
[----:B------:R-:W0:Y:S01]  /*f670*/  F2I.FTZ.U32.TRUNC.NTZ R9, R9 ;  /* 0x0000000900097305 */ /* 0x000e22000021f000 */
[----:B-12---:R-:W-:Y:S05]  /*f680*/  @!P0 BRA `(.L_x_243) ;  /* 0x00000000000c8947 */ /* 0x006fea0003800000 */
[----:B------:R-:W-:-:S06]  /*f690*/  UIADD3 UR5, UR4, -0x1, URZ ;  /* 0xffffffff04057890 */ /* 0x000fcc000fffe03f */
[----:B------:R-:W-:-:S05]  /*f6a0*/  IMAD.U32 R11, RZ, RZ, UR5 ;  /* 0x00000005ff0b7e24 */ /* 0x000fca000f8e00ff */
[----:B------:R1:W2:Y:S02]  /*f6b0*/  SHFL.IDX PT, R6, R2, R11, 0x1f ;  /* 0x00001f0b02067589 */ /* 0x0002a400000e0000 */
.L_x_243:
[----:B--2---:R-:W-:Y:S01]  /*f6c0*/  IMAD R24, R6, R3, R8 ;  /* 0x0000000306187224 */ /* 0x004fe200078e0208 */
[----:B------:R-:W-:Y:S01]  /*f6d0*/  IABS R6, R5 ;  /* 0x0000000500067213 */ /* 0x000fe20000000000 */
[--C-:B0-----:R-:W-:Y:S01]  /*f6e0*/  IMAD.MOV R3, RZ, RZ, -R9.reuse ;  /* 0x000000ffff037224 */ /* 0x101fe200078e0a09 */
[----:B------:R-:W-:Y:S01]  /*f6f0*/  UIADD3 UR43, UR4, UR43, URZ ;  /* 0x0000002b042b7290 */ /* 0x000fe2000fffe03f */
[----:B-1----:R-:W-:Y:S01]  /*f700*/  IMAD.MOV.U32 R2, RZ, RZ, RZ ;  /* 0x000000ffff027224 */ /* 0x002fe200078e00ff */
[----:B------:R-:W0:Y:S01]  /*f710*/  I2F.RP R8, R6 ;  /* 0x0000000600087306 */ /* 0x000e220000209400 */
[----:B------:R-:W-:Y:S02]  /*f720*/  IMAD R10, R3, R4, RZ ;  /* 0x00000004030a7224 */ /* 0x000fe400078e02ff */
[----:B------:R-:W-:Y:S02]  /*f730*/  IMAD.MOV.U32 R3, RZ, RZ, R9 ;  /* 0x000000ffff037224 */ /* 0x000fe400078e0009 */
[----:B------:R-:W-:-:S02]  /*f740*/  IMAD.IADD R25, R7, 0x1, -R24 ;  /* 0x0000000107197824 */ /* 0x000fc400078e0a18 */
[----:B------:R-:W-:Y:S01]  /*f750*/  IMAD.HI.U32 R9, R9, R10, R2 ;  /* 0x0000000a09097227 */ /* 0x000fe200078e0002 */
[----:B------:R-:W-:Y:S02]  /*f760*/  IABS R3, R0 ;  /* 0x0000000000037213 */ /* 0x000fe40000000000 */
[----:B------:R-:W-:-:S03]  /*f770*/  IABS R2, R25 ;  /* 0x0000001900027213 */ /* 0x000fc60000000000 */
[----:B------:R-:W-:Y:S01]  /*f780*/  IMAD.MOV R3, RZ, RZ, -R3 ;  /* 0x000000ffff037224 */ /* 0x000fe200078e0a03 */
[----:B0-----:R-:W0:Y:S01]  /*f790*/  MUFU.RCP R8, R8 ;  /* 0x0000000800087308 */ /* 0x001e220000001000 */
[----:B------:R-:W-:-:S04]  /*f7a0*/  IMAD.HI.U32 R7, R9, R2, RZ ;  /* 0x0000000209077227 */ /* 0x000fc800078e00ff */
[----:B------:R-:W-:Y:S02]  /*f7b0*/  IMAD R9, R7, R3, R2 ;  /* 0x0000000307097224 */ /* 0x000fe400078e0202 */
[----:B------:R-:W-:-:S03]  /*f7c0*/  IMAD.MOV.U32 R2, RZ, RZ, RZ ;  /* 0x000000ffff027224 */ /* 0x000fc600078e00ff */
[----:B------:R-:W-:Y:S01]  /*f7d0*/  ISETP.GT.U32.AND P1, PT, R4, R9, PT ;  /* 0x000000090400720c */ /* 0x000fe20003f24070 */
[----:B0-----:R-:W-:-:S06]  /*f7e0*/  VIADD R3, R8, 0xffffffe ;  /* 0x0ffffffe08037836 */ /* 0x001fcc0000000000 */
[----:B------:R-:W0:Y:S06]  /*f7f0*/  F2I.FTZ.U32.TRUNC.NTZ R3, R3 ;  /* 0x0000000300037305 */ /* 0x000e2c000021f000 */
[----:B------:R-:W-:Y:S02]  /*f800*/  @!P1 IMAD.IADD R9, R9, 0x1, -R4 ;  /* 0x0000000109099824 */ /* 0x000fe400078e0a04 */
[----:B------:R-:W-:Y:S01]  /*f810*/  @!P1 VIADD R7, R7, 0x1 ;  /* 0x0000000107079836 */ /* 0x000fe20000000000 */
[----:B------:R-:W-:Y:S02]  /*f820*/  ISETP.NE.AND P1, PT, R0, RZ, PT ;  /* 0x000000ff0000720c */ /* 0x000fe40003f25270 */
[----:B------:R-:W-:Y:S01]  /*f830*/  ISETP.GE.U32.AND P0, PT, R9, R4, PT ;  /* 0x000000040900720c */ /* 0x000fe20003f06070 */
[----:B0-----:R-:W-:-:S04]  /*f840*/  IMAD.MOV R9, RZ, RZ, -R3 ;  /* 0x000000ffff097224 */ /* 0x001fc800078e0a03 */
[----:B------:R-:W-:-:S08]  /*f850*/  IMAD R9, R9, R6, RZ ;  /* 0x0000000609097224 */ /* 0x000fd000078e02ff */
[----:B------:R-:W-:Y:S01]  /*f860*/  @P0 IADD3 R7, R7, 0x1, RZ ;  /* 0x0000000107070810 */ /* 0x000fe20007ffe0ff */
[----:B------:R-:W-:Y:S01]  /*f870*/  IMAD.HI.U32 R4, R3, R9, R2 ;  /* 0x0000000903047227 */ /* 0x000fe200078e0002 */
[----:B------:R-:W-:-:S04]  /*f880*/  LOP3.LUT R2, R25, R0, RZ, 0x3c, !PT ;  /* 0x0000000019027212 */ /* 0x000fc800078e3cff */
[----:B------:R-:W-:Y:S02]  /*f890*/  ISETP.GE.AND P2, PT, R2, RZ, PT ;  /* 0x000000ff0200720c */ /* 0x000fe40003f46270 */
[----:B------:R-:W-:-:S05]  /*f8a0*/  IABS R2, R5 ;  /* 0x0000000500027213 */ /* 0x000fca0000000000 */
[----:B------:R-:W-:-:S06]  /*f8b0*/  IMAD.MOV R2, RZ, RZ, -R2 ;  /* 0x000000ffff027224 */ /* 0x000fcc00078e0a02 */
[----:B------:R-:W-:Y:S01]  /*f8c0*/  @!P2 IMAD.MOV R7, RZ, RZ, -R7 ;  /* 0x000000ffff07a224 */ /* 0x000fe200078e0a07 */
[----:B------:R-:W-:-:S04]  /*f8d0*/  @!P1 LOP3.LUT R7, RZ, R0, RZ, 0x33, !PT ;  /* 0x00000000ff079212 */ /* 0x000fc800078e33ff */
[-C--:B------:R-:W-:Y:S01]  /*f8e0*/  IABS R3, R7.reuse ;  /* 0x0000000700037213 */ /* 0x080fe20000000000 */
[----:B------:R-:W-:-:S04]  /*f8f0*/  IMAD R0, R0, R7, RZ ;  /* 0x0000000700007224 */ /* 0x000fc800078e02ff */
[----:B------:R-:W-:-:S04]  /*f900*/  IMAD.HI.U32 R4, R4, R3, RZ ;  /* 0x0000000304047227 */ /* 0x000fc800078e00ff */
[----:B------:R-:W-:Y:S01]  /*f910*/  IMAD R3, R4, R2, R3 ;  /* 0x0000000204037224 */ /* 0x000fe200078e0203 */
[----:B------:R-:W-:Y:S01]  /*f920*/  LOP3.LUT R2, R7, R5, RZ, 0x3c, !PT ;  /* 0x0000000507027212 */ /* 0x000fe200078e3cff */
[----:B------:R-:W-:-:S03]  /*f930*/  IMAD.IADD R25, R25, 0x1, -R0 ;  /* 0x0000000119197824 */ /* 0x000fc600078e0a00 */
[----:B------:R-:W-:Y:S02]  /*f940*/  ISETP.GT.U32.AND P1, PT, R6, R3, PT ;  /* 0x000000030600720c */ /* 0x000fe40003f24070 */
        /* <DEDUP_REMOVED lines=8> */
[--C-:B------:R-:W-:Y:S02]  /*f9d0*/  IMAD.MOV R2, RZ, RZ, -R4.reuse ;  /* 0x000000ffff027224 */ /* 0x100fe400078e0a04 */
[C---:B------:R-:W-:Y:S02]  /*f9e0*/  IMAD R4, R5.reuse, 0x1000000, R4 ;  /* 0x0100000005047824 */ /* 0x040fe400078e0204 */
[----:B------:R-:W-:-:S04]  /*f9f0*/  IMAD R7, R5, R2, R7 ;  /* 0x0000000205077224 */ /* 0x000fc800078e0207 */
[----:B------:R-:W-:Y:S01]  /*fa00*/  IMAD R26, R7, 0x10000, R4 ;  /* 0x00010000071a7824 */ /* 0x000fe200078e0204 */
[----:B------:R-:W-:Y:S06]  /*fa10*/  BRA `(.L_x_244) ;  /* 0x0000000000107947 */ /* 0x000fec0003800000 */
.L_x_241:
[----:B------:R-:W-:Y:S01]  /*fa20*/  IMAD.MOV.U32 R24, RZ, RZ, R7 ;  /* 0x000000ffff187224 */ /* 0x000fe200078e0007 */
[----:B------:R-:W-:Y:S01]  /*fa30*/  ULDC UR43, c[0x0][0xc3c] ;  /* 0x00030f00002b7ab9 */ /* 0x000fe20000000800 */
[----:B------:R-:W-:Y:S02]  /*fa40*/  IMAD.MOV.U32 R25, RZ, RZ, RZ ;  /* 0x000000ffff197224 */ /* 0x000fe400078e00ff */
[----:B------:R-:W-:-:S07]  /*fa50*/  IMAD.MOV.U32 R26, RZ, RZ, RZ ;  /* 0x000000ffff1a7224 */ /* 0x000fce00078e00ff */
.L_x_244:
[----:B------:R-:W0:Y:S01]  /*fa60*/  S2R R0, SR_TID.X ;  /* 0x0000000000007919 */ /* 0x000e220000002100 */
[----:B------:R-:W-:Y:S01]  /*fa70*/  IMAD.U32 R27, RZ, RZ, UR43 ;  /* 0x0000002bff1b7e24 */ /* 0x000fe2000f8e00ff */
[----:B------:R-:W-:Y:S01]  /*fa80*/  BAR.SYNC.DEFER_BLOCKING 0x4, 0x200 ;  /* 0x0108000000007b1d */ /* 0x000fe20000010000 */
[----:B0-----:R-:W-:-:S04]  /*fa90*/  LOP3.LUT R0, R0, 0x1f, RZ, 0xc0, !PT ;  /* 0x0000001f00007812 */ /* 0x001fc800078ec0ff */
[----:B------:R-:W-:-:S13]  /*faa0*/  ISETP.NE.AND P0, PT, R0, RZ, PT ;  /* 0x000000ff0000720c */ /* 0x000fda0003f05270 */
[----:B------:R-:W0:Y:S01]  /*fab0*/  @!P0 S2R R3, SR_CgaCtaId ;  /* 0x0000000000038919 */ /* 0x000e220000008800 */
[----:B------:R-:W-:-:S04]  /*fac0*/  @!P0 MOV R0, 0x400 ;  /* 0x0000040000008802 */ /* 0x000fc80000000f00 */
[----:B0-----:R-:W-:-:S05]  /*fad0*/  @!P0 LEA R16, R3, R0, 0x18 ;  /* 0x0000000003108211 */ /* 0x001fca00078ec0ff */
[----:B------:R1:W-:Y:S01]  /*fae0*/  @!P0 STS.128 [R16+0x132d0], R24 ;  /* 0x0132d01810008388 */ /* 0x0003e20000000c00 */
[----:B------:R-:W-:Y:S06]  /*faf0*/  BAR.ARV 0x5, 0x200 ;  /* 0x0148000000007b1d */ /* 0x000fec0000002000 */
.L_x_239:
[----:B------:R-:W-:Y:S02]  /*fb00*/  ULDC UR4, c[0x0][0xc3c] ;  /* 0x00030f0000047ab9 */ /* 0x000fe40000000800 */
[----:B------:R-:W-:-:S06]  /*fb10*/  UISETP.GE.AND UP0, UPT, UR43, UR4, UPT ;  /* 0x000000042b00728c */ /* 0x000fcc000bf06270 */
[----:B------:R-:W-:-:S13]  /*fb20*/  PLOP3.LUT P0, PT, PT, PT, UP0, 0x80, 0x0 ;  /* 0x000000000000781c */ /* 0x000fda0003f0f008 */
[----:B------:R-:W-:Y:S05]  /*fb30*/  @!P0 BRA `(.L_x_245) ;  /* 0xffffffc000b08947 */ /* 0x000fea000383ffff */
.L_x_179:
[----:B0-----:R-:W2:Y:S01]  /*fb40*/  LDL.LU R0, [R1+0xc] ;  /* 0x00000c0001007983 */ /* 0x001ea20000300800 */
[----:B------:R-:W-:Y:S01]  /*fb50*/  BSSY B0, `(.L_x_246) ;  /* 0x000000b000007945 */ /* 0x000fe20003800000 */
[----:B------:R-:W0:Y:S01]  /*fb60*/  S2R R5, SR_CgaCtaId ;  /* 0x0000000000057919 */ /* 0x000e220000008800 */
[----:B--2---:R-:W-:-:S04]  /*fb70*/  IADD3 R0, R0, 0x1, RZ ;  /* 0x0000000100007810 */ /* 0x004fc80007ffe0ff */
[----:B------:R-:W-:-:S04]  /*fb80*/  LEA.HI R2, R0, R0, RZ, 0x1 ;  /* 0x0000000000027211 */ /* 0x000fc800078f08ff */
[----:B------:R-:W-:Y:S02]  /*fb90*/  LOP3.LUT R3, R2, 0xfffffffe, RZ, 0xc0, !PT ;  /* 0xfffffffe02037812 */ /* 0x000fe400078ec0ff */
[----:B------:R-:W-:-:S03]  /*fba0*/  MOV R2, 0x400 ;  /* 0x0000040000027802 */ /* 0x000fc60000000f00 */
[----:B------:R-:W-:Y:S01]  /*fbb0*/  IMAD.IADD R0, R0, 0x1, -R3 ;  /* 0x0000000100007824 */ /* 0x000fe200078e0a03 */
[----:B0-----:R-:W-:-:S04]  /*fbc0*/  LEA R7, R5, R2, 0x18 ;  /* 0x0000000205077211 */ /* 0x001fc800078ec0ff */
[----:B------:R-:W-:-:S04]  /*fbd0*/  SHF.L.U32 R0, R0, 0x1f, RZ ;  /* 0x0000001f00007819 */ /* 0x000fc800000006ff */
[----:B------:R-:W0:Y:S02]  /*fbe0*/  SYNCS.PHASECHK.TRANS64.TRYWAIT P0, [R7+URZ+0x13220], R0 ;  /* 0x01322000070075a7 */ /* 0x000e24000800017f */
[----:B0-----:R-:W-:Y:S05]  /*fbf0*/  @!P0 BRA `(.L_x_247) ;  /* 0x0000000c00e08947 */ /* 0x001fea0003800000 */
.L_x_290:
[----:B------:R-:W-:Y:S05]  /*fc00*/  BSYNC B0 ;  /* 0x0000000000007941 */ /* 0x000fea0003800000 */
.L_x_246:
[----:B------:R-:W-:-:S03]  /*fc10*/  UMOV UR4, 0xffffffff ;  /* 0xffffffff00047882 */ /* 0x000fc60000000000 */
[----:B------:R-:W-:Y:S05]  /*fc20*/  BRA.DIV UR4, `(.L_x_248) ;  /* 0x0000000e04e87947 */ /* 0x000fea000b800000 */
[----:B0-----:R-:W0:Y:S02]  /*fc30*/  S2R R0, SR_TID.X ;  /* 0x0000000000007919 */ /* 0x001e240000002100 */
[----:B0-----:R-:W-:-:S04]  /*fc40*/  SHF.R.U32.HI R0, RZ, 0x5, R0 ;  /* 0x00000005ff007819 */ /* 0x001fc80000011600 */
[----:B------:R-:W-:-:S05]  /*fc50*/  LOP3.LUT R0, R0, 0x3, RZ, 0xc0, !PT ;  /* 0x0000000300007812 */ /* 0x000fca00078ec0ff */
[----:B------:R0:W2:Y:S02]  /*fc60*/  SHFL.IDX PT, R14, R0, RZ, 0x1f ;  /* 0x00001fff000e7589 */ /* 0x0000a400000e0000 */
.L_x_293:
[----:B--2---:R-:W-:Y:S01]  /*fc70*/  ISETP.NE.AND P0, PT, R14, RZ, PT ;  /* 0x000000ff0e00720c */ /* 0x004fe20003f05270 */
[----:B------:R-:W-:-:S12]  /*fc80*/  BSSY B0, `(.L_x_249) ;  /* 0x000002b000007945 */ /* 0x000fd80003800000 */
[----:B------:R-:W-:Y:S05]  /*fc90*/  @P0 BRA `(.L_x_250) ;  /* 0x0000000000a40947 */ /* 0x000fea0003800000 */
[----:B------:R-:W-:-:S03]  /*fca0*/  UMOV UR4, 0xffffffff ;  /* 0xffffffff00047882 */ /* 0x000fc60000000000 */
[----:B------:R-:W-:Y:S05]  /*fcb0*/  BRA.DIV UR4, `(.L_x_251) ;  /* 0x0000000e04f87947 */ /* 0x000fea000b800000 */
[----:B------:R-:W-:-:S13]  /*fcc0*/  ELECT P6, URZ, PT ;  /* 0x00000000003f782f */ /* 0x000fda00038c0000 */
.L_x_296:
[----:B------:R-:W-:Y:S05]  /*fcd0*/  @!P6 BRA `(.L_x_250) ;  /* 0x000000000094e947 */ /* 0x000fea0003800000 */
[----:B------:R-:W-:-:S06]  /*fce0*/  ULOP3.LUT UR4, UR38, 0x2, URZ, 0xfc, !UPT ;  /* 0x0000000226047892 */ /* 0x000fcc000f8efc3f */
[----:B0-----:R-:W-:-:S05]  /*fcf0*/  IMAD.U32 R0, RZ, RZ, UR4 ;  /* 0x00000004ff007e24 */ /* 0x001fca000f8e00ff */
[----:B------:R-:W-:-:S13]  /*fd00*/  ISETP.NE.AND P0, PT, R0, 0x3, PT ;  /* 0x000000030000780c */ /* 0x000fda0003f05270 */
[----:B------:R-:W-:Y:S05]  /*fd10*/  @!P0 BRA `(.L_x_252) ;  /* 0x0000000000048947 */ /* 0x000fea0003800000 */
[----:B------:R-:W-:Y:S01]  /*fd20*/  BPT.TRAP 0x1 ;  /* 0x000000040000795c */ /* 0x000fe20000300000 */
.L_x_252:
[----:B------:R-:W-:Y:S01]  /*fd30*/  VIADD R3, R7, 0x13240 ;  /* 0x0001324007037836 */ /* 0x000fe20000000000 */
[----:B------:R-:W-:Y:S01]  /*fd40*/  SHF.L.U32 R4, R19, 0x1f, RZ ;  /* 0x0000001f13047819 */ /* 0x000fe200000006ff */
        /* <DEDUP_REMOVED lines=10> */
.L_x_297:
[----:B------:R-:W2:Y:S02]  /*fdf0*/  SYNCS.PHASECHK.TRANS64.TRYWAIT P1, [R3+URZ], R0 ;  /* 0x00000000030075a7 */ /* 0x000ea4000802017f */
[----:B--2---:R-:W-:Y:S05]  /*fe00*/  @!P1 BRA `(.L_x_254) ;  /* 0x0000000c00d89947 */ /* 0x004fea0003800000 */
.L_x_298:
[----:B------:R-:W-:Y:S05]  /*fe10*/  @!P0 BRA `(.L_x_255) ;  /* 0x0000000000048947 */ /* 0x000fea0003800000 */
[----:B------:R-:W-:Y:S01]  /*fe20*/  BPT.TRAP 0x1 ;  /* 0x000000040000795c */ /* 0x000fe20000300000 */
.L_x_255:
[----:B--2---:R-:W-:-:S04]  /*fe30*/  IMAD R3, R18, 0x8, R7 ;  /* 0x0000000812037824 */ /* 0x004fc800078e0207 */
[----:B------:R-:W2:Y:S02]  /*fe40*/  SYNCS.PHASECHK.TRANS64.TRYWAIT P1, [R3+URZ+0x13260], R4 ;  /* 0x01326004030075a7 */ /* 0x000ea4000802017f */
[----:B--2---:R-:W-:Y:S05]  /*fe50*/  @!P1 BRA `(.L_x_256) ;  /* 0x0000000c00d89947 */ /* 0x004fea0003800000 */
.L_x_299:
[----:B------:R-:W-:Y:S05]  /*fe60*/  @!P0 BRA `(.L_x_257) ;  /* 0x0000000000048947 */ /* 0x000fea0003800000 */
[----:B------:R-:W-:Y:S01]  /*fe70*/  BPT.TRAP 0x1 ;  /* 0x000000040000795c */ /* 0x000fe20000300000 */
.L_x_257:
[----:B0-----:R-:W-:-:S04]  /*fe80*/  IMAD R5, R6, 0x8, R7 ;  /* 0x0000000806057824 */ /* 0x001fc800078e0207 */
[----:B------:R-:W0:Y:S02]  /*fe90*/  SYNCS.PHASECHK.TRANS64.TRYWAIT P1, [R5+URZ+0x13260], R0 ;  /* 0x01326000050075a7 */ /* 0x000e24000802017f */
[----:B0-----:R-:W-:Y:S05]  /*fea0*/  @!P1 BRA `(.L_x_258) ;  /* 0x0000000c00d89947 */ /* 0x001fea0003800000 */
.L_x_300:
[----:B------:R-:W-:Y:S05]  /*feb0*/  @!P0 BRA `(.L_x_259) ;  /* 0x0000000000048947 */ /* 0x000fea0003800000 */
[----:B------:R-:W-:Y:S01]  /*fec0*/  BPT.TRAP 0x1 ;  /* 0x000000040000795c */ /* 0x000fe20000300000 */
.L_x_259:
[----:B------:R-:W3:Y:S02]  /*fed0*/  SYNCS.PHASECHK.TRANS64.TRYWAIT P0, [R3+URZ+0x13280], R4 ;  /* 0x01328004030075a7 */ /* 0x000ee4000800017f */
[----:B---3--:R-:W-:Y:S05]  /*fee0*/  @!P0 BRA `(.L_x_260) ;  /* 0x0000000c00dc8947 */ /* 0x008fea0003800000 */
.L_x_261:
[----:B----4-:R4:W0:Y:S02]  /*fef0*/  SYNCS.PHASECHK.TRANS64.TRYWAIT P0, [R5+URZ+0x13280], R0 ;  /* 0x01328000050075a7 */ /* 0x010824000800017f */
[----:B0-----:R-:W-:Y:S05]  /*ff00*/  @!P0 NANOSLEEP.SYNCS 0x989680 ;  /* 0x009896800000895d */ /* 0x001fea0003900000 */
[----:B------:R-:W0:Y:S02]  /*ff10*/  @!P0 SYNCS.PHASECHK.TRANS64 P0, [R5+URZ+0x13280], R0 ;  /* 0x01328000050085a7 */ /* 0x000e24000800007f */
[----:B0-----:R-:W-:Y:S05]  /*ff20*/  @!P0 BRA `(.L_x_261) ;  /* 0xfffffffc00f08947 */ /* 0x001fea000383ffff */
.L_x_250:
[----:B------:R-:W-:Y:S05]  /*ff30*/  BSYNC B0 ;  /* 0x0000000000007941 */ /* 0x000fea0003800000 */
.L_x_249:
[----:B------:R-:W-:Y:S05]  /*ff40*/  EXIT ;  /* 0x000000000000794d */ /* 0x000fea0003800000 */
.L_x_140:
[----:B0-----:R0:W1:Y:S02]  /*ff50*/  SYNCS.PHASECHK.TRANS64.TRYWAIT P1, [R2+URZ+0x13200], R11 ;  /* 0x0132000b020075a7 */ /* 0x001064000802017f */
[----:B-1----:R-:W-:Y:S05]  /*ff60*/  @!P1 NANOSLEEP.SYNCS 0x989680 ;  /* 0x009896800000995d */ /* 0x002fea0003900000 */
[----:B------:R-:W1:Y:S02]  /*ff70*/  @!P1 SYNCS.PHASECHK.TRANS64 P1, [R2+URZ+0x13200], R11 ;  /* 0x0132000b020095a7 */ /* 0x000e64000802007f */
[----:B-1----:R-:W-:Y:S05]  /*ff80*/  @!P1 BRA `(.L_x_140) ;  /* 0xfffffffc00f09947 */ /* 0x002fea000383ffff */
[----:B------:R-:W-:Y:S05]  /*ff90*/  BRA `(.L_x_262) ;  /* 0xffffff1c00287947 */ /* 0x000fea000383ffff */
.L_x_144:
[----:B--2---:R2:W3:Y:S02]  /*ffa0*/  SYNCS.PHASECHK.TRANS64.TRYWAIT P2, [R6+URZ+0x13230], R7 ;  /* 0x01323007060075a7 */ /* 0x0044e4000804017f */
[----:B---3--:R-:W-:Y:S05]  /*ffb0*/  @!P2 NANOSLEEP.SYNCS 0x989680 ;  /* 0x009896800000a95d */ /* 0x008fea0003900000 */
[----:B------:R-:W3:Y:S02]  /*ffc0*/  @!P2 SYNCS.PHASECHK.TRANS64 P2, [R6+URZ+0x13230], R7 ;  /* 0x013230070600a5a7 */ /* 0x000ee4000804007f */
[----:B---3--:R-:W-:Y:S05]  /*ffd0*/  @!P2 BRA `(.L_x_144) ;  /* 0xfffffffc00f0a947 */ /* 0x008fea000383ffff */
[----:B------:R-:W-:Y:S05]  /*ffe0*/  BRA `(.L_x_143) ;  /* 0xffffff1c00587947 */ /* 0x000fea000383ffff */
.L_x_149:
[----:B-1----:R1:W2:Y:S02]  /*fff0*/  SYNCS.PHASECHK.TRANS64.TRYWAIT P1, [R10+URZ+0x13230], R11 ;  /* 0x0132300b0a0075a7 */ /* 0x0022a4000802017f */
[----:B--2---:R-:W-:Y:S05]  /*10000*/  @!P1 NANOSLEEP.SYNCS 0x989680 ;  /* 0x009896800000995d */ /* 0x004fea0003900000 */
[----:B------:R-:W2:Y:S02]  /*10010*/  @!P1 SYNCS.PHASECHK.TRANS64 P1, [R10+URZ+0x13230], R11 ;  /* 0x0132300b0a0095a7 */ /* 0x000ea4000802007f */
[----:B--2---:R-:W-:Y:S05]  /*10020*/  @!P1 BRA `(.L_x_149) ;  /* 0xfffffffc00f09947 */ /* 0x004fea000383ffff */
[----:B------:R-:W-:Y:S05]  /*10030*/  BRA `(.L_x_148) ;  /* 0xffffff4c00d87947 */ /* 0x000fea000383ffff */
.L_x_153:
[----:B-1----:R-:W-:-:S04]  /*10040*/  IMAD.U32 R12, RZ, RZ, UR11 ;  /* 0x0000000bff0c7e24 */ /* 0x002fc8000f8e00ff */
[----:B------:R1:W2:Y:S03]  /*10050*/  SYNCS.PHASECHK.TRANS64.TRYWAIT P1, [R12+URZ+0x13250], R11 ;  /* 0x0132500b0c0075a7 */ /* 0x0002a6000802017f */
[----:B--2---:R-:W-:Y:S05]  /*10060*/  @!P1 NANOSLEEP.SYNCS 0x989680 ;  /* 0x009896800000995d */ /* 0x004fea0003900000 */
[----:B------:R-:W2:Y:S02]  /*10070*/  @!P1 SYNCS.PHASECHK.TRANS64 P1, [R12+URZ+0x13250], R11 ;  /* 0x0132500b0c0095a7 */ /* 0x000ea4000802007f */
[----:B--2---:R-:W-:Y:S05]  /*10080*/  @!P1 BRA `(.L_x_153) ;  /* 0xfffffffc00ec9947 */ /* 0x004fea000383ffff */
[----:B------:R-:W-:Y:S05]  /*10090*/  BRA `(.L_x_152) ;  /* 0xffffff5000e87947 */ /* 0x000fea000383ffff */
.L_x_159:
[----:B-1----:R1:W2:Y:S02]  /*100a0*/  SYNCS.PHASECHK.TRANS64.TRYWAIT P1, [R13+URZ+0x13250], R0 ;  /* 0x013250000d0075a7 */ /* 0x0022a4000802017f */
[----:B--2---:R-:W-:Y:S05]  /*100b0*/  @!P1 NANOSLEEP.SYNCS 0x989680 ;  /* 0x009896800000995d */ /* 0x004fea0003900000 */
[----:B------:R-:W2:Y:S02]  /*100c0*/  @!P1 SYNCS.PHASECHK.TRANS64 P1, [R13+URZ+0x13250], R0 ;  /* 0x013250000d0095a7 */ /* 0x000ea4000802007f */
[----:B--2---:R-:W-:Y:S05]  /*100d0*/  @!P1 BRA `(.L_x_159) ;  /* 0xfffffffc00f09947 */ /* 0x004fea000383ffff */
[----:B------:R-:W-:Y:S05]  /*100e0*/  BRA `(.L_x_158) ;  /* 0xffffff7800b47947 */ /* 0x000fea000383ffff */
.L_x_195:
[----:B------:R-:W-:Y:S02]  /*100f0*/  IMAD.MOV.U32 R13, RZ, RZ, R20 ;  /* 0x000000ffff0d7224 */ /* 0x000fe400078e0014 */
[----:B------:R-:W-:Y:S02]  /*10100*/  IMAD.MOV.U32 R12, RZ, RZ, RZ ;  /* 0x000000ffff0c7224 */ /* 0x000fe400078e00ff */
[----:B------:R-:W-:Y:S02]  /*10110*/  IMAD.MOV.U32 R11, RZ, RZ, 0x1f ;  /* 0x0000001fff0b7424 */ /* 0x000fe400078e00ff */
[----:B------:R-:W-:-:S07]  /*10120*/  IMAD.MOV.U32 R15, RZ, RZ, -0x1 ;  /* 0xffffffffff0f7424 */ /* 0x000fce00078e00ff */
[----:B0-----:R-:W-:Y:S05]  /*10130*/  WARPSYNC.COLLECTIVE R15, `(.L_x_263) ;  /* 0x000000000f087348 */ /* 0x001fea0003c00000 */
[----:B------:R1:W2:Y:S02]  /*10140*/  SHFL.IDX P6, R14, R13, R12, R11 ;  /* 0x0000000c0d0e7389 */ /* 0x0002a400000c000b */
[----:B012---:R-:W-:Y:S01]  /*10150*/  ENDCOLLECTIVE ;  /* 0x000000000000791b */ /* 0x007fe20003800000 */
.L_x_263:
[----:B------:R-:W-:Y:S05]  /*10160*/  BRA `(.L_x_264) ;  /* 0xffffffcc00187947 */ /* 0x000fea000383ffff */
.L_x_197:
[----:B------:R-:W-:Y:S01]  /*10170*/  BSSY B0, `(.L_x_265) ;  /* 0x0000006000007945 */ /* 0x000fe20003800000 */
[----:B------:R-:W-:-:S07]  /*10180*/  IMAD.MOV.U32 R15, RZ, RZ, -0x1 ;  /* 0xffffffffff0f7424 */ /* 0x000fce00078e00ff */
[----:B01----:R-:W-:Y:S05]  /*10190*/  WARPSYNC.COLLECTIVE R15, `(.L_x_266) ;  /* 0x000000000f0c7348 */ /* 0x003fea0003c00000 */
[----:B------:R-:W-:Y:S02]  /*101a0*/  ELECT P6, UR62, PT ;  /* 0x00000000003e782f */ /* 0x000fe400038c0000 */
[----:B------:R-:W-:Y:S01]  /*101b0*/  MOV R14, UR62 ;  /* 0x0000003e000e7c02 */ /* 0x000fe20008000f00 */
[----:B01----:R-:W-:Y:S10]  /*101c0*/  ENDCOLLECTIVE ;  /* 0x000000000000791b */ /* 0x003ff40003800000 */
.L_x_266:
[----:B------:R-:W-:Y:S05]  /*101d0*/  BSYNC B0 ;  /* 0x0000000000007941 */ /* 0x000fea0003800000 */
.L_x_265:
[----:B------:R-:W-:Y:S05]  /*101e0*/  BRA `(.L_x_267) ;  /* 0xffffffcc00207947 */ /* 0x000fea000383ffff */
.L_x_199:
[----:B--2---:R2:W3:Y:S02]  /*101f0*/  SYNCS.PHASECHK.TRANS64.TRYWAIT P0, [R2+URZ+0x13280], R3 ;  /* 0x01328003020075a7 */ /* 0x0044e4000800017f */
[----:B---3--:R-:W-:Y:S05]  /*10200*/  @!P0 NANOSLEEP.SYNCS 0x989680 ;  /* 0x009896800000895d */ /* 0x008fea0003900000 */
[----:B------:R-:W3:Y:S02]  /*10210*/  @!P0 SYNCS.PHASECHK.TRANS64 P0, [R2+URZ+0x13280], R3 ;  /* 0x01328003020085a7 */ /* 0x000ee4000800007f */
[----:B---3--:R-:W-:Y:S05]  /*10220*/  @!P0 BRA `(.L_x_199) ;  /* 0xfffffffc00f08947 */ /* 0x008fea000383ffff */
[----:B------:R-:W-:Y:S05]  /*10230*/  BRA `(.L_x_268) ;  /* 0xffffffcc007c7947 */ /* 0x000fea000383ffff */
.L_x_201:
[----:B---3--:R3:W4:Y:S02]  /*10240*/  SYNCS.PHASECHK.TRANS64.TRYWAIT P0, [R2+URZ+0x13240], R3 ;  /* 0x01324003020075a7 */ /* 0x008724000800017f */
[----:B----4-:R-:W-:Y:S05]  /*10250*/  @!P0 NANOSLEEP.SYNCS 0x989680 ;  /* 0x009896800000895d */ /* 0x010fea0003900000 */
[----:B------:R-:W4:Y:S02]  /*10260*/  @!P0 SYNCS.PHASECHK.TRANS64 P0, [R2+URZ+0x13240], R3 ;  /* 0x01324003020085a7 */ /* 0x000f24000800007f */
[----:B----4-:R-:W-:Y:S05]  /*10270*/  @!P0 BRA `(.L_x_201) ;  /* 0xfffffffc00f08947 */ /* 0x010fea000383ffff */
[----:B------:R-:W-:Y:S05]  /*10280*/  BRA `(.L_x_269) ;  /* 0xffffffcc00cc7947 */ /* 0x000fea000383ffff */
.L_x_205:
[----:B------:R-:W-:Y:S01]  /*10290*/  MOV R13, R5 ;  /* 0x00000005000d7202 */ /* 0x000fe20000000f00 */
[----:B------:R-:W-:Y:S02]  /*102a0*/  IMAD.MOV.U32 R12, RZ, RZ, RZ ;  /* 0x000000ffff0c7224 */ /* 0x000fe400078e00ff */
[----:B------:R-:W-:Y:S02]  /*102b0*/  IMAD.MOV.U32 R11, RZ, RZ, 0x1c1f ;  /* 0x00001c1fff0b7424 */ /* 0x000fe400078e00ff */
[----:B------:R-:W-:Y:S02]  /*102c0*/  IMAD.MOV.U32 R15, RZ, RZ, -0x1 ;  /* 0xffffffffff0f7424 */ /* 0x000fe400078e00ff */
[----:B-----5:R-:W-:Y:S02]  /*102d0*/  IMAD R7, R9, R7, RZ ;  /* 0x0000000709077224 */ /* 0x020fe400078e02ff */
[----:B------:R-:W-:-:S07]  /*102e0*/  IMAD R25, R25, 0xc0, R10 ;  /* 0x000000c019197824 */ /* 0x000fce00078e020a */
[----:B------:R-:W-:Y:S05]  /*102f0*/  WARPSYNC.COLLECTIVE R15, `(.L_x_270) ;  /* 0x000000000f087348 */ /* 0x000fea0003c00000 */
[----:B------:R0:W1:Y:S02]  /*10300*/  SHFL.IDX P6, R14, R13, R12, R11 ;  /* 0x0000000c0d0e7389 */ /* 0x00006400000c000b */
[----:B01----:R-:W-:Y:S01]  /*10310*/  ENDCOLLECTIVE ;  /* 0x000000000000791b */ /* 0x003fe20003800000 */
.L_x_270:
[C---:B------:R-:W-:Y:S01]  /*10320*/  VIADD R8, R25.reuse, 0x20 ;  /* 0x0000002019087836 */ /* 0x040fe20000000000 */
[----:B------:R-:W-:Y:S01]  /*10330*/  ISETP.GE.AND P1, PT, R25, R7, PT ;  /* 0x000000071900720c */ /* 0x000fe20003f26270 */
[----:B------:R-:W-:Y:S02]  /*10340*/  IMAD.MOV.U32 R13, RZ, RZ, R0 ;  /* 0x000000ffff0d7224 */ /* 0x000fe400078e0000 */
[----:B------:R-:W-:-:S10]  /*10350*/  IMAD.MOV.U32 R2, RZ, RZ, R14 ;  /* 0x000000ffff027224 */ /* 0x000fd400078e000e */
[----:B------:R-:W-:Y:S05]  /*10360*/  WARPSYNC.COLLECTIVE R15, `(.L_x_271) ;  /* 0x000000000f087348 */ /* 0x000fea0003c00000 */
[----:B------:R0:W1:Y:S02]  /*10370*/  SHFL.IDX P6, R14, R13, R12, R11 ;  /* 0x0000000c0d0e7389 */ /* 0x00006400000c000b */
[----:B01----:R-:W-:Y:S01]  /*10380*/  ENDCOLLECTIVE ;  /* 0x000000000000791b */ /* 0x003fe20003800000 */
.L_x_271:
[----:B------:R-:W-:Y:S02]  /*10390*/  IMAD.MOV.U32 R13, RZ, RZ, R5 ;  /* 0x000000ffff0d7224 */ /* 0x000fe400078e0005 */
[----:B------:R-:W-:Y:S01]  /*103a0*/  IMAD.MOV.U32 R12, RZ, RZ, 0x1 ;  /* 0x00000001ff0c7424 */ /* 0x000fe200078e00ff */
[----:B------:R-:W-:-:S05]  /*103b0*/  @!P1 IADD3 R14, P2, R21, R14, RZ ;  /* 0x0000000e150e9210 */ /* 0x000fca0007f5e0ff */
[----:B------:R-:W-:Y:S02]  /*103c0*/  @!P1 IMAD.X R3, RZ, RZ, R2, P2 ;  /* 0x000000ffff039224 */ /* 0x000fe400010e0602 */
[----:B------:R-:W-:-:S07]  /*103d0*/  @!P1 IMAD.MOV.U32 R2, RZ, RZ, R14 ;  /* 0x000000ffff029224 */ /* 0x000fce00078e000e */
[----:B------:R-:W-:Y:S05]  /*103e0*/  WARPSYNC.COLLECTIVE R15, `(.L_x_272) ;  /* 0x000000000f087348 */ /* 0x000fea0003c00000 */
[----:B------:R0:W1:Y:S02]  /*103f0*/  SHFL.IDX P6, R14, R13, R12, R11 ;  /* 0x0000000c0d0e7389 */ /* 0x00006400000c000b */
[----:B01----:R-:W-:Y:S01]  /*10400*/  ENDCOLLECTIVE ;  /* 0x000000000000791b */ /* 0x003fe20003800000 */
.L_x_272:
[----:B------:R-:W-:Y:S01]  /*10410*/  @!PT LDS RZ, [RZ] ;  /* 0x00000000fffff984 */ /* 0x000fe20000000800 */
[----:B------:R-:W-:Y:S01]  /*10420*/  @!PT LDS RZ, [RZ] ;  /* 0x00000000fffff984 */ /* 0x000fe20000000800 */
[----:B------:R-:W-:Y:S01]  /*10430*/  @!PT LDS RZ, [RZ] ;  /* 0x00000000fffff984 */ /* 0x000fe20000000800 */
[----:B------:R0:W-:Y:S01]  /*10440*/  @!P1 LDGSTS.E.BYPASS.LTC128B.128 [R20+0xb000], desc[UR48][R2.64], !P0 ;  /* 0x0b00000002149fae */ /* 0x0001e2000c101d70 */
[----:B------:R-:W-:Y:S02]  /*10450*/  ISETP.GE.AND P1, PT, R8, R7, PT ;  /* 0x000000070800720c */ /* 0x000fe40003f26270 */
[----:B------:R-:W-:Y:S01]  /*10460*/  IADD3 R8, R25, 0x40, RZ ;  /* 0x0000004019087810 */ /* 0x000fe20007ffe0ff */
[----:B------:R-:W-:Y:S02]  /*10470*/  IMAD.MOV.U32 R13, RZ, RZ, R0 ;  /* 0x000000ffff0d7224 */ /* 0x000fe400078e0000 */
[----:B0-----:R-:W-:-:S08]  /*10480*/  IMAD.MOV.U32 R2, RZ, RZ, R14 ;  /* 0x000000ffff027224 */ /* 0x001fd000078e000e */
[----:B------:R-:W-:Y:S05]  /*10490*/  WARPSYNC.COLLECTIVE R15, `(.L_x_273) ;  /* 0x000000000f087348 */ /* 0x000fea0003c00000 */
[----:B------:R0:W1:Y:S02]  /*104a0*/  SHFL.IDX P6, R14, R13, R12, R11 ;  /* 0x0000000c0d0e7389 */ /* 0x00006400000c000b */
[----:B01----:R-:W-:Y:S01]  /*104b0*/  ENDCOLLECTIVE ;  /* 0x000000000000791b */ /* 0x003fe20003800000 */
.L_x_273:
        /* <DEDUP_REMOVED lines=8> */
.L_x_274:
[----:B------:R-:W-:Y:S01]  /*10540*/  @!PT LDS RZ, [RZ] ;  /* 0x00000000fffff984 */ /* 0x000fe20000000800 */
[----:B------:R-:W-:Y:S01]  /*10550*/  @!PT LDS RZ, [RZ] ;  /* 0x00000000fffff984 */ /* 0x000fe20000000800 */
[----:B------:R-:W-:Y:S01]  /*10560*/  @!PT LDS RZ, [RZ] ;  /* 0x00000000fffff984 */ /* 0x000fe20000000800 */
[----:B------:R0:W-:Y:S01]  /*10570*/  @!P1 LDGSTS.E.BYPASS.LTC128B.128 [R20+0xb800], desc[UR48][R2.64], !P0 ;  /* 0x0b80000002149fae */ /* 0x0001e2000c101d70 */
[----:B------:R-:W-:Y:S01]  /*10580*/  ISETP.GE.AND P1, PT, R8, R7, PT ;  /* 0x000000070800720c */ /* 0x000fe20003f26270 */
[----:B------:R-:W-:Y:S02]  /*10590*/  IMAD.MOV.U32 R13, RZ, RZ, R0 ;  /* 0x000000ffff0d7224 */ /* 0x000fe400078e0000 */
[----:B0-----:R-:W-:-:S10]  /*105a0*/  IMAD.MOV.U32 R2, RZ, RZ, R14 ;  /* 0x000000ffff027224 */ /* 0x001fd400078e000e */
[----:B------:R-:W-:Y:S05]  /*105b0*/  WARPSYNC.COLLECTIVE R15, `(.L_x_275) ;  /* 0x000000000f087348 */ /* 0x000fea0003c00000 */
[----:B------:R0:W1:Y:S02]  /*105c0*/  SHFL.IDX P6, R14, R13, R12, R11 ;  /* 0x0000000c0d0e7389 */ /* 0x00006400000c000b */
[----:B01----:R-:W-:Y:S01]  /*105d0*/  ENDCOLLECTIVE ;  /* 0x000000000000791b */ /* 0x003fe20003800000 */
.L_x_275:
        /* <DEDUP_REMOVED lines=8> */
.L_x_276:
[----:B------:R-:W-:Y:S01]  /*10660*/  @!PT LDS RZ, [RZ] ;  /* 0x00000000fffff984 */ /* 0x000fe20000000800 */
[----:B------:R-:W-:Y:S01]  /*10670*/  @!PT LDS RZ, [RZ] ;  /* 0x00000000fffff984 */ /* 0x000fe20000000800 */
[----:B------:R-:W-:Y:S01]  /*10680*/  @!PT LDS RZ, [RZ] ;  /* 0x00000000fffff984 */ /* 0x000fe20000000800 */
[----:B------:R0:W-:Y:S01]  /*10690*/  @!P1 LDGSTS.E.BYPASS.LTC128B.128 [R20+0xc000], desc[UR48][R2.64], !P0 ;  /* 0x0c00000002149fae */ /* 0x0001e2000c101d70 */
[----:B------:R-:W-:Y:S02]  /*106a0*/  IMAD.MOV.U32 R13, RZ, RZ, R0 ;  /* 0x000000ffff0d7224 */ /* 0x000fe400078e0000 */
[----:B------:R-:W-:-:S05]  /*106b0*/  VIADD R0, R25, 0x60 ;  /* 0x0000006019007836 */ /* 0x000fca0000000000 */
[----:B------:R-:W-:Y:S01]  /*106c0*/  ISETP.GE.AND P1, PT, R0, R7, PT ;  /* 0x000000070000720c */ /* 0x000fe20003f26270 */
[----:B------:R-:W-:-:S12]  /*106d0*/  IMAD.MOV.U32 R5, RZ, RZ, R14 ;  /* 0x000000ffff057224 */ /* 0x000fd800078e000e */
[----:B0-----:R-:W-:Y:S05]  /*106e0*/  WARPSYNC.COLLECTIVE R15, `(.L_x_277) ;  /* 0x000000000f087348 */ /* 0x001fea0003c00000 */
[----:B------:R1:W2:Y:S02]  /*106f0*/  SHFL.IDX P6, R14, R13, R12, R11 ;  /* 0x0000000c0d0e7389 */ /* 0x0002a400000c000b */
[----:B012---:R-:W-:Y:S01]  /*10700*/  ENDCOLLECTIVE ;  /* 0x000000000000791b */ /* 0x007fe20003800000 */
.L_x_277:
[----:B------:R-:W-:Y:S01]  /*10710*/  IMAD.MOV.U32 R13, RZ, RZ, R6 ;  /* 0x000000ffff0d7224 */ /* 0x000fe200078e0006 */
[----:B------:R-:W-:Y:S01]  /*10720*/  MOV R12, RZ ;  /* 0x000000ff000c7202 */ /* 0x000fe20000000f00 */
[----:B------:R-:W-:-:S07]  /*10730*/  IMAD.MOV.U32 R8, RZ, RZ, R14 ;  /* 0x000000ffff087224 */ /* 0x000fce00078e000e */
[----:B------:R-:W-:Y:S05]  /*10740*/  WARPSYNC.COLLECTIVE R15, `(.L_x_278) ;  /* 0x000000000f087348 */ /* 0x000fea0003c00000 */
[----:B------:R0:W1:Y:S02]  /*10750*/  SHFL.IDX P6, R14, R13, R12, R11 ;  /* 0x0000000c0d0e7389 */ /* 0x00006400000c000b */
[----:B01----:R-:W-:Y:S01]  /*10760*/  ENDCOLLECTIVE ;  /* 0x000000000000791b */ /* 0x003fe20003800000 */
.L_x_278:
        /* <DEDUP_REMOVED lines=11> */
.L_x_279:
[----:B------:R-:W-:-:S05]  /*10820*/  VIADD R2, R25, 0x80 ;  /* 0x0000008019027836 */ /* 0x000fca0000000000 */
[----:B------:R-:W-:Y:S01]  /*10830*/  ISETP.GE.AND P2, PT, R2, R7, PT ;  /* 0x000000070200720c */ /* 0x000fe20003f46270 */
[----:B------:R-:W-:Y:S02]  /*10840*/  IMAD.MOV.U32 R13, RZ, RZ, R6 ;  /* 0x000000ffff0d7224 */ /* 0x000fe400078e0006 */
[----:B------:R-:W-:-:S10]  /*10850*/  IMAD.MOV.U32 R12, RZ, RZ, 0x1 ;  /* 0x00000001ff0c7424 */ /* 0x000fd400078e00ff */
[----:B------:R-:W-:-:S13]  /*10860*/  @!P2 IADD3 R2, P1, R21, R14, RZ ;  /* 0x0000000e1502a210 */ /* 0x000fda0007f3e0ff */
[----:B------:R-:W-:Y:S05]  /*10870*/  WARPSYNC.COLLECTIVE R15, `(.L_x_280) ;  /* 0x000000000f087348 */ /* 0x000fea0003c00000 */
[----:B------:R0:W1:Y:S02]  /*10880*/  SHFL.IDX P6, R14, R13, R12, R11 ;  /* 0x0000000c0d0e7389 */ /* 0x00006400000c000b */
[----:B01----:R-:W-:Y:S01]  /*10890*/  ENDCOLLECTIVE ;  /* 0x000000000000791b */ /* 0x003fe20003800000 */
.L_x_280:
        /* <DEDUP_REMOVED lines=10> */
.L_x_281:
[----:B------:R-:W-:Y:S05]  /*10940*/  BRA `(.L_x_282) ;  /* 0xffffffd000c47947 */ /* 0x000fea000383ffff */
.L_x_208:
[----:B0-----:R0:W1:Y:S02]  /*10950*/  SYNCS.PHASECHK.TRANS64.TRYWAIT P0, [R16+URZ+0x13220], R3 ;  /* 0x01322003100075a7 */ /* 0x001064000800017f */
[----:B-1----:R-:W-:Y:S05]  /*10960*/  @!P0 NANOSLEEP.SYNCS 0x989680 ;  /* 0x009896800000895d */ /* 0x002fea0003900000 */
[----:B------:R-:W1:Y:S02]  /*10970*/  @!P0 SYNCS.PHASECHK.TRANS64 P0, [R16+URZ+0x13220], R3 ;  /* 0x01322003100085a7 */ /* 0x000e64000800007f */
[----:B-1----:R-:W-:Y:S05]  /*10980*/  @!P0 BRA `(.L_x_208) ;  /* 0xfffffffc00f08947 */ /* 0x002fea000383ffff */
[----:B------:R-:W-:Y:S05]  /*10990*/  BRA `(.L_x_283) ;  /* 0xffffffd4002c7947 */ /* 0x000fea000383ffff */
.L_x_214:
[----:B0-----:R0:W1:Y:S02]  /*109a0*/  SYNCS.PHASECHK.TRANS64.TRYWAIT P0, [R4+URZ+0x13280], R3 ;  /* 0x01328003040075a7 */ /* 0x001064000800017f */
[----:B-1----:R-:W-:Y:S05]  /*109b0*/  @!P0 NANOSLEEP.SYNCS 0x989680 ;  /* 0x009896800000895d */ /* 0x002fea0003900000 */
[----:B------:R-:W1:Y:S02]  /*109c0*/  @!P0 SYNCS.PHASECHK.TRANS64 P0, [R4+URZ+0x13280], R3 ;  /* 0x01328003040085a7 */ /* 0x000e64000800007f */
[----:B-1----:R-:W-:Y:S05]  /*109d0*/  @!P0 BRA `(.L_x_214) ;  /* 0xfffffffc00f08947 */ /* 0x002fea000383ffff */
[----:B------:R-:W-:Y:S05]  /*109e0*/  BRA `(.L_x_284) ;  /* 0xffffffd400c87947 */ /* 0x000fea000383ffff */
.L_x_219:
[----:B-1----:R1:W2:Y:S02]  /*109f0*/  SYNCS.PHASECHK.TRANS64.TRYWAIT P0, [R4+URZ+0x13240], R3 ;  /* 0x01324003040075a7 */ /* 0x0022a4000800017f */
[----:B--2---:R-:W-:Y:S05]  /*10a00*/  @!P0 NANOSLEEP.SYNCS 0x989680 ;  /* 0x009896800000895d */ /* 0x004fea0003900000 */
[----:B------:R-:W2:Y:S02]  /*10a10*/  @!P0 SYNCS.PHASECHK.TRANS64 P0, [R4+URZ+0x13240], R3 ;  /* 0x01324003040085a7 */ /* 0x000ea4000800007f */
[----:B--2---:R-:W-:Y:S05]  /*10a20*/  @!P0 BRA `(.L_x_219) ;  /* 0xfffffffc00f08947 */ /* 0x004fea000383ffff */
[----:B------:R-:W-:Y:S05]  /*10a30*/  BRA `(.L_x_285) ;  /* 0xffffffd800447947 */ /* 0x000fea000383ffff */
.L_x_225:
[----:B0-----:R0:W1:Y:S02]  /*10a40*/  SYNCS.PHASECHK.TRANS64.TRYWAIT P0, [R3+URZ+0x13270], R2 ;  /* 0x01327002030075a7 */ /* 0x001064000800017f */
[----:B-1----:R-:W-:Y:S05]  /*10a50*/  @!P0 NANOSLEEP.SYNCS 0x989680 ;  /* 0x009896800000895d */ /* 0x002fea0003900000 */
[----:B------:R-:W1:Y:S02]  /*10a60*/  @!P0 SYNCS.PHASECHK.TRANS64 P0, [R3+URZ+0x13270], R2 ;  /* 0x01327002030085a7 */ /* 0x000e64000800007f */
[----:B-1----:R-:W-:Y:S05]  /*10a70*/  @!P0 BRA `(.L_x_225) ;  /* 0xfffffffc00f08947 */ /* 0x002fea000383ffff */
[----:B------:R-:W-:Y:S05]  /*10a80*/  BRA `(.L_x_286) ;  /* 0xffffffd800e07947 */ /* 0x000fea000383ffff */
.L_x_227:
[----:B0-----:R0:W1:Y:S02]  /*10a90*/  SYNCS.PHASECHK.TRANS64.TRYWAIT P0, [R3+URZ+0x13260], R2 ;  /* 0x01326002030075a7 */ /* 0x001064000800017f */
[----:B-1----:R-:W-:Y:S05]  /*10aa0*/  @!P0 NANOSLEEP.SYNCS 0x989680 ;  /* 0x009896800000895d */ /* 0x002fea0003900000 */
[----:B------:R-:W1:Y:S02]  /*10ab0*/  @!P0 SYNCS.PHASECHK.TRANS64 P0, [R3+URZ+0x13260], R2 ;  /* 0x01326002030085a7 */ /* 0x000e64000800007f */
[----:B-1----:R-:W-:Y:S05]  /*10ac0*/  @!P0 BRA `(.L_x_227) ;  /* 0xfffffffc00f08947 */ /* 0x002fea000383ffff */
[----:B------:R-:W-:Y:S05]  /*10ad0*/  BRA `(.L_x_287) ;  /* 0xffffffd800e87947 */ /* 0x000fea000383ffff */
.L_x_234:
[----:B0-----:R0:W1:Y:S02]  /*10ae0*/  SYNCS.PHASECHK.TRANS64.TRYWAIT P1, [R2+URZ+0x13270], R3 ;  /* 0x01327003020075a7 */ /* 0x001064000802017f */
[----:B-1----:R-:W-:Y:S05]  /*10af0*/  @!P1 NANOSLEEP.SYNCS 0x989680 ;  /* 0x009896800000995d */ /* 0x002fea0003900000 */
[----:B------:R-:W1:Y:S02]  /*10b00*/  @!P1 SYNCS.PHASECHK.TRANS64 P1, [R2+URZ+0x13270], R3 ;  /* 0x01327003020095a7 */ /* 0x000e64000802007f */
[----:B-1----:R-:W-:Y:S05]  /*10b10*/  @!P1 BRA `(.L_x_234) ;  /* 0xfffffffc00f09947 */ /* 0x002fea000383ffff */
[----:B------:R-:W-:Y:S05]  /*10b20*/  BRA `(.L_x_288) ;  /* 0xffffffe0002c7947 */ /* 0x000fea000383ffff */
.L_x_236:
[----:B0-----:R0:W1:Y:S02]  /*10b30*/  SYNCS.PHASECHK.TRANS64.TRYWAIT P1, [R2+URZ+0x13260], R5 ;  /* 0x01326005020075a7 */ /* 0x001064000802017f */
[----:B-1----:R-:W-:Y:S05]  /*10b40*/  @!P1 NANOSLEEP.SYNCS 0x989680 ;  /* 0x009896800000995d */ /* 0x002fea0003900000 */
[----:B------:R-:W1:Y:S02]  /*10b50*/  @!P1 SYNCS.PHASECHK.TRANS64 P1, [R2+URZ+0x13260], R5 ;  /* 0x01326005020095a7 */ /* 0x000e64000802007f */
[----:B-1----:R-:W-:Y:S05]  /*10b60*/  @!P1 BRA `(.L_x_236) ;  /* 0xfffffffc00f09947 */ /* 0x002fea000383ffff */
[----:B------:R-:W-:Y:S05]  /*10b70*/  BRA `(.L_x_289) ;  /* 0xffffffe000347947 */ /* 0x000fea000383ffff */
.L_x_247:
[----:B0-----:R0:W2:Y:S02]  /*10b80*/  SYNCS.PHASECHK.TRANS64.TRYWAIT P0, [R7+URZ+0x13220], R0 ;  /* 0x01322000070075a7 */ /* 0x0010a4000800017f */
[----:B--2---:R-:W-:Y:S05]  /*10b90*/  @!P0 NANOSLEEP.SYNCS 0x989680 ;  /* 0x009896800000895d */ /* 0x004fea0003900000 */
[----:B------:R-:W2:Y:S02]  /*10ba0*/  @!P0 SYNCS.PHASECHK.TRANS64 P0, [R7+URZ+0x13220], R0 ;  /* 0x01322000070085a7 */ /* 0x000ea4000800007f */
[----:B--2---:R-:W-:Y:S05]  /*10bb0*/  @!P0 BRA `(.L_x_247) ;  /* 0xfffffffc00f08947 */ /* 0x004fea000383ffff */
[----:B------:R-:W-:Y:S05]  /*10bc0*/  BRA `(.L_x_290) ;  /* 0xfffffff0000c7947 */ /* 0x000fea000383ffff */
.L_x_248:
[----:B------:R-:W2:Y:S01]  /*10bd0*/  S2R R2, SR_TID.X ;  /* 0x0000000000027919 */ /* 0x000ea20000002100 */
[----:B------:R-:W-:Y:S01]  /*10be0*/  BSSY B0, `(.L_x_291) ;  /* 0x000000a000007945 */ /* 0x000fe20003800000 */
[----:B------:R-:W-:Y:S02]  /*10bf0*/  IMAD.MOV.U32 R12, RZ, RZ, RZ ;  /* 0x000000ffff0c7224 */ /* 0x000fe400078e00ff */
[----:B------:R-:W-:Y:S02]  /*10c00*/  IMAD.MOV.U32 R11, RZ, RZ, 0x1f ;  /* 0x0000001fff0b7424 */ /* 0x000fe400078e00ff */
[----:B------:R-:W-:Y:S01]  /*10c10*/  IMAD.MOV.U32 R15, RZ, RZ, -0x1 ;  /* 0xffffffffff0f7424 */ /* 0x000fe200078e00ff */
[----:B--2---:R-:W-:-:S04]  /*10c20*/  SHF.R.U32.HI R2, RZ, 0x5, R2 ;  /* 0x00000005ff027819 */ /* 0x004fc80000011602 */
[----:B------:R-:W-:-:S05]  /*10c30*/  LOP3.LUT R2, R2, 0x3, RZ, 0xc0, !PT ;  /* 0x0000000302027812 */ /* 0x000fca00078ec0ff */
[----:B------:R-:W-:-:S07]  /*10c40*/  IMAD.MOV.U32 R13, RZ, RZ, R2 ;  /* 0x000000ffff0d7224 */ /* 0x000fce00078e0002 */
[----:B01----:R-:W-:Y:S05]  /*10c50*/  WARPSYNC.COLLECTIVE R15, `(.L_x_292) ;  /* 0x000000000f087348 */ /* 0x003fea0003c00000 */
[----:B------:R2:W3:Y:S02]  /*10c60*/  SHFL.IDX P6, R14, R13, R12, R11 ;  /* 0x0000000c0d0e7389 */ /* 0x0004e400000c000b */
[----:B0123--:R-:W-:Y:S01]  /*10c70*/  ENDCOLLECTIVE ;  /* 0x000000000000791b */ /* 0x00ffe20003800000 */
.L_x_292:
[----:B------:R-:W-:Y:S05]  /*10c80*/  BSYNC B0 ;  /* 0x0000000000007941 */ /* 0x000fea0003800000 */
.L_x_291:
[----:B------:R-:W-:Y:S05]  /*10c90*/  BRA `(.L_x_293) ;  /* 0xffffffec00f47947 */ /* 0x000fea000383ffff */
.L_x_251:
[----:B------:R-:W-:Y:S01]  /*10ca0*/  BSSY B1, `(.L_x_294) ;  /* 0x0000006000017945 */ /* 0x000fe20003800000 */
[----:B------:R-:W-:-:S07]  /*10cb0*/  IMAD.MOV.U32 R15, RZ, RZ, -0x1 ;  /* 0xffffffffff0f7424 */ /* 0x000fce00078e00ff */
[----:B01----:R-:W-:Y:S05]  /*10cc0*/  WARPSYNC.COLLECTIVE R15, `(.L_x_295) ;  /* 0x000000000f0c7348 */ /* 0x003fea0003c00000 */
[----:B------:R-:W-:Y:S02]  /*10cd0*/  ELECT P6, UR62, PT ;  /* 0x00000000003e782f */ /* 0x000fe400038c0000 */
[----:B------:R-:W-:Y:S01]  /*10ce0*/  MOV R14, UR62 ;  /* 0x0000003e000e7c02 */ /* 0x000fe20008000f00 */
[----:B01----:R-:W-:Y:S10]  /*10cf0*/  ENDCOLLECTIVE ;  /* 0x000000000000791b */ /* 0x003ff40003800000 */
.L_x_295:
[----:B------:R-:W-:Y:S05]  /*10d00*/  BSYNC B1 ;  /* 0x0000000000017941 */ /* 0x000fea0003800000 */
.L_x_294:
[----:B------:R-:W-:Y:S05]  /*10d10*/  BRA `(.L_x_296) ;  /* 0xffffffec00ec7947 */ /* 0x000fea000383ffff */
.L_x_253:
[----:B0-----:R0:W2:Y:S02]  /*10d20*/  SYNCS.PHASECHK.TRANS64.TRYWAIT P1, [R5+URZ], R4 ;  /* 0x00000004050075a7 */ /* 0x0010a4000802017f */
[----:B--2---:R-:W-:Y:S05]  /*10d30*/  @!P1 NANOSLEEP.SYNCS 0x989680 ;  /* 0x009896800000995d */ /* 0x004fea0003900000 */
[----:B------:R-:W2:Y:S02]  /*10d40*/  @!P1 SYNCS.PHASECHK.TRANS64 P1, [R5+URZ], R4 ;  /* 0x00000004050095a7 */ /* 0x000ea4000802007f */
[----:B--2---:R-:W-:Y:S05]  /*10d50*/  @!P1 BRA `(.L_x_253) ;  /* 0xfffffffc00f09947 */ /* 0x004fea000383ffff */
[----:B------:R-:W-:Y:S05]  /*10d60*/  BRA `(.L_x_297) ;  /* 0xfffffff000207947 */ /* 0x000fea000383ffff */
.L_x_254:
[----:B--2---:R2:W3:Y:S02]  /*10d70*/  SYNCS.PHASECHK.TRANS64.TRYWAIT P1, [R3+URZ], R0 ;  /* 0x00000000030075a7 */ /* 0x0044e4000802017f */
[----:B---3--:R-:W-:Y:S05]  /*10d80*/  @!P1 NANOSLEEP.SYNCS 0x989680 ;  /* 0x009896800000995d */ /* 0x008fea0003900000 */
[----:B------:R-:W3:Y:S02]  /*10d90*/  @!P1 SYNCS.PHASECHK.TRANS64 P1, [R3+URZ], R0 ;  /* 0x00000000030095a7 */ /* 0x000ee4000802007f */
[----:B---3--:R-:W-:Y:S05]  /*10da0*/  @!P1 BRA `(.L_x_254) ;  /* 0xfffffffc00f09947 */ /* 0x008fea000383ffff */
[----:B------:R-:W-:Y:S05]  /*10db0*/  BRA `(.L_x_298) ;  /* 0xfffffff000147947 */ /* 0x000fea000383ffff */
.L_x_256:
[----:B--2---:R2:W3:Y:S02]  /*10dc0*/  SYNCS.PHASECHK.TRANS64.TRYWAIT P1, [R3+URZ+0x13260], R4 ;  /* 0x01326004030075a7 */ /* 0x0044e4000802017f */
[----:B---3--:R-:W-:Y:S05]  /*10dd0*/  @!P1 NANOSLEEP.SYNCS 0x989680 ;  /* 0x009896800000995d */ /* 0x008fea0003900000 */
[----:B------:R-:W3:Y:S02]  /*10de0*/  @!P1 SYNCS.PHASECHK.TRANS64 P1, [R3+URZ+0x13260], R4 ;  /* 0x01326004030095a7 */ /* 0x000ee4000802007f */
[----:B---3--:R-:W-:Y:S05]  /*10df0*/  @!P1 BRA `(.L_x_256) ;  /* 0xfffffffc00f09947 */ /* 0x008fea000383ffff */
[----:B------:R-:W-:Y:S05]  /*10e00*/  BRA `(.L_x_299) ;  /* 0xfffffff000147947 */ /* 0x000fea000383ffff */
.L_x_258:
[----:B0-----:R0:W3:Y:S02]  /*10e10*/  SYNCS.PHASECHK.TRANS64.TRYWAIT P1, [R5+URZ+0x13260], R0 ;  /* 0x01326000050075a7 */ /* 0x0010e4000802017f */
[----:B---3--:R-:W-:Y:S05]  /*10e20*/  @!P1 NANOSLEEP.SYNCS 0x989680 ;  /* 0x009896800000995d */ /* 0x008fea0003900000 */
[----:B------:R-:W3:Y:S02]  /*10e30*/  @!P1 SYNCS.PHASECHK.TRANS64 P1, [R5+URZ+0x13260], R0 ;  /* 0x01326000050095a7 */ /* 0x000ee4000802007f */
[----:B---3--:R-:W-:Y:S05]  /*10e40*/  @!P1 BRA `(.L_x_258) ;  /* 0xfffffffc00f09947 */ /* 0x008fea000383ffff */
[----:B------:R-:W-:Y:S05]  /*10e50*/  BRA `(.L_x_300) ;  /* 0xfffffff000147947 */ /* 0x000fea000383ffff */
.L_x_260:
[----:B---3--:R3:W4:Y:S02]  /*10e60*/  SYNCS.PHASECHK.TRANS64.TRYWAIT P0, [R3+URZ+0x13280], R4 ;  /* 0x01328004030075a7 */ /* 0x008724000800017f */
[----:B----4-:R-:W-:Y:S05]  /*10e70*/  @!P0 NANOSLEEP.SYNCS 0x989680 ;  /* 0x009896800000895d */ /* 0x010fea0003900000 */
[----:B------:R-:W4:Y:S02]  /*10e80*/  @!P0 SYNCS.PHASECHK.TRANS64 P0, [R3+URZ+0x13280], R4 ;  /* 0x01328004030085a7 */ /* 0x000f24000800007f */
[----:B----4-:R-:W-:Y:S05]  /*10e90*/  @!P0 BRA `(.L_x_260) ;  /* 0xfffffffc00f08947 */ /* 0x010fea000383ffff */
[----:B------:R-:W-:Y:S05]  /*10ea0*/  BRA `(.L_x_261) ;  /* 0xfffffff000107947 */ /* 0x000fea000383ffff */
.L_x_301:
        /* <DEDUP_REMOVED lines=13> */
.L_x_2188:


//--------------------- .text._ZN7cutlass13device_kernelIN5flash11enable_sm90INS1_16FlashAttnFwdSm90INS1_25CollectiveMainloopFwdSm90ILi2EN4cute5tupleIJNS5_1CILi1EEES8_S8_EEENS6_IJNS7_ILi192EEENS7_ILi160EEENS7_ILi64EEEEEELi64ENS_12float_e4m3_tEfNS_4arch4Sm90ELb0ELb0ELb1ELb1ELb0ELb1ELb0ELb1ELb1ELb1ELb1ELb0EEENS1_21CollectiveEpilogueFwdINS6_IJSA_SC_SB_EEES9_NS_10bfloat16_tESG_Li384ELb1ELb1ELb1ELb1EEENS1_36VarlenDynamicPersistentTileSchedulerILi192ELi160ELi384ELi128ELb1ELb1ELb1ELb0ELb1ELb1EEEEEEEEEvNT_6ParamsE --------------------------
	.section	.text._ZN7cutlass13device_kernelIN5flash11enable_sm90INS1_16FlashAttnFwdSm90INS1_25CollectiveMainloopFwdSm90ILi2EN4cute5tupleIJNS5_1CILi1EEES8_S8_EEENS6_IJNS7_ILi192EEENS7_ILi160EEENS7_ILi64EEEEEELi64ENS_12float_e4m3_tEfNS_4arch4Sm90ELb0ELb0ELb1ELb1ELb0ELb1ELb0ELb1ELb1ELb1ELb1ELb0EEENS1_21CollectiveEpilogueFwdINS6_IJSA_SC_SB_EEES9_NS_10bfloat16_tESG_Li384ELb1ELb1ELb1ELb1EEENS1_36VarlenDynamicPersistentTileSchedulerILi192ELi160ELi384ELi128ELb1ELb1ELb1ELb0ELb1ELb1EEEEEEEEEvNT_6ParamsE,"ax",@progbits
	.align	128
.text._ZN7cutlass13device_kernelIN5flash11enable_sm90INS1_16FlashAttnFwdSm90INS1_25CollectiveMainloopFwdSm90ILi2EN4cute5tupleIJNS5_1CILi1EEES8_S8_EEENS6_IJNS7_ILi192EEENS7_ILi160EEENS7_ILi64EEEEEELi64ENS_12float_e4m3_tEfNS_4arch4Sm90ELb0ELb0ELb1ELb1ELb0ELb1ELb0ELb1ELb1ELb1ELb1ELb0EEENS1_21CollectiveEpilogueFwdINS6_IJSA_SC_SB_EEES9_NS_10bfloat16_tESG_Li384ELb1ELb1ELb1ELb1EEENS1_36VarlenDynamicPersistentTileSchedulerILi192ELi160ELi384ELi128ELb1ELb1ELb1ELb0ELb1ELb1EEEEEEEEEvNT_6ParamsE:
        .type           _ZN7cutlass13device_kernelIN5flash11enable_sm90INS1_16FlashAttnFwdSm90INS1_25CollectiveMainloopFwdSm90ILi2EN4cute5tupleIJNS5_1CILi1EEES8_S8_EEENS6_IJNS7_ILi192EEENS7_ILi160EEENS7_ILi64EEEEEELi64ENS_12float_e4m3_tEfNS_4arch4Sm90ELb0ELb0ELb1ELb1ELb0ELb1ELb0ELb1ELb1ELb1ELb1ELb0EEENS1_21CollectiveEpilogueFwdINS6_IJSA_SC_SB_EEES9_NS_10bfloat16_tESG_Li384ELb1ELb1ELb1ELb1EEENS1_36VarlenDynamicPersistentTileSchedulerILi192ELi160ELi384ELi128ELb1ELb1ELb1ELb0ELb1ELb1EEEEEEEEEvNT_6ParamsE,@function
        .size           _ZN7cutlass13device_kernelIN5flash11enable_sm90INS1_16FlashAttnFwdSm90INS1_25CollectiveMainloopFwdSm90ILi2EN4cute5tupleIJNS5_1CILi1EEES8_S8_EEENS6_IJNS7_ILi192EEENS7_ILi160EEENS7_ILi64EEEEEELi64ENS_12float_e4m3_tEfNS_4arch4Sm90ELb0ELb0ELb1ELb1ELb0ELb1ELb0ELb1ELb1ELb1ELb1ELb0EEENS1_21CollectiveEpilogueFwdINS6_IJSA_SC_SB_EEES9_NS_10bfloat16_tESG_Li384ELb1ELb1ELb1ELb1EEENS1_36VarlenDynamicPersistentTileSchedulerILi192ELi160ELi384ELi128ELb1ELb1ELb1ELb0ELb1ELb1EEEEEEEEEvNT_6ParamsE,(.L_x_2189 - _ZN7cutlass13device_kernelIN5flash11enable_sm90INS1_16FlashAttnFwdSm90INS1_25CollectiveMainloopFwdSm90ILi2EN4cute5tupleIJNS5_1CILi1EEES8_S8_EEENS6_IJNS7_ILi192EEENS7_ILi160EEENS7_ILi64EEEEEELi64ENS_12float_e4m3_tEfNS_4arch4Sm90ELb0ELb0ELb1ELb1ELb0ELb1ELb0ELb1ELb1ELb1ELb1ELb0EEENS1_21CollectiveEpilogueFwdINS6_IJSA_SC_SB_EEES9_NS_10bfloat16_tESG_Li384ELb1ELb1ELb1ELb1EEENS1_36VarlenDynamicPersistentTileSchedulerILi192ELi160ELi384ELi128ELb1ELb1ELb1ELb0ELb1ELb1EEEEEEEEEvNT_6ParamsE)
        .other          _ZN7cutlass13device_kernelIN5flash11enable_sm90INS1_16FlashAttnFwdSm90INS1_25CollectiveMainloopFwdSm90ILi2EN4cute5tupleIJNS5_1CILi1EEES8_S8_EEENS6_IJNS7_ILi192EEENS7_ILi160EEENS7_ILi64EEEEEELi64ENS_12float_e4m3_tEfNS_4arch4Sm90ELb0ELb0ELb1ELb1ELb0ELb1ELb0ELb1ELb1ELb1ELb1ELb0EEENS1_21CollectiveEpilogueFwdINS6_IJSA_SC_SB_EEES9_NS_10bfloat16_tESG_Li384ELb1ELb1ELb1ELb1EEENS1_36VarlenDynamicPersistentTileSchedulerILi192ELi160ELi384ELi128ELb1ELb1ELb1ELb0ELb1ELb1EEEEEEEEEvNT_6ParamsE,@"STO_CUDA_ENTRY STV_DEFAULT"
_ZN7cutlass13device_kernelIN5flash11enable_sm90INS1_16FlashAttnFwdSm90INS1_25CollectiveMainloopFwdSm90ILi2EN4cute5tupleIJNS5_1CILi1EEES8_S8_EEENS6_IJNS7_ILi192EEENS7_ILi160EEENS7_ILi64EEEEEELi64ENS_12float_e4m3_tEfNS_4arch4Sm90ELb0ELb0ELb1ELb1ELb0ELb1ELb0ELb1ELb1ELb1ELb1ELb0EEENS1_21CollectiveEpilogueFwdINS6_IJSA_SC_SB_EEES9_NS_10bfloat16_tESG_Li384ELb1ELb1ELb1ELb1EEENS1_36VarlenDynamicPersistentTileSchedulerILi192ELi160ELi384ELi128ELb1ELb1ELb1ELb0ELb1ELb1EEEEEEEEEvNT_6ParamsE:
[----:B------:R-:W0:Y:S02]  /*0000*/  LDC R1, c[0x0][0x28] ;  /* 0x00000a00ff017b82 */ /* 0x000e240000000800 */
[----:B0-----:R-:W-:Y:S01]  /*0010*/  VIADD R1, R1, 0xffffff68 ;  /* 0xffffff6801017836 */ /* 0x001fe20000000000 */
[----:B------:R-:W0:Y:S01]  /*0020*/  S2R R3, SR_TID.X ;  /* 0x0000000000037919 */ /* 0x000e220000002100 */
[----:B------:R-:W-:Y:S01]  /*0030*/  ELECT P0, URZ, PT ;  /* 0x00000000003f782f */ /* 0x000fe20003800000 */
[----:B------:R-:W-:Y:S01]  /*0040*/  BSSY B0, `(.L_x_302) ;  /* 0x0000013000007945 */ /* 0x000fe20003800000 */
[----:B0-----:R-:W-:-:S05]  /*0050*/  SHF.R.U32.HI R0, RZ, 0x5, R3 ;  /* 0x00000005ff007819 */ /* 0x001fca0000011603 */
[----:B------:R-:W0:Y:S02]  /*0060*/  SHFL.IDX PT, R2, R0, RZ, 0x1f ;  /* 0x00001fff00027589 */ /* 0x000e2400000e0000 */
[----:B0-----:R-:W-:-:S13]  /*0070*/  ISETP.EQ.AND P0, PT, R2, RZ, P0 ;  /* 0x000000ff0200720c */ /* 0x001fda0000702270 */
[----:B------:R-:W-:Y:S05]  /*0080*/  @!P0 BRA `(.L_x_303) ;  /* 0x0000000000388947 */ /* 0x000fea0003800000 */
[----:B------:R-:W-:Y:S02]  /*0090*/  ULDC.64 UR4, c[0x0][0x198] ;  /* 0x0000660000047ab9 */ /* 0x000fe40000000a00 */
[----:B------:R-:W-:Y:S02]  /*00a0*/  UIADD3 UR6, UP0, UR4, 0x370, URZ ;  /* 0x0000037004067890 */ /* 0x000fe4000ff1e03f */
[----:B------:R-:W-:Y:S02]  /*00b0*/  UIADD3 UR8, UP1, UR4, 0x470, URZ ;  /* 0x0000047004087890 */ /* 0x000fe4000ff3e03f */
[----:B------:R-:W-:Y:S02]  /*00c0*/  UIADD3 UR10, UP2, UR4, 0x570, URZ ;  /* 0x00000570040a7890 */ /* 0x000fe4000ff5e03f */
[----:B------:R-:W-:Y:S02]  /*00d0*/  UIADD3 UR4, UP3, UR4, 0x670, URZ ;  /* 0x0000067004047890 */ /* 0x000fe4000ff7e03f */
[----:B------:R-:W-:-:S02]  /*00e0*/  UIADD3.X UR7, URZ, UR5, URZ, UP0, !UPT ;  /* 0x000000053f077290 */ /* 0x000fc400087fe43f */
[----:B------:R-:W-:Y:S02]  /*00f0*/  UIADD3.X UR9, URZ, UR5, URZ, UP1, !UPT ;  /* 0x000000053f097290 */ /* 0x000fe40008ffe43f */
[----:B------:R-:W-:Y:S02]  /*0100*/  UIADD3.X UR11, URZ, UR5, URZ, UP2, !UPT ;  /* 0x000000053f0b7290 */ /* 0x000fe400097fe43f */
[----:B------:R-:W-:-:S03]  /*0110*/  UIADD3.X UR5, URZ, UR5, URZ, UP3, !UPT ;  /* 0x000000053f057290 */ /* 0x000fc60009ffe43f */
[----:B------:R0:W-:Y:S02]  /*0120*/  UTMACCTL.PF [UR6] ;  /* 0x00000000060079b9 */ /* 0x0001e40008040000 */
[----:B------:R0:W-:Y:S02]  /*0130*/  UTMACCTL.PF [UR8] ;  /* 0x00000000080079b9 */ /* 0x0001e40008040000 */
[----:B------:R0:W-:Y:S02]  /*0140*/  UTMACCTL.PF [UR10] ;  /* 0x000000000a0079b9 */ /* 0x0001e40008040000 */
[----:B------:R0:W-:Y:S02]  /*0150*/  UTMACCTL.PF [UR4] ;  /* 0x00000000040079b9 */ /* 0x0001e40008040000 */
[----:B0-----:R-:W-:Y:S01]  /*0160*/  NOP ;  /* 0x0000000000007918 */ /* 0x001fe20000000000 */
.L_x_303:
[----:B------:R-:W-:Y:S05]  /*0170*/  BSYNC B0 ;  /* 0x0000000000007941 */ /* 0x000fea0003800000 */
.L_x_302:
[----:B------:R-:W-:Y:S01]  /*0180*/  VOTEU.ANY UP0, P0 ;  /* 0x00000000003f7886 */ /* 0x000fe20000000100 */
[----:B------:R-:W0:Y:S01]  /*0190*/  SHFL.IDX PT, R2, R0, RZ, 0x1f ;  /* 0x00001fff00027589 */ /* 0x000e2200000e0000 */
[----:B------:R-:W-:Y:S01]  /*01a0*/  UMOV UR4, 0x80 ;  /* 0x0000008000047882 */ /* 0x000fe20000000000 */
[----:B------:R-:W-:Y:S01]  /*01b0*/  UMOV UR7, 0x180 ;  /* 0x0000018000077882 */ /* 0x000fe20000000000 */
[----:B------:R-:W-:Y:S01]  /*01c0*/  SHF.R.U32.HI R3, RZ, 0x7, R3 ;  /* 0x00000007ff037819 */ /* 0x000fe20000011603 */
[----:B------:R-:W1:Y:S01]  /*01d0*/  @UP0 S2UR UR8, SR_CgaCtaId ;  /* 0x00000000000809c3 */ /* 0x000e620000008800 */
[----:B------:R-:W-:Y:S01]  /*01e0*/  @UP0 UMOV UR6, 0x400 ;  /* 0x0000040000060882 */ /* 0x000fe20000000000 */
[----:B------:R-:W-:-:S04]  /*01f0*/  @UP0 UIADD3 UR4, -UR4, 0x100000, URZ ;  /* 0x0010000004040890 */ /* 0x000fc8000fffe13f */
[----:B------:R-:W-:Y:S02]  /*0200*/  @UP0 USHF.L.U32 UR5, UR4, 0xb, URZ ;  /* 0x0000000b04050899 */ /* 0x000fe4000800063f */
[----:B------:R-:W-:Y:S01]  /*0210*/  @UP0 USHF.L.U32 UR4, UR4, 0x1, URZ ;  /* 0x0000000104040899 */ /* 0x000fe2000800063f */
[----:B------:R-:W-:Y:S01]  /*0220*/  VOTEU.ANY UP1, P0 ;  /* 0x00000000003f7886 */ /* 0x000fe20000020100 */
[----:B0-----:R-:W-:Y:S02]  /*0230*/  ISETP.NE.AND P1, PT, R2, RZ, PT ;  /* 0x000000ff0200720c */ /* 0x001fe40003f25270 */
[----:B------:R0:W2:Y:S01]  /*0240*/  SHFL.IDX PT, R2, R3, RZ, 0x1f ;  /* 0x00001fff03027589 */ /* 0x0000a200000e0000 */
[----:B-1----:R-:W-:Y:S02]  /*0250*/  @UP0 ULEA UR8, UR8, UR6, 0x18 ;  /* 0x0000000608080291 */ /* 0x002fe4000f8ec03f */
[----:B------:R-:W-:-:S04]  /*0260*/  @UP0 UIADD3 UR6, -UR7, 0x100000, URZ ;  /* 0x0010000007060890 */ /* 0x000fc8000fffe13f */
[----:B------:R-:W-:Y:S02]  /*0270*/  @UP0 USHF.L.U32 UR7, UR6, 0xb, URZ ;  /* 0x0000000b06070899 */ /* 0x000fe4000800063f */
[----:B------:R-:W-:Y:S01]  /*0280*/  @UP0 USHF.L.U32 UR6, UR6, 0x1, URZ ;  /* 0x0000000106060899 */ /* 0x000fe2000800063f */
[----:B------:R-:W-:Y:S01]  /*0290*/  VOTEU.ANY UP0, P0 ;  /* 0x00000000003f7886 */ /* 0x000fe20000000100 */
[----:B------:R-:W1:Y:S04]  /*02a0*/  FENCE.VIEW.ASYNC.S ;  /* 0x00000000000073c6 */ /* 0x000e680000000000 */
[----:B-1----:R0:W1:Y:S06]  /*02b0*/  @UP0 SYNCS.EXCH.64 URZ, [UR8+0x13200], UR4 ;  /* 0x01320004083f05b2 */ /* 0x00206c0008000100 */
[----:B------:R0:W3:Y:S02]  /*02c0*/  @UP1 SYNCS.EXCH.64 URZ, [UR8+0x13220], UR6 ;  /* 0x01322006083f15b2 */ /* 0x0000e40008000100 */
[----:B0-----:R-:W-:Y:S05]  /*02d0*/  @P1 BRA `(.L_x_304) ;  /* 0x0000000000481947 */ /* 0x001fea0003800000 */
[----:B------:R-:W0:Y:S01]  /*02e0*/  S2UR UR5, SR_CgaCtaId ;  /* 0x00000000000579c3 */ /* 0x000e220000008800 */
        /* <DEDUP_REMOVED lines=15> */
[----:B------:R0:W0:Y:S01]  /*03e0*/  SYNCS.EXCH.64 URZ, [UR8+0x13248], UR6 ;  /* 0x01324806083f75b2 */ /* 0x0000220008000100 */
[----:B------:R-:W-:Y:S01]  /*03f0*/  NOP ;  /* 0x0000000000007918 */ /* 0x000fe20000000000 */
.L_x_304:
[----:B------:R-:W5:Y:S01]  /*0400*/  SHFL.IDX PT, R3, R0, RZ, 0x1f ;  /* 0x00001fff00037589 */ /* 0x000f6200000e0000 */
[----:B------:R-:W-:Y:S01]  /*0410*/  NOP ;  /* 0x0000000000007918 */ /* 0x000fe20000000000 */
[----:B-----5:R-:W-:-:S13]  /*0420*/  ISETP.NE.AND P0, PT, R3, RZ, PT ;  /* 0x000000ff0300720c */ /* 0x020fda0003f05270 */
        /* <DEDUP_REMOVED lines=17> */
[----:B------:R0:W0:Y:S01]  /*0540*/  SYNCS.EXCH.64 URZ, [UR8+0x13268], UR6 ;  /* 0x01326806083f75b2 */ /* 0x0000220008000100 */
[----:B------:R-:W-:Y:S01]  /*0550*/  NOP ;  /* 0x0000000000007918 */ /* 0x000fe20000000000 */
.L_x_305:
[----:B------:R-:W5:Y:S01]  /*0560*/  SHFL.IDX PT, R3, R0, RZ, 0x1f ;  /* 0x00001fff00037589 */ /* 0x000f6200000e0000 */
[----:B------:R-:W-:Y:S01]  /*0570*/  NOP ;  /* 0x0000000000007918 */ /* 0x000fe20000000000 */
[----:B-----5:R-:W-:-:S13]  /*0580*/  ISETP.NE.AND P0, PT, R3, RZ, PT ;  /* 0x000000ff0300720c */ /* 0x020fda0003f05270 */
        /* <DEDUP_REMOVED lines=13> */
[----:B------:R0:W0:Y:S01]  /*0660*/  SYNCS.EXCH.64 URZ, [UR6+0x13288], UR4 ;  /* 0x01328804063f75b2 */ /* 0x0000220008000100 */
[----:B------:R-:W-:Y:S01]  /*0670*/  NOP ;  /* 0x0000000000007918 */ /* 0x000fe20000000000 */
.L_x_306:
        /* <DEDUP_REMOVED lines=22> */
.L_x_307:
        /* <DEDUP_REMOVED lines=22> */
.L_x_308:
[----:B--2---:R-:W-:Y:S01]  /*0940*/  ISETP.NE.AND P0, PT, R2, RZ, PT ;  /* 0x000000ff0200720c */ /* 0x004fe20003f05270 */
[----:B------:R-:W-:Y:S01]  /*0950*/  IMAD.MOV.U32 R2, RZ, RZ, 0x1 ;  /* 0x00000001ff027424 */ /* 0x000fe200078e00ff */
[----:B------:R-:W-:Y:S01]  /*0960*/  NOP ;  /* 0x0000000000007918 */ /* 0x000fe20000000000 */
[----:B------:R-:W-:Y:S01]  /*0970*/  ULDC.64 UR40, c[0x0][0x208] ;  /* 0x0000820000287ab9 */ /* 0x000fe20000000a00 */
[----:B------:R-:W-:Y:S02]  /*0980*/  BSSY B8, `(.L_x_309) ;  /* 0x0001704000087945 */ /* 0x000fe40003800000 */
[----:B------:R-:W-:-:S05]  /*0990*/  SEL R2, R2, 0x2, !P0 ;  /* 0x0000000202027807 */ /* 0x000fca0004000000 */
[----:B------:R2:W-:Y:S01]  /*09a0*/  STL [R1+0x38], R2 ;  /* 0x0000380201007387 */ /* 0x0005e20000100800 */
[----:B01-34-:R-:W-:Y:S06]  /*09b0*/  BAR.SYNC.DEFER_BLOCKING 0x0 ;  /* 0x0000000000007b1d */ /* 0x01bfec0000010000 */
[----:B------:R-:W-:Y:S05]  /*09c0*/  @!P0 BRA `(.L_x_310) ;  /* 0x0000010c00a08947 */ /* 0x000fea0003800000 */
.L_x_311:
[----:B------:R-:W-:-:S08]  /*09d0*/  NOP ;  /* 0x0000000000007918 */ /* 0x000fd00000000000 */
[----:B------:R-:W0:Y:S02]  /*09e0*/  USETMAXREG.TRY_ALLOC.CTAPOOL UP0, 0xa0 ;  /* 0x000000a0000079c8 */ /* 0x000e240008000600 */
[----:B0-----:R-:W-:-:S13]  /*09f0*/  PLOP3.LUT P0, PT, PT, PT, UP0, 0x80, 0x0 ;  /* 0x000000000000781c */ /* 0x001fda0003f0f008 */
[----:B------:R-:W-:Y:S05]  /*0a00*/  @!P0 BRA `(.L_x_311) ;  /* 0xfffffffc00f08947 */ /* 0x000fea000383ffff */
[----:B------:R-:W0:Y:S08]  /*0a10*/  S2UR UR4, SR_CgaCtaId ;  /* 0x00000000000479c3 */ /* 0x000e300000008800 */
[----:B------:R-:W-:Y:S06]  /*0a20*/  BAR.ARV 0x8, 0x200 ;  /* 0x0208000000007b1d */ /* 0x000fec0000002000 */
[----:B------:R-:W-:-:S02]  /*0a30*/  MOV R16, 0x400 ;  /* 0x0000040000107802 */ /* 0x000fc40000000f00 */
[----:B------:R-:W-:Y:S01]  /*0a40*/  BAR.SYNC.DEFER_BLOCKING 0x5, 0x200 ;  /* 0x0148000000007b1d */ /* 0x000fe20000010000 */
[----:B0-----:R-:W-:-:S05]  /*0a50*/  IMAD.U32 R0, RZ, RZ, UR4 ;  /* 0x00000004ff007e24 */ /* 0x001fca000f8e00ff */
[----:B------:R-:W-:Y:S01]  /*0a60*/  ULDC UR4, c[0x0][0xc3c] ;  /* 0x00030f0000047ab9 */ /* 0x000fe20000000800 */
[----:B------:R-:W-:Y:S01]  /*0a70*/  LEA R16, R0, R16, 0x18 ;  /* 0x0000001000107211 */ /* 0x000fe200078ec0ff */
[----:B------:R-:W-:Y:S04]  /*0a80*/  STL [R1+0x20], R0 ;  /* 0x0000200001007387 */ /* 0x000fe80000100800 */
[----:B------:R-:W0:Y:S01]  /*0a90*/  LDS.128 R24, [R16+0x132d0] ;  /* 0x0132d00010187984 */ /* 0x000e220000000c00 */
[----:B------:R-:W-:Y:S06]  /*0aa0*/  BAR.ARV 0x4, 0x200 ;  /* 0x0108000000007b1d */ /* 0x000fec0000002000 */
[----:B0-----:R-:W-:-:S13]  /*0ab0*/  ISETP.GE.AND P0, PT, R27, UR4, PT ;  /* 0x000000041b007c0c */ /* 0x001fda000bf06270 */
[----:B------:R-:W-:Y:S05]  /*0ac0*/  @P0 BRA `(.L_x_312) ;  /* 0x0000016c00bc0947 */ /* 0x000fea0003800000 */
[----:B------:R-:W3:Y:S01]  /*0ad0*/  LDL R17, [R1+0x38] ;  /* 0x0000380001117983 */ /* 0x000ee20000100800 */
[----:B------:R-:W0:Y:S02]  /*0ae0*/  S2R R0, SR_TID.X ;  /* 0x0000000000007919 */ /* 0x000e240000002100 */
[----:B0-----:R-:W-:-:S05]  /*0af0*/  VIADD R15, R0, 0xffffff80 ;  /* 0xffffff80000f7836 */ /* 0x001fca0000000000 */
[----:B------:R-:W-:Y:S02]  /*0b00*/  SHF.R.S32.HI R0, RZ, 0x1f, R15 ;  /* 0x0000001fff007819 */ /* 0x000fe4000001140f */
[-C--:B------:R-:W-:Y:S02]  /*0b10*/  LEA.HI R4, R15, R15.reuse, RZ, 0x1 ;  /* 0x0000000f0f047211 */ /* 0x080fe400078f08ff */
[CC--:B--2---:R-:W-:Y:S02]  /*0b20*/  LEA.HI R2, R0.reuse, R15.reuse, RZ, 0x7 ;  /* 0x0000000f00027211 */ /* 0x0c4fe400078f38ff */
[CC--:B------:R-:W-:Y:S02]  /*0b30*/  LEA.HI R3, R0.reuse, R15.reuse, RZ, 0x5 ;  /* 0x0000000f00037211 */ /* 0x0c0fe400078f28ff */
[----:B------:R-:W-:Y:S02]  /*0b40*/  LEA.HI R5, R0, R15, RZ, 0x4 ;  /* 0x0000000f00057211 */ /* 0x000fe400078f20ff */
[----:B------:R-:W-:-:S02]  /*0b50*/  SHF.R.S32.HI R23, RZ, 0x1, R4 ;  /* 0x00000001ff177819 */ /* 0x000fc40000011404 */
[----:B------:R-:W-:Y:S01]  /*0b60*/  LOP3.LUT R10, R2, 0xffffff80, RZ, 0xc0, !PT ;  /* 0xffffff80020a7812 */ /* 0x000fe200078ec0ff */
[----:B------:R-:W-:Y:S01]  /*0b70*/  IMAD.SHL.U32 R6, R3, 0x20, RZ ;  /* 0x0000002003067824 */ /* 0x000fe200078e00ff */
[----:B------:R-:W-:Y:S02]  /*0b80*/  LOP3.LUT R8, R5, 0x3fffff0, RZ, 0xc0, !PT ;  /* 0x03fffff005087812 */ /* 0x000fe400078ec0ff */
[----:B------:R-:W-:Y:S01]  /*0b90*/  LEA.HI R3, R4, R23, RZ, 0x1 ;  /* 0x0000001704037211 */ /* 0x000fe200078f08ff */
[C---:B------:R-:W-:Y:S01]  /*0ba0*/  IMAD.IADD R14, R15.reuse, 0x1, -R10 ;  /* 0x000000010f0e7824 */ /* 0x040fe200078e0a0a */
[----:B------:R-:W-:Y:S02]  /*0bb0*/  SHF.R.S32.HI R7, RZ, 0x4, R5 ;  /* 0x00000004ff077819 */ /* 0x000fe40000011405 */
[----:B------:R-:W-:Y:S01]  /*0bc0*/  LOP3.LUT R9, R6, 0xfffffc00, RZ, 0xc0, !PT ;  /* 0xfffffc0006097812 */ /* 0x000fe200078ec0ff */
[----:B------:R-:W-:Y:S01]  /*0bd0*/  IMAD.IADD R8, R15, 0x1, -R8 ;  /* 0x000000010f087824 */ /* 0x000fe200078e0a08 */
[----:B------:R-:W-:-:S02]  /*0be0*/  LOP3.LUT R6, R3, 0x3fffffe, RZ, 0xc0, !PT ;  /* 0x03fffffe03067812 */ /* 0x000fc400078ec0ff */
[----:B------:R-:W-:Y:S02]  /*0bf0*/  LEA.HI R5, R5, R7, RZ, 0x1 ;  /* 0x0000000705057211 */ /* 0x000fe400078f08ff */
[----:B------:R-:W-:Y:S01]  /*0c00*/  SHF.R.S32.HI R11, RZ, 0x1f, R14 ;  /* 0x0000001fff0b7819 */ /* 0x000fe2000001140e */
[----:B------:R-:W-:Y:S01]  /*0c10*/  IMAD.IADD R6, R23, 0x1, -R6 ;  /* 0x0000000117067824 */ /* 0x000fe200078e0a06 */
[----:B------:R-:W-:Y:S01]  /*0c20*/  LOP3.LUT R10, R5, 0x1ffffffe, RZ, 0xc0, !PT ;  /* 0x1ffffffe050a7812 */ /* 0x000fe200078ec0ff */
[----:B------:R-:W-:Y:S01]  /*0c30*/  IMAD R9, R8, 0x40, R9 ;  /* 0x0000004008097824 */ /* 0x000fe200078e0209 */
[----:B------:R-:W-:Y:S01]  /*0c40*/  LEA.HI R8, R11, R14, RZ, 0x2 ;  /* 0x0000000e0b087211 */ /* 0x000fe200078f10ff */
[C---:B------:R-:W-:Y:S01]  /*0c50*/  IMAD R13, R7.reuse, 0x8, R6 ;  /* 0x00000008070d7824 */ /* 0x040fe200078e0206 */
[----:B------:R-:W-:Y:S02]  /*0c60*/  IADD3 R10, R7, -R10, RZ ;  /* 0x8000000a070a7210 */ /* 0x000fe40007ffe0ff */
[----:B------:R-:W-:-:S02]  /*0c70*/  LEA.HI R3, R0, R15, RZ, 0x2 ;  /* 0x0000000f00037211 */ /* 0x000fc400078f10ff */
[--C-:B------:R-:W-:Y:S02]  /*0c80*/  SHF.R.S32.HI R6, RZ, 0x2, R8.reuse ;  /* 0x00000002ff067819 */ /* 0x100fe40000011408 */
[----:B------:R-:W-:Y:S02]  /*0c90*/  SHF.R.S32.HI R7, RZ, 0x1f, R8 ;  /* 0x0000001fff077819 */ /* 0x000fe40000011408 */
[----:B------:R-:W-:Y:S02]  /*0ca0*/  SHF.R.S32.HI R18, RZ, 0x7, R2 ;  /* 0x00000007ff127819 */ /* 0x000fe40000011402 */
[--C-:B------:R-:W-:Y:S02]  /*0cb0*/  SHF.R.S32.HI R2, RZ, 0x2, R3.reuse ;  /* 0x00000002ff027819 */ /* 0x100fe40000011403 */
[----:B------:R-:W-:Y:S02]  /*0cc0*/  SHF.R.S32.HI R5, RZ, 0x1f, R3 ;  /* 0x0000001fff057819 */ /* 0x000fe40000011403 */
[----:B------:R-:W-:-:S02]  /*0cd0*/  LEA.HI R7, R7, R6, RZ, 0x3 ;  /* 0x0000000607077211 */ /* 0x000fc400078f18ff */
[----:B------:R-:W-:Y:S01]  /*0ce0*/  LOP3.LUT R12, R3, 0xfffffffc, RZ, 0xc0, !PT ;  /* 0xfffffffc030c7812 */ /* 0x000fe200078ec0ff */
[----:B------:R-:W-:Y:S01]  /*0cf0*/  IMAD.HI R3, R18, 0x55555556, RZ ;  /* 0x5555555612037827 */ /* 0x000fe200078e02ff */
[----:B------:R-:W-:Y:S02]  /*0d00*/  LEA.HI R5, R5, R2, RZ, 0x2 ;  /* 0x0000000205057211 */ /* 0x000fe400078f10ff */
[----:B------:R-:W-:Y:S02]  /*0d10*/  LOP3.LUT R7, R7, 0xfffffff8, RZ, 0xc0, !PT ;  /* 0xfffffff807077812 */ /* 0x000fe400078ec0ff */
[----:B------:R-:W-:Y:S02]  /*0d20*/  LEA.HI R11, R11, R14, RZ, 0x5 ;  /* 0x0000000e0b0b7211 */ /* 0x000fe400078f28ff */
[----:B------:R-:W-:Y:S02]  /*0d30*/  LEA.HI R3, R3, R3, RZ, 0x1 ;  /* 0x0000000303037211 */ /* 0x000fe400078f08ff */
[----:B------:R-:W-:Y:S01]  /*0d40*/  LOP3.LUT R5, R5, 0xfffffffc, RZ, 0xc0, !PT ;  /* 0xfffffffc05057812 */ /* 0x000fe200078ec0ff */
[----:B------:R-:W-:Y:S01]  /*0d50*/  IMAD.IADD R6, R6, 0x1, -R7 ;  /* 0x0000000106067824 */ /* 0x000fe200078e0a07 */
[----:B------:R-:W-:Y:S01]  /*0d60*/  SHF.R.S32.HI R11, RZ, 0x5, R11 ;  /* 0x00000005ff0b7819 */ /* 0x000fe2000001140b */
[----:B------:R-:W-:-:S02]  /*0d70*/  IMAD R3, R3, -0x3, R18 ;  /* 0xfffffffd03037824 */ /* 0x000fc400078e0212 */
[----:B------:R-:W-:Y:S02]  /*0d80*/  IMAD.IADD R18, R2, 0x1, -R5 ;  /* 0x0000000102127824 */ /* 0x000fe400078e0a05 */
[----:B------:R-:W-:Y:S02]  /*0d90*/  IMAD R6, R11, 0x10, R6 ;  /* 0x000000100b067824 */ /* 0x000fe400078e0206 */
[----:B------:R-:W-:Y:S01]  /*0da0*/  IMAD R2, R10, 0x8, R9 ;  /* 0x000000080a027824 */ /* 0x000fe200078e0209 */
[----:B------:R-:W-:Y:S01]  /*0db0*/  LOP3.LUT R4, R4, 0xfffffffe, RZ, 0xc0, !PT ;  /* 0xfffffffe04047812 */ /* 0x000fe200078ec0ff */
[----:B------:R-:W-:-:S03]  /*0dc0*/  IMAD R5, R3, 0x40, R6 ;  /* 0x0000004003057824 */ /* 0x000fc600078e0206 */
[----:B------:R3:W-:Y:S01]  /*0dd0*/  STL [R1+0x90], R2 ;  /* 0x0000900201007387 */ /* 0x0007e20000100800 */
[----:B------:R-:W-:Y:S01]  /*0de0*/  LEA.HI R0, R0, R15, RZ, 0x3 ;  /* 0x0000000f00007211 */ /* 0x000fe200078f18ff */
[----:B------:R-:W-:Y:S02]  /*0df0*/  IMAD.IADD R4, R15, 0x1, -R4 ;  /* 0x000000010f047824 */ /* 0x000fe400078e0a04 */
[----:B------:R-:W-:Y:S01]  /*0e00*/  STL [R1+0x70], R18 ;  /* 0x0000701201007387 */ /* 0x000fe20000100800 */
[----:B------:R-:W-:-:S03]  /*0e10*/  SHF.R.S32.HI R6, RZ, 0x3, R0 ;  /* 0x00000003ff067819 */ /* 0x000fc60000011400 */
[----:B------:R-:W-:Y:S04]  /*0e20*/  STL [R1+0x88], R5 ;  /* 0x0000880501007387 */ /* 0x000fe80000100800 */
[----:B------:R-:W-:Y:S01]  /*0e30*/  STL [R1+0x48], RZ ;  /* 0x000048ff01007387 */ /* 0x000fe20000100800 */
[----:B------:R-:W-:Y:S01]  /*0e40*/  IMAD.SHL.U32 R156, R4, 0x8, RZ ;  /* 0x00000008049c7824 */ /* 0x000fe200078e00ff */
[----:B------:R-:W-:Y:S02]  /*0e50*/  LOP3.LUT R8, R8, 0x7ffffffc, RZ, 0xc0, !PT ;  /* 0x7ffffffc08087812 */ /* 0x000fe400078ec0ff */
[----:B------:R-:W-:-:S03]  /*0e60*/  SHF.R.S32.HI R3, RZ, 0x1f, R23 ;  /* 0x0000001fff037819 */ /* 0x000fc60000011417 */
[----:B------:R-:W-:-:S04]  /*0e70*/  IMAD.IADD R8, R14, 0x1, -R8 ;  /* 0x000000010e087824 */ /* 0x000fc800078e0a08 */
[----:B------:R-:W-:Y:S02]  /*0e80*/  IMAD.SHL.U32 R10, R8, 0x2, RZ ;  /* 0x00000002080a7824 */ /* 0x000fe400078e00ff */
[----:B------:R-:W-:Y:S02]  /*0e90*/  IMAD.SHL.U32 R9, R13, 0x40, RZ ;  /* 0x000000400d097824 */ /* 0x000fe400078e00ff */
[----:B------:R-:W-:Y:S02]  /*0ea0*/  IMAD.IADD R12, R15, 0x1, -R12 ;  /* 0x000000010f0c7824 */ /* 0x000fe400078e0a0c */
[----:B------:R-:W-:-:S03]  /*0eb0*/  VIADD R8, R10, 0x20 ;  /* 0x000000200a087836 */ /* 0x000fc60000000000 */
[----:B------:R-:W-:-:S04]  /*0ec0*/  LEA.HI R7, R12, R12, RZ, 0x1 ;  /* 0x0000000c0c077211 */ /* 0x000fc800078f08ff */
[----:B------:R-:W-:-:S05]  /*0ed0*/  LOP3.LUT R7, R7, 0x1ffffffe, RZ, 0xc0, !PT ;  /* 0x1ffffffe07077812 */ /* 0x000fca00078ec0ff */
[----:B------:R-:W-:Y:S01]  /*0ee0*/  IMAD.IADD R7, R12, 0x1, -R7 ;  /* 0x000000010c077824 */ /* 0x000fe200078e0a07 */
[----:B---3--:R-:W-:-:S05]  /*0ef0*/  LOP3.LUT R2, R17, 0x1, RZ, 0xfc, !PT ;  /* 0x0000000111027812 */ /* 0x008fca00078efcff */
[----:B------:R0:W-:Y:S02]  /*0f00*/  STL [R1+0x8], R2 ;  /* 0x0000080201007387 */ /* 0x0001e40000100800 */
[----:B0-----:R-:W-:Y:S02]  /*0f10*/  LOP3.LUT R2, R0, 0xfffffff8, RZ, 0xc0, !PT ;  /* 0xfffffff800027812 */ /* 0x001fe400078ec0ff */
[----:B------:R-:W-:Y:S01]  /*0f20*/  SHF.L.U32 R0, R18, 0x7, RZ ;  /* 0x0000000712007819 */ /* 0x000fe200000006ff */
[----:B------:R-:W-:Y:S01]  /*0f30*/  STL [R1+0xc], RZ ;  /* 0x00000cff01007387 */ /* 0x000fe20000100800 */
[----:B------:R-:W-:Y:S02]  /*0f40*/  IMAD.SHL.U32 R18, R4, 0x10, RZ ;  /* 0x0000001004127824 */ /* 0x000fe400078e00ff */
[----:B------:R-:W-:Y:S01]  /*0f50*/  LOP3.LUT R6, R0, 0x180, RZ, 0xc0, !PT ;  /* 0x0000018000067812 */ /* 0x000fe200078ec0ff */
[----:B------:R-:W-:Y:S01]  /*0f60*/  VIADD R0, R156, 0x10 ;  /* 0x000000109c007836 */ /* 0x000fe20000000000 */
[----:B------:R-:W-:Y:S01]  /*0f70*/  STL [R1+0x4], RZ ;  /* 0x000004ff01007387 */ /* 0x000fe20000100800 */
[----:B------:R-:W-:Y:S01]  /*0f80*/  IMAD.IADD R2, R15, 0x1, -R2 ;  /* 0x000000010f027824 */ /* 0x000fe200078e0a02 */
[----:B------:R-:W-:-:S02]  /*0f90*/  SHF.R.U32.HI R3, RZ, 0x3, R6 ;  /* 0x00000003ff037819 */ /* 0x000fc40000011606 */
[----:B------:R-:W-:Y:S01]  /*0fa0*/  STL [R1], RZ ;  /* 0x000000ff01007387 */ /* 0x000fe20000100800 */
[----:B------:R-:W-:-:S03]  /*0fb0*/  LOP3.LUT R2, R6, 0x30, R18, 0xf8, !PT ;  /* 0x0000003006027812 */ /* 0x000fc600078ef812 */
[----:B------:R-:W-:Y:S04]  /*0fc0*/  STL [R1+0x28], R6 ;  /* 0x0000280601007387 */ /* 0x000fe80000100800 */
[----:B------:R0:W-:Y:S04]  /*0fd0*/  STL [R1+0x10], R0 ;  /* 0x0000100001007387 */ /* 0x0001e80000100800 */
[----:B------:R1:W-:Y:S01]  /*0fe0*/  STL [R1+0x2c], R3 ;  /* 0x00002c0301007387 */ /* 0x0003e20000100800 */
[----:B0-----:R-:W-:-:S04]  /*0ff0*/  LOP3.LUT R0, R6, 0x10, R18, 0xf8, !PT ;  /* 0x0000001006007812 */ /* 0x001fc800078ef812 */
[-C--:B------:R-:W-:Y:S02]  /*1000*/  LOP3.LUT R0, R0, R3.reuse, RZ, 0x3c, !PT ;  /* 0x0000000300007212 */ /* 0x080fe400078e3cff */
[----:B-1----:R-:W-:Y:S01]  /*1010*/  LOP3.LUT R3, R2, R3, RZ, 0x3c, !PT ;  /* 0x0000000302037212 */ /* 0x002fe200078e3cff */
[C---:B------:R-:W-:Y:S01]  /*1020*/  VIADD R2, R10.reuse, 0x18 ;  /* 0x000000180a027836 */ /* 0x040fe20000000000 */
[----:B------:R-:W-:Y:S01]  /*1030*/  STL [R1+0x54], R10 ;  /* 0x0000540a01007387 */ /* 0x000fe20000100800 */
[C---:B------:R-:W-:Y:S01]  /*1040*/  IADD3 R6, R10.reuse, 0x28, RZ ;  /* 0x000000280a067810 */ /* 0x040fe20007ffe0ff */
[C---:B------:R-:W-:Y:S02]  /*1050*/  VIADD R4, R10.reuse, 0x30 ;  /* 0x000000300a047836 */ /* 0x040fe40000000000 */
[----:B------:R-:W-:Y:S04]  /*1060*/  STL [R1+0x30], R9 ;  /* 0x0000300901007387 */ /* 0x000fe80000100800 */
[----:B------:R0:W-:Y:S04]  /*1070*/  STL [R1+0x5c], R2 ;  /* 0x00005c0201007387 */ /* 0x0001e80000100800 */
[----:B------:R-:W-:Y:S01]  /*1080*/  STL [R1+0x6c], R8 ;  /* 0x00006c0801007387 */ /* 0x000fe20000100800 */
[----:B0-----:R-:W-:-:S02]  /*1090*/  VIADD R2, R10, 0x38 ;  /* 0x000000380a027836 */ /* 0x001fc40000000000 */
[----:B------:R-:W-:Y:S01]  /*10a0*/  IMAD.IADD R10, R9, 0x1, R0 ;  /* 0x00000001090a7824 */ /* 0x000fe200078e0200 */
[----:B------:R-:W-:Y:S01]  /*10b0*/  IADD3 R0, R16, R9, R3 ;  /* 0x0000000910007210 */ /* 0x000fe20007ffe003 */
[----:B------:R-:W-:Y:S01]  /*10c0*/  STL [R1+0x68], R6 ;  /* 0x0000680601007387 */ /* 0x000fe20000100800 */
[----:B------:R-:W-:-:S03]  /*10d0*/  SHF.R.S32.HI R3, RZ, 0x1f, R8 ;  /* 0x0000001fff037819 */ /* 0x000fc60000011408 */
[----:B------:R-:W-:Y:S04]  /*10e0*/  STL [R1+0x14], R10 ;  /* 0x0000140a01007387 */ /* 0x000fe80000100800 */
[----:B------:R-:W-:Y:S04]  /*10f0*/  STL [R1+0x64], R4 ;  /* 0x0000640401007387 */ /* 0x000fe80000100800 */
[----:B------:R0:W-:Y:S04]  /*1100*/  STL [R1+0x84], R0 ;  /* 0x0000840001007387 */ /* 0x0001e80000100800 */
[----:B------:R1:W-:Y:S01]  /*1110*/  STL [R1+0x60], R2 ;  /* 0x0000600201007387 */ /* 0x0003e20000100800 */
[----:B0-----:R-:W-:-:S03]  /*1120*/  SHF.R.S32.HI R0, RZ, 0x1f, R6 ;  /* 0x0000001fff007819 */ /* 0x001fc60000011406 */
[----:B------:R0:W-:Y:S04]  /*1130*/  STL [R1+0x80], R3 ;  /* 0x0000800301007387 */ /* 0x0001e80000100800 */
[----:B------:R2:W-:Y:S01]  /*1140*/  STL [R1+0x7c], R0 ;  /* 0x00007c0001007387 */ /* 0x0005e20000100800 */
[----:B-1----:R-:W-:Y:S02]  /*1150*/  SHF.R.S32.HI R2, RZ, 0x1f, R2 ;  /* 0x0000001fff027819 */ /* 0x002fe40000011402 */
[----:B0-----:R-:W-:Y:S01]  /*1160*/  SHF.R.S32.HI R3, RZ, 0x1f, R4 ;  /* 0x0000001fff037819 */ /* 0x001fe20000011404 */
[----:B--2---:R-:W-:-:S04]  /*1170*/  IMAD R0, R7, 0x8, R5 ;  /* 0x0000000807007824 */ /* 0x004fc800078e0205 */
[----:B------:R0:W-:Y:S04]  /*1180*/  STL [R1+0x78], R3 ;  /* 0x0000780301007387 */ /* 0x0001e80000100800 */
[----:B------:R0:W-:Y:S04]  /*1190*/  STL [R1+0x8c], R0 ;  /* 0x00008c0001007387 */ /* 0x0001e80000100800 */
[----:B------:R0:W-:Y:S01]  /*11a0*/  STL [R1+0x74], R2 ;  /* 0x0000740201007387 */ /* 0x0001e20000100800 */
[----:B------:R-:W-:-:S07]  /*11b0*/  IMAD.MOV.U32 R17, RZ, RZ, RZ ;  /* 0x000000ffff117224 */ /* 0x000fce00078e00ff */
.L_x_416:
[----:B012---:R-:W0:Y:S01]  /*11c0*/  LDC.64 R2, c[0x0][0xc88] ;  /* 0x00032200ff027b82 */ /* 0x007e220000000a00 */
[----:B------:R-:W-:Y:S01]  /*11d0*/  ULDC.64 UR4, c[0x0][0xa28] ;  /* 0x00028a0000047ab9 */ /* 0x000fe20000000a00 */
[----:B------:R-:W-:Y:S01]  /*11e0*/  ULDC.64 UR8, c[0x0][0xa18] ;  /* 0x0002860000087ab9 */ /* 0x000fe20000000a00 */
[----:B------:R-:W-:Y:S01]  /*11f0*/  ULDC.64 UR6, c[0x0][0xa08] ;  /* 0x0002820000067ab9 */ /* 0x000fe20000000a00 */
[----:B0-----:R-:W-:-:S05]  /*1200*/  IMAD.WIDE R2, R27, 0x4, R2 ;  /* 0x000000041b027825 */ /* 0x001fca00078e0202 */
[----:B------:R-:W2:Y:S01]  /*1210*/  LDG.E R31, desc[UR40][R2.64] ;  /* 0x00000028021f7981 */ /* 0x000ea2000c1e1900 */
[----:B------:R-:W-:Y:S01]  /*1220*/  ISETP.NE.U32.AND P2, PT, RZ, UR4, PT ;  /* 0x00000004ff007c0c */ /* 0x000fe2000bf45070 */
[----:B------:R-:W-:Y:S01]  /*1230*/  IMAD.MOV.U32 R8, RZ, RZ, RZ ;  /* 0x000000ffff087224 */ /* 0x000fe200078e00ff */
[----:B------:R-:W-:Y:S01]  /*1240*/  ISETP.NE.U32.AND P1, PT, RZ, UR8, PT ;  /* 0x00000008ff007c0c */ /* 0x000fe2000bf25070 */
[----:B------:R-:W-:Y:S01]  /*1250*/  IMAD.MOV.U32 R28, RZ, RZ, RZ ;  /* 0x000000ffff1c7224 */ /* 0x000fe200078e00ff */
[----:B------:R-:W-:Y:S02]  /*1260*/  ISETP.NE.AND.EX P2, PT, RZ, UR5, PT, P2 ;  /* 0x00000005ff007c0c */ /* 0x000fe4000bf45320 */
[----:B------:R-:W-:Y:S02]  /*1270*/  ISETP.NE.AND.EX P1, PT, RZ, UR9, PT, P1 ;  /* 0x00000009ff007c0c */ /* 0x000fe4000bf25310 */
[----:B------:R-:W-:-:S04]  /*1280*/  ISETP.NE.U32.AND P0, PT, RZ, UR6, PT ;  /* 0x00000006ff007c0c */ /* 0x000fc8000bf05070 */
[----:B------:R-:W-:Y:S02]  /*1290*/  ISETP.NE.AND.EX P0, PT, RZ, UR7, PT, P0 ;  /* 0x00000007ff007c0c */ /* 0x000fe4000bf05300 */
[----:B--2---:R-:W-:Y:S01]  /*12a0*/  SHF.R.S32.HI R0, RZ, 0x1f, R31 ;  /* 0x0000001fff007819 */ /* 0x004fe2000001141f */
[C---:B------:R-:W-:Y:S02]  /*12b0*/  IMAD.SHL.U32 R34, R31.reuse, 0x4, RZ ;  /* 0x000000041f227824 */ /* 0x040fe400078e00ff */
[C---:B------:R-:W-:Y:S01]  /*12c0*/  @P2 LEA R2, P3, R31.reuse, UR4, 0x2 ;  /* 0x000000041f022c11 */ /* 0x040fe2000f8610ff */
[----:B------:R-:W-:Y:S01]  /*12d0*/  STL [R1+0x34], R31 ;  /* 0x0000341f01007387 */ /* 0x000fe20000100800 */
[C-C-:B------:R-:W-:Y:S02]  /*12e0*/  SHF.L.U64.HI R33, R31.reuse, 0x2, R0.reuse ;  /* 0x000000021f217819 */ /* 0x140fe40000010200 */
[----:B------:R-:W-:Y:S01]  /*12f0*/  @P2 LEA.HI.X R3, R31, UR5, R0, 0x2, P3 ;  /* 0x000000051f032c11 */ /* 0x000fe200098f1400 */
[----:B------:R-:W-:Y:S01]  /*1300*/  ULDC UR4, c[0x0][0x288] ;  /* 0x0000a20000047ab9 */ /* 0x000fe20000000800 */
[C---:B-----5:R-:W-:Y:S01]  /*1310*/  IADD3 R6, P4, R34.reuse, UR6, RZ ;  /* 0x0000000622067c10 */ /* 0x060fe2000ff9e0ff */
[----:B------:R0:W-:Y:S04]  /*1320*/  STL [R1+0x4c], R0 ;  /* 0x00004c0001007387 */ /* 0x0001e80000100800 */
[----:B------:R1:W5:Y:S01]  /*1330*/  @P2 LDG.E R8, desc[UR40][R2.64] ;  /* 0x0000002802082981 */ /* 0x000362000c1e1900 */
[----:B----4-:R-:W-:Y:S01]  /*1340*/  @P1 IADD3 R4, P2, R34, UR8, RZ ;  /* 0x0000000822041c10 */ /* 0x010fe2000ff5e0ff */
[----:B------:R-:W-:Y:S01]  /*1350*/  IMAD.U32 R24, RZ, RZ, UR4 ;  /* 0x00000004ff187e24 */ /* 0x000fe2000f8e00ff */
[C---:B------:R-:W-:Y:S01]  /*1360*/  IADD3.X R7, R33.reuse, UR7, RZ, P4, !PT ;  /* 0x0000000721077c10 */ /* 0x040fe2000a7fe4ff */
[----:B------:R2:W-:Y:S01]  /*1370*/  STL [R1+0x40], R34 ;  /* 0x0000402201007387 */ /* 0x0005e20000100800 */
[----:B---3--:R-:W-:Y:S01]  /*1380*/  @P1 IADD3.X R5, R33, UR9, RZ, P2, !PT ;  /* 0x0000000921051c10 */ /* 0x008fe200097fe4ff */
[----:B------:R-:W-:Y:S01]  /*1390*/  ULDC.64 UR4, c[0x0][0x418] ;  /* 0x0001060000047ab9 */ /* 0x000fe20000000a00 */
[----:B------:R-:W-:Y:S01]  /*13a0*/  LOP3.LUT R30, R26, 0xffff, RZ, 0xc0, !PT ;  /* 0x0000ffff1a1e7812 */ /* 0x000fe200078ec0ff */
[----:B------:R2:W5:Y:S01]  /*13b0*/  @P0 LDG.E R28, desc[UR40][R6.64] ;  /* 0x00000028061c0981 */ /* 0x000562000c1e1900 */
[----:B------:R-:W-:-:S03]  /*13c0*/  ULDC.64 UR8, c[0x0][0xa20] ;  /* 0x0002880000087ab9 */ /* 0x000fc60000000a00 */
[----:B------:R2:W5:Y:S04]  /*13d0*/  @P1 LDG.E R24, desc[UR40][R4.64] ;  /* 0x0000002804181981 */ /* 0x000568000c1e1900 */
[----:B------:R2:W-:Y:S04]  /*13e0*/  STL [R1+0x44], R33 ;  /* 0x0000442101007387 */ /* 0x0005e80000100800 */
[----:B------:R2:W-:Y:S04]  /*13f0*/  STL [R1+0x50], R25 ;  /* 0x0000501901007387 */ /* 0x0005e80000100800 */
[----:B------:R2:W-:Y:S01]  /*1400*/  STL [R1+0x18], R30 ;  /* 0x0000181e01007387 */ /* 0x0005e20000100800 */
[----:B------:R-:W-:Y:S01]  /*1410*/  UISETP.NE.U32.AND UP0, UPT, UR4, URZ, UPT ;  /* 0x0000003f0400728c */ /* 0x000fe2000bf05070 */
[----:B-1----:R-:W-:-:S02]  /*1420*/  LOP3.LUT R2, R26, 0xff000000, RZ, 0xc0, !PT ;  /* 0xff0000001a027812 */ /* 0x002fc400078ec0ff */
[----:B------:R-:W-:Y:S01]  /*1430*/  ULDC UR4, c[0x0][0x424] ;  /* 0x0001090000047ab9 */ /* 0x000fe20000000800 */
[----:B------:R-:W-:Y:S01]  /*1440*/  UISETP.NE.AND.EX UP0, UPT, UR5, URZ, UPT, UP0 ;  /* 0x0000003f0500728c */ /* 0x000fe2000bf05300 */
[----:B------:R-:W-:Y:S02]  /*1450*/  ISETP.NE.U32.AND P2, PT, RZ, UR8, PT ;  /* 0x00000008ff007c0c */ /* 0x000fe4000bf45070 */
[----:B------:R-:W-:Y:S01]  /*1460*/  ULDC UR5, c[0x0][0x2f0] ;  /* 0x0000bc0000057ab9 */ /* 0x000fe20000000800 */
[----:B------:R-:W-:Y:S01]  /*1470*/  USEL UR4, UR4, 0x1, UP0 ;  /* 0x0000000104047887 */ /* 0x000fe20008000000 */
[----:B0-----:R-:W-:Y:S02]  /*1480*/  LOP3.LUT R0, R26, 0xff0000, RZ, 0xc0, !PT ;  /* 0x00ff00001a007812 */ /* 0x001fe400078ec0ff */
[----:B------:R-:W-:Y:S01]  /*1490*/  SHF.R.U32.HI R3, RZ, 0x8, R2 ;  /* 0x00000008ff037819 */ /* 0x000fe20000011602 */
[----:B------:R-:W-:Y:S01]  /*14a0*/  UIMAD UR4, UR4, UR5, URZ ;  /* 0x00000005040472a4 */ /* 0x000fe2000f8e023f */
[----:B------:R-:W-:-:S02]  /*14b0*/  ISETP.NE.AND.EX P2, PT, RZ, UR9, PT, P2 ;  /* 0x00000009ff007c0c */ /* 0x000fc4000bf45320 */
[----:B------:R-:W-:Y:S01]  /*14c0*/  ULDC UR5, c[0x0][0x348] ;  /* 0x0000d20000057ab9 */ /* 0x000fe20000000800 */
[----:B------:R-:W-:Y:S01]  /*14d0*/  LEA.HI R9, R0, R3, RZ, 0x10 ;  /* 0x0000000300097211 */ /* 0x000fe200078f80ff */
[----:B--2---:R-:W-:Y:S09]  /*14e0*/  @P1 BRA `(.L_x_313) ;  /* 0x0000000000241947 */ /* 0x004ff20003800000 */
[----:B------:R-:W-:Y:S02]  /*14f0*/  ULDC.64 UR6, c[0x0][0xa00] ;  /* 0x0002800000067ab9 */ /* 0x000fe40000000a00 */
[----:B------:R-:W-:-:S04]  /*1500*/  ISETP.NE.U32.AND P1, PT, RZ, UR6, PT ;  /* 0x00000006ff007c0c */ /* 0x000fc8000bf25070 */
[----:B------:R-:W-:-:S13]  /*1510*/  ISETP.NE.AND.EX P1, PT, RZ, UR7, PT, P1 ;  /* 0x00000007ff007c0c */ /* 0x000fda000bf25310 */
[----:B------:R-:W-:Y:S05]  /*1520*/  @!P1 BRA `(.L_x_313) ;  /* 0x0000000000149947 */ /* 0x000fea0003800000 */
[----:B------:R-:W0:Y:S02]  /*1530*/  LDC.64 R2, c[0x0][0xa00] ;  /* 0x00028000ff027b82 */ /* 0x000e240000000a00 */
[----:B0-----:R-:W-:-:S05]  /*1540*/  IMAD.WIDE R2, R31, 0x4, R2 ;  /* 0x000000041f027825 */ /* 0x001fca00078e0202 */
[----:B-----5:R-:W2:Y:S04]  /*1550*/  LDG.E R24, desc[UR40][R2.64] ;  /* 0x0000002802187981 */ /* 0x020ea8000c1e1900 */
[----:B------:R-:W2:Y:S02]  /*1560*/  LDG.E R5, desc[UR40][R2.64+0x4] ;  /* 0x0000042802057981 */ /* 0x000ea4000c1e1900 */
[----:B--2---:R-:W-:-:S07]  /*1570*/  IMAD.IADD R24, R5, 0x1, -R24 ;  /* 0x0000000105187824 */ /* 0x004fce00078e0a18 */
.L_x_313:
[----:B------:R-:W-:Y:S01]  /*1580*/  MOV R32, UR5 ;  /* 0x0000000500207c02 */ /* 0x000fe20008000f00 */
[----:B------:R-:W-:Y:S01]  /*1590*/  IMAD.U32 R29, RZ, RZ, UR4 ;  /* 0x00000004ff1d7e24 */ /* 0x000fe2000f8e00ff */
[----:B------:R-:W-:Y:S06]  /*15a0*/  @!P2 BRA `(.L_x_314) ;  /* 0x000000000010a947 */ /* 0x000fec0003800000 */
[----:B------:R-:W-:-:S04]  /*15b0*/  IADD3 R2, P0, R34, UR8, RZ ;  /* 0x0000000822027c10 */ /* 0x000fc8000ff1e0ff */
[----:B------:R-:W-:-:S05]  /*15c0*/  IADD3.X R3, R33, UR9, RZ, P0, !PT ;  /* 0x0000000921037c10 */ /* 0x000fca00087fe4ff */
[----:B------:R0:W5:Y:S01]  /*15d0*/  LDG.E R29, desc[UR40][R2.64] ;  /* 0x00000028021d7981 */ /* 0x000162000c1e1900 */
[----:B------:R-:W-:Y:S05]  /*15e0*/  BRA `(.L_x_315) ;  /* 0x0000000000107947 */ /* 0x000fea0003800000 */
.L_x_314:
[----:B------:R-:W-:Y:S05]  /*15f0*/  @!P0 BRA `(.L_x_315) ;  /* 0x00000000000c8947 */ /* 0x000fea0003800000 */
[----:B------:R-:W2:Y:S04]  /*1600*/  LDG.E R0, desc[UR40][R6.64] ;  /* 0x0000002806007981 */ /* 0x000ea8000c1e1900 */
[----:B------:R-:W2:Y:S02]  /*1610*/  LDG.E R29, desc[UR40][R6.64+0x4] ;  /* 0x00000428061d7981 */ /* 0x000ea4000c1e1900 */
[----:B--2---:R-:W-:-:S07]  /*1620*/  IMAD.IADD R29, R29, 0x1, -R0 ;  /* 0x000000011d1d7824 */ /* 0x004fce00078e0a00 */
.L_x_315:
[----:B------:R-:W-:Y:S02]  /*1630*/  ULDC.64 UR4, c[0x0][0xa10] ;  /* 0x0002840000047ab9 */ /* 0x000fe40000000a00 */
[----:B------:R-:W-:-:S04]  /*1640*/  ISETP.NE.U32.AND P0, PT, RZ, UR4, PT ;  /* 0x00000004ff007c0c */ /* 0x000fc8000bf05070 */
[----:B------:R-:W-:Y:S01]  /*1650*/  ISETP.NE.AND.EX P0, PT, RZ, UR5, PT, P0 ;  /* 0x00000005ff007c0c */ /* 0x000fe2000bf05300 */
[----:B------:R-:W-:-:S12]  /*1660*/  ULDC.64 UR4, c[0x0][0xa30] ;  /* 0x00028c0000047ab9 */ /* 0x000fd80000000a00 */
[----:B0-----:R-:W0:Y:S01]  /*1670*/  @P0 LDC.64 R2, c[0x0][0xa10] ;  /* 0x00028400ff020b82 */ /* 0x001e220000000a00 */
[----:B------:R-:W-:-:S04]  /*1680*/  ISETP.NE.U32.AND P1, PT, RZ, UR4, PT ;  /* 0x00000004ff007c0c */ /* 0x000fc8000bf25070 */
[----:B------:R-:W-:Y:S01]  /*1690*/  ISETP.NE.AND.EX P1, PT, RZ, UR5, PT, P1 ;  /* 0x00000005ff007c0c */ /* 0x000fe2000bf25310 */
[----:B0-----:R-:W-:-:S05]  /*16a0*/  @P0 IMAD.WIDE R2, R31, 0x4, R2 ;  /* 0x000000041f020825 */ /* 0x001fca00078e0202 */
[----:B------:R-:W2:Y:S04]  /*16b0*/  @P0 LDG.E R0, desc[UR40][R2.64] ;  /* 0x0000002802000981 */ /* 0x000ea8000c1e1900 */
[----:B------:R-:W2:Y:S03]  /*16c0*/  @P0 LDG.E R7, desc[UR40][R2.64+0x4] ;  /* 0x0000042802070981 */ /* 0x000ea6000c1e1900 */
[----:B------:R-:W-:Y:S01]  /*16d0*/  @P1 IADD3 R4, P2, R34, UR4, RZ ;  /* 0x0000000422041c10 */ /* 0x000fe2000ff5e0ff */
[----:B-----5:R-:W-:-:S03]  /*16e0*/  IMAD.MOV.U32 R26, RZ, RZ, R29 ;  /* 0x000000ffff1a7224 */ /* 0x020fc600078e001d */
[----:B------:R-:W-:-:S05]  /*16f0*/  @P1 IADD3.X R5, R33, UR5, RZ, P2, !PT ;  /* 0x0000000521051c10 */ /* 0x000fca00097fe4ff */
[----:B------:R0:W5:Y:S01]  /*1700*/  @P1 LDG.E R26, desc[UR40][R4.64] ;  /* 0x00000028041a1981 */ /* 0x000162000c1e1900 */
[----:B------:R-:W-:Y:S01]  /*1710*/  LOP3.LUT R10, R9, 0xff, RZ, 0xc0, !PT ;  /* 0x000000ff090a7812 */ /* 0x000fe200078ec0ff */
[----:B------:R-:W-:Y:S01]  /*1720*/  IMAD.IADD R11, R29, 0x1, -R8 ;  /* 0x000000011d0b7824 */ /* 0x000fe200078e0a08 */
[----:B------:R-:W-:Y:S01]  /*1730*/  SHF.R.U32.HI R6, RZ, 0x10, R9 ;  /* 0x00000010ff067819 */ /* 0x000fe20000011609 */
[----:B------:R-:W-:Y:S01]  /*1740*/  BSSY B0, `(.L_x_316) ;  /* 0x000002b000007945 */ /* 0x000fe20003800000 */
[----:B------:R-:W-:Y:S01]  /*1750*/  LOP3.LUT R22, R22, 0xfffffff7, RZ, 0xc0, !PT ;  /* 0xfffffff716167812 */ /* 0x000fe200078ec0ff */
[----:B------:R0:W-:Y:S04]  /*1760*/  STL [R1+0x58], R10 ;  /* 0x0000580a01007387 */ /* 0x0001e80000100800 */
[----:B------:R0:W-:Y:S01]  /*1770*/  STL [R1+0x3c], R6 ;  /* 0x00003c0601007387 */ /* 0x0001e20000100800 */
[----:B--2---:R-:W-:-:S04]  /*1780*/  @P0 IMAD.IADD R32, R7, 0x1, -R0 ;  /* 0x0000000107200824 */ /* 0x004fc800078e0a00 */
[----:B------:R-:W-:-:S04]  /*1790*/  IMAD.IADD R105, R11, 0x1, R32 ;  /* 0x000000010b697824 */ /* 0x000fc800078e0220 */
[C---:B------:R-:W-:Y:S01]  /*17a0*/  VIADD R0, R105.reuse, 0x9f ;  /* 0x0000009f69007836 */ /* 0x040fe20000000000 */
[----:B------:R-:W-:-:S03]  /*17b0*/  ISETP.GE.AND P3, PT, R105, 0x1, PT ;  /* 0x000000016900780c */ /* 0x000fc60003f66270 */
[----:B------:R-:W-:-:S05]  /*17c0*/  IMAD.HI R0, R0, 0x66666667, RZ ;  /* 0x6666666700007827 */ /* 0x000fca00078e02ff */
[----:B------:R-:W-:-:S04]  /*17d0*/  SHF.R.U32.HI R3, RZ, 0x1f, R0 ;  /* 0x0000001fff037819 */ /* 0x000fc80000011600 */
[----:B------:R-:W-:Y:S01]  /*17e0*/  LEA.HI.SX32 R104, R0, R3, 0x1a ;  /* 0x0000000300687211 */ /* 0x000fe200078fd2ff */
[----:B------:R-:W-:Y:S01]  /*17f0*/  IMAD.MOV.U32 R3, RZ, RZ, RZ ;  /* 0x000000ffff037224 */ /* 0x000fe200078e00ff */
[----:B------:R-:W-:Y:S01]  /*1800*/  @P3 LOP3.LUT R22, R22, 0x8, RZ, 0xfc, !PT ;  /* 0x0000000816163812 */ /* 0x000fe200078efcff */
[----:B0-----:R-:W-:Y:S06]  /*1810*/  @!P3 BRA `(.L_x_317) ;  /* 0x000000000074b947 */ /* 0x001fec0003800000 */
[----:B------:R-:W-:Y:S01]  /*1820*/  ISETP.NE.AND P0, PT, R6, RZ, PT ;  /* 0x000000ff0600720c */ /* 0x000fe20003f05270 */
[----:B------:R-:W-:-:S03]  /*1830*/  ULDC UR4, c[0x0][0x9f0] ;  /* 0x00027c0000047ab9 */ /* 0x000fc60000000800 */
[----:B------:R-:W-:-:S04]  /*1840*/  SEL R9, R6, UR4, P0 ;  /* 0x0000000406097c07 */ /* 0x000fc80008000000 */
[-C--:B------:R-:W-:Y:S02]  /*1850*/  IABS R5, R9.reuse ;  /* 0x0000000900057213 */ /* 0x080fe40000000000 */
[----:B------:R-:W-:Y:S02]  /*1860*/  IADD3 R0, R104, -0x1, R9 ;  /* 0xffffffff68007810 */ /* 0x000fe40007ffe009 */
[----:B------:R-:W0:Y:S01]  /*1870*/  I2F.RP R4, R5 ;  /* 0x0000000500047306 */ /* 0x000e220000209400 */
[----:B------:R-:W-:-:S05]  /*1880*/  IABS R8, R9 ;  /* 0x0000000900087213 */ /* 0x000fca0000000000 */
[----:B------:R-:W-:Y:S02]  /*1890*/  IMAD.MOV R8, RZ, RZ, -R8 ;  /* 0x000000ffff087224 */ /* 0x000fe400078e0a08 */
[----:B0-----:R-:W0:Y:S02]  /*18a0*/  MUFU.RCP R4, R4 ;  /* 0x0000000400047308 */ /* 0x001e240000001000 */
[----:B0-----:R-:W-:Y:S01]  /*18b0*/  VIADD R2, R4, 0xffffffe ;  /* 0x0ffffffe04027836 */ /* 0x001fe20000000000 */
[----:B------:R-:W-:Y:S02]  /*18c0*/  IABS R4, R0 ;  /* 0x0000000000047213 */ /* 0x000fe40000000000 */
[----:B------:R-:W-:-:S03]  /*18d0*/  LOP3.LUT R0, R0, R9, RZ, 0x3c, !PT ;  /* 0x0000000900007212 */ /* 0x000fc600078e3cff */
[----:B------:R0:W1:Y:S01]  /*18e0*/  F2I.FTZ.U32.TRUNC.NTZ R3, R2 ;  /* 0x0000000200037305 */ /* 0x000062000021f000 */
[----:B------:R-:W-:Y:S01]  /*18f0*/  ISETP.GE.AND P2, PT, R0, RZ, PT ;  /* 0x000000ff0000720c */ /* 0x000fe20003f46270 */
[----:B0-----:R-:W-:Y:S01]  /*1900*/  IMAD.MOV.U32 R2, RZ, RZ, RZ ;  /* 0x000000ffff027224 */ /* 0x001fe200078e00ff */
[----:B-1----:R-:W-:-:S05]  /*1910*/  IADD3 R6, RZ, -R3, RZ ;  /* 0x80000003ff067210 */ /* 0x002fca0007ffe0ff */
[----:B------:R-:W-:-:S04]  /*1920*/  IMAD R7, R6, R5, RZ ;  /* 0x0000000506077224 */ /* 0x000fc800078e02ff */
[----:B------:R-:W-:-:S04]  /*1930*/  IMAD.HI.U32 R3, R3, R7, R2 ;  /* 0x0000000703037227 */ /* 0x000fc800078e0002 */
[----:B------:R-:W-:Y:S02]  /*1940*/  IMAD.MOV.U32 R2, RZ, RZ, R8 ;  /* 0x000000ffff027224 */ /* 0x000fe400078e0008 */
        /* <DEDUP_REMOVED lines=10> */
.L_x_317:
[----:B------:R-:W-:Y:S05]  /*19f0*/  BSYNC B0 ;  /* 0x0000000000007941 */ /* 0x000fea0003800000 */
.L_x_316:
[----:B------:R-:W-:-:S05]  /*1a00*/  IMAD R0, R10, R3, RZ ;  /* 0x000000030a007224 */ /* 0x000fca00078e02ff */
[C---:B------:R-:W-:Y:S01]  /*1a10*/  VIADDMNMX R3, R0.reuse, R3, R104, PT ;  /* 0x0000000300037246 */ /* 0x040fe20003800168 */
[----:B------:R-:W-:-:S04]  /*1a20*/  IMAD R0, R0, 0xa0, -R11 ;  /* 0x000000a000007824 */ /* 0x000fc800078e0a0b */
[----:B------:R-:W-:Y:S01]  /*1a30*/  IMAD R3, R3, 0xa0, -R11 ;  /* 0x000000a003037824 */ /* 0x000fe200078e0a0b */
[----:B------:R-:W-:-:S04]  /*1a40*/  VIMNMX R0, RZ, R0, !PT ;  /* 0x00000000ff007248 */ /* 0x000fc80007fe0100 */
[----:B------:R-:W-:Y:S01]  /*1a50*/  VIMNMX R5, R3, R32, PT ;  /* 0x0000002003057248 */ /* 0x000fe20003fe0100 */
[----:B------:R-:W-:-:S03]  /*1a60*/  IMAD.WIDE.U32 R2, R0, -0x33333333, RZ ;  /* 0xcccccccd00027825 */ /* 0x000fc600078e00ff */
[----:B------:R-:W-:Y:S02]  /*1a70*/  ISETP.GT.AND P0, PT, R5, R0, PT ;  /* 0x000000000500720c */ /* 0x000fe40003f04270 */
[----:B------:R-:W-:-:S05]  /*1a80*/  SHF.R.U32.HI R27, RZ, 0x7, R3 ;  /* 0x00000007ff1b7819 */ /* 0x000fca0000011603 */
[----:B------:R-:W-:-:S06]  /*1a90*/  IMAD.MOV.U32 R2, RZ, RZ, R27 ;  /* 0x000000ffff027224 */ /* 0x000fcc00078e001b */
[----:B------:R-:W-:-:S04]  /*1aa0*/  @P0 VIADD R0, R5, 0x9f ;  /* 0x0000009f05000836 */ /* 0x000fc80000000000 */
[----:B------:R-:W-:-:S05]  /*1ab0*/  @P0 IMAD.HI R0, R0, 0x66666667, RZ ;  /* 0x6666666700000827 */ /* 0x000fca00078e02ff */
[----:B------:R-:W-:-:S04]  /*1ac0*/  @P0 SHF.R.U32.HI R3, RZ, 0x1f, R0 ;  /* 0x0000001fff030819 */ /* 0x000fc80000011600 */
[----:B------:R-:W-:Y:S02]  /*1ad0*/  @P0 LEA.HI.SX32 R2, R0, R3, 0x1a ;  /* 0x0000000300020211 */ /* 0x000fe400078fd2ff */
[----:B------:R-:W-:Y:S02]  /*1ae0*/  PLOP3.LUT P0, PT, PT, PT, PT, 0x80, 0x0 ;  /* 0x000000000000781c */ /* 0x000fe40003f0f070 */
[----:B------:R-:W-:-:S13]  /*1af0*/  ISETP.GT.AND P1, PT, R2, R27, PT ;  /* 0x0000001b0200720c */ /* 0x000fda0003f24270 */
[----:B------:R-:W-:Y:S05]  /*1b00*/  @!P1 BRA `(.L_x_318) ;  /* 0x0000003000dc9947 */ /* 0x000fea0003800000 */
[----:B------:R-:W-:Y:S01]  /*1b10*/  IADD3 R0, R16, 0xe000, RZ ;  /* 0x0000e00010007810 */ /* 0x000fe20007ffe0ff */
[----:B------:R-:W-:Y:S03]  /*1b20*/  BSSY B6, `(.L_x_319) ;  /* 0x0000013000067945 */ /* 0x000fe60003800000 */
[----:B------:R-:W-:-:S13]  /*1b30*/  LOP3.LUT P0, RZ, R0, 0x1bf, RZ, 0xc0, !PT ;  /* 0x000001bf00ff7812 */ /* 0x000fda000780c0ff */
[----:B------:R-:W-:Y:S05]  /*1b40*/  @!P0 BRA `(.L_x_320) ;  /* 0x0000000000408947 */ /* 0x000fea0003800000 */
[----:B------:R-:W-:Y:S01]  /*1b50*/  MOV R0, 0x0 ;  /* 0x0000000000007802 */ /* 0x000fe20000000f00 */
[----:B------:R-:W-:Y:S01]  /*1b60*/  ULDC.64 UR4, c[0x4][0x98] ;  /* 0x0100260000047ab9 */ /* 0x000fe20000000a00 */
[----:B------:R-:W-:Y:S01]  /*1b70*/  ULDC.64 UR6, c[0x4][0x20] ;  /* 0x0100080000067ab9 */ /* 0x000fe20000000a00 */
[----:B------:R-:W-:Y:S01]  /*1b80*/  IMAD.U32 R4, RZ, RZ, UR4 ;  /* 0x00000004ff047e24 */ /* 0x000fe2000f8e00ff */
        /* <DEDUP_REMOVED lines=11> */
[----:B-1---5:R-:W-:Y:S05]  /*1c40*/  CALL.ABS.NOINC R14 ;  /* 0x000000000e007343 */ /* 0x022fea0003c00000 */
.L_x_320:
[----:B------:R-:W-:Y:S05]  /*1c50*/  BSYNC B6 ;  /* 0x0000000000067941 */ /* 0x000fea0003800000 */
.L_x_319:
        /* <DEDUP_REMOVED lines=20> */
.L_x_322:
[----:B------:R-:W-:Y:S05]  /*1da0*/  BSYNC B6 ;  /* 0x0000000000067941 */ /* 0x000fea0003800000 */
.L_x_321:
[----:B------:R-:W-:Y:S01]  /*1db0*/  ULDC.64 UR4, c[0x0][0x9f8] ;  /* 0x00027e0000047ab9 */ /* 0x000fe20000000a00 */
[----:B------:R-:W-:Y:S01]  /*1dc0*/  MOV R0, R31 ;  /* 0x0000001f00007202 */ /* 0x000fe20000000f00 */
[----:B------:R-:W0:Y:S01]  /*1dd0*/  LDC.64 R46, c[0x0][0x300] ;  /* 0x0000c000ff2e7b82 */ /* 0x000e220000000a00 */
[----:B------:R-:W-:Y:S01]  /*1de0*/  ISETP.NE.U32.AND P0, PT, RZ, UR4, PT ;  /* 0x00000004ff007c0c */ /* 0x000fe2000bf05070 */
[----:B------:R-:W-:Y:S01]  /*1df0*/  IMAD.IADD R28, R28, 0x1, R29 ;  /* 0x000000011c1c7824 */ /* 0x000fe200078e021d */
[----:B------:R-:W-:Y:S01]  /*1e00*/  SHF.R.S32.HI R19, RZ, 0x1f, R18 ;  /* 0x0000001fff137819 */ /* 0x000fe20000011412 */
[----:B------:R-:W2:Y:S01]  /*1e10*/  LDL R14, [R1+0x28] ;  /* 0x00002800010e7983 */ /* 0x000ea20000100800 */
[----:B------:R-:W-:Y:S01]  /*1e20*/  ISETP.NE.AND.EX P0, PT, RZ, UR5, PT, P0 ;  /* 0x00000005ff007c0c */ /* 0x000fe2000bf05300 */
[----:B------:R-:W-:Y:S02]  /*1e30*/  ULDC.64 UR6, c[0x0][0x330] ;  /* 0x0000cc0000067ab9 */ /* 0x000fe40000000a00 */
[----:B------:R-:W3:Y:S01]  /*1e40*/  LDL R12, [R1+0x2c] ;  /* 0x00002c00010c7983 */ /* 0x000ee20000100800 */
[----:B------:R-:W1:Y:S03]  /*1e50*/  LDC R55, c[0x0][0x3f4] ;  /* 0x0000fd00ff377b82 */ /* 0x000e660000000800 */
[----:B------:R-:W4:Y:S05]  /*1e60*/  LDL R10, [R1+0x30] ;  /* 0x00003000010a7983 */ /* 0x000f2a0000100800 */
[----:B------:R-:W1:Y:S01]  /*1e70*/  LDC.64 R40, c[0x0][0x3f8] ;  /* 0x0000fe00ff287b82 */ /* 0x000e620000000a00 */
[----:B------:R-:W-:-:S04]  /*1e80*/  @P0 IADD3 R4, P1, R34, UR4, RZ ;  /* 0x0000000422040c10 */ /* 0x000fc8000ff3e0ff */
[----:B------:R-:W-:Y:S01]  /*1e90*/  @P0 IADD3.X R5, R33, UR5, RZ, P1, !PT ;  /* 0x0000000521050c10 */ /* 0x000fe20008ffe4ff */
[----:B------:R-:W-:Y:S01]  /*1ea0*/  ULDC.64 UR4, c[0x0][0xa08] ;  /* 0x0002820000047ab9 */ /* 0x000fe20000000a00 */
[----:B------:R-:W-:Y:S01]  /*1eb0*/  SHF.R.S32.HI R11, RZ, 0x1f, R28 ;  /* 0x0000001fff0b7819 */ /* 0x000fe2000001141c */
[-C--:B0-----:R-:W-:Y:S01]  /*1ec0*/  IMAD.WIDE.U32 R6, R28, R46.reuse, RZ ;  /* 0x0000002e1c067225 */ /* 0x081fe200078e00ff */
[----:B------:R-:W0:Y:S01]  /*1ed0*/  LDC.64 R34, c[0x0][0x408] ;  /* 0x00010200ff227b82 */ /* 0x000e220000000a00 */
[----:B------:R1:W2:Y:S01]  /*1ee0*/  @P0 LDG.E R0, desc[UR40][R4.64] ;  /* 0x0000002804000981 */ /* 0x0002a2000c1e1900 */
[----:B------:R-:W-:Y:S01]  /*1ef0*/  ISETP.NE.U32.AND P0, PT, RZ, UR4, PT ;  /* 0x00000004ff007c0c */ /* 0x000fe2000bf05070 */
[----:B------:R-:W-:Y:S02]  /*1f00*/  IMAD R3, R11, R46, RZ ;  /* 0x0000002e0b037224 */ /* 0x000fe400078e02ff */
[----:B------:R-:W-:Y:S01]  /*1f10*/  IMAD.WIDE.U32 R8, R30, UR6, R18 ;  /* 0x000000061e087c25 */ /* 0x000fe2000f8e0012 */
[----:B------:R-:W-:Y:S01]  /*1f20*/  ISETP.NE.AND.EX P0, PT, RZ, UR5, PT, P0 ;  /* 0x00000005ff007c0c */ /* 0x000fe2000bf05300 */
[----:B------:R-:W-:-:S02]  /*1f30*/  ULDC.64 UR4, c[0x0][0x308] ;  /* 0x0000c20000047ab9 */ /* 0x000fc40000000a00 */
[----:B------:R-:W-:Y:S02]  /*1f40*/  IMAD R3, R28, R47, R3 ;  /* 0x0000002f1c037224 */ /* 0x000fe400078e0203 */
[C---:B------:R-:W-:Y:S01]  /*1f50*/  IMAD R9, R30.reuse, UR7, R9 ;  /* 0x000000071e097c24 */ /* 0x040fe2000f8e0209 */
[----:B------:R-:W-:Y:S01]  /*1f60*/  SHF.R.S32.HI R15, RZ, 0x1f, R23 ;  /* 0x0000001fff0f7819 */ /* 0x000fe20000011417 */
[----:B------:R-:W-:Y:S01]  /*1f70*/  IMAD.IADD R7, R7, 0x1, R3 ;  /* 0x0000000107077824 */ /* 0x000fe200078e0203 */
[----:B------:R-:W-:Y:S01]  /*1f80*/  ULDC.64 UR6, c[0x0][0x338] ;  /* 0x0000ce0000067ab9 */ /* 0x000fe20000000a00 */
[----:B-1----:R-:W-:-:S04]  /*1f90*/  IMAD.WIDE.U32 R4, R30, UR4, R6 ;  /* 0x000000041e047c25 */ /* 0x002fc8000f8e0006 */
[----:B------:R-:W-:Y:S01]  /*1fa0*/  IMAD R5, R30, UR5, R5 ;  /* 0x000000051e057c24 */ /* 0x000fe2000f8e0205 */
[----:B------:R-:W-:Y:S01]  /*1fb0*/  ULDC.64 UR4, c[0x0][0x310] ;  /* 0x0000c40000047ab9 */ /* 0x000fe20000000a00 */
[----:B------:R-:W4:Y:S01]  /*1fc0*/  LDL R30, [R1+0x70] ;  /* 0x00007000011e7983 */ /* 0x000f220000100800 */
[C---:B------:R-:W-:Y:S01]  /*1fd0*/  IMAD.WIDE.U32 R20, R23.reuse, R46, R18 ;  /* 0x0000002e17147225 */ /* 0x040fe200078e0012 */
[----:B------:R-:W1:Y:S01]  /*1fe0*/  S2R R31, SR_TID.X ;  /* 0x00000000001f7919 */ /* 0x000e620000002100 */
[----:B------:R-:W-:Y:S02]  /*1ff0*/  ISETP.GE.AND P2, PT, R18, R55, PT ;  /* 0x000000371200720c */ /* 0x000fe40003f46270 */
[----:B------:R-:W-:Y:S01]  /*2000*/  SHF.R.S32.HI R157, RZ, 0x1f, R156 ;  /* 0x0000001fff9d7819 */ /* 0x000fe2000001149c */
[----:B------:R-:W-:-:S04]  /*2010*/  IMAD.WIDE.U32 R42, R23, R40, R18 ;  /* 0x00000028172a7225 */ /* 0x000fc800078e0012 */
[----:B------:R-:W-:-:S04]  /*2020*/  IMAD.WIDE.U32 R44, R23, R40, R156 ;  /* 0x00000028172c7225 */ /* 0x000fc800078e009c */
[----:B0-----:R-:W-:-:S04]  /*2030*/  IMAD.WIDE.U32 R38, R23, R34, R156 ;  /* 0x0000002217267225 */ /* 0x001fc800078e009c */
[----:B------:R-:W-:Y:S01]  /*2040*/  IMAD.WIDE.U32 R36, R23, R34, R18 ;  /* 0x0000002217247225 */ /* 0x000fe200078e0012 */
[----:B------:R-:W-:-:S03]  /*2050*/  LOP3.LUT R22, R22, 0xfffffffb, RZ, 0xc0, !PT ;  /* 0xfffffffb16167812 */ /* 0x000fc600078ec0ff */
[----:B------:R-:W-:Y:S02]  /*2060*/  IMAD R57, R41, 0xa0, RZ ;  /* 0x000000a029397824 */ /* 0x000fe400078e02ff */
[----:B------:R-:W-:Y:S01]  /*2070*/  VIADD R33, R18, 0x20 ;  /* 0x0000002012217836 */ /* 0x000fe20000000000 */
[----:B------:R-:W-:Y:S02]  /*2080*/  @P2 LOP3.LUT R22, R22, 0x4, RZ, 0xfc, !PT ;  /* 0x0000000416162812 */ /* 0x000fe400078efcff */
[----:B-1----:R-:W-:-:S04]  /*2090*/  SHF.R.U32.HI R29, RZ, 0x7, R31 ;  /* 0x00000007ff1d7819 */ /* 0x002fc8000001161f */
[----:B------:R-:W-:Y:S02]  /*20a0*/  IADD3 R54, R29, 0x8, RZ ;  /* 0x000000081d367810 */ /* 0x000fe40007ffe0ff */
[----:B--2---:R-:W-:-:S04]  /*20b0*/  SHF.R.S32.HI R3, RZ, 0x1f, R0 ;  /* 0x0000001fff037819 */ /* 0x004fc80000011400 */
[----:B------:R-:W-:Y:S02]  /*20c0*/  SEL R6, R3, RZ, !P0 ;  /* 0x000000ff03067207 */ /* 0x000fe40004000000 */
[----:B------:R-:W-:-:S03]  /*20d0*/  SEL R3, R0, RZ, !P0 ;  /* 0x000000ff00037207 */ /* 0x000fc60004000000 */
[C---:B------:R-:W-:Y:S02]  /*20e0*/  IMAD R0, R6.reuse, UR4, RZ ;  /* 0x0000000406007c24 */ /* 0x040fe4000f8e02ff */
[----:B------:R-:W-:Y:S02]  /*20f0*/  IMAD R6, R6, UR6, RZ ;  /* 0x0000000606067c24 */ /* 0x000fe4000f8e02ff */
[C---:B------:R-:W-:Y:S02]  /*2100*/  IMAD R7, R3.reuse, UR5, R0 ;  /* 0x0000000503077c24 */ /* 0x040fe4000f8e0200 */
[----:B------:R-:W-:Y:S01]  /*2110*/  IMAD.WIDE.U32 R50, R3, UR4, R4 ;  /* 0x0000000403327c25 */ /* 0x000fe2000f8e0004 */
[----:B------:R-:W-:-:S03]  /*2120*/  ULDC UR4, c[0x0][0x2f4] ;  /* 0x0000bd0000047ab9 */ /* 0x000fc60000000800 */
[----:B------:R-:W-:Y:S02]  /*2130*/  IMAD R0, R15, R46, RZ ;  /* 0x0000002e0f007224 */ /* 0x000fe400078e02ff */
[----:B------:R-:W-:-:S04]  /*2140*/  IMAD.WIDE.U32 R48, R3, UR6, R8 ;  /* 0x0000000603307c25 */ /* 0x000fc8000f8e0008 */
[----:B------:R-:W-:Y:S02]  /*2150*/  IMAD R13, R3, UR7, R6 ;  /* 0x00000007030d7c24 */ /* 0x000fe4000f8e0206 */
[----:B------:R-:W-:Y:S01]  /*2160*/  IMAD R5, R23, R47, R0 ;  /* 0x0000002f17057224 */ /* 0x000fe200078e0200 */
[----:B------:R-:W-:Y:S01]  /*2170*/  IADD3 R0, P0, R50, R20, RZ ;  /* 0x0000001432007210 */ /* 0x000fe20007f1e0ff */
[----:B------:R-:W-:Y:S02]  /*2180*/  IMAD.IADD R3, R51, 0x1, R7 ;  /* 0x0000000133037824 */ /* 0x000fe400078e0207 */
[----:B------:R-:W-:-:S03]  /*2190*/  IMAD R4, R15, R40, RZ ;  /* 0x000000280f047224 */ /* 0x000fc600078e02ff */
[----:B------:R-:W-:Y:S02]  /*21a0*/  IADD3.X R20, R3, R21, R5, P0, !PT ;  /* 0x0000001503147210 */ /* 0x000fe400007fe405 */
[----:B------:R-:W-:Y:S01]  /*21b0*/  SEL R5, R55, RZ, P2 ;  /* 0x000000ff37057207 */ /* 0x000fe20001000000 */
[----:B------:R-:W-:Y:S02]  /*21c0*/  IMAD R7, R23, R41, R4 ;  /* 0x0000002917077224 */ /* 0x000fe400078e0204 */
[----:B------:R-:W-:Y:S02]  /*21d0*/  IMAD R4, R15, R34, RZ ;  /* 0x000000220f047224 */ /* 0x000fe400078e02ff */
[----:B------:R-:W-:Y:S02]  /*21e0*/  IMAD.IADD R5, R18, 0x1, R5 ;  /* 0x0000000112057824 */ /* 0x000fe400078e0205 */
[----:B------:R-:W-:Y:S02]  /*21f0*/  IMAD.IADD R45, R45, 0x1, R7 ;  /* 0x000000012d2d7824 */ /* 0x000fe400078e0207 */
[----:B------:R-:W-:Y:S01]  /*2200*/  IMAD R9, R23, R35, R4 ;  /* 0x0000002317097224 */ /* 0x000fe200078e0204 */
[----:B------:R-:W-:Y:S01]  /*2210*/  SHF.R.S32.HI R4, RZ, 0x1f, R5 ;  /* 0x0000001fff047819 */ /* 0x000fe20000011405 */
[----:B------:R-:W-:Y:S01]  /*2220*/  IMAD.IADD R43, R7, 0x1, R43 ;  /* 0x00000001072b7824 */ /* 0x000fe200078e022b */
[----:B-----5:R-:W-:-:S02]  /*2230*/  SHF.R.S32.HI R7, RZ, 0x1f, R26 ;  /* 0x0000001fff077819 */ /* 0x020fc4000001141a */
[----:B------:R-:W-:Y:S01]  /*2240*/  LEA.HI R21, R4, R5, RZ, 0x4 ;  /* 0x0000000504157211 */ /* 0x000fe200078f20ff */
[----:B------:R-:W-:Y:S02]  /*2250*/  IMAD.IADD R39, R39, 0x1, R9 ;  /* 0x0000000127277824 */ /* 0x000fe400078e0209 */
[C---:B------:R-:W-:Y:S02]  /*2260*/  IMAD R6, R7.reuse, R40, RZ ;  /* 0x0000002807067224 */ /* 0x040fe400078e02ff */
[----:B------:R-:W-:Y:S01]  /*2270*/  IMAD R7, R7, R34, RZ ;  /* 0x0000002207077224 */ /* 0x000fe200078e02ff */
[----:B------:R-:W-:Y:S01]  /*2280*/  LOP3.LUT R4, R14, 0x30, R21, 0xf8, !PT ;  /* 0x000000300e047812 */ /* 0x000fe200078ef815 */
[----:B------:R-:W-:Y:S01]  /*2290*/  IMAD.IADD R37, R9, 0x1, R37 ;  /* 0x0000000109257824 */ /* 0x000fe200078e0225 */
[----:B------:R-:W-:Y:S01]  /*22a0*/  IADD3 R52, P0, R23, R28, RZ ;  /* 0x0000001c17347210 */ /* 0x000fe20007f1e0ff */
[----:B------:R-:W-:Y:S01]  /*22b0*/  IMAD R69, R26, R35, R7 ;  /* 0x000000231a457224 */ /* 0x000fe200078e0207 */
[----:B------:R-:W-:Y:S01]  /*22c0*/  LOP3.LUT R61, R21, 0xfffffff0, RZ, 0xc0, !PT ;  /* 0xfffffff0153d7812 */ /* 0x000fe200078ec0ff */
[----:B------:R-:W-:Y:S01]  /*22d0*/  IMAD R5, R47, 0xa0, RZ ;  /* 0x000000a02f057824 */ /* 0x000fe200078e02ff */
[----:B---3--:R-:W-:Y:S01]  /*22e0*/  LOP3.LUT R4, R4, R12, RZ, 0x3c, !PT ;  /* 0x0000000c04047212 */ /* 0x008fe200078e3cff */
[----:B------:R-:W-:-:S02]  /*22f0*/  IMAD R9, R26, R41, R6 ;  /* 0x000000291a097224 */ /* 0x000fc400078e0206 */
[----:B------:R-:W-:-:S04]  /*2300*/  IMAD.WIDE.U32 R44, R26, R40, R44 ;  /* 0x000000281a2c7225 */ /* 0x000fc800078e002c */
[----:B------:R-:W-:-:S04]  /*2310*/  IMAD.WIDE.U32 R42, R26, R40, R42 ;  /* 0x000000281a2a7225 */ /* 0x000fc800078e002a */
[----:B------:R-:W-:Y:S02]  /*2320*/  IMAD R7, R35, 0xa0, RZ ;  /* 0x000000a023077824 */ /* 0x000fe400078e02ff */
[----:B------:R-:W-:-:S04]  /*2330*/  IMAD.WIDE.U32 R38, R26, R34, R38 ;  /* 0x000000221a267225 */ /* 0x000fc800078e0026 */
[----:B------:R-:W-:-:S04]  /*2340*/  IMAD.WIDE.U32 R36, R26, R34, R36 ;  /* 0x000000221a247225 */ /* 0x000fc800078e0024 */
[----:B------:R-:W-:-:S04]  /*2350*/  IMAD.WIDE.U32 R46, R46, 0xa0, RZ ;  /* 0x000000a02e2e7825 */ /* 0x000fc800078e00ff */
[----:B------:R-:W-:-:S04]  /*2360*/  IMAD.WIDE.U32 R40, R40, 0xa0, RZ ;  /* 0x000000a028287825 */ /* 0x000fc800078e00ff */
[----:B------:R-:W-:Y:S01]  /*2370*/  IMAD.WIDE.U32 R34, R34, 0xa0, RZ ;  /* 0x000000a022227825 */ /* 0x000fe200078e00ff */
[----:B----4-:R-:W-:Y:S02]  /*2380*/  LOP3.LUT P4, RZ, R30, 0x2, RZ, 0xc0, !PT ;  /* 0x000000021eff7812 */ /* 0x010fe4000788c0ff */
[----:B------:R-:W-:Y:S01]  /*2390*/  ISETP.GE.AND P3, PT, R18, UR4, PT ;  /* 0x0000000412007c0c */ /* 0x000fe2000bf66270 */
[----:B------:R-:W-:Y:S01]  /*23a0*/  IMAD.IADD R68, R39, 0x1, R69 ;  /* 0x0000000127447824 */ /* 0x000fe200078e0245 */
[----:B------:R-:W-:Y:S01]  /*23b0*/  ISETP.GE.AND P2, PT, R33, UR4, PT ;  /* 0x0000000421007c0c */ /* 0x000fe2000bf46270 */
[----:B------:R-:W-:Y:S01]  /*23c0*/  IMAD.SHL.U32 R55, R55, 0x2, RZ ;  /* 0x0000000237377824 */ /* 0x000fe200078e00ff */
[----:B------:R-:W-:Y:S01]  /*23d0*/  SHF.R.S32.HI R70, RZ, 0x1f, R61 ;  /* 0x0000001fff467819 */ /* 0x000fe2000001143d */
[----:B------:R-:W-:Y:S01]  /*23e0*/  IMAD.X R53, R15, 0x1, R11, P0 ;  /* 0x000000010f357824 */ /* 0x000fe200000e060b */
[----:B------:R-:W-:Y:S01]  /*23f0*/  IADD3 R71, R10, R4, RZ ;  /* 0x000000040a477210 */ /* 0x000fe20007ffe0ff */
[----:B------:R-:W-:-:S02]  /*2400*/  IMAD.IADD R56, R47, 0x1, R5 ;  /* 0x000000012f387824 */ /* 0x000fc400078e0205 */
[----:B------:R-:W-:Y:S02]  /*2410*/  IMAD.IADD R57, R41, 0x1, R57 ;  /* 0x0000000129397824 */ /* 0x000fe400078e0239 */
[----:B------:R-:W-:Y:S02]  /*2420*/  IMAD.IADD R58, R35, 0x1, R7 ;  /* 0x00000001233a7824 */ /* 0x000fe400078e0207 */
[----:B------:R-:W-:Y:S02]  /*2430*/  IMAD.IADD R59, R45, 0x1, R9 ;  /* 0x000000012d3b7824 */ /* 0x000fe400078e0209 */
[----:B------:R-:W-:Y:S02]  /*2440*/  IMAD.IADD R60, R9, 0x1, R43 ;  /* 0x00000001093c7824 */ /* 0x000fe400078e022b */
[----:B------:R-:W-:Y:S02]  /*2450*/  IMAD.IADD R69, R69, 0x1, R37 ;  /* 0x0000000145457824 */ /* 0x000fe400078e0225 */
[----:B------:R-:W-:-:S07]  /*2460*/  IMAD.IADD R72, R49, 0x1, R13 ;  /* 0x0000000131487824 */ /* 0x000fce00078e020d */
.L_x_352:
[----:B------:R-:W2:Y:S01]  /*2470*/  LDL R4, [R1+0x14] ;  /* 0x0000140001047983 */ /* 0x000ea20000100800 */
[----:B0---4-:R-:W0:Y:S01]  /*2480*/  LDC.64 R62, c[0x0][0x2e8] ;  /* 0x0000ba00ff3e7b82 */ /* 0x011e220000000a00 */
[----:B------:R-:W-:Y:S01]  /*2490*/  VIADD R2, R2, 0xffffffff ;  /* 0xffffffff02027836 */ /* 0x000fe20000000000 */
[----:B------:R-:W-:Y:S01]  /*24a0*/  LOP3.LUT R22, R22, 0xfffffffd, RZ, 0xc0, !PT ;  /* 0xfffffffd16167812 */ /* 0x000fe200078ec0ff */
[----:B------:R-:W-:Y:S05]  /*24b0*/  YIELD ;  /* 0x0000000000007946 */ /* 0x000fea0003800000 */
[----:B------:R-:W-:Y:S01]  /*24c0*/  SHF.R.S32.HI R11, RZ, 0x1f, R2 ;  /* 0x0000001fff0b7819 */ /* 0x000fe20000011402 */
[-C--:B------:R-:W-:Y:S01]  /*24d0*/  IMAD R5, R56, R2.reuse, RZ ;  /* 0x0000000238057224 */ /* 0x080fe200078e02ff */
[----:B------:R-:W1:Y:S01]  /*24e0*/  LDC R31, c[0x0][0x3f4] ;  /* 0x0000fd00ff1f7b82 */ /* 0x000e620000000800 */
[----:B---3--:R-:W-:Y:S01]  /*24f0*/  IMAD.WIDE.U32 R14, R46, R2, RZ ;  /* 0x000000022e0e7225 */ /* 0x008fe200078e00ff */
[----:B------:R-:W-:Y:S03]  /*2500*/  BSSY B0, `(.L_x_323) ;  /* 0x0000259000007945 */ /* 0x000fe60003800000 */
[----:B------:R-:W-:-:S04]  /*2510*/  IMAD R7, R11, R46, R5 ;  /* 0x0000002e0b077224 */ /* 0x000fc800078e0205 */
[----:B------:R-:W-:Y:S01]  /*2520*/  IMAD.IADD R65, R15, 0x1, R7 ;  /* 0x000000010f417824 */ /* 0x000fe200078e0207 */
[----:B0-----:R-:W-:-:S04]  /*2530*/  IADD3 R12, P0, P1, R14, R62, R0 ;  /* 0x0000003e0e0c7210 */ /* 0x001fc8000791e000 */
[----:B------:R-:W-:Y:S02]  /*2540*/  IADD3.X R13, R65, R63, R20, P0, P1 ;  /* 0x0000003f410d7210 */ /* 0x000fe400007e2414 */
[----:B------:R-:W-:-:S13]  /*2550*/  ISETP.GT.AND P0, PT, R2, R27, PT ;  /* 0x0000001b0200720c */ /* 0x000fda0003f04270 */
[----:B------:R-:W-:Y:S02]  /*2560*/  @P0 LOP3.LUT R22, R22, 0x2, RZ, 0xfc, !PT ;  /* 0x0000000216160812 */ /* 0x000fe400078efcff */
[----:B-1----:R-:W-:Y:S01]  /*2570*/  ISETP.GE.AND P0, PT, R31, 0x1, PT ;  /* 0x000000011f00780c */ /* 0x002fe20003f06270 */
[----:B--2---:R-:W-:-:S04]  /*2580*/  IMAD R5, R17, 0x2800, R4 ;  /* 0x0000280011057824 */ /* 0x004fc800078e0204 */
[C---:B------:R-:W-:Y:S02]  /*2590*/  VIADD R73, R5.reuse, 0x20 ;  /* 0x0000002005497836 */ /* 0x040fe40000000000 */
[----:B------:R-:W-:Y:S02]  /*25a0*/  @P4 VIADD R73, R5, 0xffffffe0 ;  /* 0xffffffe005494836 */ /* 0x000fe40000000000 */
[C---:B------:R-:W-:Y:S02]  /*25b0*/  IMAD.IADD R74, R16.reuse, 0x1, R5 ;  /* 0x00000001104a7824 */ /* 0x040fe400078e0205 */
[----:B------:R-:W-:Y:S02]  /*25c0*/  IMAD.IADD R73, R16, 0x1, R73 ;  /* 0x0000000110497824 */ /* 0x000fe400078e0249 */
[----:B------:R-:W-:Y:S05]  /*25d0*/  @!P0 BRA `(.L_x_324) ;  /* 0x0000002000e08947 */ /* 0x000fea0003800000 */
[----:B------:R-:W-:Y:S01]  /*25e0*/  ULDC.U8 UR4, c[0x0][0x410] ;  /* 0x0001040000047ab9 */ /* 0x000fe20000000000 */
[-C--:B------:R-:W-:Y:S01]  /*25f0*/  IMAD R5, R57, R2.reuse, RZ ;  /* 0x0000000239057224 */ /* 0x080fe200078e02ff */
[----:B------:R-:W-:Y:S01]  /*2600*/  ISETP.NE.AND P0, PT, RZ, UR4, PT ;  /* 0x00000004ff007c0c */ /* 0x000fe2000bf05270 */
[----:B------:R-:W-:Y:S02]  /*2610*/  IMAD R7, R58, R2, RZ ;  /* 0x000000023a077224 */ /* 0x000fe400078e02ff */
[C---:B------:R-:W-:Y:S02]  /*2620*/  IMAD R9, R11.reuse, R40, R5 ;  /* 0x000000280b097224 */ /* 0x040fe400078e0205 */
[----:B------:R-:W-:Y:S02]  /*2630*/  IMAD R11, R11, R34, R7 ;  /* 0x000000220b0b7224 */ /* 0x000fe400078e0207 */
[----:B------:R-:W-:-:S04]  /*2640*/  IMAD.WIDE.U32 R4, R40, R2, RZ ;  /* 0x0000000228047225 */ /* 0x000fc800078e00ff */
[----:B------:R-:W-:-:S04]  /*2650*/  IMAD.WIDE.U32 R6, R34, R2, RZ ;  /* 0x0000000222067225 */ /* 0x000fc800078e00ff */
[----:B------:R-:W-:Y:S02]  /*2660*/  IMAD.IADD R30, R5, 0x1, R9 ;  /* 0x00000001051e7824 */ /* 0x000fe400078e0209 */
[----:B------:R-:W-:Y:S01]  /*2670*/  IMAD.IADD R64, R7, 0x1, R11 ;  /* 0x0000000107407824 */ /* 0x000fe200078e020b */
[----:B------:R-:W-:Y:S06]  /*2680*/  @!P0 BRA `(.L_x_325) ;  /* 0x00000010003c8947 */ /* 0x000fec0003800000 */
[----:B------:R-:W-:Y:S01]  /*2690*/  IMAD R8, R2, -0xa0, R32 ;  /* 0xffffff6002087824 */ /* 0x000fe200078e0220 */
[----:B------:R-:W-:Y:S01]  /*26a0*/  BSSY B1, `(.L_x_326) ;  /* 0x0000017000017945 */ /* 0x000fe20003800000 */
[----:B------:R-:W-:Y:S02]  /*26b0*/  CS2R R14, SRZ ;  /* 0x00000000000e7805 */ /* 0x000fe4000001ff00 */
[----:B------:R-:W-:Y:S02]  /*26c0*/  CS2R R10, SRZ ;  /* 0x00000000000a7805 */ /* 0x000fe4000001ff00 */
[----:B------:R-:W-:Y:S02]  /*26d0*/  CS2R R28, SRZ ;  /* 0x00000000001c7805 */ /* 0x000fe4000001ff00 */
[----:B------:R-:W-:-:S04]  /*26e0*/  VIMNMX R8, R8, 0xa0, PT ;  /* 0x000000a008087848 */ /* 0x000fc80003fe0100 */
[----:B------:R-:W-:Y:S02]  /*26f0*/  ISETP.GE.AND P1, PT, R23, R8, PT ;  /* 0x000000081700720c */ /* 0x000fe40003f26270 */
[----:B------:R-:W-:-:S11]  /*2700*/  CS2R R8, SRZ ;  /* 0x0000000000087805 */ /* 0x000fd6000001ff00 */
[----:B------:R-:W-:Y:S05]  /*2710*/  @P1 BRA `(.L_x_327) ;  /* 0x00000000003c1947 */ /* 0x000fea0003800000 */
[----:B------:R-:W2:Y:S01]  /*2720*/  LDL R66, [R1+0x10] ;  /* 0x0000100001427983 */ /* 0x000ea20000100800 */
[----:B------:R-:W-:Y:S02]  /*2730*/  ULDC.64 UR4, c[0x0][0x3e8] ;  /* 0x0000fa0000047ab9 */ /* 0x000fe40000000a00 */
[----:B------:R-:W-:-:S04]  /*2740*/  IADD3 R4, P0, P5, R44, UR4, R4 ;  /* 0x000000042c047c10 */ /* 0x000fc8000fd1e004 */
[----:B------:R-:W-:Y:S01]  /*2750*/  IADD3.X R5, R59, UR5, R30, P0, P5 ;  /* 0x000000053b057c10 */ /* 0x000fe200087ea41e */
[----:B------:R-:W-:Y:S02]  /*2760*/  ULDC.64 UR4, c[0x0][0x400] ;  /* 0x0001000000047ab9 */ /* 0x000fe40000000a00 */
[----:B------:R-:W-:-:S04]  /*2770*/  IADD3 R6, P0, P5, R38, UR4, R6 ;  /* 0x0000000426067c10 */ /* 0x000fc8000fd1e006 */
[----:B------:R-:W-:Y:S02]  /*2780*/  IADD3.X R7, R68, UR5, R64, P0, P5 ;  /* 0x0000000544077c10 */ /* 0x000fe400087ea440 */
[----:B------:R-:W-:Y:S02]  /*2790*/  ISETP.GE.AND P0, PT, R156, R31, PT ;  /* 0x0000001f9c00720c */ /* 0x000fe40003f06270 */
[----:B------:R-:W-:Y:S02]  /*27a0*/  CS2R R8, SRZ ;  /* 0x0000000000087805 */ /* 0x000fe4000001ff00 */
[----:B------:R-:W-:-:S09]  /*27b0*/  CS2R R10, SRZ ;  /* 0x00000000000a7805 */ /* 0x000fd2000001ff00 */
[----:B------:R0:W5:Y:S04]  /*27c0*/  @!P0 LDG.E.64 R14, desc[UR40][R4.64] ;  /* 0x00000028040e8981 */ /* 0x000168000c1e1b00 */
[----:B------:R0:W5:Y:S01]  /*27d0*/  @!P0 LDG.E.64 R28, desc[UR40][R6.64] ;  /* 0x00000028061c8981 */ /* 0x000162000c1e1b00 */
[----:B--2---:R-:W-:-:S13]  /*27e0*/  ISETP.GE.AND P0, PT, R66, R31, PT ;  /* 0x0000001f4200720c */ /* 0x004fda0003f06270 */
[----:B------:R0:W5:Y:S04]  /*27f0*/  @!P0 LDG.E.64 R8, desc[UR40][R4.64+0x10] ;  /* 0x0000102804088981 */ /* 0x000168000c1e1b00 */
[----:B------:R0:W5:Y:S02]  /*2800*/  @!P0 LDG.E.64 R10, desc[UR40][R6.64+0x10] ;  /* 0x00001028060a8981 */ /* 0x000164000c1e1b00 */
.L_x_327:
[----:B------:R-:W-:Y:S05]  /*2810*/  BSYNC B1 ;  /* 0x0000000000017941 */ /* 0x000fea0003800000 */
.L_x_326:
[----:B0-----:R-:W2:Y:S01]  /*2820*/  LDL R4, [R1+0x8] ;  /* 0x0000080001047983 */ /* 0x001ea20000100800 */
[----:B-----5:R-:W-:Y:S01]  /*2830*/  MOV R30, R8 ;  /* 0x00000008001e7202 */ /* 0x020fe20000000f00 */
[----:B------:R-:W-:Y:S02]  /*2840*/  IMAD.MOV.U32 R63, RZ, RZ, R14 ;  /* 0x000000ffff3f7224 */ /* 0x000fe400078e000e */
[----:B------:R-:W-:Y:S02]  /*2850*/  IMAD.MOV.U32 R62, RZ, RZ, R10 ;  /* 0x000000ffff3e7224 */ /* 0x000fe400078e000a */
[----:B------:R-:W-:Y:S01]  /*2860*/  IMAD.MOV.U32 R81, RZ, RZ, R28 ;  /* 0x000000ffff517224 */ /* 0x000fe200078e001c */
[----:B--2---:R-:W-:-:S13]  /*2870*/  ISETP.NE.AND P0, PT, R4, 0x3, PT ;  /* 0x000000030400780c */ /* 0x004fda0003f05270 */
[----:B------:R-:W-:Y:S05]  /*2880*/  @!P0 BRA `(.L_x_328) ;  /* 0x0000000000048947 */ /* 0x000fea0003800000 */
[----:B------:R-:W-:Y:S01]  /*2890*/  BPT.TRAP 0x1 ;  /* 0x000000040000795c */ /* 0x000fe20000300000 */
.L_x_328:
[----:B------:R-:W2:Y:S01]  /*28a0*/  LDL R4, [R1] ;  /* 0x0000000001047983 */ /* 0x000ea20000100800 */
[----:B------:R-:W-:Y:S01]  /*28b0*/  IMAD R75, R17, 0x8, R16 ;  /* 0x00000008114b7824 */ /* 0x000fe200078e0210 */
[----:B------:R-:W-:Y:S01]  /*28c0*/  BSSY B1, `(.L_x_329) ;  /* 0x0000004000017945 */ /* 0x000fe20003800000 */
[----:B--2---:R-:W-:-:S04]  /*28d0*/  SHF.L.U32 R76, R4, 0x1f, RZ ;  /* 0x0000001f044c7819 */ /* 0x004fc800000006ff */
[----:B------:R-:W0:Y:S02]  /*28e0*/  SYNCS.PHASECHK.TRANS64.TRYWAIT P5, [R75+URZ+0x13290], R76 ;  /* 0x0132904c4b0075a7 */ /* 0x000e2400080a017f */
[----:B0-----:R-:W-:Y:S05]  /*28f0*/  @!P5 BRA `(.L_x_330) ;  /* 0x000001500038d947 */ /* 0x001fea0003800000 */
.L_x_543:
[----:B------:R-:W-:Y:S05]  /*2900*/  BSYNC B1 ;  /* 0x0000000000017941 */ /* 0x000fea0003800000 */
.L_x_329:
[----:B------:R-:W-:Y:S05]  /*2910*/  @P1 BRA `(.L_x_331) ;  /* 0x00000020005c1947 */ /* 0x000fea0003800000 */
[----:B------:R-:W-:Y:S04]  /*2920*/  BSSY B1, `(.L_x_332) ;  /* 0x000006f000017945 */ /* 0x000fe80003800000 */
[----:B------:R-:W-:Y:S05]  /*2930*/  @P3 BRA `(.L_x_333) ;  /* 0x0000000400b43947 */ /* 0x000fea0003800000 */
[----:B------:R1:W2:Y:S01]  /*2940*/  LDS.128 R4, [R74+0xe000] ;  /* 0x00e000004a047984 */ /* 0x0002a20000000c00 */
[----:B------:R-:W-:Y:S01]  /*2950*/  ISETP.GE.AND P5, PT, R156, R31, PT ;  /* 0x0000001f9c00720c */ /* 0x000fe20003fa6270 */
[----:B------:R-:W-:-:S12]  /*2960*/  BSSY B2, `(.L_x_334) ;  /* 0x0000069000027945 */ /* 0x000fd80003800000 */
[----:B-1----:R-:W-:Y:S05]  /*2970*/  @P5 BRA `(.L_x_335) ;  /* 0x00000004009c5947 */ /* 0x002fea0003800000 */
[----:B------:R-:W-:Y:S02]  /*2980*/  SHF.R.U32.HI R14, RZ, 0x8, R15 ;  /* 0x00000008ff0e7819 */ /* 0x000fe4000001160f */
[----:B------:R-:W-:Y:S02]  /*2990*/  SHF.R.U32.HI R28, RZ, 0x8, R29 ;  /* 0x00000008ff1c7819 */ /* 0x000fe4000001161d */
[----:B------:R-:W-:Y:S01]  /*29a0*/  SHF.R.U32.HI R67, RZ, 0x10, R15 ;  /* 0x00000010ff437819 */ /* 0x000fe2000001160f */
[----:B------:R-:W-:Y:S01]  /*29b0*/  IMAD.SHL.U32 R14, R14, 0x100, RZ ;  /* 0x000001000e0e7824 */ /* 0x000fe200078e00ff */
[----:B------:R-:W-:Y:S02]  /*29c0*/  SHF.R.U32.HI R65, RZ, 0x10, R29 ;  /* 0x00000010ff417819 */ /* 0x000fe4000001161d */
[----:B------:R-:W-:Y:S01]  /*29d0*/  LOP3.LUT R64, R29, 0xff0000ff, RZ, 0xc0, !PT ;  /* 0xff0000ff1d407812 */ /* 0x000fe200078ec0ff */
[----:B------:R-:W-:Y:S01]  /*29e0*/  IMAD.SHL.U32 R29, R28, 0x100, RZ ;  /* 0x000001001c1d7824 */ /* 0x000fe200078e00ff */
[----:B------:R-:W-:Y:S01]  /*29f0*/  LOP3.LUT R15, R15, 0xff0000ff, RZ, 0xc0, !PT ;  /* 0xff0000ff0f0f7812 */ /* 0x000fe200078ec0ff */
[----:B--2---:R-:W-:Y:S01]  /*2a00*/  IMAD.MOV.U32 R28, RZ, RZ, R4 ;  /* 0x000000ffff1c7224 */ /* 0x004fe200078e0004 */
[----:B------:R-:W-:-:S02]  /*2a10*/  F2FP.F16.E4M3.UNPACK_B R4, R5 ;  /* 0x00000005ff04723e */ /* 0x000fc400020006ff */
[----:B------:R-:W-:Y:S01]  /*2a20*/  LOP3.LUT R15, R15, 0xff00, R14, 0xf8, !PT ;  /* 0x0000ff000f0f7812 */ /* 0x000fe200078ef80e */
[----:B------:R-:W-:Y:S01]  /*2a30*/  IMAD.U32 R14, R67, 0x10000, RZ ;  /* 0x00010000430e7824 */ /* 0x000fe200078e00ff */
[----:B------:R-:W-:Y:S01]  /*2a40*/  LOP3.LUT R66, R64, 0xff00, R29, 0xf8, !PT ;  /* 0x0000ff0040427812 */ /* 0x000fe200078ef81d */
[----:B------:R-:W-:Y:S01]  /*2a50*/  IMAD.U32 R29, R65, 0x10000, RZ ;  /* 0x00010000411d7824 */ /* 0x000fe200078e00ff */
[----:B------:R-:W-:Y:S02]  /*2a60*/  F2FP.F16.E4M3.UNPACK_B R64, R81.H1 ;  /* 0x00000051ff40723e */ /* 0x000fe400030006ff */
[----:B------:R-:W-:Y:S02]  /*2a70*/  LOP3.LUT R14, R15, 0xff0000, R14, 0xf8, !PT ;  /* 0x00ff00000f0e7812 */ /* 0x000fe400078ef80e */
[----:B------:R-:W-:Y:S01]  /*2a80*/  LOP3.LUT R15, R66, 0xff0000, R29, 0xf8, !PT ;  /* 0x00ff0000420f7812 */ /* 0x000fe200078ef81d */
[----:B------:R-:W-:Y:S01]  /*2a90*/  HADD2.F32 R77, -RZ, R64.H0_H0 ;  /* 0x20000040ff4d7230 */ /* 0x000fe20000004100 */
[----:B------:R-:W-:Y:S01]  /*2aa0*/  F2FP.F16.E4M3.UNPACK_B R66, R63.H1 ;  /* 0x0000003fff42723e */ /* 0x000fe200030006ff */
[--C-:B------:R-:W-:Y:S01]  /*2ab0*/  HADD2.F32 R29, -RZ, R4.reuse.H1_H1 ;  /* 0x30000004ff1d7230 */ /* 0x100fe20000004100 */
[----:B------:R-:W-:Y:S01]  /*2ac0*/  F2FP.F16.E4M3.UNPACK_B R5, R5.H1 ;  /* 0x00000005ff05723e */ /* 0x000fe200030006ff */
[----:B------:R-:W-:-:S02]  /*2ad0*/  HADD2.F32 R4, -RZ, R4.H0_H0 ;  /* 0x20000004ff047230 */ /* 0x000fc40000004100 */
[----:B------:R-:W-:Y:S02]  /*2ae0*/  HADD2.F32 R67, -RZ, R66.H0_H0 ;  /* 0x20000042ff437230 */ /* 0x000fe40000004100 */
[CC--:B------:R-:W-:Y:S01]  /*2af0*/  FMUL.FTZ R79, R29.reuse, R77.reuse ;  /* 0x0000004d1d4f7220 */ /* 0x0c0fe20000410000 */
[----:B------:R-:W-:Y:S02]  /*2b00*/  HADD2.F32 R78, -RZ, R64.H1_H1 ;  /* 0x30000040ff4e7230 */ /* 0x000fe40000004100 */
[C---:B------:R-:W-:Y:S01]  /*2b10*/  FMUL.FTZ R80, R4.reuse, R77 ;  /* 0x0000004d04507220 */ /* 0x040fe20000410000 */
[--C-:B------:R-:W-:Y:S02]  /*2b20*/  HADD2.F32 R65, -RZ, R5.reuse.H1_H1 ;  /* 0x30000005ff417230 */ /* 0x100fe40000004100 */
[-C--:B------:R-:W-:Y:S01]  /*2b30*/  FFMA.FTZ R4, R4, R67.reuse, -R79 ;  /* 0x0000004304047223 */ /* 0x080fe2000001084f */
[----:B------:R-:W-:Y:S02]  /*2b40*/  HADD2.F32 R64, -RZ, R5.H0_H0 ;  /* 0x20000005ff407230 */ /* 0x000fe40000004100 */
[----:B------:R-:W-:Y:S01]  /*2b50*/  FFMA.FTZ R5, R29, R67, R80 ;  /* 0x000000431d057223 */ /* 0x000fe20000010050 */
[----:B------:R-:W-:-:S02]  /*2b60*/  HADD2.F32 R66, -RZ, R66.H1_H1 ;  /* 0x30000042ff427230 */ /* 0x000fc40000004100 */
[CC--:B------:R-:W-:Y:S01]  /*2b70*/  FMUL.FTZ R79, R65.reuse, R78.reuse ;  /* 0x0000004e414f7220 */ /* 0x0c0fe20000410000 */
[----:B------:R-:W-:Y:S01]  /*2b80*/  F2FP.F16.E4M3.UNPACK_B R77, R81 ;  /* 0x00000051ff4d723e */ /* 0x000fe200020006ff */
[C---:B------:R-:W-:Y:S01]  /*2b90*/  FMUL.FTZ R78, R64.reuse, R78 ;  /* 0x0000004e404e7220 */ /* 0x040fe20000410000 */
[----:B------:R-:W-:Y:S01]  /*2ba0*/  F2FP.F16.E4M3.UNPACK_B R29, R28.H1 ;  /* 0x0000001cff1d723e */ /* 0x000fe200030006ff */
[----:B------:R-:W-:Y:S01]  /*2bb0*/  FFMA.FTZ R79, R64, R66, -R79 ;  /* 0x00000042404f7223 */ /* 0x000fe2000001084f */
[----:B------:R-:W-:Y:S01]  /*2bc0*/  F2FP.F16.E4M3.UNPACK_B R28, R28 ;  /* 0x0000001cff1c723e */ /* 0x000fe200020006ff */
[----:B------:R-:W-:Y:S01]  /*2bd0*/  FFMA.FTZ R84, R65, R66, R78 ;  /* 0x0000004241547223 */ /* 0x000fe2000001004e */
[----:B------:R-:W-:Y:S01]  /*2be0*/  F2FP.F16.E4M3.UNPACK_B R66, R63 ;  /* 0x0000003fff42723e */ /* 0x000fe200020006ff */
[----:B------:R-:W-:Y:S01]  /*2bf0*/  HADD2.F32 R67, -RZ, R77.H1_H1 ;  /* 0x3000004dff437230 */ /* 0x000fe20000004100 */
[----:B------:R-:W-:Y:S01]  /*2c00*/  F2FP.F16.E4M3.UNPACK_B R81, R15.H1 ;  /* 0x0000000fff51723e */ /* 0x000fe200030006ff */
[----:B------:R-:W-:-:S02]  /*2c10*/  HADD2.F32 R64, -RZ, R29.H0_H0 ;  /* 0x2000001dff407230 */ /* 0x000fc40000004100 */
[----:B------:R-:W-:Y:S02]  /*2c20*/  HADD2.F32 R65, -RZ, R29.H1_H1 ;  /* 0x3000001dff417230 */ /* 0x000fe40000004100 */
[----:B------:R-:W-:Y:S02]  /*2c30*/  HADD2.F32 R78, -RZ, R77.H0_H0 ;  /* 0x2000004dff4e7230 */ /* 0x000fe40000004100 */
[-C--:B------:R-:W-:Y:S01]  /*2c40*/  FMUL.FTZ R82, R64, R67.reuse ;  /* 0x0000004340527220 */ /* 0x080fe20000410000 */
[--C-:B------:R-:W-:Y:S02]  /*2c50*/  HADD2.F32 R63, -RZ, R28.reuse.H1_H1 ;  /* 0x3000001cff3f7230 */ /* 0x100fe40000004100 */
[----:B------:R-:W-:Y:S01]  /*2c60*/  FMUL.FTZ R77, R65, R67 ;  /* 0x00000043414d7220 */ /* 0x000fe20000410000 */
[----:B------:R-:W-:Y:S02]  /*2c70*/  HADD2.F32 R29, -RZ, R28.H0_H0 ;  /* 0x2000001cff1d7230 */ /* 0x000fe40000004100 */
[----:B------:R-:W-:-:S02]  /*2c80*/  HADD2.F32 R28, -RZ, R66.H1_H1 ;  /* 0x30000042ff1c7230 */ /* 0x000fc40000004100 */
[-C--:B------:R-:W-:Y:S01]  /*2c90*/  FMUL.FTZ R80, R63, R78.reuse ;  /* 0x0000004e3f507220 */ /* 0x080fe20000410000 */
[----:B------:R-:W-:Y:S02]  /*2ca0*/  HADD2.F32 R66, -RZ, R66.H0_H0 ;  /* 0x20000042ff427230 */ /* 0x000fe40000004100 */
[----:B------:R-:W-:Y:S01]  /*2cb0*/  FMUL.FTZ R78, R29, R78 ;  /* 0x0000004e1d4e7220 */ /* 0x000fe20000410000 */
[--C-:B------:R-:W-:Y:S02]  /*2cc0*/  HADD2.F32 R83, -RZ, R81.reuse.H1_H1 ;  /* 0x30000051ff537230 */ /* 0x100fe40000004100 */
[-C--:B------:R-:W-:Y:S01]  /*2cd0*/  FFMA.FTZ R64, R64, R28.reuse, -R77 ;  /* 0x0000001c40407223 */ /* 0x080fe2000001084d */
[----:B------:R-:W-:Y:S01]  /*2ce0*/  FFMA.FTZ R65, R65, R28, R82 ;  /* 0x0000001c41417223 */ /* 0x000fe20000010052 */
[-C--:B------:R-:W-:Y:S01]  /*2cf0*/  FFMA.FTZ R28, R29, R66.reuse, -R80 ;  /* 0x000000421d1c7223 */ /* 0x080fe20000010850 */
[----:B------:R-:W-:Y:S01]  /*2d00*/  FFMA.FTZ R29, R63, R66, R78 ;  /* 0x000000423f1d7223 */ /* 0x000fe2000001004e */
[----:B------:R-:W-:Y:S01]  /*2d10*/  F2FP.F16.E4M3.UNPACK_B R66, R7.H1 ;  /* 0x00000007ff42723e */ /* 0x000fe200030006ff */
[----:B------:R-:W-:Y:S01]  /*2d20*/  HADD2.F32 R81, -RZ, R81.H0_H0 ;  /* 0x20000051ff517230 */ /* 0x000fe20000004100 */
[----:B------:R-:W-:-:S02]  /*2d30*/  F2FP.SATFINITE.E4M3.F32.PACK_AB_MERGE_C R64, R65, R64, RZ ;  /* 0x000000404140723e */ /* 0x000fc400048070ff */
[----:B------:R-:W-:Y:S01]  /*2d40*/  F2FP.F16.E4M3.UNPACK_B R78, R14.H1 ;  /* 0x0000000eff4e723e */ /* 0x000fe200030006ff */
[--C-:B------:R-:W-:Y:S01]  /*2d50*/  HADD2.F32 R67, -RZ, R66.reuse.H0_H0 ;  /* 0x20000042ff437230 */ /* 0x100fe20000004100 */
[----:B------:R-:W-:Y:S01]  /*2d60*/  F2FP.F16.E4M3.UNPACK_B R65, R6.H1 ;  /* 0x00000006ff41723e */ /* 0x000fe200030006ff */
[----:B------:R-:W-:Y:S01]  /*2d70*/  HADD2.F32 R66, -RZ, R66.H1_H1 ;  /* 0x30000042ff427230 */ /* 0x000fe20000004100 */
[----:B------:R-:W-:Y:S02]  /*2d80*/  F2FP.F16.E4M3.UNPACK_B R80, R15 ;  /* 0x0000000fff50723e */ /* 0x000fe400020006ff */
[----:B------:R-:W-:Y:S01]  /*2d90*/  F2FP.SATFINITE.E4M3.F32.PACK_AB_MERGE_C R63, R84, R79, RZ ;  /* 0x0000004f543f723e */ /* 0x000fe200048070ff */
[----:B------:R-:W-:Y:S01]  /*2da0*/  HADD2.F32 R79, -RZ, R78.H1_H1 ;  /* 0x3000004eff4f7230 */ /* 0x000fe20000004100 */
[----:B------:R-:W-:Y:S01]  /*2db0*/  F2FP.F16.E4M3.UNPACK_B R77, R14 ;  /* 0x0000000eff4d723e */ /* 0x000fe200020006ff */
[----:B------:R-:W-:Y:S02]  /*2dc0*/  HADD2.F32 R15, -RZ, R65.H1_H1 ;  /* 0x30000041ff0f7230 */ /* 0x000fe40000004100 */
[----:B------:R-:W-:Y:S01]  /*2dd0*/  FMUL.FTZ R14, R66, R83 ;  /* 0x00000053420e7220 */ /* 0x000fe20000410000 */
[----:B------:R-:W-:-:S02]  /*2de0*/  HADD2.F32 R82, -RZ, R80.H1_H1 ;  /* 0x30000050ff527230 */ /* 0x000fc40000004100 */
[C---:B------:R-:W-:Y:S01]  /*2df0*/  FMUL.FTZ R85, R67.reuse, R83 ;  /* 0x0000005343557220 */ /* 0x040fe20000410000 */
[----:B------:R-:W-:Y:S02]  /*2e00*/  HADD2.F32 R65, -RZ, R65.H0_H0 ;  /* 0x20000041ff417230 */ /* 0x000fe40000004100 */
[----:B------:R-:W-:Y:S01]  /*2e10*/  FFMA.FTZ R83, R67, R79, -R14 ;  /* 0x0000004f43537223 */ /* 0x000fe2000001080e */
[----:B------:R-:W-:Y:S02]  /*2e20*/  HADD2.F32 R14, -RZ, R77.H1_H1 ;  /* 0x3000004dff0e7230 */ /* 0x000fe40000004100 */
[-C--:B------:R-:W-:Y:S01]  /*2e30*/  FMUL.FTZ R84, R15, R82.reuse ;  /* 0x000000520f547220 */ /* 0x080fe20000410000 */
[----:B------:R-:W-:Y:S01]  /*2e40*/  F2FP.F16.E4M3.UNPACK_B R7, R7 ;  /* 0x00000007ff07723e */ /* 0x000fe200020006ff */
[C---:B------:R-:W-:Y:S01]  /*2e50*/  FMUL.FTZ R82, R65.reuse, R82 ;  /* 0x0000005241527220 */ /* 0x040fe20000410000 */
[----:B------:R-:W-:Y:S01]  /*2e60*/  F2FP.F16.E4M3.UNPACK_B R6, R6 ;  /* 0x00000006ff06723e */ /* 0x000fe200020006ff */
[----:B------:R-:W-:Y:S01]  /*2e70*/  FFMA.FTZ R84, R65, R14, -R84 ;  /* 0x0000000e41547223 */ /* 0x000fe20000010854 */
[----:B------:R-:W-:-:S02]  /*2e80*/  HADD2.F32 R80, -RZ, R80.H0_H0 ;  /* 0x20000050ff507230 */ /* 0x000fc40000004100 */
[----:B------:R-:W-:Y:S01]  /*2e90*/  FFMA.FTZ R67, R15, R14, R82 ;  /* 0x0000000e0f437223 */ /* 0x000fe20000010052 */
[--C-:B------:R-:W-:Y:S02]  /*2ea0*/  HADD2.F32 R14, -RZ, R7.reuse.H0_H0 ;  /* 0x20000007ff0e7230 */ /* 0x100fe40000004100 */
[----:B------:R-:W-:Y:S01]  /*2eb0*/  FFMA.FTZ R86, R66, R79, R85 ;  /* 0x0000004f42567223 */ /* 0x000fe20000010055 */
[----:B------:R-:W-:Y:S01]  /*2ec0*/  HADD2.F32 R15, -RZ, R7.H1_H1 ;  /* 0x30000007ff0f7230 */ /* 0x000fe20000004100 */
[----:B------:R-:W-:Y:S01]  /*2ed0*/  F2FP.SATFINITE.E4M3.F32.PACK_AB_MERGE_C R5, R5, R4, R63 ;  /* 0x000000040505723e */ /* 0x000fe2000480703f */
[--C-:B------:R-:W-:Y:S02]  /*2ee0*/  HADD2.F32 R7, -RZ, R6.reuse.H0_H0 ;  /* 0x20000006ff077230 */ /* 0x100fe40000004100 */
[-C--:B------:R-:W-:Y:S01]  /*2ef0*/  FMUL.FTZ R82, R14, R81.reuse ;  /* 0x000000510e527220 */ /* 0x080fe20000410000 */
[----:B------:R-:W-:Y:S02]  /*2f00*/  HADD2.F32 R6, -RZ, R6.H1_H1 ;  /* 0x30000006ff067230 */ /* 0x000fe40000004100 */
[----:B------:R-:W-:Y:S01]  /*2f10*/  FMUL.FTZ R79, R15, R81 ;  /* 0x000000510f4f7220 */ /* 0x000fe20000410000 */
[----:B------:R-:W-:-:S02]  /*2f20*/  HADD2.F32 R78, -RZ, R78.H0_H0 ;  /* 0x2000004eff4e7230 */ /* 0x000fc40000004100 */
[-C--:B------:R-:W-:Y:S01]  /*2f30*/  FMUL.FTZ R65, R7, R80.reuse ;  /* 0x0000005007417220 */ /* 0x080fe20000410000 */
[----:B------:R-:W-:Y:S02]  /*2f40*/  HADD2.F32 R77, -RZ, R77.H0_H0 ;  /* 0x2000004dff4d7230 */ /* 0x000fe40000004100 */
[----:B------:R-:W-:Y:S01]  /*2f50*/  FMUL.FTZ R66, R6, R80 ;  /* 0x0000005006427220 */ /* 0x000fe20000410000 */
[----:B------:R-:W-:Y:S01]  /*2f60*/  F2FP.SATFINITE.E4M3.F32.PACK_AB_MERGE_C R67, R67, R84, RZ ;  /* 0x000000544343723e */ /* 0x000fe200048070ff */
[-C--:B------:R-:W-:Y:S01]  /*2f70*/  FFMA.FTZ R79, R14, R78.reuse, -R79 ;  /* 0x0000004e0e4f7223 */ /* 0x080fe2000001084f */
[----:B------:R-:W-:Y:S01]  /*2f80*/  FFMA.FTZ R82, R15, R78, R82 ;  /* 0x0000004e0f527223 */ /* 0x000fe20000010052 */
[-C--:B------:R-:W-:Y:S01]  /*2f90*/  FFMA.FTZ R66, R7, R77.reuse, -R66 ;  /* 0x0000004d07427223 */ /* 0x080fe20000010842 */
[----:B------:R-:W-:Y:S01]  /*2fa0*/  FFMA.FTZ R65, R6, R77, R65 ;  /* 0x0000004d06417223 */ /* 0x000fe20000010041 */
[----:B------:R-:W-:Y:S02]  /*2fb0*/  F2FP.SATFINITE.E4M3.F32.PACK_AB_MERGE_C R83, R86, R83, RZ ;  /* 0x000000535653723e */ /* 0x000fe400048070ff */
[----:B------:R-:W-:-:S02]  /*2fc0*/  F2FP.SATFINITE.E4M3.F32.PACK_AB_MERGE_C R4, R29, R28, R64 ;  /* 0x0000001c1d04723e */ /* 0x000fc40004807040 */
[----:B------:R-:W-:Y:S02]  /*2fd0*/  F2FP.SATFINITE.E4M3.F32.PACK_AB_MERGE_C R6, R65, R66, R67 ;  /* 0x000000424106723e */ /* 0x000fe40004807043 */
[----:B------:R-:W-:-:S07]  /*2fe0*/  F2FP.SATFINITE.E4M3.F32.PACK_AB_MERGE_C R7, R82, R79, R83 ;  /* 0x0000004f5207723e */ /* 0x000fce0004807053 */
.L_x_335:
[----:B------:R-:W-:Y:S05]  /*2ff0*/  BSYNC B2 ;  /* 0x0000000000027941 */ /* 0x000fea0003800000 */
.L_x_334:
[----:B--2---:R1:W-:Y:S02]  /*3000*/  STG.E.128 desc[UR40][R12.64], R4 ;  /* 0x000000040c007986 */ /* 0x0043e4000c101d28 */
.L_x_333:
[----:B------:R-:W-:Y:S05]  /*3010*/  BSYNC B1 ;  /* 0x0000000000017941 */ /* 0x000fea0003800000 */
.L_x_332:
[----:B------:R-:W-:Y:S05]  /*3020*/  @P2 BRA `(.L_x_331) ;  /* 0x0000001800982947 */ /* 0x000fea0003800000 */
[----:B-1----:R-:W2:Y:S04]  /*3030*/  LDL R6, [R1+0x14] ;  /* 0x0000140001067983 */ /* 0x002ea80000100800 */
[----:B------:R-:W3:Y:S01]  /*3040*/  LDL R14, [R1+0x10] ;  /* 0x00001000010e7983 */ /* 0x000ee20000100800 */
[----:B------:R-:W-:Y:S01]  /*3050*/  MOV R5, 0x20 ;  /* 0x0000002000057802 */ /* 0x000fe20000000f00 */
[----:B------:R-:W-:Y:S01]  /*3060*/  IMAD R4, R17, 0x2800, RZ ;  /* 0x0000280011047824 */ /* 0x000fe200078e02ff */
[----:B------:R-:W-:Y:S02]  /*3070*/  BSSY B1, `(.L_x_336) ;  /* 0x000006e000017945 */ /* 0x000fe40003800000 */
[----:B------:R-:W-:-:S04]  /*3080*/  SEL R5, R5, 0xffffffe0, !P4 ;  /* 0xffffffe005057807 */ /* 0x000fc80006000000 */
[----:B--2---:R-:W-:Y:S02]  /*3090*/  IADD3 R5, R5, R6, R4 ;  /* 0x0000000605057210 */ /* 0x004fe40007ffe004 */
[----:B---3--:R-:W-:-:S03]  /*30a0*/  ISETP.GE.AND P5, PT, R14, R31, PT ;  /* 0x0000001f0e00720c */ /* 0x008fc60003fa6270 */
[----:B------:R-:W-:-:S06]  /*30b0*/  IMAD.IADD R4, R16, 0x1, R5 ;  /* 0x0000000110047824 */ /* 0x000fcc00078e0205 */
[----:B------:R-:W1:Y:S04]  /*30c0*/  LDS.128 R4, [R4+0xe000] ;  /* 0x00e0000004047984 */ /* 0x000e680000000c00 */
[----:B------:R-:W-:Y:S05]  /*30d0*/  @P5 BRA `(.L_x_337) ;  /* 0x00000004009c5947 */ /* 0x000fea0003800000 */
[----:B------:R-:W-:Y:S02]  /*30e0*/  SHF.R.U32.HI R29, RZ, 0x8, R9 ;  /* 0x00000008ff1d7819 */ /* 0x000fe40000011609 */
[----:B------:R-:W-:Y:S02]  /*30f0*/  SHF.R.U32.HI R10, RZ, 0x8, R11 ;  /* 0x00000008ff0a7819 */ /* 0x000fe4000001160b */
[----:B------:R-:W-:Y:S02]  /*3100*/  LOP3.LUT R8, R9, 0xff0000ff, RZ, 0xc0, !PT ;  /* 0xff0000ff09087812 */ /* 0x000fe400078ec0ff */
[----:B------:R-:W-:Y:S01]  /*3110*/  SHF.R.U32.HI R15, RZ, 0x10, R9 ;  /* 0x00000010ff0f7819 */ /* 0x000fe20000011609 */
[----:B------:R-:W-:Y:S01]  /*3120*/  IMAD.SHL.U32 R9, R29, 0x100, RZ ;  /* 0x000001001d097824 */ /* 0x000fe200078e00ff */
[----:B------:R-:W-:Y:S02]  /*3130*/  LOP3.LUT R14, R11, 0xff0000ff, RZ, 0xc0, !PT ;  /* 0xff0000ff0b0e7812 */ /* 0x000fe400078ec0ff */
[----:B------:R-:W-:Y:S01]  /*3140*/  SHF.R.U32.HI R28, RZ, 0x10, R11 ;  /* 0x00000010ff1c7819 */ /* 0x000fe2000001160b */
[----:B------:R-:W-:Y:S01]  /*3150*/  IMAD.SHL.U32 R11, R10, 0x100, RZ ;  /* 0x000001000a0b7824 */ /* 0x000fe200078e00ff */
[----:B------:R-:W-:Y:S01]  /*3160*/  LOP3.LUT R8, R8, 0xff00, R9, 0xf8, !PT ;  /* 0x0000ff0008087812 */ /* 0x000fe200078ef809 */
[----:B------:R-:W-:-:S02]  /*3170*/  IMAD.U32 R9, R15, 0x10000, RZ ;  /* 0x000100000f097824 */ /* 0x000fc400078e00ff */
[----:B-1----:R-:W-:Y:S01]  /*3180*/  IMAD.MOV.U32 R10, RZ, RZ, R4 ;  /* 0x000000ffff0a7224 */ /* 0x002fe200078e0004 */
[----:B------:R-:W-:Y:S01]  /*3190*/  LOP3.LUT R11, R14, 0xff00, R11, 0xf8, !PT ;  /* 0x0000ff000e0b7812 */ /* 0x000fe200078ef80b */
[----:B------:R-:W-:Y:S01]  /*31a0*/  IMAD.U32 R28, R28, 0x10000, RZ ;  /* 0x000100001c1c7824 */ /* 0x000fe200078e00ff */
[-C--:B------:R-:W-:Y:S02]  /*31b0*/  F2FP.F16.E4M3.UNPACK_B R4, R5.reuse ;  /* 0x00000005ff04723e */ /* 0x080fe400020006ff */
[----:B------:R-:W-:Y:S02]  /*31c0*/  F2FP.F16.E4M3.UNPACK_B R14, R62.H1 ;  /* 0x0000003eff0e723e */ /* 0x000fe400030006ff */
[----:B------:R-:W-:Y:S02]  /*31d0*/  LOP3.LUT R8, R8, 0xff0000, R9, 0xf8, !PT ;  /* 0x00ff000008087812 */ /* 0x000fe400078ef809 */
[----:B------:R-:W-:Y:S01]  /*31e0*/  LOP3.LUT R9, R11, 0xff0000, R28, 0xf8, !PT ;  /* 0x00ff00000b097812 */ /* 0x000fe200078ef81c */
[----:B------:R-:W-:Y:S01]  /*31f0*/  HADD2.F32 R11, -RZ, R4.H1_H1 ;  /* 0x30000004ff0b7230 */ /* 0x000fe20000004100 */
[----:B------:R-:W-:Y:S01]  /*3200*/  F2FP.F16.E4M3.UNPACK_B R28, R30.H1 ;  /* 0x0000001eff1c723e */ /* 0x000fe200030006ff */
[----:B------:R-:W-:Y:S01]  /*3210*/  HADD2.F32 R31, -RZ, R14.H0_H0 ;  /* 0x2000000eff1f7230 */ /* 0x000fe20000004100 */
[----:B------:R-:W-:Y:S01]  /*3220*/  F2FP.F16.E4M3.UNPACK_B R5, R5.H1 ;  /* 0x00000005ff05723e */ /* 0x000fe200030006ff */
[----:B------:R-:W-:Y:S01]  /*3230*/  HADD2.F32 R4, -RZ, R4.H0_H0 ;  /* 0x20000004ff047230 */ /* 0x000fe20000004100 */
[----:B------:R-:W-:Y:S01]  /*3240*/  F2FP.F16.E4M3.UNPACK_B R62, R62 ;  /* 0x0000003eff3e723e */ /* 0x000fe200020006ff */
[----:B------:R-:W-:-:S02]  /*3250*/  HADD2.F32 R63, -RZ, R14.H1_H1 ;  /* 0x3000000eff3f7230 */ /* 0x000fc40000004100 */
[CC--:B------:R-:W-:Y:S01]  /*3260*/  FMUL.FTZ R65, R11.reuse, R31.reuse ;  /* 0x0000001f0b417220 */ /* 0x0c0fe20000410000 */
[--C-:B------:R-:W-:Y:S02]  /*3270*/  HADD2.F32 R29, -RZ, R28.reuse.H0_H0 ;  /* 0x2000001cff1d7230 */ /* 0x100fe40000004100 */
[----:B------:R-:W-:Y:S01]  /*3280*/  FMUL.FTZ R64, R4, R31 ;  /* 0x0000001f04407220 */ /* 0x000fe20000410000 */
[--C-:B------:R-:W-:Y:S01]  /*3290*/  HADD2.F32 R15, -RZ, R5.reuse.H1_H1 ;  /* 0x30000005ff0f7230 */ /* 0x100fe20000004100 */
[----:B------:R-:W-:Y:S01]  /*32a0*/  F2FP.F16.E4M3.UNPACK_B R30, R30 ;  /* 0x0000001eff1e723e */ /* 0x000fe200020006ff */
[----:B------:R-:W-:Y:S02]  /*32b0*/  HADD2.F32 R14, -RZ, R5.H0_H0 ;  /* 0x20000005ff0e7230 */ /* 0x000fe40000004100 */
[----:B------:R-:W-:Y:S01]  /*32c0*/  FFMA.FTZ R5, R11, R29, R64 ;  /* 0x0000001d0b057223 */ /* 0x000fe20000010040 */
[----:B------:R-:W-:Y:S02]  /*32d0*/  HADD2.F32 R28, -RZ, R28.H1_H1 ;  /* 0x3000001cff1c7230 */ /* 0x000fe40000004100 */
[CC--:B------:R-:W-:Y:S01]  /*32e0*/  FMUL.FTZ R31, R15.reuse, R63.reuse ;  /* 0x0000003f0f1f7220 */ /* 0x0c0fe20000410000 */
[-C--:B------:R-:W-:Y:S01]  /*32f0*/  F2FP.F16.E4M3.UNPACK_B R11, R10.reuse.H1 ;  /* 0x0000000aff0b723e */ /* 0x080fe200030006ff */
[----:B------:R-:W-:Y:S01]  /*3300*/  FMUL.FTZ R66, R14, R63 ;  /* 0x0000003f0e427220 */ /* 0x000fe20000410000 */
[----:B------:R-:W-:Y:S01]  /*3310*/  F2FP.F16.E4M3.UNPACK_B R10, R10 ;  /* 0x0000000aff0a723e */ /* 0x000fe200020006ff */
[----:B------:R-:W-:Y:S01]  /*3320*/  FFMA.FTZ R4, R4, R29, -R65 ;  /* 0x0000001d04047223 */ /* 0x000fe20000010841 */
[-C--:B------:R-:W-:Y:S01]  /*3330*/  FFMA.FTZ R63, R14, R28.reuse, -R31 ;  /* 0x0000001c0e3f7223 */ /* 0x080fe2000001081f */
[----:B------:R-:W-:Y:S01]  /*3340*/  FFMA.FTZ R78, R15, R28, R66 ;  /* 0x0000001c0f4e7223 */ /* 0x000fe20000010042 */
[----:B------:R-:W-:-:S02]  /*3350*/  HADD2.F32 R29, -RZ, R62.H1_H1 ;  /* 0x3000003eff1d7230 */ /* 0x000fc40000004100 */
[--C-:B------:R-:W-:Y:S02]  /*3360*/  HADD2.F32 R15, -RZ, R11.reuse.H0_H0 ;  /* 0x2000000bff0f7230 */ /* 0x100fe40000004100 */
[----:B------:R-:W-:Y:S01]  /*3370*/  HADD2.F32 R28, -RZ, R11.H1_H1 ;  /* 0x3000000bff1c7230 */ /* 0x000fe20000004100 */
[----:B------:R-:W-:Y:S01]  /*3380*/  F2FP.SATFINITE.E4M3.F32.PACK_AB_MERGE_C R78, R78, R63, RZ ;  /* 0x0000003f4e4e723e */ /* 0x000fe200048070ff */
[----:B------:R-:W-:Y:S02]  /*3390*/  HADD2.F32 R62, -RZ, R62.H0_H0 ;  /* 0x2000003eff3e7230 */ /* 0x000fe40000004100 */
[-C--:B------:R-:W-:Y:S01]  /*33a0*/  FMUL.FTZ R31, R15, R29.reuse ;  /* 0x0000001d0f1f7220 */ /* 0x080fe20000410000 */
[--C-:B------:R-:W-:Y:S02]  /*33b0*/  HADD2.F32 R14, -RZ, R10.reuse.H1_H1 ;  /* 0x3000000aff0e7230 */ /* 0x100fe40000004100 */
[----:B------:R-:W-:Y:S01]  /*33c0*/  FMUL.FTZ R66, R28, R29 ;  /* 0x0000001d1c427220 */ /* 0x000fe20000410000 */
[----:B------:R-:W-:Y:S01]  /*33d0*/  HADD2.F32 R11, -RZ, R10.H0_H0 ;  /* 0x2000000aff0b7230 */ /* 0x000fe20000004100 */
[----:B------:R-:W-:Y:S01]  /*33e0*/  F2FP.F16.E4M3.UNPACK_B R63, R9.H1 ;  /* 0x00000009ff3f723e */ /* 0x000fe200030006ff */
[----:B------:R-:W-:-:S02]  /*33f0*/  HADD2.F32 R10, -RZ, R30.H1_H1 ;  /* 0x3000001eff0a7230 */ /* 0x000fc40000004100 */
[-C--:B------:R-:W-:Y:S01]  /*3400*/  FMUL.FTZ R64, R14, R62.reuse ;  /* 0x0000003e0e407220 */ /* 0x080fe20000410000 */
[----:B------:R-:W-:Y:S02]  /*3410*/  HADD2.F32 R30, -RZ, R30.H0_H0 ;  /* 0x2000001eff1e7230 */ /* 0x000fe40000004100 */
[----:B------:R-:W-:Y:S01]  /*3420*/  FMUL.FTZ R29, R11, R62 ;  /* 0x0000003e0b1d7220 */ /* 0x000fe20000410000 */
[----:B------:R-:W-:Y:S01]  /*3430*/  F2FP.F16.E4M3.UNPACK_B R62, R9 ;  /* 0x00000009ff3e723e */ /* 0x000fe200020006ff */
[-C--:B------:R-:W-:Y:S01]  /*3440*/  FFMA.FTZ R66, R15, R10.reuse, -R66 ;  /* 0x0000000a0f427223 */ /* 0x080fe20000010842 */
[----:B------:R-:W-:Y:S01]  /*3450*/  FFMA.FTZ R31, R28, R10, R31 ;  /* 0x0000000a1c1f7223 */ /* 0x000fe2000001001f */
[-C--:B------:R-:W-:Y:S01]  /*3460*/  FFMA.FTZ R10, R11, R30.reuse, -R64 ;  /* 0x0000001e0b0a7223 */ /* 0x080fe20000010840 */
[----:B------:R-:W-:Y:S01]  /*3470*/  F2FP.F16.E4M3.UNPACK_B R15, R7.H1 ;  /* 0x00000007ff0f723e */ /* 0x000fe200030006ff */
[----:B------:R-:W-:Y:S01]  /*3480*/  FFMA.FTZ R11, R14, R30, R29 ;  /* 0x0000001e0e0b7223 */ /* 0x000fe2000001001d */
[----:B------:R-:W-:Y:S01]  /*3490*/  F2FP.F16.E4M3.UNPACK_B R14, R6.H1 ;  /* 0x00000006ff0e723e */ /* 0x000fe200030006ff */
[----:B------:R-:W-:Y:S01]  /*34a0*/  HADD2.F32 R65, -RZ, R63.H1_H1 ;  /* 0x3000003fff417230 */ /* 0x000fe20000004100 */
[----:B------:R-:W-:Y:S01]  /*34b0*/  F2FP.F16.E4M3.UNPACK_B R29, R8 ;  /* 0x00000008ff1d723e */ /* 0x000fe200020006ff */
[--C-:B------:R-:W-:Y:S01]  /*34c0*/  HADD2.F32 R28, -RZ, R15.reuse.H0_H0 ;  /* 0x2000000fff1c7230 */ /* 0x100fe20000004100 */
[----:B------:R-:W-:Y:S01]  /*34d0*/  F2FP.SATFINITE.E4M3.F32.PACK_AB_MERGE_C R77, R31, R66, RZ ;  /* 0x000000421f4d723e */ /* 0x000fe200048070ff */
[----:B------:R-:W-:Y:S01]  /*34e0*/  HADD2.F32 R15, -RZ, R15.H1_H1 ;  /* 0x3000000fff0f7230 */ /* 0x000fe20000004100 */
[----:B------:R-:W-:Y:S01]  /*34f0*/  F2FP.F16.E4M3.UNPACK_B R30, R8.H1 ;  /* 0x00000008ff1e723e */ /* 0x000fe200030006ff */
[----:B------:R-:W-:-:S02]  /*3500*/  HADD2.F32 R9, -RZ, R14.H1_H1 ;  /* 0x3000000eff097230 */ /* 0x000fc40000004100 */
[-C--:B------:R-:W-:Y:S01]  /*3510*/  FMUL.FTZ R66, R28, R65.reuse ;  /* 0x000000411c427220 */ /* 0x080fe20000410000 */
[----:B------:R-:W-:Y:S02]  /*3520*/  HADD2.F32 R64, -RZ, R62.H1_H1 ;  /* 0x3000003eff407230 */ /* 0x000fe40000004100 */
[----:B------:R-:W-:Y:S01]  /*3530*/  FMUL.FTZ R67, R15, R65 ;  /* 0x000000410f437220 */ /* 0x000fe20000410000 */
[----:B------:R-:W-:Y:S01]  /*3540*/  HADD2.F32 R14, -RZ, R14.H0_H0 ;  /* 0x2000000eff0e7230 */ /* 0x000fe20000004100 */
[----:B------:R-:W-:Y:S01]  /*3550*/  F2FP.F16.E4M3.UNPACK_B R7, R7 ;  /* 0x00000007ff07723e */ /* 0x000fe200020006ff */
[----:B------:R-:W-:Y:S02]  /*3560*/  HADD2.F32 R8, -RZ, R29.H1_H1 ;  /* 0x3000001dff087230 */ /* 0x000fe40000004100 */
[----:B------:R-:W-:Y:S01]  /*3570*/  FMUL.FTZ R65, R9, R64 ;  /* 0x0000004009417220 */ /* 0x000fe20000410000 */
[----:B------:R-:W-:Y:S01]  /*3580*/  F2FP.F16.E4M3.UNPACK_B R6, R6 ;  /* 0x00000006ff06723e */ /* 0x000fe200020006ff */
[----:B------:R-:W-:Y:S01]  /*3590*/  FMUL.FTZ R64, R14, R64 ;  /* 0x000000400e407220 */ /* 0x000fe20000410000 */
[----:B------:R-:W-:-:S02]  /*35a0*/  HADD2.F32 R31, -RZ, R30.H1_H1 ;  /* 0x3000001eff1f7230 */ /* 0x000fc40000004100 */
[-C--:B------:R-:W-:Y:S01]  /*35b0*/  FFMA.FTZ R65, R14, R8.reuse, -R65 ;  /* 0x000000080e417223 */ /* 0x080fe20000010841 */
[----:B------:R-:W-:Y:S02]  /*35c0*/  HADD2.F32 R63, -RZ, R63.H0_H0 ;  /* 0x2000003fff3f7230 */ /* 0x000fe40000004100 */
[----:B------:R-:W-:Y:S01]  /*35d0*/  FFMA.FTZ R64, R9, R8, R64 ;  /* 0x0000000809407223 */ /* 0x000fe20000010040 */
[--C-:B------:R-:W-:Y:S02]  /*35e0*/  HADD2.F32 R8, -RZ, R7.reuse.H0_H0 ;  /* 0x20000007ff087230 */ /* 0x100fe40000004100 */
[-C--:B------:R-:W-:Y:S01]  /*35f0*/  FFMA.FTZ R67, R28, R31.reuse, -R67 ;  /* 0x0000001f1c437223 */ /* 0x080fe20000010843 */
[----:B------:R-:W-:Y:S02]  /*3600*/  HADD2.F32 R9, -RZ, R7.H1_H1 ;  /* 0x30000007ff097230 */ /* 0x000fe40000004100 */
[----:B------:R-:W-:Y:S01]  /*3610*/  FFMA.FTZ R66, R15, R31, R66 ;  /* 0x0000001f0f427223 */ /* 0x000fe20000010042 */
[----:B------:R-:W-:-:S02]  /*3620*/  HADD2.F32 R7, -RZ, R6.H0_H0 ;  /* 0x20000006ff077230 */ /* 0x000fc40000004100 */
[-C--:B------:R-:W-:Y:S01]  /*3630*/  FMUL.FTZ R28, R8, R63.reuse ;  /* 0x0000003f081c7220 */ /* 0x080fe20000410000 */
[----:B------:R-:W-:Y:S02]  /*3640*/  HADD2.F32 R6, -RZ, R6.H1_H1 ;  /* 0x30000006ff067230 */ /* 0x000fe40000004100 */
[----:B------:R-:W-:Y:S01]  /*3650*/  FMUL.FTZ R31, R9, R63 ;  /* 0x0000003f091f7220 */ /* 0x000fe20000410000 */
[----:B------:R-:W-:Y:S01]  /*3660*/  HADD2.F32 R62, -RZ, R62.H0_H0 ;  /* 0x2000003eff3e7230 */ /* 0x000fe20000004100 */
[----:B------:R-:W-:Y:S01]  /*3670*/  F2FP.SATFINITE.E4M3.F32.PACK_AB_MERGE_C R64, R64, R65, RZ ;  /* 0x000000414040723e */ /* 0x000fe200048070ff */
[----:B------:R-:W-:Y:S01]  /*3680*/  HADD2.F32 R30, -RZ, R30.H0_H0 ;  /* 0x2000001eff1e7230 */ /* 0x000fe20000004100 */
[----:B------:R-:W-:Y:S01]  /*3690*/  F2FP.SATFINITE.E4M3.F32.PACK_AB_MERGE_C R66, R66, R67, RZ ;  /* 0x000000434242723e */ /* 0x000fe200048070ff */
[----:B------:R-:W-:Y:S02]  /*36a0*/  HADD2.F32 R29, -RZ, R29.H0_H0 ;  /* 0x2000001dff1d7230 */ /* 0x000fe40000004100 */
[-C--:B------:R-:W-:Y:S01]  /*36b0*/  FMUL.FTZ R14, R6, R62.reuse ;  /* 0x0000003e060e7220 */ /* 0x080fe20000410000 */
[----:B------:R-:W-:Y:S01]  /*36c0*/  FMUL.FTZ R15, R7, R62 ;  /* 0x0000003e070f7220 */ /* 0x000fe20000410000 */
[-C--:B------:R-:W-:Y:S01]  /*36d0*/  FFMA.FTZ R31, R8, R30.reuse, -R31 ;  /* 0x0000001e081f7223 */ /* 0x080fe2000001081f */
[----:B------:R-:W-:Y:S01]  /*36e0*/  FFMA.FTZ R28, R9, R30, R28 ;  /* 0x0000001e091c7223 */ /* 0x000fe2000001001c */
[-C--:B------:R-:W-:Y:S01]  /*36f0*/  FFMA.FTZ R14, R7, R29.reuse, -R14 ;  /* 0x0000001d070e7223 */ /* 0x080fe2000001080e */
[----:B------:R-:W-:Y:S01]  /*3700*/  FFMA.FTZ R15, R6, R29, R15 ;  /* 0x0000001d060f7223 */ /* 0x000fe2000001000f */
[----:B------:R-:W-:-:S02]  /*3710*/  F2FP.SATFINITE.E4M3.F32.PACK_AB_MERGE_C R5, R5, R4, R78 ;  /* 0x000000040505723e */ /* 0x000fc4000480704e */
[----:B------:R-:W-:Y:S02]  /*3720*/  F2FP.SATFINITE.E4M3.F32.PACK_AB_MERGE_C R4, R11, R10, R77 ;  /* 0x0000000a0b04723e */ /* 0x000fe4000480704d */
[----:B------:R-:W-:Y:S02]  /*3730*/  F2FP.SATFINITE.E4M3.F32.PACK_AB_MERGE_C R6, R15, R14, R64 ;  /* 0x0000000e0f06723e */ /* 0x000fe40004807040 */
[----:B------:R-:W-:-:S07]  /*3740*/  F2FP.SATFINITE.E4M3.F32.PACK_AB_MERGE_C R7, R28, R31, R66 ;  /* 0x0000001f1c07723e */ /* 0x000fce0004807042 */
.L_x_337:
[----:B------:R-:W-:Y:S05]  /*3750*/  BSYNC B1 ;  /* 0x0000000000017941 */ /* 0x000fea0003800000 */
.L_x_336:
[----:B-1----:R2:W-:Y:S01]  /*3760*/  STG.E.128 desc[UR40][R12.64+0x20], R4 ;  /* 0x000020040c007986 */ /* 0x0025e2000c101d28 */
[----:B------:R-:W-:Y:S05]  /*3770*/  BRA `(.L_x_331) ;  /* 0x0000001000c47947 */ /* 0x000fea0003800000 */
.L_x_325:
[----:B------:R-:W-:Y:S01]  /*3780*/  IMAD R5, R2, -0xa0, R32 ;  /* 0xffffff6002057824 */ /* 0x000fe200078e0220 */
[----:B------:R-:W2:Y:S01]  /*3790*/  LDL R66, [R1+0x8] ;  /* 0x0000080001427983 */ /* 0x000ea20000100800 */
[----:B------:R-:W-:-:S03]  /*37a0*/  CS2R R10, SRZ ;  /* 0x00000000000a7805 */ /* 0x000fc6000001ff00 */
[----:B------:R-:W-:-:S04]  /*37b0*/  VIMNMX R8, R5, 0xa0, PT ;  /* 0x000000a005087848 */ /* 0x000fc80003fe0100 */
[----:B------:R-:W-:Y:S02]  /*37c0*/  ISETP.GE.AND P1, PT, R23, R8, PT ;  /* 0x000000081700720c */ /* 0x000fe40003f26270 */
[----:B------:R-:W-:Y:S02]  /*37d0*/  CS2R R8, SRZ ;  /* 0x0000000000087805 */ /* 0x000fe4000001ff00 */
[----:B------:R-:W-:-:S13]  /*37e0*/  ISETP.GE.OR P0, PT, R18, R31, P1 ;  /* 0x0000001f1200720c */ /* 0x000fda0000f06670 */
[----:B------:R-:W0:Y:S08]  /*37f0*/  @!P0 LDC.64 R12, c[0x0][0x3e8] ;  /* 0x0000fa00ff0c8b82 */ /* 0x000e300000000a00 */
[----:B------:R-:W1:Y:S01]  /*3800*/  @!P0 LDC.64 R28, c[0x0][0x400] ;  /* 0x00010000ff1c8b82 */ /* 0x000e620000000a00 */
[----:B0-----:R-:W-:Y:S02]  /*3810*/  @!P0 IADD3 R12, P5, P6, R42, R12, R4 ;  /* 0x0000000c2a0c8210 */ /* 0x001fe40007ebe004 */
[----:B------:R-:W-:-:S02]  /*3820*/  CS2R R4, SRZ ;  /* 0x0000000000047805 */ /* 0x000fc4000001ff00 */
[----:B------:R-:W-:Y:S02]  /*3830*/  @!P0 IADD3.X R13, R60, R13, R30, P5, P6 ;  /* 0x0000000d3c0d8210 */ /* 0x000fe40002fec41e */
[----:B-1----:R-:W-:Y:S02]  /*3840*/  @!P0 IADD3 R28, P5, P6, R36, R28, R6 ;  /* 0x0000001c241c8210 */ /* 0x002fe40007ebe006 */
[----:B------:R-:W-:Y:S02]  /*3850*/  CS2R R6, SRZ ;  /* 0x0000000000067805 */ /* 0x000fe4000001ff00 */
[----:B------:R-:W-:-:S04]  /*3860*/  @!P0 IADD3.X R29, R69, R29, R64, P5, P6 ;  /* 0x0000001d451d8210 */ /* 0x000fc80002fec440 */
[----:B------:R-:W3:Y:S04]  /*3870*/  @!P0 LDG.E.128 R4, desc[UR40][R12.64] ;  /* 0x000000280c048981 */ /* 0x000ee8000c1e1d00 */
[----:B------:R-:W4:Y:S01]  /*3880*/  @!P0 LDG.E.128 R8, desc[UR40][R28.64] ;  /* 0x000000281c088981 */ /* 0x000f22000c1e1d00 */
[----:B------:R-:W-:Y:S02]  /*3890*/  ISETP.GE.AND P5, PT, R18, R31, PT ;  /* 0x0000001f1200720c */ /* 0x000fe40003fa6270 */
[----:B------:R-:W-:-:S11]  /*38a0*/  LOP3.LUT R22, R22, 0xfffffffe, RZ, 0xc0, !PT ;  /* 0xfffffffe16167812 */ /* 0x000fd600078ec0ff */
[----:B------:R-:W-:Y:S02]  /*38b0*/  @P5 LOP3.LUT R22, R22, 0x1, RZ, 0xfc, !PT ;  /* 0x0000000116165812 */ /* 0x000fe400078efcff */
[----:B--2---:R-:W-:Y:S01]  /*38c0*/  ISETP.NE.AND P0, PT, R66, 0x3, PT ;  /* 0x000000034200780c */ /* 0x004fe20003f05270 */
[----:B---3--:R-:W-:Y:S02]  /*38d0*/  IMAD.MOV.U32 R80, RZ, RZ, R6 ;  /* 0x000000ffff507224 */ /* 0x008fe400078e0006 */
[----:B------:R-:W-:Y:S02]  /*38e0*/  IMAD.MOV.U32 R82, RZ, RZ, R4 ;  /* 0x000000ffff527224 */ /* 0x000fe400078e0004 */
[----:B----4-:R-:W-:Y:S01]  /*38f0*/  IMAD.MOV.U32 R81, RZ, RZ, R10 ;  /* 0x000000ffff517224 */ /* 0x010fe200078e000a */
[----:B------:R-:W-:-:S07]  /*3900*/  MOV R83, R8 ;  /* 0x0000000800537202 */ /* 0x000fce0000000f00 */
[----:B------:R-:W-:Y:S05]  /*3910*/  @!P0 BRA `(.L_x_338) ;  /* 0x0000000000048947 */ /* 0x000fea0003800000 */
[----:B------:R-:W-:Y:S01]  /*3920*/  BPT.TRAP 0x1 ;  /* 0x000000040000795c */ /* 0x000fe20000300000 */
.L_x_338:
[----:B------:R-:W2:Y:S01]  /*3930*/  LDL R12, [R1] ;  /* 0x00000000010c7983 */ /* 0x000ea20000100800 */
[----:B------:R-:W-:Y:S01]  /*3940*/  IMAD R75, R17, 0x8, R16 ;  /* 0x00000008114b7824 */ /* 0x000fe200078e0210 */
[----:B------:R-:W0:Y:S01]  /*3950*/  LDC R77, c[0x0][0x2f4] ;  /* 0x0000bd00ff4d7b82 */ /* 0x000e220000000800 */
[----:B------:R-:W-:Y:S01]  /*3960*/  BSSY B1, `(.L_x_339) ;  /* 0x0000004000017945 */ /* 0x000fe20003800000 */
[----:B--2---:R-:W-:-:S04]  /*3970*/  SHF.L.U32 R76, R12, 0x1f, RZ ;  /* 0x0000001f0c4c7819 */ /* 0x004fc800000006ff */
[----:B------:R-:W1:Y:S02]  /*3980*/  SYNCS.PHASECHK.TRANS64.TRYWAIT P5, [R75+URZ+0x13290], R76 ;  /* 0x0132904c4b0075a7 */ /* 0x000e6400080a017f */
[----:B01----:R-:W-:Y:S05]  /*3990*/  @!P5 BRA `(.L_x_340) ;  /* 0x000001400024d947 */ /* 0x003fea0003800000 */
.L_x_544:
[----:B------:R-:W-:Y:S05]  /*39a0*/  BSYNC B1 ;  /* 0x0000000000017941 */ /* 0x000fea0003800000 */
.L_x_339:
[----:B------:R-:W-:Y:S01]  /*39b0*/  ISETP.GE.OR P5, PT, R18, R77, P1 ;  /* 0x0000004d1200720c */ /* 0x000fe20000fa6670 */
[----:B------:R-:W-:Y:S01]  /*39c0*/  ULDC.64 UR4, c[0x0][0x300] ;  /* 0x0000c00000047ab9 */ /* 0x000fe20000000a00 */
[----:B------:R-:W-:Y:S01]  /*39d0*/  SHF.R.S32.HI R12, RZ, 0x1f, R23 ;  /* 0x0000001fff0c7819 */ /* 0x000fe20000011417 */
[----:B------:R-:W-:-:S04]  /*39e0*/  IMAD.MOV.U32 R64, RZ, RZ, R14 ;  /* 0x000000ffff407224 */ /* 0x000fc800078e000e */
[----:B------:R-:W-:Y:S02]  /*39f0*/  IMAD R12, R12, UR4, RZ ;  /* 0x000000040c0c7c24 */ /* 0x000fe4000f8e02ff */
[----:B------:R-:W-:-:S04]  /*3a00*/  IMAD.WIDE.U32 R64, R23, UR4, R64 ;  /* 0x0000000417407c25 */ /* 0x000fc8000f8e0040 */
[----:B------:R-:W-:Y:S01]  /*3a10*/  IMAD R13, R23, UR5, R12 ;  /* 0x00000005170d7c24 */ /* 0x000fe2000f8e020c */
[----:B------:R-:W-:Y:S06]  /*3a20*/  @P5 BRA `(.L_x_331) ;  /* 0x0000001000185947 */ /* 0x000fec0003800000 */
[----:B------:R-:W2:Y:S04]  /*3a30*/  LDL R30, [R1+0x28] ;  /* 0x00002800011e7983 */ /* 0x000ea80000100800 */
[----:B------:R-:W3:Y:S04]  /*3a40*/  LDL R29, [R1+0x2c] ;  /* 0x00002c00011d7983 */ /* 0x000ee80000100800 */
[----:B------:R-:W4:Y:S01]  /*3a50*/  LDL R28, [R1+0x30] ;  /* 0x00003000011c7983 */ /* 0x000f220000100800 */
[----:B------:R-:W-:Y:S01]  /*3a60*/  IMAD.IADD R78, R13, 0x1, R65 ;  /* 0x000000010d4e7824 */ /* 0x000fe200078e0241 */
[----:B------:R-:W-:Y:S01]  /*3a70*/  IADD3 R67, P5, P6, R50, R64, R61 ;  /* 0x0000004032437210 */ /* 0x000fe20007ebe03d */
[----:B------:R-:W-:Y:S03]  /*3a80*/  BSSY B1, `(.L_x_341) ;  /* 0x00000e3000017945 */ /* 0x000fe60003800000 */
[----:B------:R-:W-:-:S02]  /*3a90*/  IADD3.X R12, R3, R78, R70, P5, P6 ;  /* 0x0000004e030c7210 */ /* 0x000fc40002fec446 */
[----:B------:R-:W-:Y:S02]  /*3aa0*/  IADD3 R66, P5, R67, R62, RZ ;  /* 0x0000003e43427210 */ /* 0x000fe40007fbe0ff */
[----:B------:R-:W-:-:S03]  /*3ab0*/  LOP3.LUT P6, RZ, R22, 0x1, RZ, 0xc0, !PT ;  /* 0x0000000116ff7812 */ /* 0x000fc600078cc0ff */
[----:B------:R-:W-:Y:S01]  /*3ac0*/  IMAD.X R67, R12, 0x1, R63, P5 ;  /* 0x000000010c437824 */ /* 0x000fe200028e063f */
[----:B------:R-:W-:Y:S01]  /*3ad0*/  LOP3.LUT P5, RZ, R22, 0x4, RZ, 0xc0, !PT ;  /* 0x0000000416ff7812 */ /* 0x000fe200078ac0ff */
[----:B------:R-:W-:-:S05]  /*3ae0*/  IMAD.IADD R12, R77, 0x1, -R55 ;  /* 0x000000014d0c7824 */ /* 0x000fca00078e0a37 */
[----:B------:R-:W-:-:S04]  /*3af0*/  SEL R12, R55, R12, !P5 ;  /* 0x0000000c370c7207 */ /* 0x000fc80006800000 */
[----:B------:R-:W-:-:S04]  /*3b00*/  SHF.R.S32.HI R13, RZ, 0x1f, R12 ;  /* 0x0000001fff0d7819 */ /* 0x000fc8000001140c */
[----:B------:R-:W-:-:S04]  /*3b10*/  LEA.HI R13, R13, R12, RZ, 0x5 ;  /* 0x0000000c0d0d7211 */ /* 0x000fc800078f28ff */
[----:B------:R-:W-:Y:S01]  /*3b20*/  SHF.R.S32.HI R12, RZ, 0x5, R13 ;  /* 0x00000005ff0c7819 */ /* 0x000fe2000001140d */
[----:B------:R-:W-:-:S03]  /*3b30*/  IMAD R13, R17, 0x2800, R71 ;  /* 0x00002800110d7824 */ /* 0x000fc600078e0247 */
[----:B------:R-:W-:Y:S01]  /*3b40*/  LEA.HI.SX32 R12, R21, R12, 0x1c ;  /* 0x0000000c150c7211 */ /* 0x000fe200078fe2ff */
[----:B------:R-:W-:-:S04]  /*3b50*/  IMAD.IADD R13, R16, 0x1, R13 ;  /* 0x00000001100d7824 */ /* 0x000fc800078e020d */
[----:B------:R-:W-:-:S05]  /*3b60*/  IMAD.SHL.U32 R79, R12, 0x10, RZ ;  /* 0x000000100c4f7824 */ /* 0x000fca00078e00ff */
[----:B--2---:R-:W-:-:S04]  /*3b70*/  LOP3.LUT R12, R30, 0x30, R79, 0xf8, !PT ;  /* 0x000000301e0c7812 */ /* 0x004fc800078ef84f */
[----:B---3--:R-:W-:-:S05]  /*3b80*/  LOP3.LUT R12, R12, R29, RZ, 0x3c, !PT ;  /* 0x0000001d0c0c7212 */ /* 0x008fca00078e3cff */
[----:B----4-:R-:W-:-:S04]  /*3b90*/  IMAD.IADD R12, R28, 0x1, R12 ;  /* 0x000000011c0c7824 */ /* 0x010fc800078e020c */
[----:B------:R-:W-:-:S04]  /*3ba0*/  IMAD R15, R17, 0x2800, R12 ;  /* 0x00002800110f7824 */ /* 0x000fc800078e020c */
[----:B------:R-:W-:Y:S02]  /*3bb0*/  IMAD.IADD R28, R16, 0x1, R15 ;  /* 0x00000001101c7824 */ /* 0x000fe400078e020f */
[----:B------:R-:W1:Y:S04]  /*3bc0*/  LDS.128 R12, [R13+0xe000] ;  /* 0x00e000000d0c7984 */ /* 0x000e680000000c00 */
[----:B------:R-:W2:Y:S01]  /*3bd0*/  LDS.128 R28, [R28+0xe000] ;  /* 0x00e000001c1c7984 */ /* 0x000ea20000000c00 */
[----:B------:R-:W-:Y:S05]  /*3be0*/  @P6 BRA `(.L_x_342) ;  /* 0x0000000c00306947 */ /* 0x000fea0003800000 */
[--C-:B------:R-:W-:Y:S02]  /*3bf0*/  SHF.R.U32.HI R89, RZ, 0x8, R5.reuse ;  /* 0x00000008ff597819 */ /* 0x100fe40000011605 */
[----:B------:R-:W-:Y:S02]  /*3c00*/  LOP3.LUT R4, R5, 0xff0000ff, RZ, 0xc0, !PT ;  /* 0xff0000ff05047812 */ /* 0x000fe400078ec0ff */
[----:B------:R-:W-:Y:S02]  /*3c10*/  SHF.R.U32.HI R88, RZ, 0x10, R5 ;  /* 0x00000010ff587819 */ /* 0x000fe40000011605 */
[----:B------:R-:W-:Y:S02]  /*3c20*/  SHF.R.U32.HI R8, RZ, 0x8, R7 ;  /* 0x00000008ff087819 */ /* 0x000fe40000011607 */
[----:B------:R-:W-:Y:S02]  /*3c30*/  SHF.R.U32.HI R85, RZ, 0x8, R9 ;  /* 0x00000008ff557819 */ /* 0x000fe40000011609 */
[----:B------:R-:W-:-:S02]  /*3c40*/  LOP3.LUT R10, R9, 0xff0000ff, RZ, 0xc0, !PT ;  /* 0xff0000ff090a7812 */ /* 0x000fc400078ec0ff */
[----:B------:R-:W-:Y:S01]  /*3c50*/  SHF.R.U32.HI R5, RZ, 0x10, R9 ;  /* 0x00000010ff057819 */ /* 0x000fe20000011609 */
[----:B------:R-:W-:Y:S01]  /*3c60*/  IMAD.SHL.U32 R85, R85, 0x100, RZ ;  /* 0x0000010055557824 */ /* 0x000fe200078e00ff */
[----:B------:R-:W-:Y:S02]  /*3c70*/  SHF.L.U32 R9, R89, 0x8, RZ ;  /* 0x0000000859097819 */ /* 0x000fe400000006ff */
[----:B------:R-:W-:Y:S01]  /*3c80*/  LOP3.LUT R6, R7, 0xff0000ff, RZ, 0xc0, !PT ;  /* 0xff0000ff07067812 */ /* 0x000fe200078ec0ff */
[----:B------:R-:W-:Y:S01]  /*3c90*/  IMAD.U32 R5, R5, 0x10000, RZ ;  /* 0x0001000005057824 */ /* 0x000fe200078e00ff */
[----:B------:R-:W-:Y:S02]  /*3ca0*/  SHF.R.U32.HI R86, RZ, 0x10, R7 ;  /* 0x00000010ff567819 */ /* 0x000fe40000011607 */
[----:B------:R-:W-:Y:S02]  /*3cb0*/  SHF.R.U32.HI R87, RZ, 0x8, R11 ;  /* 0x00000008ff577819 */ /* 0x000fe4000001160b */
[----:B------:R-:W-:-:S02]  /*3cc0*/  LOP3.LUT R84, R11, 0xff0000ff, RZ, 0xc0, !PT ;  /* 0xff0000ff0b547812 */ /* 0x000fc400078ec0ff */
[----:B------:R-:W-:Y:S01]  /*3cd0*/  SHF.R.U32.HI R7, RZ, 0x10, R11 ;  /* 0x00000010ff077819 */ /* 0x000fe2000001160b */
[----:B------:R-:W-:Y:S01]  /*3ce0*/  IMAD.SHL.U32 R11, R8, 0x100, RZ ;  /* 0x00000100080b7824 */ /* 0x000fe200078e00ff */
[----:B------:R-:W-:Y:S01]  /*3cf0*/  LOP3.LUT R4, R4, 0xff00, R9, 0xf8, !PT ;  /* 0x0000ff0004047812 */ /* 0x000fe200078ef809 */
[----:B------:R-:W-:Y:S01]  /*3d00*/  IMAD.U32 R9, R88, 0x10000, RZ ;  /* 0x0001000058097824 */ /* 0x000fe200078e00ff */
[----:B------:R-:W-:Y:S01]  /*3d10*/  LOP3.LUT R88, R10, 0xff00, R85, 0xf8, !PT ;  /* 0x0000ff000a587812 */ /* 0x000fe200078ef855 */
[----:B------:R-:W-:Y:S01]  /*3d20*/  IMAD.SHL.U32 R87, R87, 0x100, RZ ;  /* 0x0000010057577824 */ /* 0x000fe200078e00ff */
[----:B------:R-:W-:Y:S01]  /*3d30*/  LOP3.LUT R8, R6, 0xff00, R11, 0xf8, !PT ;  /* 0x0000ff0006087812 */ /* 0x000fe200078ef80b */
[----:B------:R-:W-:Y:S01]  /*3d40*/  IMAD.U32 R90, R7, 0x10000, RZ ;  /* 0x00010000075a7824 */ /* 0x000fe200078e00ff */
[----:B------:R-:W-:Y:S01]  /*3d50*/  LOP3.LUT R6, R4, 0xff0000, R9, 0xf8, !PT ;  /* 0x00ff000004067812 */ /* 0x000fe200078ef809 */
[----:B------:R-:W-:Y:S01]  /*3d60*/  IMAD.U32 R9, R86, 0x10000, RZ ;  /* 0x0001000056097824 */ /* 0x000fe200078e00ff */
[----:B------:R-:W-:-:S02]  /*3d70*/  F2FP.F16.E4M3.UNPACK_B R86, R83.H1 ;  /* 0x00000053ff56723e */ /* 0x000fc400030006ff */
[----:B--2---:R-:W-:Y:S02]  /*3d80*/  F2FP.F16.E4M3.UNPACK_B R11, R28.H1 ;  /* 0x0000001cff0b723e */ /* 0x004fe400030006ff */
[----:B-1----:R-:W-:Y:S02]  /*3d90*/  F2FP.F16.E4M3.UNPACK_B R10, R12.H1 ;  /* 0x0000000cff0a723e */ /* 0x002fe400030006ff */
[----:B------:R-:W-:Y:S01]  /*3da0*/  LOP3.LUT R89, R84, 0xff00, R87, 0xf8, !PT ;  /* 0x0000ff0054597812 */ /* 0x000fe200078ef857 */
[----:B------:R-:W-:Y:S01]  /*3db0*/  HADD2.F32 R87, -RZ, R86.H0_H0 ;  /* 0x20000056ff577230 */ /* 0x000fe20000004100 */
[----:B------:R-:W-:Y:S01]  /*3dc0*/  LOP3.LUT R4, R8, 0xff0000, R9, 0xf8, !PT ;  /* 0x00ff000008047812 */ /* 0x000fe200078ef809 */
[----:B------:R-:W-:Y:S01]  /*3dd0*/  HADD2.F32 R9, -RZ, R11.H0_H0 ;  /* 0x2000000bff097230 */ /* 0x000fe20000004100 */
[----:B------:R-:W-:Y:S01]  /*3de0*/  F2FP.F16.E4M3.UNPACK_B R84, R82.H1 ;  /* 0x00000052ff54723e */ /* 0x000fe200030006ff */
[--C-:B------:R-:W-:Y:S01]  /*3df0*/  HADD2.F32 R8, -RZ, R10.reuse.H0_H0 ;  /* 0x2000000aff087230 */ /* 0x100fe20000004100 */
[----:B------:R-:W-:Y:S01]  /*3e00*/  LOP3.LUT R7, R88, 0xff0000, R5, 0xf8, !PT ;  /* 0x00ff000058077812 */ /* 0x000fe200078ef805 */
[----:B------:R-:W-:-:S02]  /*3e10*/  HADD2.F32 R10, -RZ, R10.H1_H1 ;  /* 0x3000000aff0a7230 */ /* 0x000fc40000004100 */
[CC--:B------:R-:W-:Y:S01]  /*3e20*/  FMUL.FTZ R91, R9.reuse, R87.reuse ;  /* 0x00000057095b7220 */ /* 0x0c0fe20000410000 */
[--C-:B------:R-:W-:Y:S02]  /*3e30*/  HADD2.F32 R85, -RZ, R84.reuse.H0_H0 ;  /* 0x20000054ff557230 */ /* 0x100fe40000004100 */
[C---:B------:R-:W-:Y:S01]  /*3e40*/  FMUL.FTZ R92, R8.reuse, R87 ;  /* 0x00000057085c7220 */ /* 0x040fe20000410000 */
[----:B------:R-:W-:Y:S01]  /*3e50*/  HADD2.F32 R87, -RZ, R84.H1_H1 ;  /* 0x30000054ff577230 */ /* 0x000fe20000004100 */
[----:B------:R-:W-:Y:S01]  /*3e60*/  F2FP.F16.E4M3.UNPACK_B R88, R83 ;  /* 0x00000053ff58723e */ /* 0x000fe200020006ff */
[----:B------:R-:W-:Y:S02]  /*3e70*/  HADD2.F32 R84, -RZ, R11.H1_H1 ;  /* 0x3000000bff547230 */ /* 0x000fe40000004100 */
[-C--:B------:R-:W-:Y:S01]  /*3e80*/  FFMA.FTZ R8, R8, R85.reuse, -R91 ;  /* 0x0000005508087223 */ /* 0x080fe2000001085b */
[----:B------:R-:W-:Y:S01]  /*3e90*/  FFMA.FTZ R9, R9, R85, R92 ;  /* 0x0000005509097223 */ /* 0x000fe2000001005c */
[----:B------:R-:W-:Y:S01]  /*3ea0*/  F2FP.F16.E4M3.UNPACK_B R85, R82 ;  /* 0x00000052ff55723e */ /* 0x000fe200020006ff */
[----:B------:R-:W-:Y:S01]  /*3eb0*/  HADD2.F32 R91, -RZ, R86.H1_H1 ;  /* 0x30000056ff5b7230 */ /* 0x000fe20000004100 */
[----:B------:R-:W-:-:S02]  /*3ec0*/  F2FP.F16.E4M3.UNPACK_B R82, R12 ;  /* 0x0000000cff52723e */ /* 0x000fc400020006ff */
[----:B------:R-:W-:Y:S01]  /*3ed0*/  LOP3.LUT R5, R89, 0xff0000, R90, 0xf8, !PT ;  /* 0x00ff000059057812 */ /* 0x000fe200078ef85a */
[----:B------:R-:W-:Y:S01]  /*3ee0*/  HADD2.F32 R89, -RZ, R88.H0_H0 ;  /* 0x20000058ff597230 */ /* 0x000fe20000004100 */
[----:B------:R-:W-:Y:S01]  /*3ef0*/  F2FP.F16.E4M3.UNPACK_B R28, R28 ;  /* 0x0000001cff1c723e */ /* 0x000fe200020006ff */
[-C--:B------:R-:W-:Y:S01]  /*3f00*/  FMUL.FTZ R11, R84, R91.reuse ;  /* 0x0000005b540b7220 */ /* 0x080fe20000410000 */
[----:B------:R-:W-:Y:S02]  /*3f10*/  HADD2.F32 R12, -RZ, R82.H0_H0 ;  /* 0x20000052ff0c7230 */ /* 0x000fe40000004100 */
[C---:B------:R-:W-:Y:S01]  /*3f20*/  FMUL.FTZ R91, R10.reuse, R91 ;  /* 0x0000005b0a5b7220 */ /* 0x040fe20000410000 */
[----:B------:R-:W-:Y:S02]  /*3f30*/  HADD2.F32 R86, -RZ, R85.H0_H0 ;  /* 0x20000055ff567230 */ /* 0x000fe40000004100 */
[----:B------:R-:W-:Y:S01]  /*3f40*/  FFMA.FTZ R11, R10, R87, -R11 ;  /* 0x000000570a0b7223 */ /* 0x000fe2000001080b */
[----:B------:R-:W-:-:S02]  /*3f50*/  HADD2.F32 R83, -RZ, R28.H0_H0 ;  /* 0x2000001cff537230 */ /* 0x000fc40000004100 */
[----:B------:R-:W-:Y:S01]  /*3f60*/  FFMA.FTZ R10, R84, R87, R91 ;  /* 0x00000057540a7223 */ /* 0x000fe2000001005b */
[----:B------:R-:W-:Y:S01]  /*3f70*/  FMUL.FTZ R90, R12, R89 ;  /* 0x000000590c5a7220 */ /* 0x000fe20000410000 */
[----:B------:R-:W-:Y:S01]  /*3f80*/  HADD2.F32 R87, -RZ, R88.H1_H1 ;  /* 0x30000058ff577230 */ /* 0x000fe20000004100 */
[----:B------:R-:W-:Y:S01]  /*3f90*/  F2FP.F16.E4M3.UNPACK_B R88, R81.H1 ;  /* 0x00000051ff58723e */ /* 0x000fe200030006ff */
[----:B------:R-:W-:Y:S02]  /*3fa0*/  HADD2.F32 R84, -RZ, R28.H1_H1 ;  /* 0x3000001cff547230 */ /* 0x000fe40000004100 */
[C---:B------:R-:W-:Y:S01]  /*3fb0*/  FMUL.FTZ R91, R83.reuse, R89 ;  /* 0x00000059535b7220 */ /* 0x040fe20000410000 */
[----:B------:R-:W-:Y:S01]  /*3fc0*/  FFMA.FTZ R28, R83, R86, R90 ;  /* 0x00000056531c7223 */ /* 0x000fe2000001005a */
[----:B------:R-:W-:Y:S01]  /*3fd0*/  HADD2.F32 R82, -RZ, R82.H1_H1 ;  /* 0x30000052ff527230 */ /* 0x000fe20000004100 */
[----:B------:R-:W-:Y:S01]  /*3fe0*/  F2FP.F16.E4M3.UNPACK_B R89, R80.H1 ;  /* 0x00000050ff59723e */ /* 0x000fe200030006ff */
[----:B------:R-:W-:-:S02]  /*3ff0*/  HADD2.F32 R83, -RZ, R85.H1_H1 ;  /* 0x30000055ff537230 */ /* 0x000fc40000004100 */
[-C--:B------:R-:W-:Y:S01]  /*4000*/  FMUL.FTZ R85, R84, R87.reuse ;  /* 0x0000005754557220 */ /* 0x080fe20000410000 */
[----:B------:R-:W-:Y:S01]  /*4010*/  FFMA.FTZ R12, R12, R86, -R91 ;  /* 0x000000560c0c7223 */ /* 0x000fe2000001085b */
[----:B------:R-:W-:Y:S01]  /*4020*/  F2FP.F16.E4M3.UNPACK_B R86, R30.H1 ;  /* 0x0000001eff56723e */ /* 0x000fe200030006ff */
[C---:B------:R-:W-:Y:S01]  /*4030*/  FMUL.FTZ R93, R82.reuse, R87 ;  /* 0x00000057525d7220 */ /* 0x040fe20000410000 */
[-C--:B------:R-:W-:Y:S01]  /*4040*/  FFMA.FTZ R85, R82, R83.reuse, -R85 ;  /* 0x0000005352557223 */ /* 0x080fe20000010855 */
[-C--:B------:R-:W-:Y:S01]  /*4050*/  F2FP.F16.E4M3.UNPACK_B R82, R14.reuse.H1 ;  /* 0x0000000eff52723e */ /* 0x080fe200030006ff */
[----:B------:R-:W-:Y:S02]  /*4060*/  HADD2.F32 R91, -RZ, R88.H0_H0 ;  /* 0x20000058ff5b7230 */ /* 0x000fe40000004100 */
[----:B------:R-:W-:Y:S01]  /*4070*/  FFMA.FTZ R83, R84, R83, R93 ;  /* 0x0000005354537223 */ /* 0x000fe2000001005d */
[----:B------:R-:W-:Y:S01]  /*4080*/  HADD2.F32 R87, -RZ, R86.H0_H0 ;  /* 0x20000056ff577230 */ /* 0x000fe20000004100 */
[----:B------:R-:W-:Y:S01]  /*4090*/  F2FP.F16.E4M3.UNPACK_B R14, R14 ;  /* 0x0000000eff0e723e */ /* 0x000fe200020006ff */
[----:B------:R-:W-:Y:S01]  /*40a0*/  HADD2.F32 R84, -RZ, R82.H0_H0 ;  /* 0x20000052ff547230 */ /* 0x000fe20000004100 */
[----:B------:R-:W-:Y:S01]  /*40b0*/  F2FP.SATFINITE.E4M3.F32.PACK_AB_MERGE_C R9, R10, R9, RZ ;  /* 0x000000090a09723e */ /* 0x000fe200048070ff */
[----:B------:R-:W-:-:S02]  /*40c0*/  HADD2.F32 R93, -RZ, R88.H1_H1 ;  /* 0x30000058ff5d7230 */ /* 0x000fc40000004100 */
[-C--:B------:R-:W-:Y:S01]  /*40d0*/  FMUL.FTZ R95, R87, R91.reuse ;  /* 0x0000005b575f7220 */ /* 0x080fe20000410000 */
[----:B------:R-:W-:Y:S02]  /*40e0*/  HADD2.F32 R88, -RZ, R86.H1_H1 ;  /* 0x30000056ff587230 */ /* 0x000fe40000004100 */
[----:B------:R-:W-:Y:S01]  /*40f0*/  FMUL.FTZ R92, R84, R91 ;  /* 0x0000005b545c7220 */ /* 0x000fe20000410000 */
[--C-:B------:R-:W-:Y:S01]  /*4100*/  HADD2.F32 R90, -RZ, R89.reuse.H0_H0 ;  /* 0x20000059ff5a7230 */ /* 0x100fe20000004100 */
[----:B------:R-:W-:Y:S01]  /*4110*/  F2FP.SATFINITE.E4M3.F32.PACK_AB_MERGE_C R8, R11, R8, RZ ;  /* 0x000000080b08723e */ /* 0x000fe200048070ff */
[----:B------:R-:W-:Y:S02]  /*4120*/  HADD2.F32 R86, -RZ, R82.H1_H1 ;  /* 0x30000052ff567230 */ /* 0x000fe40000004100 */
[-C--:B------:R-:W-:Y:S01]  /*4130*/  FMUL.FTZ R91, R88, R93.reuse ;  /* 0x0000005d585b7220 */ /* 0x080fe20000410000 */
[----:B------:R-:W-:Y:S02]  /*4140*/  HADD2.F32 R89, -RZ, R89.H1_H1 ;  /* 0x30000059ff597230 */ /* 0x000fe40000004100 */
[-C--:B------:R-:W-:Y:S01]  /*4150*/  FFMA.FTZ R82, R84, R90.reuse, -R95 ;  /* 0x0000005a54527223 */ /* 0x080fe2000001085f */
[----:B------:R-:W-:Y:S01]  /*4160*/  FFMA.FTZ R84, R87, R90, R92 ;  /* 0x0000005a57547223 */ /* 0x000fe2000001005c */
[C---:B------:R-:W-:Y:S01]  /*4170*/  FMUL.FTZ R93, R86.reuse, R93 ;  /* 0x0000005d565d7220 */ /* 0x040fe20000410000 */
[----:B------:R-:W-:Y:S01]  /*4180*/  F2FP.F16.E4M3.UNPACK_B R87, R81 ;  /* 0x00000051ff57723e */ /* 0x000fe200020006ff */
[-C--:B------:R-:W-:Y:S01]  /*4190*/  FFMA.FTZ R81, R86, R89.reuse, -R91 ;  /* 0x0000005956517223 */ /* 0x080fe2000001085b */
[----:B------:R-:W-:Y:S01]  /*41a0*/  F2FP.F16.E4M3.UNPACK_B R86, R30 ;  /* 0x0000001eff56723e */ /* 0x000fe200020006ff */
[----:B------:R-:W-:Y:S01]  /*41b0*/  FFMA.FTZ R99, R88, R89, R93 ;  /* 0x0000005958637223 */ /* 0x000fe2000001005d */
[----:B------:R-:W-:Y:S01]  /*41c0*/  HADD2.F32 R30, -RZ, R14.H0_H0 ;  /* 0x2000000eff1e7230 */ /* 0x000fe20000004100 */
[----:B------:R-:W-:Y:S01]  /*41d0*/  F2FP.F16.E4M3.UNPACK_B R10, R29 ;  /* 0x0000001dff0a723e */ /* 0x000fe200020006ff */
[--C-:B------:R-:W-:Y:S01]  /*41e0*/  HADD2.F32 R91, -RZ, R87.reuse.H0_H0 ;  /* 0x20000057ff5b7230 */ /* 0x100fe20000004100 */
[----:B------:R-:W-:Y:S01]  /*41f0*/  F2FP.F16.E4M3.UNPACK_B R11, R7 ;  /* 0x00000007ff0b723e */ /* 0x000fe200020006ff */
[----:B------:R-:W-:Y:S01]  /*4200*/  HADD2.F32 R93, -RZ, R87.H1_H1 ;  /* 0x30000057ff5d7230 */ /* 0x000fe20000004100 */
[----:B------:R-:W-:Y:S01]  /*4210*/  F2FP.F16.E4M3.UNPACK_B R87, R80 ;  /* 0x00000050ff57723e */ /* 0x000fe200020006ff */
[--C-:B------:R-:W-:Y:S01]  /*4220*/  HADD2.F32 R80, -RZ, R86.reuse.H0_H0 ;  /* 0x20000056ff507230 */ /* 0x100fe20000004100 */
[----:B------:R-:W-:Y:S01]  /*4230*/  F2FP.SATFINITE.E4M3.F32.PACK_AB_MERGE_C R28, R83, R28, R9 ;  /* 0x0000001c531c723e */ /* 0x000fe20004807009 */
[----:B------:R-:W-:Y:S01]  /*4240*/  HADD2.F32 R86, -RZ, R86.H1_H1 ;  /* 0x30000056ff567230 */ /* 0x000fe20000004100 */
[----:B------:R-:W-:Y:S01]  /*4250*/  F2FP.F16.E4M3.UNPACK_B R9, R13 ;  /* 0x0000000dff09723e */ /* 0x000fe200020006ff */
[----:B------:R-:W-:-:S02]  /*4260*/  HADD2.F32 R14, -RZ, R14.H1_H1 ;  /* 0x3000000eff0e7230 */ /* 0x000fc40000004100 */
[-C--:B------:R-:W-:Y:S01]  /*4270*/  FMUL.FTZ R95, R80, R91.reuse ;  /* 0x0000005b505f7220 */ /* 0x080fe20000410000 */
[--C-:B------:R-:W-:Y:S02]  /*4280*/  HADD2.F32 R89, -RZ, R87.reuse.H0_H0 ;  /* 0x20000057ff597230 */ /* 0x100fe40000004100 */
[----:B------:R-:W-:Y:S01]  /*4290*/  FMUL.FTZ R91, R30, R91 ;  /* 0x0000005b1e5b7220 */ /* 0x000fe20000410000 */
[----:B------:R-:W-:Y:S02]  /*42a0*/  HADD2.F32 R87, -RZ, R87.H1_H1 ;  /* 0x30000057ff577230 */ /* 0x000fe40000004100 */
[-C--:B------:R-:W-:Y:S01]  /*42b0*/  FMUL.FTZ R97, R86, R93.reuse ;  /* 0x0000005d56617220 */ /* 0x080fe20000410000 */
[----:B------:R-:W-:Y:S01]  /*42c0*/  FMUL.FTZ R93, R14, R93 ;  /* 0x0000005d0e5d7220 */ /* 0x000fe20000410000 */
[-C--:B------:R-:W-:Y:S01]  /*42d0*/  FFMA.FTZ R95, R30, R89.reuse, -R95 ;  /* 0x000000591e5f7223 */ /* 0x080fe2000001085f */
[----:B------:R-:W-:Y:S01]  /*42e0*/  FFMA.FTZ R30, R80, R89, R91 ;  /* 0x00000059501e7223 */ /* 0x000fe2000001005b */
[----:B------:R-:W-:Y:S01]  /*42f0*/  FFMA.FTZ R14, R14, R87, -R97 ;  /* 0x000000570e0e7223 */ /* 0x000fe20000010861 */
[----:B------:R-:W-:Y:S01]  /*4300*/  F2FP.SATFINITE.E4M3.F32.PACK_AB_MERGE_C R82, R81, R82, RZ ;  /* 0x000000525152723e */ /* 0x000fe200048070ff */
[----:B------:R-:W-:Y:S01]  /*4310*/  HADD2.F32 R80, -RZ, R10.H0_H0 ;  /* 0x2000000aff507230 */ /* 0x000fe20000004100 */
[----:B------:R-:W-:Y:S01]  /*4320*/  F2FP.SATFINITE.E4M3.F32.PACK_AB_MERGE_C R12, R85, R12, R8 ;  /* 0x0000000c550c723e */ /* 0x000fe20004807008 */
[----:B------:R-:W-:Y:S01]  /*4330*/  HADD2.F32 R85, -RZ, R11.H0_H0 ;  /* 0x2000000bff557230 */ /* 0x000fe20000004100 */
[----:B------:R-:W-:Y:S01]  /*4340*/  F2FP.F16.E4M3.UNPACK_B R81, R6 ;  /* 0x00000006ff51723e */ /* 0x000fe200020006ff */
[----:B------:R-:W-:-:S02]  /*4350*/  HADD2.F32 R8, -RZ, R9.H0_H0 ;  /* 0x20000009ff087230 */ /* 0x000fc40000004100 */
[----:B------:R-:W-:Y:S01]  /*4360*/  FFMA.FTZ R93, R86, R87, R93 ;  /* 0x00000057565d7223 */ /* 0x000fe2000001005d */
[----:B------:R-:W-:Y:S01]  /*4370*/  F2FP.SATFINITE.E4M3.F32.PACK_AB_MERGE_C R14, R14, R95, R82 ;  /* 0x0000005f0e0e723e */ /* 0x000fe20004807052 */
[-C--:B------:R-:W-:Y:S01]  /*4380*/  FMUL.FTZ R87, R80, R85.reuse ;  /* 0x0000005550577220 */ /* 0x080fe20000410000 */
[----:B------:R-:W-:Y:S02]  /*4390*/  HADD2.F32 R83, -RZ, R81.H0_H0 ;  /* 0x20000051ff537230 */ /* 0x000fe40000004100 */
[C---:B------:R-:W-:Y:S01]  /*43a0*/  FMUL.FTZ R85, R8.reuse, R85 ;  /* 0x0000005508557220 */ /* 0x040fe20000410000 */
[----:B------:R-:W-:Y:S01]  /*43b0*/  HADD2.F32 R82, -RZ, R11.H1_H1 ;  /* 0x3000000bff527230 */ /* 0x000fe20000004100 */
[----:B------:R-:W-:Y:S01]  /*43c0*/  F2FP.F16.E4M3.UNPACK_B R29, R29.H1 ;  /* 0x0000001dff1d723e */ /* 0x000fe200030006ff */
[----:B------:R-:W-:Y:S02]  /*43d0*/  HADD2.F32 R10, -RZ, R10.H1_H1 ;  /* 0x3000000aff0a7230 */ /* 0x000fe40000004100 */
[----:B------:R-:W-:Y:S01]  /*43e0*/  FFMA.FTZ R8, R8, R83, -R87 ;  /* 0x0000005308087223 */ /* 0x000fe20000010857 */
[----:B------:R-:W-:-:S02]  /*43f0*/  HADD2.F32 R11, -RZ, R9.H1_H1 ;  /* 0x30000009ff0b7230 */ /* 0x000fc40000004100 */
[----:B------:R-:W-:Y:S01]  /*4400*/  FFMA.FTZ R9, R80, R83, R85 ;  /* 0x0000005350097223 */ /* 0x000fe20000010055 */
[----:B------:R-:W-:Y:S02]  /*4410*/  HADD2.F32 R81, -RZ, R81.H1_H1 ;  /* 0x30000051ff517230 */ /* 0x000fe40000004100 */
[CC--:B------:R-:W-:Y:S01]  /*4420*/  FMUL.FTZ R80, R10.reuse, R82.reuse ;  /* 0x000000520a507220 */ /* 0x0c0fe20000410000 */
[----:B------:R-:W-:Y:S01]  /*4430*/  F2FP.F16.E4M3.UNPACK_B R13, R13.H1 ;  /* 0x0000000dff0d723e */ /* 0x000fe200030006ff */
[C---:B------:R-:W-:Y:S01]  /*4440*/  FMUL.FTZ R83, R11.reuse, R82 ;  /* 0x000000520b537220 */ /* 0x040fe20000410000 */
[----:B------:R-:W-:Y:S01]  /*4450*/  F2FP.F16.E4M3.UNPACK_B R82, R7.H1 ;  /* 0x00000007ff52723e */ /* 0x000fe200030006ff */
[-C--:B------:R-:W-:Y:S01]  /*4460*/  FFMA.FTZ R11, R11, R81.reuse, -R80 ;  /* 0x000000510b0b7223 */ /* 0x080fe20000010850 */
[----:B------:R-:W-:Y:S01]  /*4470*/  F2FP.F16.E4M3.UNPACK_B R6, R6.H1 ;  /* 0x00000006ff06723e */ /* 0x000fe200030006ff */
[----:B------:R-:W-:Y:S01]  /*4480*/  FFMA.FTZ R10, R10, R81, R83 ;  /* 0x000000510a0a7223 */ /* 0x000fe20000010053 */
[----:B------:R-:W-:Y:S01]  /*4490*/  HADD2.F32 R80, -RZ, R29.H0_H0 ;  /* 0x2000001dff507230 */ /* 0x000fe20000004100 */
[----:B------:R-:W-:Y:S01]  /*44a0*/  F2FP.SATFINITE.E4M3.F32.PACK_AB_MERGE_C R84, R99, R84, RZ ;  /* 0x000000546354723e */ /* 0x000fe200048070ff */
[----:B------:R-:W-:Y:S01]  /*44b0*/  HADD2.F32 R83, -RZ, R82.H0_H0 ;  /* 0x20000052ff537230 */ /* 0x000fe20000004100 */
[----:B------:R-:W-:Y:S01]  /*44c0*/  F2FP.F16.E4M3.UNPACK_B R89, R5 ;  /* 0x00000005ff59723e */ /* 0x000fe200020006ff */
[----:B------:R-:W-:Y:S01]  /*44d0*/  HADD2.F32 R7, -RZ, R13.H0_H0 ;  /* 0x2000000dff077230 */ /* 0x000fe20000004100 */
[----:B------:R-:W-:Y:S01]  /*44e0*/  F2FP.SATFINITE.E4M3.F32.PACK_AB_MERGE_C R30, R93, R30, R84 ;  /* 0x0000001e5d1e723e */ /* 0x000fe20004807054 */
[----:B------:R-:W-:-:S02]  /*44f0*/  HADD2.F32 R81, -RZ, R29.H1_H1 ;  /* 0x3000001dff517230 */ /* 0x000fc40000004100 */
[CC--:B------:R-:W-:Y:S01]  /*4500*/  FMUL.FTZ R86, R80.reuse, R83.reuse ;  /* 0x0000005350567220 */ /* 0x0c0fe20000410000 */
[----:B------:R-:W-:Y:S02]  /*4510*/  HADD2.F32 R29, -RZ, R6.H0_H0 ;  /* 0x20000006ff1d7230 */ /* 0x000fe40000004100 */
[C---:B------:R-:W-:Y:S01]  /*4520*/  FMUL.FTZ R83, R7.reuse, R83 ;  /* 0x0000005307537220 */ /* 0x040fe20000410000 */
[----:B------:R-:W-:Y:S01]  /*4530*/  HADD2.F32 R13, -RZ, R13.H1_H1 ;  /* 0x3000000dff0d7230 */ /* 0x000fe20000004100 */
[----:B------:R-:W-:Y:S01]  /*4540*/  F2FP.F16.E4M3.UNPACK_B R87, R4.H1 ;  /* 0x00000004ff57723e */ /* 0x000fe200030006ff */
[----:B------:R-:W-:Y:S01]  /*4550*/  HADD2.F32 R82, -RZ, R82.H1_H1 ;  /* 0x30000052ff527230 */ /* 0x000fe20000004100 */
[----:B------:R-:W-:Y:S01]  /*4560*/  F2FP.F16.E4M3.UNPACK_B R90, R5.H1 ;  /* 0x00000005ff5a723e */ /* 0x000fe200030006ff */
[----:B------:R-:W-:Y:S02]  /*4570*/  HADD2.F32 R84, -RZ, R6.H1_H1 ;  /* 0x30000006ff547230 */ /* 0x000fe40000004100 */
[-C--:B------:R-:W-:Y:S01]  /*4580*/  FFMA.FTZ R6, R7, R29.reuse, -R86 ;  /* 0x0000001d07067223 */ /* 0x080fe20000010856 */
[----:B------:R-:W-:Y:S01]  /*4590*/  FFMA.FTZ R7, R80, R29, R83 ;  /* 0x0000001d50077223 */ /* 0x000fe20000010053 */
[-C--:B------:R-:W-:Y:S01]  /*45a0*/  FMUL.FTZ R88, R81, R82.reuse ;  /* 0x0000005251587220 */ /* 0x080fe20000410000 */
[C---:B------:R-:W-:Y:S01]  /*45b0*/  FMUL.FTZ R80, R13.reuse, R82 ;  /* 0x000000520d507220 */ /* 0x040fe20000410000 */
[----:B------:R-:W-:Y:S01]  /*45c0*/  F2FP.F16.E4M3.UNPACK_B R82, R31 ;  /* 0x0000001fff52723e */ /* 0x000fe200020006ff */
[----:B------:R-:W-:Y:S01]  /*45d0*/  HADD2.F32 R92, -RZ, R90.H0_H0 ;  /* 0x2000005aff5c7230 */ /* 0x000fe20000004100 */
[----:B------:R-:W-:Y:S01]  /*45e0*/  F2FP.F16.E4M3.UNPACK_B R29, R15 ;  /* 0x0000000fff1d723e */ /* 0x000fe200020006ff */
[-C--:B------:R-:W-:Y:S01]  /*45f0*/  FFMA.FTZ R13, R13, R84.reuse, -R88 ;  /* 0x000000540d0d7223 */ /* 0x080fe20000010858 */
[----:B------:R-:W-:Y:S01]  /*4600*/  FFMA.FTZ R80, R81, R84, R80 ;  /* 0x0000005451507223 */ /* 0x000fe20000010050 */
[----:B------:R-:W-:Y:S01]  /*4610*/  F2FP.F16.E4M3.UNPACK_B R86, R4 ;  /* 0x00000004ff56723e */ /* 0x000fe200020006ff */
[----:B------:R-:W-:Y:S01]  /*4620*/  HADD2.F32 R84, -RZ, R82.H0_H0 ;  /* 0x20000052ff547230 */ /* 0x000fe20000004100 */
[----:B------:R-:W-:Y:S01]  /*4630*/  F2FP.F16.E4M3.UNPACK_B R83, R31.H1 ;  /* 0x0000001fff53723e */ /* 0x000fe200030006ff */
[----:B------:R-:W-:Y:S01]  /*4640*/  HADD2.F32 R4, -RZ, R89.H0_H0 ;  /* 0x20000059ff047230 */ /* 0x000fe20000004100 */
[----:B------:R-:W-:Y:S01]  /*4650*/  F2FP.F16.E4M3.UNPACK_B R15, R15.H1 ;  /* 0x0000000fff0f723e */ /* 0x000fe200030006ff */
[----:B------:R-:W-:Y:S01]  /*4660*/  HADD2.F32 R31, -RZ, R29.H0_H0 ;  /* 0x2000001dff1f7230 */ /* 0x000fe20000004100 */
[----:B------:R-:W-:Y:S01]  /*4670*/  F2FP.SATFINITE.E4M3.F32.PACK_AB_MERGE_C R6, R13, R6, RZ ;  /* 0x000000060d06723e */ /* 0x000fe200048070ff */
[----:B------:R-:W-:-:S02]  /*4680*/  HADD2.F32 R5, -RZ, R86.H0_H0 ;  /* 0x20000056ff057230 */ /* 0x000fc40000004100 */
[-C--:B------:R-:W-:Y:S01]  /*4690*/  FMUL.FTZ R94, R84, R4.reuse ;  /* 0x00000004545e7220 */ /* 0x080fe20000410000 */
[----:B------:R-:W-:Y:S02]  /*46a0*/  HADD2.F32 R85, -RZ, R83.H0_H0 ;  /* 0x20000053ff557230 */ /* 0x000fe40000004100 */
[C---:B------:R-:W-:Y:S01]  /*46b0*/  FMUL.FTZ R91, R31.reuse, R4 ;  /* 0x000000041f5b7220 */ /* 0x040fe20000410000 */
[----:B------:R-:W-:Y:S02]  /*46c0*/  HADD2.F32 R81, -RZ, R15.H0_H0 ;  /* 0x2000000fff517230 */ /* 0x000fe40000004100 */
[----:B------:R-:W-:Y:S01]  /*46d0*/  FFMA.FTZ R4, R31, R5, -R94 ;  /* 0x000000051f047223 */ /* 0x000fe2000001085e */
[----:B------:R-:W-:Y:S02]  /*46e0*/  HADD2.F32 R83, -RZ, R83.H1_H1 ;  /* 0x30000053ff537230 */ /* 0x000fe40000004100 */
[----:B------:R-:W-:Y:S01]  /*46f0*/  FMUL.FTZ R96, R85, R92 ;  /* 0x0000005c55607220 */ /* 0x000fe20000410000 */
[----:B------:R-:W-:-:S02]  /*4700*/  HADD2.F32 R90, -RZ, R90.H1_H1 ;  /* 0x3000005aff5a7230 */ /* 0x000fc40000004100 */
[----:B------:R-:W-:Y:S01]  /*4710*/  FFMA.FTZ R5, R84, R5, R91 ;  /* 0x0000000554057223 */ /* 0x000fe2000001005b */
[----:B------:R-:W-:Y:S02]  /*4720*/  HADD2.F32 R15, -RZ, R15.H1_H1 ;  /* 0x3000000fff0f7230 */ /* 0x000fe40000004100 */
[----:B------:R-:W-:Y:S01]  /*4730*/  FMUL.FTZ R92, R81, R92 ;  /* 0x0000005c515c7220 */ /* 0x000fe20000410000 */
[----:B------:R-:W-:Y:S02]  /*4740*/  HADD2.F32 R88, -RZ, R87.H0_H0 ;  /* 0x20000057ff587230 */ /* 0x000fe40000004100 */
[-C--:B------:R-:W-:Y:S01]  /*4750*/  FMUL.FTZ R94, R83, R90.reuse ;  /* 0x0000005a535e7220 */ /* 0x080fe20000410000 */
[----:B------:R-:W-:Y:S02]  /*4760*/  HADD2.F32 R82, -RZ, R82.H1_H1 ;  /* 0x30000052ff527230 */ /* 0x000fe40000004100 */
[----:B------:R-:W-:Y:S01]  /*4770*/  FMUL.FTZ R90, R15, R90 ;  /* 0x0000005a0f5a7220 */ /* 0x000fe20000410000 */
[----:B------:R-:W-:-:S02]  /*4780*/  HADD2.F32 R89, -RZ, R89.H1_H1 ;  /* 0x30000059ff597230 */ /* 0x000fc40000004100 */
[-C--:B------:R-:W-:Y:S01]  /*4790*/  FFMA.FTZ R96, R81, R88.reuse, -R96 ;  /* 0x0000005851607223 */ /* 0x080fe20000010860 */
[----:B------:R-:W-:Y:S02]  /*47a0*/  HADD2.F32 R84, -RZ, R87.H1_H1 ;  /* 0x30000057ff547230 */ /* 0x000fe40000004100 */
[----:B------:R-:W-:Y:S01]  /*47b0*/  FFMA.FTZ R92, R85, R88, R92 ;  /* 0x00000058555c7223 */ /* 0x000fe2000001005c */
[----:B------:R-:W-:Y:S02]  /*47c0*/  HADD2.F32 R29, -RZ, R29.H1_H1 ;  /* 0x3000001dff1d7230 */ /* 0x000fe40000004100 */
[-C--:B------:R-:W-:Y:S01]  /*47d0*/  FMUL.FTZ R88, R82, R89.reuse ;  /* 0x0000005952587220 */ /* 0x080fe20000410000 */
[----:B------:R-:W-:Y:S02]  /*47e0*/  HADD2.F32 R86, -RZ, R86.H1_H1 ;  /* 0x30000056ff567230 */ /* 0x000fe40000004100 */
[-C--:B------:R-:W-:Y:S01]  /*47f0*/  FFMA.FTZ R15, R15, R84.reuse, -R94 ;  /* 0x000000540f0f7223 */ /* 0x080fe2000001085e */
[----:B------:R-:W-:Y:S01]  /*4800*/  FFMA.FTZ R83, R83, R84, R90 ;  /* 0x0000005453537223 */ /* 0x000fe2000001005a */
[C---:B------:R-:W-:Y:S01]  /*4810*/  FMUL.FTZ R89, R29.reuse, R89 ;  /* 0x000000591d597220 */ /* 0x040fe20000410000 */
[----:B------:R-:W-:Y:S01]  /*4820*/  F2FP.SATFINITE.E4M3.F32.PACK_AB_MERGE_C R7, R80, R7, RZ ;  /* 0x000000075007723e */ /* 0x000fe200048070ff */
[----:B------:R-:W-:Y:S01]  /*4830*/  FFMA.FTZ R29, R29, R86, -R88 ;  /* 0x000000561d1d7223 */ /* 0x000fe20000010858 */
[----:B------:R-:W-:Y:S01]  /*4840*/  F2FP.SATFINITE.E4M3.F32.PACK_AB_MERGE_C R15, R15, R96, RZ ;  /* 0x000000600f0f723e */ /* 0x000fe200048070ff */
[----:B------:R-:W-:Y:S01]  /*4850*/  FFMA.FTZ R82, R82, R86, R89 ;  /* 0x0000005652527223 */ /* 0x000fe20000010059 */
[----:B------:R-:W-:-:S02]  /*4860*/  F2FP.SATFINITE.E4M3.F32.PACK_AB_MERGE_C R83, R83, R92, RZ ;  /* 0x0000005c5353723e */ /* 0x000fc400048070ff */
[----:B------:R-:W-:Y:S02]  /*4870*/  F2FP.SATFINITE.E4M3.F32.PACK_AB_MERGE_C R15, R29, R4, R15 ;  /* 0x000000041d0f723e */ /* 0x000fe4000480700f */
[----:B------:R-:W-:Y:S02]  /*4880*/  F2FP.SATFINITE.E4M3.F32.PACK_AB_MERGE_C R13, R11, R8, R6 ;  /* 0x000000080b0d723e */ /* 0x000fe40004807006 */
[----:B------:R-:W-:Y:S02]  /*4890*/  F2FP.SATFINITE.E4M3.F32.PACK_AB_MERGE_C R29, R10, R9, R7 ;  /* 0x000000090a1d723e */ /* 0x000fe40004807007 */
[----:B------:R-:W-:-:S07]  /*48a0*/  F2FP.SATFINITE.E4M3.F32.PACK_AB_MERGE_C R31, R82, R5, R83 ;  /* 0x00000005521f723e */ /* 0x000fce0004807053 */
.L_x_342:
[----:B------:R-:W-:Y:S05]  /*48b0*/  BSYNC B1 ;  /* 0x0000000000017941 */ /* 0x000fea0003800000 */
.L_x_341:
[----:B-1----:R3:W-:Y:S01]  /*48c0*/  STG.E.128 desc[UR40][R66.64], R12 ;  /* 0x0000000c42007986 */ /* 0x0027e2000c101d28 */
[----:B------:R-:W-:-:S13]  /*48d0*/  ISETP.GE.AND P5, PT, R79, R77, PT ;  /* 0x0000004d4f00720c */ /* 0x000fda0003fa6270 */
[----:B------:R-:W-:Y:S05]  /*48e0*/  @P5 BRA `(.L_x_331) ;  /* 0x0000000000685947 */ /* 0x000fea0003800000 */
[--C-:B------:R-:W-:Y:S02]  /*48f0*/  SHF.R.S32.HI R4, RZ, 0x1f, R79.reuse ;  /* 0x0000001fff047819 */ /* 0x100fe4000001144f */
[----:B------:R-:W-:-:S04]  /*4900*/  IADD3 R65, P5, P6, R50, R64, R79 ;  /* 0x0000004032417210 */ /* 0x000fc80007ebe04f */
[----:B------:R-:W-:Y:S02]  /*4910*/  IADD3.X R4, R3, R78, R4, P5, P6 ;  /* 0x0000004e03047210 */ /* 0x000fe40002fec404 */
[----:B------:R-:W-:-:S05]  /*4920*/  IADD3 R62, P5, R65, R62, RZ ;  /* 0x0000003e413e7210 */ /* 0x000fca0007fbe0ff */
[----:B------:R-:W-:-:S05]  /*4930*/  IMAD.X R63, R4, 0x1, R63, P5 ;  /* 0x00000001043f7824 */ /* 0x000fca00028e063f */
[----:B--2---:R4:W-:Y:S01]  /*4940*/  STG.E.128 desc[UR40][R62.64], R28 ;  /* 0x0000001c3e007986 */ /* 0x0049e2000c101d28 */
[----:B------:R-:W-:Y:S05]  /*4950*/  BRA `(.L_x_331) ;  /* 0x00000000004c7947 */ /* 0x000fea0003800000 */
.L_x_324:
[----:B------:R-:W2:Y:S02]  /*4960*/  LDL R4, [R1+0x8] ;  /* 0x0000080001047983 */ /* 0x000ea40000100800 */
[----:B--2---:R-:W-:-:S13]  /*4970*/  ISETP.NE.AND P0, PT, R4, 0x3, PT ;  /* 0x000000030400780c */ /* 0x004fda0003f05270 */
[----:B------:R-:W-:Y:S05]  /*4980*/  @!P0 BRA `(.L_x_343) ;  /* 0x0000000000048947 */ /* 0x000fea0003800000 */
[----:B------:R-:W-:Y:S01]  /*4990*/  BPT.TRAP 0x1 ;  /* 0x000000040000795c */ /* 0x000fe20000300000 */
.L_x_343:
[----:B------:R-:W2:Y:S01]  /*49a0*/  LDL R5, [R1] ;  /* 0x0000000001057983 */ /* 0x000ea20000100800 */
[----:B------:R-:W-:Y:S01]  /*49b0*/  IMAD R75, R17, 0x8, R16 ;  /* 0x00000008114b7824 */ /* 0x000fe200078e0210 */
[----:B------:R-:W-:Y:S01]  /*49c0*/  BSSY B1, `(.L_x_344) ;  /* 0x0000006000017945 */ /* 0x000fe20003800000 */
[----:B------:R-:W-:-:S05]  /*49d0*/  IMAD R4, R2, -0xa0, R32 ;  /* 0xffffff6002047824 */ /* 0x000fca00078e0220 */
[----:B------:R-:W-:Y:S02]  /*49e0*/  VIMNMX R4, R4, 0xa0, PT ;  /* 0x000000a004047848 */ /* 0x000fe40003fe0100 */
[----:B--2---:R-:W-:-:S04]  /*49f0*/  SHF.L.U32 R76, R5, 0x1f, RZ ;  /* 0x0000001f054c7819 */ /* 0x004fc800000006ff */
[----:B------:R-:W0:Y:S02]  /*4a00*/  SYNCS.PHASECHK.TRANS64.TRYWAIT P1, [R75+URZ+0x13290], R76 ;  /* 0x0132904c4b0075a7 */ /* 0x000e24000802017f */
[----:B0-----:R-:W-:Y:S05]  /*4a10*/  @!P1 BRA `(.L_x_345) ;  /* 0x0000013000189947 */ /* 0x001fea0003800000 */
.L_x_545:
[----:B------:R-:W-:Y:S05]  /*4a20*/  BSYNC B1 ;  /* 0x0000000000017941 */ /* 0x000fea0003800000 */
.L_x_344:
[----:B------:R-:W-:-:S13]  /*4a30*/  ISETP.GE.AND P1, PT, R23, R4, PT ;  /* 0x000000041700720c */ /* 0x000fda0003f26270 */
[----:B------:R-:W-:Y:S05]  /*4a40*/  @P1 BRA `(.L_x_331) ;  /* 0x0000000000101947 */ /* 0x000fea0003800000 */
[----:B------:R-:W1:Y:S04]  /*4a50*/  @!P3 LDS.128 R4, [R74+0xe000] ;  /* 0x00e000004a04b984 */ /* 0x000e680000000c00 */
[----:B------:R-:W2:Y:S04]  /*4a60*/  @!P2 LDS.128 R8, [R73+0xe000] ;  /* 0x00e000004908a984 */ /* 0x000ea80000000c00 */
[----:B-1----:R1:W-:Y:S04]  /*4a70*/  @!P3 STG.E.128 desc[UR40][R12.64], R4 ;  /* 0x000000040c00b986 */ /* 0x0023e8000c101d28 */
[----:B--2---:R1:W-:Y:S02]  /*4a80*/  @!P2 STG.E.128 desc[UR40][R12.64+0x20], R8 ;  /* 0x000020080c00a986 */ /* 0x0043e4000c101d28 */
.L_x_331:
[----:B------:R-:W-:Y:S05]  /*4a90*/  BSYNC B0 ;  /* 0x0000000000007941 */ /* 0x000fea0003800000 */
.L_x_323:
[----:B-12---:R-:W1:Y:S01]  /*4aa0*/  S2R R4, SR_TID.X ;  /* 0x0000000000047919 */ /* 0x006e620000002100 */
[----:B------:R-:W-:Y:S01]  /*4ab0*/  @!PT LDS RZ, [RZ] ;  /* 0x00000000fffff984 */ /* 0x000fe20000000800 */
[----:B------:R-:W-:Y:S01]  /*4ac0*/  @!PT LDS RZ, [RZ] ;  /* 0x00000000fffff984 */ /* 0x000fe20000000800 */
[----:B------:R-:W-:Y:S01]  /*4ad0*/  @!PT LDS RZ, [RZ] ;  /* 0x00000000fffff984 */ /* 0x000fe20000000800 */
[----:B------:R-:W-:Y:S01]  /*4ae0*/  @!PT LDS RZ, [RZ] ;  /* 0x00000000fffff984 */ /* 0x000fe20000000800 */
[----:B------:R2:W-:Y:S06]  /*4af0*/  MEMBAR.ALL.CTA ;  /* 0x0000000000007992 */ /* 0x0005ec0000008000 */
[----:B--2---:R-:W2:Y:S01]  /*4b00*/  FENCE.VIEW.ASYNC.S ;  /* 0x00000000000073c6 */ /* 0x004ea20000000000 */
[----:B------:R-:W-:Y:S05]  /*4b10*/  WARPSYNC.ALL ;  /* 0x0000000000007948 */ /* 0x000fea0003800000 */
[----:B------:R-:W-:Y:S01]  /*4b20*/  BSSY B0, `(.L_x_346) ;  /* 0x0000009000007945 */ /* 0x000fe20003800000 */
[----:B-1----:R-:W-:Y:S01]  /*4b30*/  LOP3.LUT R4, R4, 0x7f, RZ, 0xc0, !PT ;  /* 0x0000007f04047812 */ /* 0x002fe200078ec0ff */
[----:B--2---:R1:W-:Y:S03]  /*4b40*/  BAR.SYNC.DEFER_BLOCKING R54, 0x80 ;  /* 0x000200360000751d */ /* 0x0043e60000010000 */
[----:B------:R-:W-:-:S13]  /*4b50*/  ISETP.NE.AND P5, PT, R4, RZ, PT ;  /* 0x000000ff0400720c */ /* 0x000fda0003fa5270 */
[----:B------:R-:W-:-:S04]  /*4b60*/  @!P5 IADD3 R4, R75, 0x132a0, RZ ;  /* 0x000132a04b04d810 */ /* 0x000fc80007ffe0ff */
[----:B------:R-:W-:-:S04]  /*4b70*/  @!P5 PRMT R4, RZ, 0x654, R4 ;  /* 0x00000654ff04d816 */ /* 0x000fc80000000004 */
[----:B------:R1:W-:Y:S01]  /*4b80*/  @!P5 SYNCS.ARRIVE.TRANS64.RED.A1T0 RZ, [R4+URZ], RZ ;  /* 0x000000ff04ffd9a7 */ /* 0x0003e2000810043f */
[----:B------:R-:W-:Y:S05]  /*4b90*/  @!P0 BRA `(.L_x_347) ;  /* 0x0000000000048947 */ /* 0x000fea0003800000 */
[----:B------:R-:W-:Y:S01]  /*4ba0*/  BPT.TRAP 0x1 ;  /* 0x000000040000795c */ /* 0x000fe20000300000 */
.L_x_347:
[----:B------:R-:W-:Y:S05]  /*4bb0*/  BSYNC B0 ;  /* 0x0000000000007941 */ /* 0x000fea0003800000 */
.L_x_346:
[----:B------:R-:W2:Y:S01]  /*4bc0*/  SYNCS.PHASECHK.TRANS64.TRYWAIT P0, [R75+URZ+0x132b0], R76 ;  /* 0x0132b04c4b0075a7 */ /* 0x000ea2000800017f */
[----:B------:R-:W-:Y:S04]  /*4bd0*/  BSSY B0, `(.L_x_348) ;  /* 0x0000002000007945 */ /* 0x000fe80003800000 */
[----:B--2---:R-:W-:Y:S05]  /*4be0*/  @!P0 BRA `(.L_x_349) ;  /* 0x0000012c00b88947 */ /* 0x004fea0003800000 */
.L_x_546:
[----:B------:R-:W-:Y:S05]  /*4bf0*/  BSYNC B0 ;  /* 0x0000000000007941 */ /* 0x000fea0003800000 */
.L_x_348:
[----:B------:R-:W-:Y:S04]  /*4c00*/  BSSY B0, `(.L_x_350) ;  /* 0x0000013000007945 */ /* 0x000fe80003800000 */
[----:B------:R-:W-:Y:S05]  /*4c10*/  @P1 BRA `(.L_x_351) ;  /* 0x0000000000441947 */ /* 0x000fea0003800000 */
[----:B-1----:R-:W-:Y:S01]  /*4c20*/  IMAD.WIDE R4, R2, 0xa0, R52 ;  /* 0x000000a002047825 */ /* 0x002fe200078e0234 */
[----:B------:R-:W-:Y:S01]  /*4c30*/  ULDC.64 UR4, c[0x0][0x328] ;  /* 0x0000ca0000047ab9 */ /* 0x000fe20000000a00 */
[----:B------:R-:W-:Y:S02]  /*4c40*/  ULDC.64 UR6, c[0x0][0x318] ;  /* 0x0000c60000067ab9 */ /* 0x000fe40000000a00 */
[----:B------:R-:W-:Y:S02]  /*4c50*/  IMAD.MOV.U32 R6, RZ, RZ, R48 ;  /* 0x000000ffff067224 */ /* 0x000fe400078e0030 */
[----:B------:R-:W-:Y:S02]  /*4c60*/  IMAD.MOV.U32 R7, RZ, RZ, R72 ;  /* 0x000000ffff077224 */ /* 0x000fe400078e0048 */
[----:B------:R-:W-:Y:S02]  /*4c70*/  IMAD R5, R5, UR4, RZ ;  /* 0x0000000405057c24 */ /* 0x000fe4000f8e02ff */
[----:B------:R-:W-:Y:S01]  /*4c80*/  IMAD.WIDE.U32 R6, R4, UR4, R6 ;  /* 0x0000000404067c25 */ /* 0x000fe2000f8e0006 */
[----:B------:R-:W-:-:S03]  /*4c90*/  ULDC UR4, c[0x0][0x2f4] ;  /* 0x0000bd0000047ab9 */ /* 0x000fc60000000800 */
[----:B------:R-:W-:Y:S01]  /*4ca0*/  IMAD R5, R4, UR5, R5 ;  /* 0x0000000504057c24 */ /* 0x000fe2000f8e0205 */
[----:B------:R-:W-:-:S04]  /*4cb0*/  IADD3 R8, P0, R6, UR6, RZ ;  /* 0x0000000606087c10 */ /* 0x000fc8000ff1e0ff */
[----:B------:R-:W-:Y:S02]  /*4cc0*/  IADD3.X R9, R7, UR7, R5, P0, !PT ;  /* 0x0000000707097c10 */ /* 0x000fe400087fe405 */
[----:B------:R-:W-:-:S13]  /*4cd0*/  ISETP.GE.AND P0, PT, R18, UR4, PT ;  /* 0x0000000412007c0c */ /* 0x000fda000bf06270 */
[----:B------:R-:W1:Y:S04]  /*4ce0*/  @!P0 LDS.128 R4, [R74+0x6000] ;  /* 0x006000004a048984 */ /* 0x000e680000000c00 */
[----:B-1----:R-:W-:Y:S01]  /*4cf0*/  @!P0 STG.E.128 desc[UR40][R8.64], R4 ;  /* 0x0000000408008986 */ /* 0x002fe2000c101d28 */
[----:B------:R-:W-:-:S13]  /*4d00*/  ISETP.GE.AND P0, PT, R33, UR4, PT ;  /* 0x0000000421007c0c */ /* 0x000fda000bf06270 */
[----:B------:R-:W1:Y:S04]  /*4d10*/  @!P0 LDS.128 R4, [R73+0x6000] ;  /* 0x0060000049048984 */ /* 0x000e680000000c00 */
[----:B-1----:R1:W-:Y:S02]  /*4d20*/  @!P0 STG.E.128 desc[UR40][R8.64+0x20], R4 ;  /* 0x0000200408008986 */ /* 0x0023e4000c101d28 */
.L_x_351:
[----:B------:R-:W-:Y:S05]  /*4d30*/  BSYNC B0 ;  /* 0x0000000000007941 */ /* 0x000fea0003800000 */
.L_x_350:
[----:B-1----:R-:W5:Y:S01]  /*4d40*/  LDL.LU R5, [R1] ;  /* 0x0000000001057983 */ /* 0x002f620000300800 */
[----:B------:R-:W-:Y:S01]  /*4d50*/  VIADD R17, R17, 0x1 ;  /* 0x0000000111117836 */ /* 0x000fe20000000000 */
[----:B------:R-:W-:Y:S01]  /*4d60*/  LOP3.LUT P1, RZ, R22, 0x2, RZ, 0xc0, !PT ;  /* 0x0000000216ff7812 */ /* 0x000fe2000782c0ff */
[----:B0-2---:R-:W-:Y:S01]  /*4d70*/  @!P5 VIADD R75, R75, 0x132c0 ;  /* 0x000132c04b4bd836 */ /* 0x005fe20000000000 */
[----:B------:R-:W-:Y:S01]  /*4d80*/  @!PT LDS RZ, [RZ] ;  /* 0x00000000fffff984 */ /* 0x000fe20000000800 */
[----:B------:R-:W-:Y:S01]  /*4d90*/  @!PT LDS RZ, [RZ] ;  /* 0x00000000fffff984 */ /* 0x000fe20000000800 */
[----:B------:R-:W-:Y:S01]  /*4da0*/  @!PT LDS RZ, [RZ] ;  /* 0x00000000fffff984 */ /* 0x000fe20000000800 */
[----:B------:R-:W-:Y:S01]  /*4db0*/  @!PT LDS RZ, [RZ] ;  /* 0x00000000fffff984 */ /* 0x000fe20000000800 */
[----:B------:R0:W-:Y:S06]  /*4dc0*/  MEMBAR.ALL.CTA ;  /* 0x0000000000007992 */ /* 0x0001ec0000008000 */
[----:B0-----:R-:W0:Y:S02]  /*4dd0*/  FENCE.VIEW.ASYNC.S ;  /* 0x00000000000073c6 */ /* 0x001e240000000000 */
[----:B0-----:R0:W-:Y:S01]  /*4de0*/  BAR.SYNC.DEFER_BLOCKING R54, 0x80 ;  /* 0x000200360000751d */ /* 0x0011e20000010000 */
[----:B------:R-:W-:-:S02]  /*4df0*/  ISETP.NE.AND P0, PT, R17, 0x2, PT ;  /* 0x000000021100780c */ /* 0x000fc40003f05270 */
[----:B------:R-:W-:Y:S02]  /*4e00*/  @!P5 PRMT R75, RZ, 0x654, R75 ;  /* 0x00000654ff4bd816 */ /* 0x000fe4000000004b */
[----:B------:R-:W-:Y:S02]  /*4e10*/  SEL R4, RZ, 0x1, P0 ;  /* 0x00000001ff047807 */ /* 0x000fe40000000000 */
[----:B------:R-:W-:Y:S02]  /*4e20*/  SEL R17, R17, RZ, P0 ;  /* 0x000000ff11117207 */ /* 0x000fe40000000000 */
[----:B------:R-:W-:Y:S01]  /*4e30*/  PLOP3.LUT P0, PT, PT, PT, PT, 0x8, 0x0 ;  /* 0x000000000000781c */ /* 0x000fe20003f0e170 */
[----:B------:R0:W-:Y:S01]  /*4e40*/  @!P5 SYNCS.ARRIVE.TRANS64.RED.A1T0 RZ, [R75+URZ], RZ ;  /* 0x000000ff4bffd9a7 */ /* 0x0001e2000810043f */
[----:B-----5:R-:W-:-:S05]  /*4e50*/  LOP3.LUT R5, R5, R4, RZ, 0x3c, !PT ;  /* 0x0000000405057212 */ /* 0x020fca00078e3cff */
[----:B------:R0:W-:Y:S01]  /*4e60*/  STL [R1], R5 ;  /* 0x0000000501007387 */ /* 0x0001e20000100800 */
[----:B------:R-:W-:Y:S05]  /*4e70*/  @P1 BRA `(.L_x_352) ;  /* 0xffffffd4007c1947 */ /* 0x000fea000383ffff */
.L_x_318:
[----:B------:R-:W-:Y:S01]  /*4e80*/  BSSY B0, `(.L_x_353) ;  /* 0x0000005000007945 */ /* 0x000fe20003800000 */
[----:B------:R-:W-:-:S03]  /*4e90*/  IMAD.MOV.U32 R3, RZ, RZ, RZ ;  /* 0x000000ffff037224 */ /* 0x000fc600078e00ff */
[----:B------:R-:W-:Y:S05]  /*4ea0*/  @P0 BRA `(.L_x_354) ;  /* 0x0000000000080947 */ /* 0x000fea0003800000 */
[----:B------:R-:W1:Y:S02]  /*4eb0*/  FENCE.VIEW.ASYNC.G ;  /* 0x00000000000073c6 */ /* 0x000e640000000100 */
[----:B-1----:R-:W-:Y:S06]  /*4ec0*/  BAR.ARV 0xc, 0x200 ;  /* 0x0308000000007b1d */ /* 0x002fec0000002000 */
.L_x_354:
[----:B------:R-:W-:Y:S05]  /*4ed0*/  BSYNC B0 ;  /* 0x0000000000007941 */ /* 0x000fea0003800000 */
.L_x_353:
[----:B------:R-:W-:Y:S01]  /*4ee0*/  LOP3.LUT P0, RZ, R22, 0x8, RZ, 0xc0, !PT ;  /* 0x0000000816ff7812 */ /* 0x000fe2000780c0ff */
[----:B------:R-:W-:-:S12]  /*4ef0*/  BSSY B0, `(.L_x_355) ;  /* 0x0000020000007945 */ /* 0x000fd80003800000 */
[----:B------:R-:W-:Y:S05]  /*4f00*/  @!P0 BRA `(.L_x_356) ;  /* 0x0000000000788947 */ /* 0x000fea0003800000 */
[----:B------:R-:W2:Y:S01]  /*4f10*/  LDL R0, [R1+0x3c] ;  /* 0x00003c0001007983 */ /* 0x000ea20000100800 */
[----:B------:R-:W-:Y:S01]  /*4f20*/  ULDC UR4, c[0x0][0x9f0] ;  /* 0x00027c0000047ab9 */ /* 0x000fe20000000800 */
[----:B--2---:R-:W-:-:S04]  /*4f30*/  ISETP.NE.AND P0, PT, R0, RZ, PT ;  /* 0x000000ff0000720c */ /* 0x004fc80003f05270 */
[----:B------:R-:W-:-:S04]  /*4f40*/  SEL R9, R0, UR4, P0 ;  /* 0x0000000400097c07 */ /* 0x000fc80008000000 */
[-C--:B0-----:R-:W-:Y:S02]  /*4f50*/  IABS R5, R9.reuse ;  /* 0x0000000900057213 */ /* 0x081fe40000000000 */
[----:B------:R-:W-:Y:S02]  /*4f60*/  IABS R8, R9 ;  /* 0x0000000900087213 */ /* 0x000fe40000000000 */
[----:B------:R-:W0:Y:S01]  /*4f70*/  I2F.RP R4, R5 ;  /* 0x0000000500047306 */ /* 0x000e220000209400 */
[----:B------:R-:W-:Y:S02]  /*4f80*/  IADD3 R0, R104, -0x1, R9 ;  /* 0xffffffff68007810 */ /* 0x000fe40007ffe009 */
[----:B------:R-:W-:-:S05]  /*4f90*/  IMAD.MOV R8, RZ, RZ, -R8 ;  /* 0x000000ffff087224 */ /* 0x000fca00078e0a08 */
[----:B0-----:R-:W0:Y:S02]  /*4fa0*/  MUFU.RCP R4, R4 ;  /* 0x0000000400047308 */ /* 0x001e240000001000 */
[----:B0-----:R-:W-:Y:S01]  /*4fb0*/  VIADD R2, R4, 0xffffffe ;  /* 0x0ffffffe04027836 */ /* 0x001fe20000000000 */
[----:B------:R-:W-:Y:S02]  /*4fc0*/  IABS R4, R0 ;  /* 0x0000000000047213 */ /* 0x000fe40000000000 */
[----:B------:R-:W-:-:S03]  /*4fd0*/  LOP3.LUT R0, R0, R9, RZ, 0x3c, !PT ;  /* 0x0000000900007212 */ /* 0x000fc600078e3cff */
[----:B------:R0:W1:Y:S01]  /*4fe0*/  F2I.FTZ.U32.TRUNC.NTZ R3, R2 ;  /* 0x0000000200037305 */ /* 0x000062000021f000 */
[----:B------:R-:W-:Y:S01]  /*4ff0*/  ISETP.GE.AND P2, PT, R0, RZ, PT ;  /* 0x000000ff0000720c */ /* 0x000fe20003f46270 */
[----:B0-----:R-:W-:Y:S02]  /*5000*/  IMAD.MOV.U32 R2, RZ, RZ, RZ ;  /* 0x000000ffff027224 */ /* 0x001fe400078e00ff */
[----:B-1----:R-:W-:-:S04]  /*5010*/  IMAD.MOV R6, RZ, RZ, -R3 ;  /* 0x000000ffff067224 */ /* 0x002fc800078e0a03 */
[----:B------:R-:W-:-:S04]  /*5020*/  IMAD R7, R6, R5, RZ ;  /* 0x0000000506077224 */ /* 0x000fc800078e02ff */
[----:B------:R-:W-:Y:S01]  /*5030*/  IMAD.HI.U32 R3, R3, R7, R2 ;  /* 0x0000000703037227 */ /* 0x000fe200078e0002 */
[----:B------:R-:W-:-:S05]  /*5040*/  MOV R2, R8 ;  /* 0x0000000800027202 */ /* 0x000fca0000000f00 */
        /* <DEDUP_REMOVED lines=10> */
.L_x_356:
[----:B------:R-:W-:Y:S05]  /*50f0*/  BSYNC B0 ;  /* 0x0000000000007941 */ /* 0x000fea0003800000 */
.L_x_355:
[----:B------:R-:W2:Y:S01]  /*5100*/  LDL R0, [R1+0x58] ;  /* 0x0000580001007983 */ /* 0x000ea20000100800 */
[----:B------:R-:W-:Y:S02]  /*5110*/  PLOP3.LUT P0, PT, PT, PT, PT, 0x80, 0x0 ;  /* 0x000000000000781c */ /* 0x000fe40003f0f070 */
[----:B---3--:R-:W-:Y:S01]  /*5120*/  CS2R R12, SRZ ;  /* 0x00000000000c7805 */ /* 0x008fe2000001ff00 */
[----:B------:R-:W-:Y:S01]  /*5130*/  IMAD.MOV.U32 R60, RZ, RZ, RZ ;  /* 0x000000ffff3c7224 */ /* 0x000fe200078e00ff */
[----:B0-----:R-:W-:Y:S01]  /*5140*/  CS2R R4, SRZ ;  /* 0x0000000000047805 */ /* 0x001fe2000001ff00 */
[----:B------:R-:W-:Y:S01]  /*5150*/  IMAD.MOV.U32 R11, RZ, RZ, RZ ;  /* 0x000000ffff0b7224 */ /* 0x000fe200078e00ff */
[----:B------:R-:W-:Y:S02]  /*5160*/  CS2R R6, SRZ ;  /* 0x0000000000067805 */ /* 0x000fe4000001ff00 */
[----:B----4-:R-:W-:Y:S02]  /*5170*/  CS2R R30, SRZ ;  /* 0x00000000001e7805 */ /* 0x010fe4000001ff00 */
[----:B------:R-:W-:-:S02]  /*5180*/  CS2R R14, SRZ ;  /* 0x00000000000e7805 */ /* 0x000fc4000001ff00 */
[----:B------:R-:W-:Y:S02]  /*5190*/  CS2R R38, SRZ ;  /* 0x0000000000267805 */ /* 0x000fe4000001ff00 */
[----:B------:R-:W-:Y:S02]  /*51a0*/  CS2R R34, SRZ ;  /* 0x0000000000227805 */ /* 0x000fe4000001ff00 */
[----:B------:R-:W-:Y:S02]  /*51b0*/  CS2R R8, SRZ ;  /* 0x0000000000087805 */ /* 0x000fe4000001ff00 */
[----:B------:R-:W-:Y:S02]  /*51c0*/  CS2R R20, SRZ ;  /* 0x0000000000147805 */ /* 0x000fe4000001ff00 */
[----:B------:R-:W-:Y:S02]  /*51d0*/  CS2R R46, SRZ ;  /* 0x00000000002e7805 */ /* 0x000fe4000001ff00 */
[----:B------:R-:W-:-:S02]  /*51e0*/  CS2R R42, SRZ ;  /* 0x00000000002a7805 */ /* 0x000fc4000001ff00 */
[----:B------:R-:W-:Y:S01]  /*51f0*/  CS2R R28, SRZ ;  /* 0x00000000001c7805 */ /* 0x000fe2000001ff00 */
[----:B------:R-:W-:Y:S01]  /*5200*/  IMAD.MOV.U32 R52, RZ, RZ, RZ ;  /* 0x000000ffff347224 */ /* 0x000fe200078e00ff */
[----:B------:R-:W-:Y:S02]  /*5210*/  CS2R R54, SRZ ;  /* 0x0000000000367805 */ /* 0x000fe4000001ff00 */
[----:B------:R-:W-:Y:S01]  /*5220*/  CS2R R50, SRZ ;  /* 0x0000000000327805 */ /* 0x000fe2000001ff00 */
[----:B------:R-:W-:Y:S01]  /*5230*/  IMAD.MOV.U32 R37, RZ, RZ, RZ ;  /* 0x000000ffff257224 */ /* 0x000fe200078e00ff */
[----:B------:R-:W-:Y:S01]  /*5240*/  MOV R32, RZ ;  /* 0x000000ff00207202 */ /* 0x000fe20000000f00 */
[----:B--2---:R-:W-:Y:S02]  /*5250*/  IMAD R2, R0, R3, RZ ;  /* 0x0000000300027224 */ /* 0x004fe400078e02ff */
[----:B------:R-:W-:-:S03]  /*5260*/  IMAD.MOV.U32 R0, RZ, RZ, RZ ;  /* 0x000000ffff007224 */ /* 0x000fc600078e00ff */
[----:B------:R0:W-:Y:S01]  /*5270*/  STL [R1+0x1c], R2 ;  /* 0x00001c0201007387 */ /* 0x0001e20000100800 */
[----:B------:R-:W-:-:S04]  /*5280*/  VIADDMNMX R104, R2, R3, R104, PT ;  /* 0x0000000302687246 */ /* 0x000fc80003800168 */
[----:B------:R-:W-:-:S13]  /*5290*/  ISETP.GT.AND P1, PT, R104, R2, PT ;  /* 0x000000026800720c */ /* 0x000fda0003f24270 */
[----:B0-----:R-:W-:Y:S05]  /*52a0*/  @!P1 BRA `(.L_x_357) ;  /* 0x0000009800c09947 */ /* 0x001fea0003800000 */
[----:B------:R-:W0:Y:S01]  /*52b0*/  S2R R2, SR_TID.X ;  /* 0x0000000000027919 */ /* 0x000e220000002100 */
[----:B------:R-:W-:Y:S01]  /*52c0*/  VIADD R30, R16, 0xb000 ;  /* 0x0000b000101e7836 */ /* 0x000fe20000000000 */
[----:B------:R-:W-:Y:S04]  /*52d0*/  BSSY B6, `(.L_x_358) ;  /* 0x000001e000067945 */ /* 0x000fe80003800000 */
[----:B------:R-:W-:Y:S01]  /*52e0*/  LOP3.LUT P0, RZ, R30, 0x9f, RZ, 0xc0, !PT ;  /* 0x0000009f1eff7812 */ /* 0x000fe2000780c0ff */
[----:B0-----:R-:W-:-:S05]  /*52f0*/  VIADD R10, R2, 0xffffff80 ;  /* 0xffffff80020a7836 */ /* 0x001fca0000000000 */
[----:B------:R-:W-:-:S04]  /*5300*/  SHF.R.S32.HI R2, RZ, 0x1f, R10 ;  /* 0x0000001fff027819 */ /* 0x000fc8000001140a */
[----:B------:R-:W-:-:S04]  /*5310*/  LEA.HI R2, R2, R10, RZ, 0x7 ;  /* 0x0000000a02027211 */ /* 0x000fc800078f38ff */
[----:B------:R-:W-:-:S05]  /*5320*/  SHF.R.S32.HI R2, RZ, 0x7, R2 ;  /* 0x00000007ff027819 */ /* 0x000fca0000011402 */
[----:B------:R-:W0:Y:S02]  /*5330*/  SHFL.IDX PT, R0, R2, RZ, 0x1f ;  /* 0x00001fff02007589 */ /* 0x000e2400000e0000 */
[----:B0-----:R-:W-:-:S05]  /*5340*/  IMAD.HI R2, R0, 0x55555556, RZ ;  /* 0x5555555600027827 */ /* 0x001fca00078e02ff */
[----:B------:R-:W-:-:S05]  /*5350*/  LEA.HI R3, R2, R2, RZ, 0x1 ;  /* 0x0000000202037211 */ /* 0x000fca00078f08ff */
[----:B------:R-:W-:-:S04]  /*5360*/  IMAD R3, R3, -0x3, R0 ;  /* 0xfffffffd03037824 */ /* 0x000fc800078e0200 */
[----:B------:R-:W-:-:S05]  /*5370*/  IMAD R3, R3, 0x1000, R30 ;  /* 0x0000100003037824 */ /* 0x000fca00078e021e */
[----:B------:R-:W-:-:S04]  /*5380*/  SHF.R.U32.HI R3, RZ, 0x4, R3 ;  /* 0x00000004ff037819 */ /* 0x000fc80000011603 */
[----:B------:R-:W-:Y:S01]  /*5390*/  LOP3.LUT R32, R3, 0x3fff, RZ, 0xc0, !PT ;  /* 0x00003fff03207812 */ /* 0x000fe200078ec0ff */
[----:B------:R-:W-:Y:S06]  /*53a0*/  @!P0 BRA `(.L_x_359) ;  /* 0x0000000000408947 */ /* 0x000fec0003800000 */
        /* <DEDUP_REMOVED lines=8> */
[----:B------:R-:W-:Y:S01]  /*5430*/  MOV R8, 0x70 ;  /* 0x0000007000087802 */ /* 0x000fe20000000f00 */
[----:B------:R-:W-:Y:S02]  /*5440*/  IMAD.U32 R7, RZ, RZ, UR7 ;  /* 0x00000007ff077e24 */ /* 0x000fe4000f8e00ff */
[----:B------:R-:W-:-:S02]  /*5450*/  IMAD.U32 R10, RZ, RZ, UR4 ;  /* 0x00000004ff0a7e24 */ /* 0x000fc4000f8e00ff */
[----:B------:R-:W-:Y:S02]  /*5460*/  IMAD.U32 R11, RZ, RZ, UR5 ;  /* 0x00000005ff0b7e24 */ /* 0x000fe4000f8e00ff */
[----:B------:R-:W-:Y:S02]  /*5470*/  IMAD.MOV.U32 R12, RZ, RZ, 0x1 ;  /* 0x00000001ff0c7424 */ /* 0x000fe400078e00ff */
[----:B0-----:R-:W-:-:S07]  /*5480*/  IMAD.MOV.U32 R13, RZ, RZ, RZ ;  /* 0x000000ffff0d7224 */ /* 0x001fce00078e00ff */
[----:B------:R-:W-:-:S07]  /*5490*/  LEPC R20, `(.L_x_359) ;  /* 0x000000001014794e */ /* 0x000fce0000000000 */
[----:B-1---5:R-:W-:Y:S05]  /*54a0*/  CALL.ABS.NOINC R2 ;  /* 0x0000000002007343 */ /* 0x022fea0003c00000 */
.L_x_359:
[----:B------:R-:W-:Y:S05]  /*54b0*/  BSYNC B6 ;  /* 0x0000000000067941 */ /* 0x000fea0003800000 */
.L_x_358:
[----:B------:R-:W2:Y:S01]  /*54c0*/  LDL R2, [R1+0x4c] ;  /* 0x00004c0001027983 */ /* 0x000ea20000100800 */
[----:B------:R-:W-:Y:S01]  /*54d0*/  ULDC.64 UR4, c[0x0][0x990] ;  /* 0x0002640000047ab9 */ /* 0x000fe20000000a00 */
[----:B------:R-:W-:Y:S02]  /*54e0*/  ULDC.64 UR6, c[0x0][0x998] ;  /* 0x0002660000067ab9 */ /* 0x000fe40000000a00 */
[----:B------:R-:W3:Y:S04]  /*54f0*/  LDL R21, [R1+0x34] ;  /* 0x0000340001157983 */ /* 0x000ee80000100800 */
[----:B------:R-:W4:Y:S01]  /*5500*/  LDL R20, [R1+0x18] ;  /* 0x0000180001147983 */ /* 0x000f220000100800 */
[----:B------:R-:W-:Y:S02]  /*5510*/  ISETP.NE.U32.AND P0, PT, RZ, UR4, PT ;  /* 0x00000004ff007c0c */ /* 0x000fe4000bf05070 */
[----:B------:R-:W-:-:S02]  /*5520*/  ISETP.NE.U32.AND P1, PT, RZ, UR6, PT ;  /* 0x00000006ff007c0c */ /* 0x000fc4000bf25070 */
[----:B------:R-:W-:Y:S02]  /*5530*/  ISETP.NE.AND.EX P0, PT, RZ, UR5, PT, P0 ;  /* 0x00000005ff007c0c */ /* 0x000fe4000bf05300 */
[----:B------:R-:W-:-:S11]  /*5540*/  ISETP.NE.AND.EX P1, PT, RZ, UR7, PT, P1 ;  /* 0x00000007ff007c0c */ /* 0x000fd6000bf25310 */
[----:B------:R-:W2:Y:S08]  /*5550*/  @P0 LDC.64 R6, c[0x0][0x9a8] ;  /* 0x00026a00ff060b82 */ /* 0x000eb00000000a00 */
[----:B------:R-:W0:Y:S08]  /*5560*/  @P1 LDC.64 R8, c[0x0][0x9b8] ;  /* 0x00026e00ff081b82 */ /* 0x000e300000000a00 */
[----:B------:R-:W4:Y:S08]  /*5570*/  @P0 LDC.64 R10, c[0x0][0x9b0] ;  /* 0x00026c00ff0a0b82 */ /* 0x000f300000000a00 */
[----:B------:R-:W1:Y:S01]  /*5580*/  @P1 LDC.64 R12, c[0x0][0x9c0] ;  /* 0x00027000ff0c1b82 */ /* 0x000e620000000a00 */
[----:B--2---:R-:W-:-:S02]  /*5590*/  @P0 IMAD R0, R2, R6, RZ ;  /* 0x0000000602000224 */ /* 0x004fc400078e02ff */
[----:B0-----:R-:W-:Y:S02]  /*55a0*/  @P1 IMAD R2, R2, R8, RZ ;  /* 0x0000000802021224 */ /* 0x001fe400078e02ff */
[C---:B---3--:R-:W-:Y:S02]  /*55b0*/  @P0 IMAD R7, R21.reuse, R7, R0 ;  /* 0x0000000715070224 */ /* 0x048fe400078e0200 */
[C---:B------:R-:W-:Y:S02]  /*55c0*/  @P1 IMAD R9, R21.reuse, R9, R2 ;  /* 0x0000000915091224 */ /* 0x040fe400078e0202 */
[----:B------:R-:W-:-:S04]  /*55d0*/  @P0 IMAD.WIDE.U32 R2, R21, R6, RZ ;  /* 0x0000000615020225 */ /* 0x000fc800078e00ff */
[----:B------:R-:W-:-:S04]  /*55e0*/  @P1 IMAD.WIDE.U32 R4, R21, R8, RZ ;  /* 0x0000000815041225 */ /* 0x000fc800078e00ff */
[----:B------:R-:W-:Y:S02]  /*55f0*/  @P0 IMAD.IADD R3, R3, 0x1, R7 ;  /* 0x0000000103030824 */ /* 0x000fe400078e0207 */
[----:B------:R-:W-:Y:S02]  /*5600*/  @P1 IMAD.IADD R5, R5, 0x1, R9 ;  /* 0x0000000105051824 */ /* 0x000fe400078e0209 */
[----:B----4-:R-:W-:-:S04]  /*5610*/  @P0 IMAD.WIDE.U32 R2, R20, R10, R2 ;  /* 0x0000000a14020225 */ /* 0x010fc800078e0002 */
[----:B-1----:R-:W-:Y:S01]  /*5620*/  @P1 IMAD.WIDE.U32 R6, R20, R12, R4 ;  /* 0x0000000c14061225 */ /* 0x002fe200078e0004 */
[----:B------:R-:W-:Y:S01]  /*5630*/  @P0 LEA R4, P2, R2, UR4, 0x2 ;  /* 0x0000000402040c11 */ /* 0x000fe2000f8410ff */
[----:B------:R-:W-:Y:S02]  /*5640*/  ULDC UR4, c[0x0][0x3f4] ;  /* 0x0000fd0000047ab9 */ /* 0x000fe40000000800 */
[----:B------:R-:W-:Y:S01]  /*5650*/  @P0 IMAD R5, R20, R11, R3 ;  /* 0x0000000b14050224 */ /* 0x000fe200078e0203 */
[----:B------:R-:W-:Y:S01]  /*5660*/  @P1 LEA R8, P3, R6, UR6, 0x2 ;  /* 0x0000000606081c11 */ /* 0x000fe2000f8610ff */
[----:B------:R-:W-:Y:S02]  /*5670*/  @P1 IMAD R3, R20, R13, R7 ;  /* 0x0000000d14031224 */ /* 0x000fe400078e0207 */
[----:B------:R-:W-:Y:S01]  /*5680*/  IMAD.MOV.U32 R0, RZ, RZ, 0x3f800000 ;  /* 0x3f800000ff007424 */ /* 0x000fe200078e00ff */
[----:B------:R-:W-:Y:S02]  /*5690*/  @P0 LEA.HI.X R5, R2, UR5, R5, 0x2, P2 ;  /* 0x0000000502050c11 */ /* 0x000fe400090f1405 */
[----:B------:R-:W-:Y:S01]  /*56a0*/  @P1 LEA.HI.X R9, R6, UR7, R3, 0x2, P3 ;  /* 0x0000000706091c11 */ /* 0x000fe200098f1403 */
[----:B------:R-:W-:-:S04]  /*56b0*/  IMAD.MOV.U32 R3, RZ, RZ, 0x3f800000 ;  /* 0x3f800000ff037424 */ /* 0x000fc800078e00ff */
[----:B------:R-:W2:Y:S04]  /*56c0*/  @P1 LDG.E R0, desc[UR40][R8.64] ;  /* 0x0000002808001981 */ /* 0x000ea8000c1e1900 */
[----:B------:R-:W2:Y:S01]  /*56d0*/  @P0 LDG.E R3, desc[UR40][R4.64] ;  /* 0x0000002804030981 */ /* 0x000ea2000c1e1900 */
[----:B------:R-:W-:Y:S01]  /*56e0*/  ISETP.LT.AND P0, PT, RZ, UR4, PT ;  /* 0x00000004ff007c0c */ /* 0x000fe2000bf01270 */
[----:B------:R-:W-:Y:S01]  /*56f0*/  ULDC UR4, c[0x0][0x9d8] ;  /* 0x0002760000047ab9 */ /* 0x000fe20000000800 */
[----:B--2---:R-:W-:-:S04]  /*5700*/  FMUL.FTZ R0, R3, R0 ;  /* 0x0000000003007220 */ /* 0x004fc80000410000 */
[----:B------:R-:W-:-:S07]  /*5710*/  FMUL.FTZ R2, R0, UR4 ;  /* 0x0000000400027c20 */ /* 0x000fce0008410000 */
[----:B------:R-:W-:Y:S05]  /*5720*/  @P0 BRA `(.L_x_360) ;  /* 0x0000000000400947 */ /* 0x000fea0003800000 */
[----:B------:R-:W2:Y:S02]  /*5730*/  LDL R20, [R1+0x48] ;  /* 0x0000480001147983 */ /* 0x000ea40000100800 */
[----:B--2---:R-:W-:-:S04]  /*5740*/  LEA.HI R0, R20, R20, RZ, 0x1 ;  /* 0x0000001414007211 */ /* 0x004fc800078f08ff */
[----:B------:R-:W-:-:S05]  /*5750*/  LOP3.LUT R0, R0, 0xfffffffe, RZ, 0xc0, !PT ;  /* 0xfffffffe00007812 */ /* 0x000fca00078ec0ff */
[----:B------:R-:W-:-:S05]  /*5760*/  IMAD.IADD R0, R20, 0x1, -R0 ;  /* 0x0000000114007824 */ /* 0x000fca00078e0a00 */
[----:B------:R-:W-:-:S04]  /*5770*/  SHF.L.U32 R3, R0, 0x1f, RZ ;  /* 0x0000001f00037819 */ /* 0x000fc800000006ff */
[----:B------:R0:W1:Y:S03]  /*5780*/  SYNCS.PHASECHK.TRANS64.TRYWAIT P0, [R16+URZ+0x13200], R3 ;  /* 0x01320003100075a7 */ /* 0x000066000800017f */
[----:B-1----:R-:W-:Y:S05]  /*5790*/  @!P0 NANOSLEEP.SYNCS 0x989680 ;  /* 0x009896800000895d */ /* 0x002fea0003900000 */
[----:B------:R-:W1:Y:S01]  /*57a0*/  @!P0 SYNCS.PHASECHK.TRANS64 P0, [R16+URZ+0x13200], R3 ;  /* 0x01320003100085a7 */ /* 0x000e62000800007f */
[----:B------:R-:W-:Y:S04]  /*57b0*/  BSSY B0, `(.L_x_361) ;  /* 0x0000006000007945 */ /* 0x000fe80003800000 */
[----:B-1----:R-:W-:Y:S05]  /*57c0*/  @P0 BRA `(.L_x_362) ;  /* 0x0000000000100947 */ /* 0x002fea0003800000 */
.L_x_363:
[----:B-1----:R1:W2:Y:S02]  /*57d0*/  SYNCS.PHASECHK.TRANS64.TRYWAIT P0, [R16+URZ+0x13200], R3 ;  /* 0x01320003100075a7 */ /* 0x0022a4000800017f */
[----:B--2---:R-:W-:Y:S05]  /*57e0*/  @!P0 NANOSLEEP.SYNCS 0x989680 ;  /* 0x009896800000895d */ /* 0x004fea0003900000 */
[----:B------:R-:W2:Y:S02]  /*57f0*/  @!P0 SYNCS.PHASECHK.TRANS64 P0, [R16+URZ+0x13200], R3 ;  /* 0x01320003100085a7 */ /* 0x000ea4000800007f */
[----:B--2---:R-:W-:Y:S05]  /*5800*/  @!P0 BRA `(.L_x_363) ;  /* 0xfffffffc00f08947 */ /* 0x004fea000383ffff */
.L_x_362:
[----:B------:R-:W-:Y:S05]  /*5810*/  BSYNC B0 ;  /* 0x0000000000007941 */ /* 0x000fea0003800000 */
.L_x_361:
[----:B------:R-:W-:Y:S05]  /*5820*/  BRA `(.L_x_364) ;  /* 0x0000002800207947 */ /* 0x000fea0003800000 */
.L_x_360:
[----:B------:R-:W0:Y:S01]  /*5830*/  LDC.64 R28, c[0x0][0x3e8] ;  /* 0x0000fa00ff1c7b82 */ /* 0x000e220000000a00 */
[----:B------:R-:W-:Y:S01]  /*5840*/  LOP3.LUT P0, RZ, R30, 0x1bf, RZ, 0xc0, !PT ;  /* 0x000001bf1eff7812 */ /* 0x000fe2000780c0ff */
[----:B------:R-:W-:Y:S01]  /*5850*/  ULDC.64 UR4, c[0x0][0x3f8] ;  /* 0x0000fe0000047ab9 */ /* 0x000fe20000000a00 */
[----:B-----5:R-:W-:Y:S01]  /*5860*/  SHF.R.S32.HI R0, RZ, 0x1f, R26 ;  /* 0x0000001fff007819 */ /* 0x020fe2000001141a */
[----:B------:R-:W-:Y:S01]  /*5870*/  ULDC.64 UR6, c[0x0][0x408] ;  /* 0x0001020000067ab9 */ /* 0x000fe20000000a00 */
[----:B------:R-:W-:Y:S03]  /*5880*/  BSSY B6, `(.L_x_365) ;  /* 0x000001b000067945 */ /* 0x000fe60003800000 */
[----:B------:R-:W1:Y:S01]  /*5890*/  LDC.64 R4, c[0x0][0x400] ;  /* 0x00010000ff047b82 */ /* 0x000e620000000a00 */
[C---:B------:R-:W-:Y:S02]  /*58a0*/  IMAD R3, R0.reuse, UR4, RZ ;  /* 0x0000000400037c24 */ /* 0x040fe4000f8e02ff */
[----:B------:R-:W-:-:S02]  /*58b0*/  IMAD R7, R0, UR6, RZ ;  /* 0x0000000600077c24 */ /* 0x000fc4000f8e02ff */
[C---:B------:R-:W-:Y:S02]  /*58c0*/  IMAD R3, R26.reuse, UR5, R3 ;  /* 0x000000051a037c24 */ /* 0x040fe4000f8e0203 */
[C---:B------:R-:W-:Y:S02]  /*58d0*/  IMAD R7, R26.reuse, UR7, R7 ;  /* 0x000000071a077c24 */ /* 0x040fe4000f8e0207 */
[----:B0-----:R-:W-:-:S04]  /*58e0*/  IMAD.WIDE.U32 R28, R26, UR4, R28 ;  /* 0x000000041a1c7c25 */ /* 0x001fc8000f8e001c */
[----:B------:R-:W-:Y:S02]  /*58f0*/  IMAD.IADD R30, R3, 0x1, R29 ;  /* 0x00000001031e7824 */ /* 0x000fe400078e021d */
[----:B-1----:R-:W-:-:S04]  /*5900*/  IMAD.WIDE.U32 R26, R26, UR6, R4 ;  /* 0x000000061a1a7c25 */ /* 0x002fc8000f8e0004 */
[----:B------:R-:W-:Y:S01]  /*5910*/  IMAD.IADD R31, R7, 0x1, R27 ;  /* 0x00000001071f7824 */ /* 0x000fe200078e021b */
[----:B------:R-:W-:Y:S06]  /*5920*/  @!P0 BRA `(.L_x_366) ;  /* 0x0000000000408947 */ /* 0x000fec0003800000 */
        /* <DEDUP_REMOVED lines=16> */
.L_x_366:
[----:B------:R-:W-:Y:S05]  /*5a30*/  BSYNC B6 ;  /* 0x0000000000067941 */ /* 0x000fea0003800000 */
.L_x_365:
[----:B------:R-:W-:Y:S01]  /*5a40*/  ULDC.U8 UR4, c[0x0][0x410] ;  /* 0x0001040000047ab9 */ /* 0x000fe20000000000 */
[----:B------:R-:W-:Y:S01]  /*5a50*/  BSSY B0, `(.L_x_367) ;  /* 0x000025d000007945 */ /* 0x000fe20003800000 */
[----:B------:R-:W-:Y:S01]  /*5a60*/  ISETP.NE.AND P0, PT, RZ, UR4, PT ;  /* 0x00000004ff007c0c */ /* 0x000fe2000bf05270 */
[----:B------:R-:W-:-:S12]  /*5a70*/  IMAD R4, R25, 0xc0, R23 ;  /* 0x000000c019047824 */ /* 0x000fd800078e0217 */
[----:B------:R-:W-:Y:S05]  /*5a80*/  @!P0 BRA `(.L_x_368) ;  /* 0x0000001000cc8947 */ /* 0x000fea0003800000 */
[----:B------:R-:W-:-:S03]  /*5a90*/  UMOV UR4, 0xffffffff ;  /* 0xffffffff00047882 */ /* 0x000fc60000000000 */
[----:B------:R-:W-:Y:S05]  /*5aa0*/  BRA.DIV UR4, `(.L_x_369) ;  /* 0x00000122041c7947 */ /* 0x000fea000b800000 */
[----:B------:R0:W1:Y:S04]  /*5ab0*/  SHFL.IDX PT, R29, R28, RZ, 0x1e1f ;  /* 0x001e1fff1c1d7589 */ /* 0x00006800000e0000 */
[----:B------:R0:W2:Y:S04]  /*5ac0*/  SHFL.IDX PT, R14, R26, RZ, 0x1e1f ;  /* 0x001e1fff1a0e7589 */ /* 0x0000a800000e0000 */
[----:B------:R0:W3:Y:S04]  /*5ad0*/  SHFL.IDX PT, R0, R30, RZ, 0x1e1f ;  /* 0x001e1fff1e007589 */ /* 0x0000e800000e0000 */
[----:B------:R0:W4:Y:S02]  /*5ae0*/  SHFL.IDX PT, R3, R31, RZ, 0x1e1f ;  /* 0x001e1fff1f037589 */ /* 0x00012400000e0000 */
.L_x_552:
[----:B------:R-:W5:Y:S01]  /*5af0*/  LDL R6, [R1+0x48] ;  /* 0x0000480001067983 */ /* 0x000f620000100800 */
[----:B------:R-:W-:Y:S01]  /*5b00*/  ULDC UR4, c[0x0][0x448] ;  /* 0x0001120000047ab9 */ /* 0x000fe20000000800 */
[----:B------:R-:W-:Y:S01]  /*5b10*/  BSSY B1, `(.L_x_370) ;  /* 0x0000022000017945 */ /* 0x000fe20003800000 */
[----:B------:R-:W-:Y:S01]  /*5b20*/  IMAD R24, R24, UR4, RZ ;  /* 0x0000000418187c24 */ /* 0x000fe2000f8e02ff */
[----:B------:R-:W-:Y:S02]  /*5b30*/  CS2R R12, SRZ ;  /* 0x00000000000c7805 */ /* 0x000fe4000001ff00 */
[----:B------:R-:W-:Y:S02]  /*5b40*/  CS2R R8, SRZ ;  /* 0x0000000000087805 */ /* 0x000fe4000001ff00 */
[----:B------:R-:W-:Y:S02]  /*5b50*/  CS2R R20, SRZ ;  /* 0x0000000000147805 */ /* 0x000fe4000001ff00 */
[----:B------:R-:W-:-:S02]  /*5b60*/  CS2R R10, SRZ ;  /* 0x00000000000a7805 */ /* 0x000fc4000001ff00 */
[----:B------:R-:W-:Y:S02]  /*5b70*/  ISETP.GE.AND P0, PT, R4, R24, PT ;  /* 0x000000180400720c */ /* 0x000fe40003f06270 */
[----:B-----5:R-:W-:-:S04]  /*5b80*/  LEA.HI R5, R6, R6, RZ, 0x1 ;  /* 0x0000000606057211 */ /* 0x020fc800078f08ff */
[----:B------:R-:W-:-:S05]  /*5b90*/  LOP3.LUT R5, R5, 0xfffffffe, RZ, 0xc0, !PT ;  /* 0xfffffffe05057812 */ /* 0x000fca00078ec0ff */
[----:B------:R-:W-:-:S05]  /*5ba0*/  IMAD.IADD R5, R6, 0x1, -R5 ;  /* 0x0000000106057824 */ /* 0x000fca00078e0a05 */
[----:B------:R-:W-:Y:S01]  /*5bb0*/  SHF.L.U32 R27, R5, 0x1f, RZ ;  /* 0x0000001f051b7819 */ /* 0x000fe200000006ff */
[----:B------:R-:W-:Y:S06]  /*5bc0*/  @P0 BRA `(.L_x_371) ;  /* 0x0000000000580947 */ /* 0x000fec0003800000 */
[----:B------:R-:W4:Y:S01]  /*5bd0*/  LDL R15, [R1+0x10] ;  /* 0x00001000010f7983 */ /* 0x000f220000100800 */
[----:B------:R-:W-:Y:S01]  /*5be0*/  ULDC UR4, c[0x0][0x3f4] ;  /* 0x0000fd0000047ab9 */ /* 0x000fe20000000800 */
[----:B------:R-:W-:Y:S02]  /*5bf0*/  CS2R R10, SRZ ;  /* 0x00000000000a7805 */ /* 0x000fe4000001ff00 */
[----:B------:R-:W-:Y:S02]  /*5c00*/  ISETP.GE.AND P4, PT, R156, UR4, PT ;  /* 0x000000049c007c0c */ /* 0x000fe4000bf86270 */
[----:B------:R-:W-:Y:S02]  /*5c10*/  CS2R R20, SRZ ;  /* 0x0000000000147805 */ /* 0x000fe4000001ff00 */
[----:B------:R-:W-:-:S09]  /*5c20*/  CS2R R12, SRZ ;  /* 0x00000000000c7805 */ /* 0x000fd2000001ff00 */
[C---:B0-2---:R-:W-:Y:S02]  /*5c30*/  @!P4 IADD3 R28, P1, R156.reuse, R14, RZ ;  /* 0x0000000e9c1cc210 */ /* 0x045fe40007f3e0ff */
[----:B-1----:R-:W-:Y:S02]  /*5c40*/  @!P4 IADD3 R4, P0, R156, R29, RZ ;  /* 0x0000001d9c04c210 */ /* 0x002fe40007f1e0ff */
[----:B------:R-:W-:-:S05]  /*5c50*/  @!P4 SHF.R.S32.HI R8, RZ, 0x1f, R156 ;  /* 0x0000001fff08c819 */ /* 0x000fca000001149c */
[----:B---3--:R-:W-:-:S05]  /*5c60*/  @!P4 IMAD.X R5, R0, 0x1, R8, P0 ;  /* 0x000000010005c824 */ /* 0x008fca00000e0608 */
[----:B------:R0:W5:Y:S01]  /*5c70*/  @!P4 LD.E.64 R20, desc[UR40][R4.64] ;  /* 0x000000280414c980 */ /* 0x000162000c101b00 */
[----:B----4-:R-:W-:Y:S02]  /*5c80*/  ISETP.GE.AND P5, PT, R15, UR4, PT ;  /* 0x000000040f007c0c */ /* 0x010fe4000bfa6270 */
[----:B------:R-:W-:-:S11]  /*5c90*/  SHF.R.S32.HI R9, RZ, 0x1f, R15 ;  /* 0x0000001fff097819 */ /* 0x000fd6000001140f */
[C---:B------:R-:W-:Y:S02]  /*5ca0*/  @!P5 IADD3 R14, P3, R15.reuse, R14, RZ ;  /* 0x0000000e0f0ed210 */ /* 0x040fe40007f7e0ff */
[----:B------:R-:W-:Y:S01]  /*5cb0*/  @!P5 IADD3 R6, P2, R15, R29, RZ ;  /* 0x0000001d0f06d210 */ /* 0x000fe20007f5e0ff */
[C---:B------:R-:W-:Y:S02]  /*5cc0*/  @!P4 IMAD.X R29, R3.reuse, 0x1, R8, P1 ;  /* 0x00000001031dc824 */ /* 0x040fe400008e0608 */
[----:B------:R-:W-:Y:S01]  /*5cd0*/  @!P5 IMAD.X R15, R3, 0x1, R9, P3 ;  /* 0x00000001030fd824 */ /* 0x000fe200018e0609 */
[----:B------:R-:W-:Y:S02]  /*5ce0*/  @!P5 IADD3.X R7, R0, R9, RZ, P2, !PT ;  /* 0x000000090007d210 */ /* 0x000fe400017fe4ff */
[----:B------:R-:W-:Y:S01]  /*5cf0*/  CS2R R8, SRZ ;  /* 0x0000000000087805 */ /* 0x000fe2000001ff00 */
[----:B------:R0:W5:Y:S04]  /*5d00*/  @!P4 LD.E.64 R12, desc[UR40][R28.64] ;  /* 0x000000281c0cc980 */ /* 0x000168000c101b00 */
[----:B------:R0:W5:Y:S04]  /*5d10*/  @!P5 LD.E.64 R10, desc[UR40][R6.64] ;  /* 0x00000028060ad980 */ /* 0x000168000c101b00 */
[----:B------:R0:W5:Y:S02]  /*5d20*/  @!P5 LD.E.64 R8, desc[UR40][R14.64] ;  /* 0x000000280e08d980 */ /* 0x000164000c101b00 */
.L_x_371:
[----:B------:R-:W-:Y:S05]  /*5d30*/  BSYNC B1 ;  /* 0x0000000000017941 */ /* 0x000fea0003800000 */
.L_x_370:
[----:B------:R-:W1:Y:S01]  /*5d40*/  SYNCS.PHASECHK.TRANS64.TRYWAIT P0, [R16+URZ+0x13200], R27 ;  /* 0x0132001b100075a7 */ /* 0x000e62000800017f */
[----:B---3--:R-:W-:Y:S01]  /*5d50*/  IMAD R0, R25, -0xc0, R24 ;  /* 0xffffff4019007824 */ /* 0x008fe200078e0218 */
[----:B------:R-:W-:Y:S04]  /*5d60*/  BSSY B1, `(.L_x_372) ;  /* 0x0000004000017945 */ /* 0x000fe80003800000 */
[----:B------:R-:W-:-:S04]  /*5d70*/  VIMNMX R0, R0, 0xc0, PT ;  /* 0x000000c000007848 */ /* 0x000fc80003fe0100 */
[----:B------:R-:W-:Y:S01]  /*5d80*/  ISETP.GE.AND P1, PT, R23, R0, PT ;  /* 0x000000001700720c */ /* 0x000fe20003f26270 */
[----:B-1----:R-:W-:-:S12]  /*5d90*/  @!P0 BRA `(.L_x_373) ;  /* 0x0000011c00d08947 */ /* 0x002fd80003800000 */
.L_x_553:
[----:B------:R-:W-:Y:S05]  /*5da0*/  BSYNC B1 ;  /* 0x0000000000017941 */ /* 0x000fea0003800000 */
.L_x_372:
[----:B------:R-:W-:Y:S05]  /*5db0*/  @P1 BRA `(.L_x_374) ;  /* 0x0000002000981947 */ /* 0x000fea0003800000 */
[----:B------:R-:W3:Y:S01]  /*5dc0*/  LDL R0, [R1+0x10] ;  /* 0x0000100001007983 */ /* 0x000ee20000100800 */
[----:B----4-:R-:W4:Y:S03]  /*5dd0*/  LDC R3, c[0x0][0x3f4] ;  /* 0x0000fd00ff037b82 */ /* 0x010f260000000800 */
[----:B------:R0:W5:Y:S01]  /*5de0*/  LDL R37, [R1+0x14] ;  /* 0x0000140001257983 */ /* 0x0001620000100800 */
[----:B------:R-:W-:Y:S01]  /*5df0*/  BSSY B1, `(.L_x_375) ;  /* 0x000007b000017945 */ /* 0x000fe20003800000 */
[-C--:B----4-:R-:W-:Y:S02]  /*5e00*/  ISETP.GE.AND P0, PT, R156, R3.reuse, PT ;  /* 0x000000039c00720c */ /* 0x090fe40003f06270 */
[----:B---3--:R-:W-:-:S11]  /*5e10*/  ISETP.GE.AND P1, PT, R0, R3, PT ;  /* 0x000000030000720c */ /* 0x008fd60003f26270 */
[----:B0-----:R-:W-:Y:S05]  /*5e20*/  @P0 BRA `(.L_x_376) ;  /* 0x0000000400dc0947 */ /* 0x001fea0003800000 */
[----:B-----5:R-:W-:Y:S01]  /*5e30*/  IMAD.IADD R0, R16, 0x1, R37 ;  /* 0x0000000110007824 */ /* 0x020fe200078e0225 */
[----:B--2---:R-:W-:Y:S02]  /*5e40*/  SHF.R.U32.HI R14, RZ, 0x8, R20 ;  /* 0x00000008ff0e7819 */ /* 0x004fe40000011614 */
[----:B------:R-:W-:Y:S02]  /*5e50*/  LOP3.LUT R3, R20, 0xff, RZ, 0xc0, !PT ;  /* 0x000000ff14037812 */ /* 0x000fe400078ec0ff */
[----:B------:R-:W0:Y:S01]  /*5e60*/  LDS.128 R4, [R0+0xb000] ;  /* 0x00b0000000047984 */ /* 0x000e220000000c00 */
[----:B------:R-:W-:Y:S02]  /*5e70*/  LOP3.LUT R14, R14, 0xff, RZ, 0xc0, !PT ;  /* 0x000000ff0e0e7812 */ /* 0x000fe400078ec0ff */
[----:B------:R-:W-:Y:S02]  /*5e80*/  SHF.R.U32.HI R24, RZ, 0x8, R21 ;  /* 0x00000008ff187819 */ /* 0x000fe40000011615 */
[----:B-1----:R-:W-:-:S02]  /*5e90*/  SHF.R.U32.HI R27, RZ, 0x8, R13 ;  /* 0x00000008ff1b7819 */ /* 0x002fc4000001160d */
[----:B------:R-:W-:Y:S02]  /*5ea0*/  PRMT R3, R14, 0x7604, R3 ;  /* 0x000076040e037816 */ /* 0x000fe40000000003 */
[----:B------:R-:W-:Y:S02]  /*5eb0*/  LOP3.LUT R15, R21, 0xff, RZ, 0xc0, !PT ;  /* 0x000000ff150f7812 */ /* 0x000fe400078ec0ff */
[----:B------:R-:W-:Y:S02]  /*5ec0*/  LOP3.LUT R24, R24, 0xff, RZ, 0xc0, !PT ;  /* 0x000000ff18187812 */ /* 0x000fe400078ec0ff */
[----:B------:R-:W-:Y:S02]  /*5ed0*/  SHF.R.U32.HI R28, RZ, 0x10, R21 ;  /* 0x00000010ff1c7819 */ /* 0x000fe40000011615 */
[----:B------:R-:W-:Y:S02]  /*5ee0*/  SHF.R.U32.HI R14, RZ, 0x8, R12 ;  /* 0x00000008ff0e7819 */ /* 0x000fe4000001160c */
[----:B------:R-:W-:-:S02]  /*5ef0*/  SHF.R.U32.HI R29, RZ, 0x10, R13 ;  /* 0x00000010ff1d7819 */ /* 0x000fc4000001160d */
[----:B------:R-:W-:Y:S02]  /*5f00*/  LOP3.LUT R26, R13, 0xff, RZ, 0xc0, !PT ;  /* 0x000000ff0d1a7812 */ /* 0x000fe400078ec0ff */
[----:B------:R-:W-:Y:S01]  /*5f10*/  LOP3.LUT R27, R27, 0xff, RZ, 0xc0, !PT ;  /* 0x000000ff1b1b7812 */ /* 0x000fe200078ec0ff */
[----:B------:R-:W-:Y:S01]  /*5f20*/  IMAD.U32 R29, R29, 0x10000, RZ ;  /* 0x000100001d1d7824 */ /* 0x000fe200078e00ff */
[----:B------:R-:W-:Y:S02]  /*5f30*/  PRMT R15, R24, 0x7604, R15 ;  /* 0x00007604180f7816 */ /* 0x000fe4000000000f */
[----:B------:R-:W-:Y:S01]  /*5f40*/  LOP3.LUT R25, R14, 0xff, RZ, 0xc0, !PT ;  /* 0x000000ff0e197812 */ /* 0x000fe200078ec0ff */
[----:B------:R-:W-:Y:S01]  /*5f50*/  IMAD.U32 R14, R28, 0x10000, RZ ;  /* 0x000100001c0e7824 */ /* 0x000fe200078e00ff */
[----:B------:R-:W-:Y:S02]  /*5f60*/  LOP3.LUT R24, R12, 0xff, RZ, 0xc0, !PT ;  /* 0x000000ff0c187812 */ /* 0x000fe400078ec0ff */
[----:B------:R-:W-:-:S02]  /*5f70*/  PRMT R26, R27, 0x7604, R26 ;  /* 0x000076041b1a7816 */ /* 0x000fc4000000001a */
[----:B------:R-:W-:Y:S02]  /*5f80*/  PRMT R27, R25, 0x7604, R24 ;  /* 0x00007604191b7816 */ /* 0x000fe40000000018 */
[----:B------:R-:W-:Y:S02]  /*5f90*/  LOP3.LUT R25, R15, 0xff0000, R14, 0xf8, !PT ;  /* 0x00ff00000f197812 */ /* 0x000fe400078ef80e */
[----:B------:R-:W-:Y:S02]  /*5fa0*/  LOP3.LUT R29, R26, 0xff0000, R29, 0xf8, !PT ;  /* 0x00ff00001a1d7812 */ /* 0x000fe400078ef81d */
[----:B------:R-:W-:Y:S02]  /*5fb0*/  LOP3.LUT R25, R25, 0xff000000, R21, 0xf8, !PT ;  /* 0xff00000019197812 */ /* 0x000fe400078ef815 */
[----:B------:R-:W-:Y:S02]  /*5fc0*/  LOP3.LUT R29, R29, 0xff000000, R13, 0xf8, !PT ;  /* 0xff0000001d1d7812 */ /* 0x000fe400078ef80d */
[----:B------:R-:W-:-:S02]  /*5fd0*/  LOP3.LUT R15, R3, 0xff0000, R20, 0xf8, !PT ;  /* 0x00ff0000030f7812 */ /* 0x000fc400078ef814 */
[-C--:B0-----:R-:W-:Y:S02]  /*5fe0*/  F2FP.F16.E4M3.UNPACK_B R3, R6.reuse.H1 ;  /* 0x00000006ff03723e */ /* 0x081fe400030006ff */
[--C-:B------:R-:W-:Y:S02]  /*5ff0*/  LOP3.LUT R27, R27, 0xff0000, R12.reuse, 0xf8, !PT ;  /* 0x00ff00001b1b7812 */ /* 0x100fe400078ef80c */
[----:B------:R-:W-:Y:S01]  /*6000*/  F2FP.F16.E4M3.UNPACK_B R26, R29 ;  /* 0x0000001dff1a723e */ /* 0x000fe200020006ff */
[--C-:B------:R-:W-:Y:S01]  /*6010*/  HADD2.F32 R13, -RZ, R3.reuse.H0_H0 ;  /* 0x20000003ff0d7230 */ /* 0x100fe20000004100 */
[----:B------:R-:W-:Y:S02]  /*6020*/  F2FP.F16.E4M3.UNPACK_B R21, R25 ;  /* 0x00000019ff15723e */ /* 0x000fe400020006ff */
[----:B------:R-:W-:Y:S01]  /*6030*/  LOP3.LUT R27, R27, 0xff000000, R12, 0xf8, !PT ;  /* 0xff0000001b1b7812 */ /* 0x000fe200078ef80c */
[----:B------:R-:W-:Y:S01]  /*6040*/  HADD2.F32 R12, -RZ, R3.H1_H1 ;  /* 0x30000003ff0c7230 */ /* 0x000fe20000004100 */
[----:B------:R-:W-:Y:S01]  /*6050*/  F2FP.F16.E4M3.UNPACK_B R6, R6 ;  /* 0x00000006ff06723e */ /* 0x000fe200020006ff */
[--C-:B------:R-:W-:Y:S01]  /*6060*/  HADD2.F32 R28, -RZ, R26.reuse.H1_H1 ;  /* 0x3000001aff1c7230 */ /* 0x100fe20000004100 */
[----:B------:R-:W-:Y:S01]  /*6070*/  LOP3.LUT R20, R15, 0xff000000, R20, 0xf8, !PT ;  /* 0xff0000000f147812 */ /* 0x000fe200078ef814 */
[--C-:B------:R-:W-:Y:S01]  /*6080*/  HADD2.F32 R24, -RZ, R21.reuse.H1_H1 ;  /* 0x30000015ff187230 */ /* 0x100fe20000004100 */
[-C--:B------:R-:W-:Y:S01]  /*6090*/  F2FP.F16.E4M3.UNPACK_B R14, R7.reuse ;  /* 0x00000007ff0e723e */ /* 0x080fe200020006ff */
[----:B------:R-:W-:Y:S01]  /*60a0*/  HADD2.F32 R26, -RZ, R26.H0_H0 ;  /* 0x2000001aff1a7230 */ /* 0x000fe20000004100 */
[----:B------:R-:W-:Y:S01]  /*60b0*/  F2FP.F16.E4M3.UNPACK_B R15, R7.H1 ;  /* 0x00000007ff0f723e */ /* 0x000fe200030006ff */
[C---:B------:R-:W-:Y:S01]  /*60c0*/  FMUL.FTZ R30, R12.reuse, R28 ;  /* 0x0000001c0c1e7220 */ /* 0x040fe20000410000 */
[----:B------:R-:W-:Y:S01]  /*60d0*/  FMUL.FTZ R31, R12, R24 ;  /* 0x000000180c1f7220 */ /* 0x000fe20000410000 */
[-C--:B------:R-:W-:Y:S01]  /*60e0*/  F2FP.F16.E4M3.UNPACK_B R7, R5.reuse ;  /* 0x00000005ff07723e */ /* 0x080fe200020006ff */
[----:B------:R-:W-:Y:S01]  /*60f0*/  HADD2.F32 R21, -RZ, R21.H0_H0 ;  /* 0x20000015ff157230 */ /* 0x000fe20000004100 */
[----:B------:R-:W-:Y:S01]  /*6100*/  F2FP.F16.E4M3.UNPACK_B R12, R5.H1 ;  /* 0x00000005ff0c723e */ /* 0x000fe200030006ff */
[----:B------:R-:W-:-:S02]  /*6110*/  HADD2.F32 R5, -RZ, R6.H1_H1 ;  /* 0x30000006ff057230 */ /* 0x000fc40000004100 */
[C---:B------:R-:W-:Y:S01]  /*6120*/  FFMA.FTZ R30, R13.reuse, R24, -R30 ;  /* 0x000000180d1e7223 */ /* 0x040fe2000001081e */
[----:B------:R-:W-:Y:S01]  /*6130*/  FFMA.FTZ R33, R13, R28, R31 ;  /* 0x0000001c0d217223 */ /* 0x000fe2000001001f */
[----:B------:R-:W-:Y:S01]  /*6140*/  HADD2.F32 R6, -RZ, R6.H0_H0 ;  /* 0x20000006ff067230 */ /* 0x000fe20000004100 */
[----:B------:R-:W-:Y:S01]  /*6150*/  F2FP.F16.E4M3.UNPACK_B R29, R29.H1 ;  /* 0x0000001dff1d723e */ /* 0x000fe200030006ff */
[C---:B------:R-:W-:Y:S01]  /*6160*/  FMUL.FTZ R13, R5.reuse, R26 ;  /* 0x0000001a050d7220 */ /* 0x040fe20000410000 */
[----:B------:R-:W-:Y:S01]  /*6170*/  F2FP.F16.E4M3.UNPACK_B R25, R25.H1 ;  /* 0x00000019ff19723e */ /* 0x000fe200030006ff */
[-C--:B------:R-:W-:Y:S01]  /*6180*/  FMUL.FTZ R31, R5, R21.reuse ;  /* 0x00000015051f7220 */ /* 0x080fe20000410000 */
[----:B------:R-:W-:Y:S02]  /*6190*/  HADD2.F32 R5, -RZ, R14.H1_H1 ;  /* 0x3000000eff057230 */ /* 0x000fe40000004100 */
[----:B------:R-:W-:Y:S01]  /*61a0*/  FFMA.FTZ R28, R6, R21, -R13 ;  /* 0x00000015061c7223 */ /* 0x000fe2000001080d */
[----:B------:R-:W-:-:S02]  /*61b0*/  HADD2.F32 R24, -RZ, R29.H0_H0 ;  /* 0x2000001dff187230 */ /* 0x000fc40000004100 */
[----:B------:R-:W-:Y:S01]  /*61c0*/  FFMA.FTZ R31, R6, R26, R31 ;  /* 0x0000001a061f7223 */ /* 0x000fe2000001001f */
[----:B------:R-:W-:Y:S01]  /*61d0*/  HADD2.F32 R13, -RZ, R25.H0_H0 ;  /* 0x20000019ff0d7230 */ /* 0x000fe20000004100 */
[----:B------:R-:W-:Y:S01]  /*61e0*/  F2FP.F16.E4M3.UNPACK_B R3, R4 ;  /* 0x00000004ff03723e */ /* 0x000fe200020006ff */
[----:B------:R-:W-:Y:S02]  /*61f0*/  HADD2.F32 R14, -RZ, R14.H0_H0 ;  /* 0x2000000eff0e7230 */ /* 0x000fe40000004100 */
[C---:B------:R-:W-:Y:S01]  /*6200*/  FMUL.FTZ R21, R5.reuse, R24 ;  /* 0x0000001805157220 */ /* 0x040fe20000410000 */
[----:B------:R-:W-:Y:S02]  /*6210*/  HADD2.F32 R29, -RZ, R29.H1_H1 ;  /* 0x3000001dff1d7230 */ /* 0x000fe40000004100 */
[-C--:B------:R-:W-:Y:S01]  /*6220*/  FMUL.FTZ R5, R5, R13.reuse ;  /* 0x0000000d05057220 */ /* 0x080fe20000410000 */
[----:B------:R-:W-:Y:S02]  /*6230*/  HADD2.F32 R6, -RZ, R15.H1_H1 ;  /* 0x3000000fff067230 */ /* 0x000fe40000004100 */
[----:B------:R-:W-:Y:S01]  /*6240*/  FFMA.FTZ R34, R14, R13, -R21 ;  /* 0x0000000d0e227223 */ /* 0x000fe20000010815 */
[----:B------:R-:W-:-:S02]  /*6250*/  HADD2.F32 R25, -RZ, R25.H1_H1 ;  /* 0x30000019ff197230 */ /* 0x000fc40000004100 */
[----:B------:R-:W-:Y:S01]  /*6260*/  FFMA.FTZ R35, R14, R24, R5 ;  /* 0x000000180e237223 */ /* 0x000fe20000010005 */
[----:B------:R-:W-:Y:S02]  /*6270*/  HADD2.F32 R15, -RZ, R15.H0_H0 ;  /* 0x2000000fff0f7230 */ /* 0x000fe40000004100 */
[C---:B------:R-:W-:Y:S01]  /*6280*/  FMUL.FTZ R26, R6.reuse, R29 ;  /* 0x0000001d061a7220 */ /* 0x040fe20000410000 */
[----:B------:R-:W-:Y:S01]  /*6290*/  F2FP.F16.E4M3.UNPACK_B R5, R27 ;  /* 0x0000001bff05723e */ /* 0x000fe200020006ff */
[-C--:B------:R-:W-:Y:S01]  /*62a0*/  FMUL.FTZ R14, R6, R25.reuse ;  /* 0x00000019060e7220 */ /* 0x080fe20000410000 */
[----:B------:R-:W-:Y:S01]  /*62b0*/  F2FP.F16.E4M3.UNPACK_B R4, R4.H1 ;  /* 0x00000004ff04723e */ /* 0x000fe200030006ff */
[C---:B------:R-:W-:Y:S01]  /*62c0*/  FFMA.FTZ R36, R15.reuse, R25, -R26 ;  /* 0x000000190f247223 */ /* 0x040fe2000001081a */
[-C--:B------:R-:W-:Y:S01]  /*62d0*/  F2FP.F16.E4M3.UNPACK_B R13, R20.reuse ;  /* 0x00000014ff0d723e */ /* 0x080fe200020006ff */
[----:B------:R-:W-:Y:S01]  /*62e0*/  FFMA.FTZ R29, R15, R29, R14 ;  /* 0x0000001d0f1d7223 */ /* 0x000fe2000001000e */
[--C-:B------:R-:W-:Y:S01]  /*62f0*/  HADD2.F32 R21, -RZ, R5.reuse.H1_H1 ;  /* 0x30000005ff157230 */ /* 0x100fe20000004100 */
[----:B------:R-:W-:Y:S01]  /*6300*/  F2FP.F16.E4M3.UNPACK_B R20, R20.H1 ;  /* 0x00000014ff14723e */ /* 0x000fe200030006ff */
[----:B------:R-:W-:Y:S01]  /*6310*/  HADD2.F32 R15, -RZ, R5.H0_H0 ;  /* 0x20000005ff0f7230 */ /* 0x000fe20000004100 */
[----:B------:R-:W-:Y:S01]  /*6320*/  F2FP.F16.E4M3.UNPACK_B R27, R27.H1 ;  /* 0x0000001bff1b723e */ /* 0x000fe200030006ff */
[----:B------:R-:W-:-:S02]  /*6330*/  HADD2.F32 R6, -RZ, R4.H1_H1 ;  /* 0x30000004ff067230 */ /* 0x000fc40000004100 */
[----:B------:R-:W-:Y:S02]  /*6340*/  HADD2.F32 R14, -RZ, R13.H1_H1 ;  /* 0x3000000dff0e7230 */ /* 0x000fe40000004100 */
[----:B------:R-:W-:Y:S02]  /*6350*/  HADD2.F32 R5, -RZ, R4.H0_H0 ;  /* 0x20000004ff057230 */ /* 0x000fe40000004100 */
[C---:B------:R-:W-:Y:S01]  /*6360*/  FMUL.FTZ R24, R6.reuse, R21 ;  /* 0x0000001506187220 */ /* 0x040fe20000410000 */
[----:B------:R-:W-:Y:S02]  /*6370*/  HADD2.F32 R4, -RZ, R3.H1_H1 ;  /* 0x30000003ff047230 */ /* 0x000fe40000004100 */
[-C--:B------:R-:W-:Y:S01]  /*6380*/  FMUL.FTZ R26, R6, R14.reuse ;  /* 0x0000000e061a7220 */ /* 0x080fe20000410000 */
[----:B------:R-:W-:Y:S02]  /*6390*/  HADD2.F32 R13, -RZ, R13.H0_H0 ;  /* 0x2000000dff0d7230 */ /* 0x000fe40000004100 */
[----:B------:R-:W-:Y:S01]  /*63a0*/  FFMA.FTZ R24, R5, R14, -R24 ;  /* 0x0000000e05187223 */ /* 0x000fe20000010818 */
[----:B------:R-:W-:-:S02]  /*63b0*/  HADD2.F32 R3, -RZ, R3.H0_H0 ;  /* 0x20000003ff037230 */ /* 0x000fc40000004100 */
[C---:B------:R-:W-:Y:S01]  /*63c0*/  FMUL.FTZ R6, R4.reuse, R15 ;  /* 0x0000000f04067220 */ /* 0x040fe20000410000 */
[----:B------:R-:W-:Y:S01]  /*63d0*/  FFMA.FTZ R21, R5, R21, R26 ;  /* 0x0000001505157223 */ /* 0x000fe2000001001a */
[-C--:B------:R-:W-:Y:S01]  /*63e0*/  FMUL.FTZ R4, R4, R13.reuse ;  /* 0x0000000d04047220 */ /* 0x080fe20000410000 */
[----:B------:R-:W-:Y:S02]  /*63f0*/  HADD2.F32 R5, -RZ, R20.H1_H1 ;  /* 0x30000014ff057230 */ /* 0x000fe40000004100 */
[C---:B------:R-:W-:Y:S01]  /*6400*/  FFMA.FTZ R14, R3.reuse, R13, -R6 ;  /* 0x0000000d030e7223 */ /* 0x040fe20000010806 */
[--C-:B------:R-:W-:Y:S02]  /*6410*/  HADD2.F32 R13, -RZ, R27.reuse.H1_H1 ;  /* 0x3000001bff0d7230 */ /* 0x100fe40000004100 */
[----:B------:R-:W-:Y:S01]  /*6420*/  FFMA.FTZ R15, R3, R15, R4 ;  /* 0x0000000f030f7223 */ /* 0x000fe20000010004 */
[----:B------:R-:W-:Y:S02]  /*6430*/  HADD2.F32 R4, -RZ, R12.H1_H1 ;  /* 0x3000000cff047230 */ /* 0x000fe40000004100 */
[----:B------:R-:W-:-:S02]  /*6440*/  HADD2.F32 R6, -RZ, R27.H0_H0 ;  /* 0x2000001bff067230 */ /* 0x000fc40000004100 */
[--C-:B------:R-:W-:Y:S02]  /*6450*/  HADD2.F32 R3, -RZ, R7.reuse.H1_H1 ;  /* 0x30000007ff037230 */ /* 0x100fe40000004100 */
[C---:B------:R-:W-:Y:S01]  /*6460*/  FMUL.FTZ R25, R4.reuse, R13 ;  /* 0x0000000d04197220 */ /* 0x040fe20000410000 */
[----:B------:R-:W-:Y:S02]  /*6470*/  HADD2.F32 R20, -RZ, R20.H0_H0 ;  /* 0x20000014ff147230 */ /* 0x000fe40000004100 */
[-C--:B------:R-:W-:Y:S01]  /*6480*/  FMUL.FTZ R26, R4, R5.reuse ;  /* 0x00000005041a7220 */ /* 0x080fe20000410000 */
[----:B------:R-:W-:Y:S02]  /*6490*/  HADD2.F32 R12, -RZ, R12.H0_H0 ;  /* 0x2000000cff0c7230 */ /* 0x000fe40000004100 */
[C---:B------:R-:W-:Y:S01]  /*64a0*/  FMUL.FTZ R4, R3.reuse, R6 ;  /* 0x0000000603047220 */ /* 0x040fe20000410000 */
[----:B------:R-:W-:Y:S02]  /*64b0*/  HADD2.F32 R7, -RZ, R7.H0_H0 ;  /* 0x20000007ff077230 */ /* 0x000fe40000004100 */
[-C--:B------:R-:W-:Y:S01]  /*64c0*/  FMUL.FTZ R3, R3, R20.reuse ;  /* 0x0000001403037220 */ /* 0x080fe20000410000 */
[C---:B------:R-:W-:Y:S01]  /*64d0*/  FFMA.FTZ R25, R12.reuse, R5, -R25 ;  /* 0x000000050c197223 */ /* 0x040fe20000010819 */
[----:B------:R-:W-:Y:S01]  /*64e0*/  FFMA.FTZ R26, R12, R13, R26 ;  /* 0x0000000d0c1a7223 */ /* 0x000fe2000001001a */
[C---:B------:R-:W-:Y:S01]  /*64f0*/  FFMA.FTZ R5, R7.reuse, R20, -R4 ;  /* 0x0000001407057223 */ /* 0x040fe20000010804 */
[----:B------:R-:W-:Y:S01]  /*6500*/  FFMA.FTZ R12, R7, R6, R3 ;  /* 0x00000006070c7223 */ /* 0x000fe20000010003 */
[----:B------:R-:W-:-:S02]  /*6510*/  F2FP.SATFINITE.E4M3.F32.PACK_AB_MERGE_C R6, R33, R30, RZ ;  /* 0x0000001e2106723e */ /* 0x000fc400048070ff */
[----:B------:R-:W-:Y:S02]  /*6520*/  F2FP.SATFINITE.E4M3.F32.PACK_AB_MERGE_C R7, R29, R36, RZ ;  /* 0x000000241d07723e */ /* 0x000fe400048070ff */
[----:B------:R-:W-:Y:S02]  /*6530*/  F2FP.SATFINITE.E4M3.F32.PACK_AB_MERGE_C R4, R21, R24, RZ ;  /* 0x000000181504723e */ /* 0x000fe400048070ff */
[----:B------:R-:W-:Y:S02]  /*6540*/  F2FP.SATFINITE.E4M3.F32.PACK_AB_MERGE_C R25, R26, R25, RZ ;  /* 0x000000191a19723e */ /* 0x000fe400048070ff */
[----:B------:R-:W-:Y:S02]  /*6550*/  F2FP.SATFINITE.E4M3.F32.PACK_AB_MERGE_C R6, R31, R28, R6 ;  /* 0x0000001c1f06723e */ /* 0x000fe40004807006 */
[----:B------:R-:W-:Y:S02]  /*6560*/  F2FP.SATFINITE.E4M3.F32.PACK_AB_MERGE_C R7, R35, R34, R7 ;  /* 0x000000222307723e */ /* 0x000fe40004807007 */
[----:B------:R-:W-:-:S02]  /*6570*/  F2FP.SATFINITE.E4M3.F32.PACK_AB_MERGE_C R4, R15, R14, R4 ;  /* 0x0000000e0f04723e */ /* 0x000fc40004807004 */
[----:B------:R-:W-:-:S05]  /*6580*/  F2FP.SATFINITE.E4M3.F32.PACK_AB_MERGE_C R5, R12, R5, R25 ;  /* 0x000000050c05723e */ /* 0x000fca0004807019 */
[----:B------:R0:W-:Y:S02]  /*6590*/  STS.128 [R0+0xb000], R4 ;  /* 0x00b0000400007388 */ /* 0x0001e40000000c00 */
.L_x_376:
[----:B------:R-:W-:Y:S05]  /*65a0*/  BSYNC B1 ;  /* 0x0000000000017941 */ /* 0x000fea0003800000 */
.L_x_375:
[----:B------:R-:W-:Y:S05]  /*65b0*/  @P1 BRA `(.L_x_374) ;  /* 0x0000001800981947 */ /* 0x000fea0003800000 */
[----:B0-----:R-:W3:Y:S01]  /*65c0*/  LDL R0, [R1+0x70] ;  /* 0x0000700001007983 */ /* 0x001ee20000100800 */
[----:B-----5:R-:W-:Y:S01]  /*65d0*/  IMAD.IADD R3, R16, 0x1, R37 ;  /* 0x0000000110037824 */ /* 0x020fe200078e0225 */
[----:B------:R-:W-:Y:S02]  /*65e0*/  SHF.R.U32.HI R13, RZ, 0x8, R11 ;  /* 0x00000008ff0d7819 */ /* 0x000fe4000001160b */
[----:B------:R-:W-:Y:S02]  /*65f0*/  SHF.R.U32.HI R24, RZ, 0x8, R9 ;  /* 0x00000008ff187819 */ /* 0x000fe40000011609 */
[----:B------:R-:W-:Y:S02]  /*6600*/  SHF.R.U32.HI R15, RZ, 0x8, R8 ;  /* 0x00000008ff0f7819 */ /* 0x000fe40000011608 */
[----:B--2---:R-:W-:Y:S02]  /*6610*/  LOP3.LUT R14, R11, 0xff, RZ, 0xc0, !PT ;  /* 0x000000ff0b0e7812 */ /* 0x004fe400078ec0ff */
[----:B------:R-:W-:-:S02]  /*6620*/  LOP3.LUT R25, R9, 0xff, RZ, 0xc0, !PT ;  /* 0x000000ff09197812 */ /* 0x000fc400078ec0ff */
[----:B------:R-:W-:Y:S02]  /*6630*/  LOP3.LUT R13, R13, 0xff, RZ, 0xc0, !PT ;  /* 0x000000ff0d0d7812 */ /* 0x000fe400078ec0ff */
[----:B------:R-:W-:Y:S02]  /*6640*/  LOP3.LUT R24, R24, 0xff, RZ, 0xc0, !PT ;  /* 0x000000ff18187812 */ /* 0x000fe400078ec0ff */
[----:B------:R-:W-:Y:S02]  /*6650*/  LOP3.LUT R20, R15, 0xff, RZ, 0xc0, !PT ;  /* 0x000000ff0f147812 */ /* 0x000fe400078ec0ff */
[----:B------:R-:W-:Y:S02]  /*6660*/  PRMT R15, R13, 0x7604, R14 ;  /* 0x000076040d0f7816 */ /* 0x000fe4000000000e */
[----:B------:R-:W-:Y:S02]  /*6670*/  PRMT R25, R24, 0x7604, R25 ;  /* 0x0000760418197816 */ /* 0x000fe40000000019 */
[----:B------:R-:W-:-:S02]  /*6680*/  SHF.R.U32.HI R14, RZ, 0x10, R11 ;  /* 0x00000010ff0e7819 */ /* 0x000fc4000001160b */
[----:B------:R-:W-:Y:S02]  /*6690*/  SHF.R.U32.HI R24, RZ, 0x10, R9 ;  /* 0x00000010ff187819 */ /* 0x000fe40000011609 */
[----:B------:R-:W-:Y:S02]  /*66a0*/  LOP3.LUT R12, R10, 0xff, RZ, 0xc0, !PT ;  /* 0x000000ff0a0c7812 */ /* 0x000fe400078ec0ff */
[----:B------:R-:W-:Y:S02]  /*66b0*/  LOP3.LUT R14, R14, 0xff, RZ, 0xc0, !PT ;  /* 0x000000ff0e0e7812 */ /* 0x000fe400078ec0ff */
[----:B------:R-:W-:Y:S02]  /*66c0*/  LOP3.LUT R24, R24, 0xff, RZ, 0xc0, !PT ;  /* 0x000000ff18187812 */ /* 0x000fe400078ec0ff */
[----:B------:R-:W-:Y:S02]  /*66d0*/  LOP3.LUT R21, R8, 0xff, RZ, 0xc0, !PT ;  /* 0x000000ff08157812 */ /* 0x000fe400078ec0ff */
[----:B------:R-:W-:-:S02]  /*66e0*/  SHF.R.U32.HI R13, RZ, 0x10, R8 ;  /* 0x00000010ff0d7819 */ /* 0x000fc40000011608 */
[----:B------:R-:W-:Y:S02]  /*66f0*/  PRMT R15, R14, 0x7054, R15 ;  /* 0x000070540e0f7816 */ /* 0x000fe4000000000f */
[----:B------:R-:W-:Y:S02]  /*6700*/  PRMT R25, R24, 0x7054, R25 ;  /* 0x0000705418197816 */ /* 0x000fe40000000019 */
[----:B------:R-:W-:Y:S02]  /*6710*/  PRMT R21, R20, 0x7604, R21 ;  /* 0x0000760414157816 */ /* 0x000fe40000000015 */
[----:B------:R-:W-:Y:S02]  /*6720*/  LOP3.LUT R20, R13, 0xff, RZ, 0xc0, !PT ;  /* 0x000000ff0d147812 */ /* 0x000fe400078ec0ff */
[----:B------:R-:W-:Y:S02]  /*6730*/  LOP3.LUT R25, R25, 0xff000000, R9, 0xf8, !PT ;  /* 0xff00000019197812 */ /* 0x000fe400078ef809 */
[----:B------:R-:W-:-:S02]  /*6740*/  LOP3.LUT R15, R15, 0xff000000, R11, 0xf8, !PT ;  /* 0xff0000000f0f7812 */ /* 0x000fc400078ef80b */
[----:B------:R-:W-:Y:S02]  /*6750*/  PRMT R21, R20, 0x7054, R21 ;  /* 0x0000705414157816 */ /* 0x000fe40000000015 */
[-C--:B------:R-:W-:Y:S02]  /*6760*/  F2FP.F16.E4M3.UNPACK_B R20, R25.reuse ;  /* 0x00000019ff14723e */ /* 0x080fe400020006ff */
[----:B------:R-:W-:Y:S02]  /*6770*/  LOP3.LUT R21, R21, 0xff000000, R8, 0xf8, !PT ;  /* 0xff00000015157812 */ /* 0x000fe400078ef808 */
[----:B------:R-:W-:Y:S01]  /*6780*/  F2FP.F16.E4M3.UNPACK_B R25, R25.H1 ;  /* 0x00000019ff19723e */ /* 0x000fe200030006ff */
[--C-:B------:R-:W-:Y:S02]  /*6790*/  HADD2.F32 R24, -RZ, R20.reuse.H1_H1 ;  /* 0x30000014ff187230 */ /* 0x100fe40000004100 */
[----:B------:R-:W-:Y:S01]  /*67a0*/  HADD2.F32 R20, -RZ, R20.H0_H0 ;  /* 0x20000014ff147230 */ /* 0x000fe20000004100 */
[----:B---3--:R-:W-:Y:S01]  /*67b0*/  LOP3.LUT P0, RZ, R0, 0x2, RZ, 0xc0, !PT ;  /* 0x0000000200ff7812 */ /* 0x008fe2000780c0ff */
[----:B------:R-:W-:-:S12]  /*67c0*/  VIADD R0, R3, 0x20 ;  /* 0x0000002003007836 */ /* 0x000fd80000000000 */
[----:B------:R-:W-:Y:S01]  /*67d0*/  @P0 VIADD R0, R3, 0xffffffe0 ;  /* 0xffffffe003000836 */ /* 0x000fe20000000000 */
[----:B------:R-:W-:-:S04]  /*67e0*/  SHF.R.U32.HI R3, RZ, 0x8, R10 ;  /* 0x00000008ff037819 */ /* 0x000fc8000001160a */
[----:B------:R-:W0:Y:S01]  /*67f0*/  LDS.128 R4, [R0+0xb000] ;  /* 0x00b0000000047984 */ /* 0x000e220000000c00 */
[----:B------:R-:W-:-:S04]  /*6800*/  LOP3.LUT R3, R3, 0xff, RZ, 0xc0, !PT ;  /* 0x000000ff03037812 */ /* 0x000fc800078ec0ff */
[----:B------:R-:W-:Y:S02]  /*6810*/  PRMT R12, R3, 0x7604, R12 ;  /* 0x00007604030c7816 */ /* 0x000fe4000000000c */
[----:B------:R-:W-:-:S04]  /*6820*/  SHF.R.U32.HI R3, RZ, 0x10, R10 ;  /* 0x00000010ff037819 */ /* 0x000fc8000001160a */
[----:B------:R-:W-:-:S04]  /*6830*/  LOP3.LUT R3, R3, 0xff, RZ, 0xc0, !PT ;  /* 0x000000ff03037812 */ /* 0x000fc800078ec0ff */
[----:B------:R-:W-:Y:S02]  /*6840*/  PRMT R13, R3, 0x7054, R12 ;  /* 0x00007054030d7816 */ /* 0x000fe4000000000c */
[-C--:B------:R-:W-:Y:S02]  /*6850*/  F2FP.F16.E4M3.UNPACK_B R12, R15.reuse ;  /* 0x0000000fff0c723e */ /* 0x080fe400020006ff */
[----:B------:R-:W-:Y:S02]  /*6860*/  LOP3.LUT R13, R13, 0xff000000, R10, 0xf8, !PT ;  /* 0xff0000000d0d7812 */ /* 0x000fe400078ef80a */
[----:B------:R-:W-:Y:S01]  /*6870*/  F2FP.F16.E4M3.UNPACK_B R15, R15.H1 ;  /* 0x0000000fff0f723e */ /* 0x000fe200030006ff */
[--C-:B------:R-:W-:Y:S02]  /*6880*/  HADD2.F32 R14, -RZ, R12.reuse.H1_H1 ;  /* 0x3000000cff0e7230 */ /* 0x100fe40000004100 */
[----:B------:R-:W-:Y:S01]  /*6890*/  HADD2.F32 R12, -RZ, R12.H0_H0 ;  /* 0x2000000cff0c7230 */ /* 0x000fe20000004100 */
[----:B0-----:R-:W-:-:S02]  /*68a0*/  F2FP.F16.E4M3.UNPACK_B R3, R6.H1 ;  /* 0x00000006ff03723e */ /* 0x001fc400030006ff */
[----:B------:R-:W-:Y:S02]  /*68b0*/  F2FP.F16.E4M3.UNPACK_B R6, R6 ;  /* 0x00000006ff06723e */ /* 0x000fe400020006ff */
[-C--:B------:R-:W-:Y:S01]  /*68c0*/  F2FP.F16.E4M3.UNPACK_B R10, R7.reuse ;  /* 0x00000007ff0a723e */ /* 0x080fe200020006ff */
[--C-:B------:R-:W-:Y:S01]  /*68d0*/  HADD2.F32 R8, -RZ, R3.reuse.H1_H1 ;  /* 0x30000003ff087230 */ /* 0x100fe20000004100 */
[----:B------:R-:W-:Y:S01]  /*68e0*/  F2FP.F16.E4M3.UNPACK_B R11, R7.H1 ;  /* 0x00000007ff0b723e */ /* 0x000fe200030006ff */
[----:B------:R-:W-:Y:S01]  /*68f0*/  HADD2.F32 R9, -RZ, R3.H0_H0 ;  /* 0x20000003ff097230 */ /* 0x000fe20000004100 */
[-C--:B------:R-:W-:Y:S02]  /*6900*/  F2FP.F16.E4M3.UNPACK_B R7, R5.reuse ;  /* 0x00000005ff07723e */ /* 0x080fe400020006ff */
[C---:B------:R-:W-:Y:S01]  /*6910*/  FMUL.FTZ R26, R8.reuse, R24 ;  /* 0x00000018081a7220 */ /* 0x040fe20000410000 */
[----:B-1----:R-:W-:Y:S01]  /*6920*/  FMUL.FTZ R27, R8, R14 ;  /* 0x0000000e081b7220 */ /* 0x002fe20000410000 */
[----:B------:R-:W-:Y:S01]  /*6930*/  F2FP.F16.E4M3.UNPACK_B R8, R5.H1 ;  /* 0x00000005ff08723e */ /* 0x000fe200030006ff */
[----:B------:R-:W-:-:S02]  /*6940*/  HADD2.F32 R5, -RZ, R6.H1_H1 ;  /* 0x30000006ff057230 */ /* 0x000fc40000004100 */
[C---:B------:R-:W-:Y:S01]  /*6950*/  FFMA.FTZ R26, R9.reuse, R14, -R26 ;  /* 0x0000000e091a7223 */ /* 0x040fe2000001081a */
[----:B------:R-:W-:Y:S01]  /*6960*/  FFMA.FTZ R29, R9, R24, R27 ;  /* 0x00000018091d7223 */ /* 0x000fe2000001001b */
[----:B------:R-:W-:Y:S01]  /*6970*/  HADD2.F32 R6, -RZ, R6.H0_H0 ;  /* 0x20000006ff067230 */ /* 0x000fe20000004100 */
[----:B------:R-:W-:Y:S01]  /*6980*/  F2FP.F16.E4M3.UNPACK_B R3, R4 ;  /* 0x00000004ff03723e */ /* 0x000fe200020006ff */
[C---:B------:R-:W-:Y:S01]  /*6990*/  FMUL.FTZ R9, R5.reuse, R20 ;  /* 0x0000001405097220 */ /* 0x040fe20000410000 */
[----:B------:R-:W-:Y:S01]  /*69a0*/  FMUL.FTZ R27, R5, R12 ;  /* 0x0000000c051b7220 */ /* 0x000fe20000410000 */
[----:B------:R-:W-:Y:S01]  /*69b0*/  HADD2.F32 R5, -RZ, R10.H1_H1 ;  /* 0x3000000aff057230 */ /* 0x000fe20000004100 */
[----:B------:R-:W-:Y:S01]  /*69c0*/  F2FP.F16.E4M3.UNPACK_B R4, R4.H1 ;  /* 0x00000004ff04723e */ /* 0x000fe200030006ff */
[----:B------:R-:W-:Y:S02]  /*69d0*/  HADD2.F32 R14, -RZ, R25.H0_H0 ;  /* 0x20000019ff0e7230 */ /* 0x000fe40000004100 */
[----:B------:R-:W-:Y:S01]  /*69e0*/  FFMA.FTZ R24, R6, R12, -R9 ;  /* 0x0000000c06187223 */ /* 0x000fe20000010809 */
[----:B------:R-:W-:-:S02]  /*69f0*/  HADD2.F32 R9, -RZ, R15.H0_H0 ;  /* 0x2000000fff097230 */ /* 0x000fc40000004100 */
[----:B------:R-:W-:Y:S01]  /*6a00*/  FFMA.FTZ R27, R6, R20, R27 ;  /* 0x00000014061b7223 */ /* 0x000fe2000001001b */
        /* <DEDUP_REMOVED lines=11> */
[----:B------:R-:W-:Y:S01]  /*6ac0*/  FMUL.FTZ R10, R6, R15 ;  /* 0x0000000f060a7220 */ /* 0x000fe20000410000 */
[----:B------:R-:W-:Y:S01]  /*6ad0*/  F2FP.F16.E4M3.UNPACK_B R9, R13 ;  /* 0x0000000dff09723e */ /* 0x000fe200020006ff */
[C---:B------:R-:W-:Y:S01]  /*6ae0*/  FFMA.FTZ R30, R11.reuse, R15, -R12 ;  /* 0x0000000f0b1e7223 */ /* 0x040fe2000001080c */
[----:B------:R-:W-:Y:S02]  /*6af0*/  HADD2.F32 R6, -RZ, R4.H1_H1 ;  /* 0x30000004ff067230 */ /* 0x000fe40000004100 */
[----:B------:R-:W-:Y:S01]  /*6b00*/  FFMA.FTZ R25, R11, R25, R10 ;  /* 0x000000190b197223 */ /* 0x000fe2000001000a */
[--C-:B------:R-:W-:Y:S01]  /*6b10*/  HADD2.F32 R12, -RZ, R5.reuse.H1_H1 ;  /* 0x30000005ff0c7230 */ /* 0x100fe20000004100 */
[----:B------:R-:W-:Y:S01]  /*6b20*/  F2FP.F16.E4M3.UNPACK_B R13, R13.H1 ;  /* 0x0000000dff0d723e */ /* 0x000fe200030006ff */
[----:B------:R-:W-:Y:S01]  /*6b30*/  HADD2.F32 R11, -RZ, R5.H0_H0 ;  /* 0x20000005ff0b7230 */ /* 0x000fe20000004100 */
[----:B------:R-:W-:Y:S01]  /*6b40*/  F2FP.F16.E4M3.UNPACK_B R21, R21.H1 ;  /* 0x00000015ff15723e */ /* 0x000fe200030006ff */
[----:B------:R-:W-:-:S02]  /*6b50*/  HADD2.F32 R10, -RZ, R9.H1_H1 ;  /* 0x30000009ff0a7230 */ /* 0x000fc40000004100 */
[C---:B------:R-:W-:Y:S01]  /*6b60*/  FMUL.FTZ R14, R6.reuse, R12 ;  /* 0x0000000c060e7220 */ /* 0x040fe20000410000 */
[----:B------:R-:W-:Y:S02]  /*6b70*/  HADD2.F32 R5, -RZ, R4.H0_H0 ;  /* 0x20000004ff057230 */ /* 0x000fe40000004100 */
[----:B------:R-:W-:Y:S02]  /*6b80*/  HADD2.F32 R4, -RZ, R3.H1_H1 ;  /* 0x30000003ff047230 */ /* 0x000fe40000004100 */
[-C--:B------:R-:W-:Y:S01]  /*6b90*/  FMUL.FTZ R20, R6, R10.reuse ;  /* 0x0000000a06147220 */ /* 0x080fe20000410000 */
[----:B------:R-:W-:Y:S02]  /*6ba0*/  HADD2.F32 R9, -RZ, R9.H0_H0 ;  /* 0x20000009ff097230 */ /* 0x000fe40000004100 */
[C---:B------:R-:W-:Y:S01]  /*6bb0*/  FFMA.FTZ R14, R5.reuse, R10, -R14 ;  /* 0x0000000a050e7223 */ /* 0x040fe2000001080e */
[----:B------:R-:W-:Y:S02]  /*6bc0*/  HADD2.F32 R3, -RZ, R3.H0_H0 ;  /* 0x20000003ff037230 */ /* 0x000fe40000004100 */
[C---:B------:R-:W-:Y:S01]  /*6bd0*/  FMUL.FTZ R6, R4.reuse, R11 ;  /* 0x0000000b04067220 */ /* 0x040fe20000410000 */
[----:B------:R-:W-:Y:S01]  /*6be0*/  FFMA.FTZ R15, R5, R12, R20 ;  /* 0x0000000c050f7223 */ /* 0x000fe20000010014 */
[----:B------:R-:W-:Y:S01]  /*6bf0*/  FMUL.FTZ R4, R4, R9 ;  /* 0x0000000904047220 */ /* 0x000fe20000410000 */
[----:B------:R-:W-:-:S02]  /*6c00*/  HADD2.F32 R5, -RZ, R13.H1_H1 ;  /* 0x3000000dff057230 */ /* 0x000fc40000004100 */
[C---:B------:R-:W-:Y:S01]  /*6c10*/  FFMA.FTZ R12, R3.reuse, R9, -R6 ;  /* 0x00000009030c7223 */ /* 0x040fe20000010806 */
[--C-:B------:R-:W-:Y:S02]  /*6c20*/  HADD2.F32 R9, -RZ, R21.reuse.H1_H1 ;  /* 0x30000015ff097230 */ /* 0x100fe40000004100 */
[----:B------:R-:W-:Y:S01]  /*6c30*/  FFMA.FTZ R11, R3, R11, R4 ;  /* 0x0000000b030b7223 */ /* 0x000fe20000010004 */
[----:B------:R-:W-:Y:S02]  /*6c40*/  HADD2.F32 R4, -RZ, R8.H1_H1 ;  /* 0x30000008ff047230 */ /* 0x000fe40000004100 */
[----:B------:R-:W-:Y:S02]  /*6c50*/  HADD2.F32 R10, -RZ, R21.H0_H0 ;  /* 0x20000015ff0a7230 */ /* 0x000fe40000004100 */
[----:B------:R-:W-:Y:S02]  /*6c60*/  HADD2.F32 R3, -RZ, R7.H1_H1 ;  /* 0x30000007ff037230 */ /* 0x000fe40000004100 */
[----:B------:R-:W-:Y:S01]  /*6c70*/  FMUL.FTZ R20, R4, R5 ;  /* 0x0000000504147220 */ /* 0x000fe20000410000 */
[----:B------:R-:W-:-:S02]  /*6c80*/  HADD2.F32 R6, -RZ, R13.H0_H0 ;  /* 0x2000000dff067230 */ /* 0x000fc40000004100 */
[----:B------:R-:W-:Y:S01]  /*6c90*/  FMUL.FTZ R13, R4, R9 ;  /* 0x00000009040d7220 */ /* 0x000fe20000410000 */
        /* <DEDUP_REMOVED lines=16> */
[----:B------:R3:W-:Y:S01]  /*6da0*/  STS.128 [R0+0xb000], R4 ;  /* 0x00b0000400007388 */ /* 0x0007e20000000c00 */
[----:B------:R-:W-:Y:S05]  /*6db0*/  BRA `(.L_x_374) ;  /* 0x0000001000987947 */ /* 0x000fea0003800000 */
.L_x_368:
[----:B------:R-:W-:-:S03]  /*6dc0*/  UMOV UR4, 0xffffffff ;  /* 0xffffffff00047882 */ /* 0x000fc60000000000 */
[----:B------:R-:W-:Y:S05]  /*6dd0*/  BRA.DIV UR4, `(.L_x_377) ;  /* 0x0000010e04d47947 */ /* 0x000fea000b800000 */
[----:B------:R0:W1:Y:S04]  /*6de0*/  SHFL.IDX PT, R29, R28, RZ, 0x1e1f ;  /* 0x001e1fff1c1d7589 */ /* 0x00006800000e0000 */
[----:B------:R0:W2:Y:S04]  /*6df0*/  SHFL.IDX PT, R14, R26, RZ, 0x1e1f ;  /* 0x001e1fff1a0e7589 */ /* 0x0000a800000e0000 */
[----:B------:R0:W3:Y:S04]  /*6e00*/  SHFL.IDX PT, R0, R30, RZ, 0x1e1f ;  /* 0x001e1fff1e007589 */ /* 0x0000e800000e0000 */
[----:B------:R0:W4:Y:S02]  /*6e10*/  SHFL.IDX PT, R3, R31, RZ, 0x1e1f ;  /* 0x001e1fff1f037589 */ /* 0x00012400000e0000 */
.L_x_559:
[----:B------:R-:W5:Y:S01]  /*6e20*/  LDL R6, [R1+0x48] ;  /* 0x0000480001067983 */ /* 0x000f620000100800 */
[----:B------:R-:W-:Y:S01]  /*6e30*/  ULDC UR4, c[0x0][0x448] ;  /* 0x0001120000047ab9 */ /* 0x000fe20000000800 */
[----:B------:R-:W0:Y:S01]  /*6e40*/  LDC R27, c[0x0][0x3f4] ;  /* 0x0000fd00ff1b7b82 */ /* 0x000e220000000800 */
[----:B------:R-:W-:Y:S01]  /*6e50*/  IMAD R24, R24, UR4, RZ ;  /* 0x0000000418187c24 */ /* 0x000fe2000f8e02ff */
[----:B------:R-:W-:Y:S01]  /*6e60*/  BSSY B1, `(.L_x_378) ;  /* 0x0000016000017945 */ /* 0x000fe20003800000 */
[----:B------:R-:W-:Y:S02]  /*6e70*/  CS2R R8, SRZ ;  /* 0x0000000000087805 */ /* 0x000fe4000001ff00 */
[----:B------:R-:W-:Y:S02]  /*6e80*/  CS2R R10, SRZ ;  /* 0x00000000000a7805 */ /* 0x000fe4000001ff00 */
[----:B------:R-:W-:Y:S02]  /*6e90*/  ISETP.GE.AND P0, PT, R4, R24, PT ;  /* 0x000000180400720c */ /* 0x000fe40003f06270 */
[----:B-----5:R-:W-:-:S04]  /*6ea0*/  LEA.HI R5, R6, R6, RZ, 0x1 ;  /* 0x0000000606057211 */ /* 0x020fc800078f08ff */
[----:B------:R-:W-:-:S04]  /*6eb0*/  LOP3.LUT R5, R5, 0xfffffffe, RZ, 0xc0, !PT ;  /* 0xfffffffe05057812 */ /* 0x000fc800078ec0ff */
[----:B------:R-:W-:Y:S02]  /*6ec0*/  IADD3 R21, R6, -R5, RZ ;  /* 0x8000000506157210 */ /* 0x000fe40007ffe0ff */
[----:B------:R-:W-:Y:S02]  /*6ed0*/  CS2R R4, SRZ ;  /* 0x0000000000047805 */ /* 0x000fe4000001ff00 */
[----:B------:R-:W-:Y:S02]  /*6ee0*/  CS2R R6, SRZ ;  /* 0x0000000000067805 */ /* 0x000fe4000001ff00 */
[----:B------:R-:W-:Y:S01]  /*6ef0*/  SHF.L.U32 R21, R21, 0x1f, RZ ;  /* 0x0000001f15157819 */ /* 0x000fe200000006ff */
[----:B0-----:R-:W-:Y:S06]  /*6f00*/  @P0 BRA `(.L_x_379) ;  /* 0x00000000002c0947 */ /* 0x001fec0003800000 */
[----:B------:R-:W-:Y:S01]  /*6f10*/  ULDC UR4, c[0x0][0x3f4] ;  /* 0x0000fd0000047ab9 */ /* 0x000fe20000000800 */
[C---:B-1----:R-:W-:Y:S02]  /*6f20*/  IADD3 R12, P0, R18.reuse, R29, RZ ;  /* 0x0000001d120c7210 */ /* 0x042fe40007f1e0ff */
[C---:B------:R-:W-:Y:S02]  /*6f30*/  ISETP.GE.AND P2, PT, R18.reuse, UR4, PT ;  /* 0x0000000412007c0c */ /* 0x040fe4000bf46270 */
[----:B------:R-:W-:Y:S02]  /*6f40*/  SHF.R.S32.HI R8, RZ, 0x1f, R18 ;  /* 0x0000001fff087819 */ /* 0x000fe40000011412 */
[----:B--2---:R-:W-:-:S03]  /*6f50*/  IADD3 R14, P1, R18, R14, RZ ;  /* 0x0000000e120e7210 */ /* 0x004fc60007f3e0ff */
[--C-:B---3--:R-:W-:Y:S02]  /*6f60*/  IMAD.X R13, R0, 0x1, R8.reuse, P0 ;  /* 0x00000001000d7824 */ /* 0x108fe400000e0608 */
[----:B----4-:R-:W-:Y:S01]  /*6f70*/  IMAD.X R15, R3, 0x1, R8, P1 ;  /* 0x00000001030f7824 */ /* 0x010fe200008e0608 */
[----:B------:R-:W-:-:S03]  /*6f80*/  CS2R R8, SRZ ;  /* 0x0000000000087805 */ /* 0x000fc6000001ff00 */
[----:B------:R-:W-:Y:S05]  /*6f90*/  @P2 BRA `(.L_x_379) ;  /* 0x0000000000082947 */ /* 0x000fea0003800000 */
[----:B------:R0:W5:Y:S04]  /*6fa0*/  LD.E.128 R8, desc[UR40][R12.64] ;  /* 0x000000280c087980 */ /* 0x000168000c101d00 */
[----:B------:R0:W5:Y:S02]  /*6fb0*/  LD.E.128 R4, desc[UR40][R14.64] ;  /* 0x000000280e047980 */ /* 0x000164000c101d00 */
.L_x_379:
[----:B------:R-:W-:Y:S05]  /*6fc0*/  BSYNC B1 ;  /* 0x0000000000017941 */ /* 0x000fea0003800000 */
.L_x_378:
[----:B------:R-:W1:Y:S01]  /*6fd0*/  SYNCS.PHASECHK.TRANS64.TRYWAIT P1, [R16+URZ+0x13200], R21 ;  /* 0x01320015100075a7 */ /* 0x000e62000802017f */
[----:B---3--:R-:W-:Y:S01]  /*6fe0*/  IMAD R0, R25, -0xc0, R24 ;  /* 0xffffff4019007824 */ /* 0x008fe200078e0218 */
[----:B------:R-:W-:Y:S01]  /*6ff0*/  ISETP.GE.AND P0, PT, R18, R27, PT ;  /* 0x0000001b1200720c */ /* 0x000fe20003f06270 */
[----:B------:R-:W-:Y:S03]  /*7000*/  BSSY B1, `(.L_x_380) ;  /* 0x0000004000017945 */ /* 0x000fe60003800000 */
[----:B------:R-:W-:-:S04]  /*7010*/  VIMNMX R0, R0, 0xc0, PT ;  /* 0x000000c000007848 */ /* 0x000fc80003fe0100 */
[----:B------:R-:W-:Y:S01]  /*7020*/  ISETP.GE.OR P0, PT, R23, R0, P0 ;  /* 0x000000001700720c */ /* 0x000fe20000706670 */
[----:B-1----:R-:W-:-:S12]  /*7030*/  @!P1 BRA `(.L_x_381) ;  /* 0x0000010c00ac9947 */ /* 0x002fd80003800000 */
.L_x_560:
[----:B------:R-:W-:Y:S05]  /*7040*/  BSYNC B1 ;  /* 0x0000000000017941 */ /* 0x000fea0003800000 */
.L_x_380:
[----:B------:R-:W-:Y:S05]  /*7050*/  @P0 BRA `(.L_x_374) ;  /* 0x0000000c00f00947 */ /* 0x000fea0003800000 */
[----:B------:R-:W3:Y:S04]  /*7060*/  LDL R33, [R1+0x28] ;  /* 0x0000280001217983 */ /* 0x000ee80000100800 */
[----:B------:R-:W3:Y:S04]  /*7070*/  LDL R31, [R1+0x2c] ;  /* 0x00002c00011f7983 */ /* 0x000ee80000100800 */
[----:B------:R-:W3:Y:S04]  /*7080*/  LDL R29, [R1+0x30] ;  /* 0x00003000011d7983 */ /* 0x000ee80000100800 */
[----:B------:R-:W3:Y:S01]  /*7090*/  LDL R52, [R1+0x84] ;  /* 0x0000840001347983 */ /* 0x000ee20000100800 */
[----:B-----5:R-:W-:-:S02]  /*70a0*/  SHF.R.U32.HI R0, RZ, 0x8, R8 ;  /* 0x00000008ff007819 */ /* 0x020fc40000011608 */
[----:B----4-:R-:W-:Y:S02]  /*70b0*/  LOP3.LUT R3, R8, 0xff, RZ, 0xc0, !PT ;  /* 0x000000ff08037812 */ /* 0x010fe400078ec0ff */
[----:B------:R-:W-:Y:S02]  /*70c0*/  LOP3.LUT R0, R0, 0xff, RZ, 0xc0, !PT ;  /* 0x000000ff00007812 */ /* 0x000fe400078ec0ff */
[----:B------:R-:W-:Y:S02]  /*70d0*/  SHF.R.U32.HI R25, RZ, 0x8, R9 ;  /* 0x00000008ff197819 */ /* 0x000fe40000011609 */
[----:B------:R-:W-:Y:S02]  /*70e0*/  PRMT R20, R0, 0x7604, R3 ;  /* 0x0000760400147816 */ /* 0x000fe40000000003 */
[----:B0-----:R-:W-:Y:S02]  /*70f0*/  LOP3.LUT R13, R9, 0xff, RZ, 0xc0, !PT ;  /* 0x000000ff090d7812 */ /* 0x001fe400078ec0ff */
[----:B------:R-:W-:-:S02]  /*7100*/  SHF.R.U32.HI R3, RZ, 0x8, R10 ;  /* 0x00000008ff037819 */ /* 0x000fc4000001160a */
[----:B------:R-:W-:Y:S02]  /*7110*/  LOP3.LUT R0, R25, 0xff, RZ, 0xc0, !PT ;  /* 0x000000ff19007812 */ /* 0x000fe400078ec0ff */
[----:B------:R-:W-:Y:S02]  /*7120*/  LOP3.LUT R12, R10, 0xff, RZ, 0xc0, !PT ;  /* 0x000000ff0a0c7812 */ /* 0x000fe400078ec0ff */
[----:B------:R-:W-:Y:S02]  /*7130*/  LOP3.LUT R3, R3, 0xff, RZ, 0xc0, !PT ;  /* 0x000000ff03037812 */ /* 0x000fe400078ec0ff */
[----:B------:R-:W-:Y:S01]  /*7140*/  PRMT R28, R0, 0x7604, R13 ;  /* 0x00007604001c7816 */ /* 0x000fe2000000000d */
[----:B------:R-:W-:Y:S01]  /*7150*/  IMAD.IADD R0, R18, 0x1, R27 ;  /* 0x0000000112007824 */ /* 0x000fe200078e021b */
[----:B-1----:R-:W-:Y:S02]  /*7160*/  SHF.R.U32.HI R21, RZ, 0x8, R4 ;  /* 0x00000008ff157819 */ /* 0x002fe40000011604 */
[----:B------:R-:W-:-:S02]  /*7170*/  PRMT R30, R3, 0x7604, R12 ;  /* 0x00007604031e7816 */ /* 0x000fc4000000000c */
[----:B------:R-:W-:Y:S02]  /*7180*/  LOP3.LUT R24, R4, 0xff, RZ, 0xc0, !PT ;  /* 0x000000ff04187812 */ /* 0x000fe400078ec0ff */
[----:B------:R-:W-:Y:S02]  /*7190*/  LOP3.LUT R21, R21, 0xff, RZ, 0xc0, !PT ;  /* 0x000000ff15157812 */ /* 0x000fe400078ec0ff */
[----:B------:R-:W-:Y:S02]  /*71a0*/  SHF.R.U32.HI R3, RZ, 0x8, R6 ;  /* 0x00000008ff037819 */ /* 0x000fe40000011606 */
[----:B--2---:R-:W-:Y:S02]  /*71b0*/  SHF.R.U32.HI R14, RZ, 0x8, R11 ;  /* 0x00000008ff0e7819 */ /* 0x004fe4000001160b */
[----:B------:R-:W-:Y:S02]  /*71c0*/  PRMT R35, R21, 0x7604, R24 ;  /* 0x0000760415237816 */ /* 0x000fe40000000018 */
[----:B------:R-:W-:-:S02]  /*71d0*/  SHF.R.U32.HI R27, RZ, 0x8, R7 ;  /* 0x00000008ff1b7819 */ /* 0x000fc40000011607 */
[----:B------:R-:W-:Y:S02]  /*71e0*/  LOP3.LUT R25, R3, 0xff, RZ, 0xc0, !PT ;  /* 0x000000ff03197812 */ /* 0x000fe400078ec0ff */
[----:B------:R-:W-:Y:S02]  /*71f0*/  SHF.R.U32.HI R21, RZ, 0x8, R5 ;  /* 0x00000008ff157819 */ /* 0x000fe40000011605 */
[----:B------:R-:W-:Y:S02]  /*7200*/  LOP3.LUT R15, R11, 0xff, RZ, 0xc0, !PT ;  /* 0x000000ff0b0f7812 */ /* 0x000fe400078ec0ff */
[----:B------:R-:W-:Y:S02]  /*7210*/  LOP3.LUT R14, R14, 0xff, RZ, 0xc0, !PT ;  /* 0x000000ff0e0e7812 */ /* 0x000fe400078ec0ff */
[----:B------:R-:W-:Y:S02]  /*7220*/  LOP3.LUT R24, R5, 0xff, RZ, 0xc0, !PT ;  /* 0x000000ff05187812 */ /* 0x000fe400078ec0ff */
[----:B------:R-:W-:-:S02]  /*7230*/  LOP3.LUT R26, R6, 0xff, RZ, 0xc0, !PT ;  /* 0x000000ff061a7812 */ /* 0x000fc400078ec0ff */
[----:B------:R-:W-:Y:S02]  /*7240*/  LOP3.LUT R27, R27, 0xff, RZ, 0xc0, !PT ;  /* 0x000000ff1b1b7812 */ /* 0x000fe400078ec0ff */
[----:B------:R-:W-:Y:S02]  /*7250*/  LOP3.LUT R36, R7, 0xff, RZ, 0xc0, !PT ;  /* 0x000000ff07247812 */ /* 0x000fe400078ec0ff */
[----:B------:R-:W-:Y:S02]  /*7260*/  LOP3.LUT R21, R21, 0xff, RZ, 0xc0, !PT ;  /* 0x000000ff15157812 */ /* 0x000fe400078ec0ff */
[----:B------:R-:W-:Y:S02]  /*7270*/  PRMT R34, R14, 0x7604, R15 ;  /* 0x000076040e227816 */ /* 0x000fe4000000000f */
[----:B------:R-:W-:Y:S02]  /*7280*/  PRMT R37, R21, 0x7604, R24 ;  /* 0x0000760415257816 */ /* 0x000fe40000000018 */
[----:B------:R-:W-:-:S02]  /*7290*/  PRMT R39, R25, 0x7604, R26 ;  /* 0x0000760419277816 */ /* 0x000fc4000000001a */
[----:B------:R-:W-:Y:S02]  /*72a0*/  PRMT R36, R27, 0x7604, R36 ;  /* 0x000076041b247816 */ /* 0x000fe40000000024 */
[----:B------:R-:W-:-:S04]  /*72b0*/  SHF.R.U32.HI R21, RZ, 0x10, R9 ;  /* 0x00000010ff157819 */ /* 0x000fc80000011609 */
[----:B------:R-:W-:-:S04]  /*72c0*/  LOP3.LUT R21, R21, 0xff, RZ, 0xc0, !PT ;  /* 0x000000ff15157812 */ /* 0x000fc800078ec0ff */
[----:B------:R-:W-:Y:S02]  /*72d0*/  PRMT R21, R21, 0x7054, R28 ;  /* 0x0000705415157816 */ /* 0x000fe4000000001c */
[----:B------:R-:W-:-:S04]  /*72e0*/  SHF.R.U32.HI R28, RZ, 0x10, R5 ;  /* 0x00000010ff1c7819 */ /* 0x000fc80000011605 */
[----:B------:R-:W-:-:S04]  /*72f0*/  LOP3.LUT R28, R28, 0xff, RZ, 0xc0, !PT ;  /* 0x000000ff1c1c7812 */ /* 0x000fc800078ec0ff */
[----:B------:R-:W-:-:S04]  /*7300*/  PRMT R37, R28, 0x7054, R37 ;  /* 0x000070541c257816 */ /* 0x000fc80000000025 */
[----:B------:R-:W-:Y:S02]  /*7310*/  LOP3.LUT R37, R37, 0xff000000, R5, 0xf8, !PT ;  /* 0xff00000025257812 */ /* 0x000fe400078ef805 */
[----:B---3--:R-:W-:-:S04]  /*7320*/  LOP3.LUT R0, R33, 0x30, R0, 0xf8, !PT ;  /* 0x0000003021007812 */ /* 0x008fc800078ef800 */
[----:B------:R-:W-:Y:S02]  /*7330*/  LOP3.LUT R3, R0, R31, RZ, 0x3c, !PT ;  /* 0x0000001f00037212 */ /* 0x000fe400078e3cff */
[----:B------:R-:W-:Y:S02]  /*7340*/  SHF.R.U32.HI R31, RZ, 0x10, R11 ;  /* 0x00000010ff1f7819 */ /* 0x000fe4000001160b */
[----:B------:R-:W-:Y:S02]  /*7350*/  IADD3 R0, R16, R29, R3 ;  /* 0x0000001d10007210 */ /* 0x000fe40007ffe003 */
[----:B------:R-:W-:Y:S01]  /*7360*/  SHF.R.U32.HI R3, RZ, 0x10, R8 ;  /* 0x00000010ff037819 */ /* 0x000fe20000011608 */
[----:B------:R-:W0:Y:S01]  /*7370*/  LDS.128 R12, [R52+0xb000] ;  /* 0x00b00000340c7984 */ /* 0x000e220000000c00 */
[----:B------:R-:W-:Y:S02]  /*7380*/  SHF.R.U32.HI R29, RZ, 0x10, R10 ;  /* 0x00000010ff1d7819 */ /* 0x000fe4000001160a */
[----:B------:R-:W-:Y:S01]  /*7390*/  LOP3.LUT R3, R3, 0xff, RZ, 0xc0, !PT ;  /* 0x000000ff03037812 */ /* 0x000fe200078ec0ff */
[----:B------:R-:W1:Y:S01]  /*73a0*/  LDS.128 R24, [R0+0xb000] ;  /* 0x00b0000000187984 */ /* 0x000e620000000c00 */
[----:B------:R-:W-:-:S02]  /*73b0*/  LOP3.LUT R29, R29, 0xff, RZ, 0xc0, !PT ;  /* 0x000000ff1d1d7812 */ /* 0x000fc400078ec0ff */
[----:B------:R-:W-:Y:S02]  /*73c0*/  LOP3.LUT R31, R31, 0xff, RZ, 0xc0, !PT ;  /* 0x000000ff1f1f7812 */ /* 0x000fe400078ec0ff */
[----:B------:R-:W-:Y:S02]  /*73d0*/  PRMT R3, R3, 0x7054, R20 ;  /* 0x0000705403037816 */ /* 0x000fe40000000014 */
[----:B------:R-:W-:Y:S02]  /*73e0*/  PRMT R29, R29, 0x7054, R30 ;  /* 0x000070541d1d7816 */ /* 0x000fe4000000001e */
[----:B------:R-:W-:Y:S02]  /*73f0*/  SHF.R.U32.HI R20, RZ, 0x10, R4 ;  /* 0x00000010ff147819 */ /* 0x000fe40000011604 */
[----:B------:R-:W-:Y:S02]  /*7400*/  PRMT R33, R31, 0x7054, R34 ;  /* 0x000070541f217816 */ /* 0x000fe40000000022 */
[----:B------:R-:W-:-:S02]  /*7410*/  SHF.R.U32.HI R30, RZ, 0x10, R6 ;  /* 0x00000010ff1e7819 */ /* 0x000fc40000011606 */
[----:B------:R-:W-:Y:S02]  /*7420*/  SHF.R.U32.HI R31, RZ, 0x10, R7 ;  /* 0x00000010ff1f7819 */ /* 0x000fe40000011607 */
[----:B------:R-:W-:Y:S02]  /*7430*/  LOP3.LUT R20, R20, 0xff, RZ, 0xc0, !PT ;  /* 0x000000ff14147812 */ /* 0x000fe400078ec0ff */
[----:B------:R-:W-:Y:S02]  /*7440*/  LOP3.LUT R30, R30, 0xff, RZ, 0xc0, !PT ;  /* 0x000000ff1e1e7812 */ /* 0x000fe400078ec0ff */
[----:B------:R-:W-:Y:S02]  /*7450*/  LOP3.LUT R31, R31, 0xff, RZ, 0xc0, !PT ;  /* 0x000000ff1f1f7812 */ /* 0x000fe400078ec0ff */
[----:B------:R-:W-:Y:S02]  /*7460*/  PRMT R35, R20, 0x7054, R35 ;  /* 0x0000705414237816 */ /* 0x000fe40000000023 */
[----:B------:R-:W-:-:S02]  /*7470*/  PRMT R39, R30, 0x7054, R39 ;  /* 0x000070541e277816 */ /* 0x000fc40000000027 */
[----:B------:R-:W-:Y:S02]  /*7480*/  PRMT R41, R31, 0x7054, R36 ;  /* 0x000070541f297816 */ /* 0x000fe40000000024 */
[----:B------:R-:W-:Y:S02]  /*7490*/  LOP3.LUT R8, R3, 0xff000000, R8, 0xf8, !PT ;  /* 0xff00000003087812 */ /* 0x000fe400078ef808 */
[----:B------:R-:W-:Y:S02]  /*74a0*/  LOP3.LUT R31, R21, 0xff000000, R9, 0xf8, !PT ;  /* 0xff000000151f7812 */ /* 0x000fe400078ef809 */
[----:B------:R-:W-:Y:S02]  /*74b0*/  LOP3.LUT R3, R29, 0xff000000, R10, 0xf8, !PT ;  /* 0xff0000001d037812 */ /* 0x000fe400078ef80a */
[----:B------:R-:W-:Y:S02]  /*74c0*/  LOP3.LUT R20, R35, 0xff000000, R4, 0xf8, !PT ;  /* 0xff00000023147812 */ /* 0x000fe400078ef804 */
[----:B------:R-:W-:-:S02]  /*74d0*/  LOP3.LUT R34, R33, 0xff000000, R11, 0xf8, !PT ;  /* 0xff00000021227812 */ /* 0x000fc400078ef80b */
[----:B------:R-:W-:Y:S02]  /*74e0*/  LOP3.LUT R4, R39, 0xff000000, R6, 0xf8, !PT ;  /* 0xff00000027047812 */ /* 0x000fe400078ef806 */
[-C--:B0-----:R-:W-:Y:S02]  /*74f0*/  F2FP.F16.E4M3.UNPACK_B R10, R13.reuse ;  /* 0x0000000dff0a723e */ /* 0x081fe400020006ff */
[----:B------:R-:W-:Y:S02]  /*7500*/  F2FP.F16.E4M3.UNPACK_B R28, R13.H1 ;  /* 0x0000000dff1c723e */ /* 0x000fe400030006ff */
[-C--:B------:R-:W-:Y:S01]  /*7510*/  F2FP.F16.E4M3.UNPACK_B R13, R12.reuse ;  /* 0x0000000cff0d723e */ /* 0x080fe200020006ff */
[--C-:B------:R-:W-:Y:S01]  /*7520*/  HADD2.F32 R9, -RZ, R10.reuse.H0_H0 ;  /* 0x2000000aff097230 */ /* 0x100fe20000004100 */
[----:B------:R-:W-:Y:S01]  /*7530*/  F2FP.F16.E4M3.UNPACK_B R29, R12.H1 ;  /* 0x0000000cff1d723e */ /* 0x000fe200030006ff */
[----:B------:R-:W-:Y:S01]  /*7540*/  HADD2.F32 R10, -RZ, R10.H1_H1 ;  /* 0x3000000aff0a7230 */ /* 0x000fe20000004100 */
[----:B------:R-:W-:-:S02]  /*7550*/  F2FP.F16.E4M3.UNPACK_B R39, R37 ;  /* 0x00000025ff27723e */ /* 0x000fc400020006ff */
[----:B-1----:R-:W-:Y:S02]  /*7560*/  F2FP.F16.E4M3.UNPACK_B R11, R25 ;  /* 0x00000019ff0b723e */ /* 0x002fe400020006ff */
[----:B------:R-:W-:Y:S01]  /*7570*/  F2FP.F16.E4M3.UNPACK_B R12, R31 ;  /* 0x0000001fff0c723e */ /* 0x000fe200020006ff */
[----:B------:R-:W-:Y:S01]  /*7580*/  HADD2.F32 R40, -RZ, R39.H0_H0 ;  /* 0x20000027ff287230 */ /* 0x000fe20000004100 */
[-C--:B------:R-:W-:Y:S01]  /*7590*/  F2FP.F16.E4M3.UNPACK_B R30, R15.reuse ;  /* 0x0000000fff1e723e */ /* 0x080fe200020006ff */
[----:B------:R-:W-:Y:S01]  /*75a0*/  HADD2.F32 R6, -RZ, R11.H0_H0 ;  /* 0x2000000bff067230 */ /* 0x000fe20000004100 */
[----:B------:R-:W-:Y:S01]  /*75b0*/  F2FP.F16.E4M3.UNPACK_B R36, R15.H1 ;  /* 0x0000000fff24723e */ /* 0x000fe200030006ff */
[--C-:B------:R-:W-:Y:S01]  /*75c0*/  HADD2.F32 R15, -RZ, R12.reuse.H0_H0 ;  /* 0x2000000cff0f7230 */ /* 0x100fe20000004100 */
[-C--:B------:R-:W-:Y:S01]  /*75d0*/  F2FP.F16.E4M3.UNPACK_B R21, R24.reuse ;  /* 0x00000018ff15723e */ /* 0x080fe200020006ff */
[----:B------:R-:W-:Y:S01]  /*75e0*/  HADD2.F32 R39, -RZ, R39.H1_H1 ;  /* 0x30000027ff277230 */ /* 0x000fe20000004100 */
[----:B------:R-:W-:Y:S01]  /*75f0*/  F2FP.F16.E4M3.UNPACK_B R35, R24.H1 ;  /* 0x00000018ff23723e */ /* 0x000fe200030006ff */
[CC--:B------:R-:W-:Y:S01]  /*7600*/  FMUL.FTZ R24, R6.reuse, R40.reuse ;  /* 0x0000002806187220 */ /* 0x0c0fe20000410000 */
[-C--:B------:R-:W-:Y:S01]  /*7610*/  F2FP.F16.E4M3.UNPACK_B R33, R27.reuse ;  /* 0x0000001bff21723e */ /* 0x080fe200020006ff */
[----:B------:R-:W-:Y:S01]  /*7620*/  HADD2.F32 R11, -RZ, R11.H1_H1 ;  /* 0x3000000bff0b7230 */ /* 0x000fe20000004100 */
[----:B------:R-:W-:Y:S01]  /*7630*/  F2FP.F16.E4M3.UNPACK_B R38, R27.H1 ;  /* 0x0000001bff26723e */ /* 0x000fe200030006ff */
[----:B------:R-:W-:Y:S01]  /*7640*/  FMUL.FTZ R27, R6, R15 ;  /* 0x0000000f061b7220 */ /* 0x000fe20000410000 */
[----:B------:R-:W-:Y:S01]  /*7650*/  F2FP.F16.E4M3.UNPACK_B R25, R25.H1 ;  /* 0x00000019ff19723e */ /* 0x000fe200030006ff */
[C---:B------:R-:W-:Y:S01]  /*7660*/  FFMA.FTZ R6, R9.reuse, R15, -R24 ;  /* 0x0000000f09067223 */ /* 0x040fe20000010818 */
[----:B------:R-:W-:Y:S01]  /*7670*/  F2FP.F16.E4M3.UNPACK_B R37, R37.H1 ;  /* 0x00000025ff25723e */ /* 0x000fe200030006ff */
[----:B------:R-:W-:Y:S01]  /*7680*/  FFMA.FTZ R9, R9, R40, R27 ;  /* 0x0000002809097223 */ /* 0x000fe2000001001b */
[----:B------:R-:W-:Y:S01]  /*7690*/  F2FP.F16.E4M3.UNPACK_B R31, R31.H1 ;  /* 0x0000001fff1f723e */ /* 0x000fe200030006ff */
[----:B------:R-:W-:-:S02]  /*76a0*/  HADD2.F32 R24, -RZ, R12.H1_H1 ;  /* 0x3000000cff187230 */ /* 0x000fc40000004100 */
[-C--:B------:R-:W-:Y:S01]  /*76b0*/  FMUL.FTZ R43, R11, R39.reuse ;  /* 0x000000270b2b7220 */ /* 0x080fe20000410000 */
[----:B------:R-:W-:Y:S01]  /*76c0*/  HADD2.F32 R40, -RZ, R37.H0_H0 ;  /* 0x20000025ff287230 */ /* 0x000fe20000004100 */
[----:B------:R-:W-:Y:S01]  /*76d0*/  LOP3.LUT R41, R41, 0xff000000, R7, 0xf8, !PT ;  /* 0xff00000029297812 */ /* 0x000fe200078ef807 */
[----:B------:R-:W-:Y:S02]  /*76e0*/  HADD2.F32 R12, -RZ, R25.H0_H0 ;  /* 0x20000019ff0c7230 */ /* 0x000fe40000004100 */
[-C--:B------:R-:W-:Y:S01]  /*76f0*/  FMUL.FTZ R42, R11, R24.reuse ;  /* 0x000000180b2a7220 */ /* 0x080fe20000410000 */
[----:B------:R-:W-:Y:S02]  /*7700*/  HADD2.F32 R27, -RZ, R31.H0_H0 ;  /* 0x2000001fff1b7230 */ /* 0x000fe40000004100 */
[----:B------:R-:W-:Y:S01]  /*7710*/  FFMA.FTZ R11, R10, R24, -R43 ;  /* 0x000000180a0b7223 */ /* 0x000fe2000001082b */
[----:B------:R-:W-:Y:S02]  /*7720*/  HADD2.F32 R15, -RZ, R28.H0_H0 ;  /* 0x2000001cff0f7230 */ /* 0x000fe40000004100 */
[----:B------:R-:W-:Y:S01]  /*7730*/  FMUL.FTZ R44, R12, R40 ;  /* 0x000000280c2c7220 */ /* 0x000fe20000410000 */
[----:B------:R-:W-:Y:S01]  /*7740*/  FFMA.FTZ R10, R10, R39, R42 ;  /* 0x000000270a0a7223 */ /* 0x000fe2000001002a */
[----:B------:R-:W-:Y:S01]  /*7750*/  FMUL.FTZ R45, R12, R27 ;  /* 0x0000001b0c2d7220 */ /* 0x000fe20000410000 */
[----:B------:R-:W-:Y:S01]  /*7760*/  F2FP.F16.E4M3.UNPACK_B R42, R41 ;  /* 0x00000029ff2a723e */ /* 0x000fe200020006ff */
[----:B------:R-:W-:Y:S01]  /*7770*/  FFMA.FTZ R12, R15, R27, -R44 ;  /* 0x0000001b0f0c7223 */ /* 0x000fe2000001082c */
[----:B------:R-:W-:-:S02]  /*7780*/  HADD2.F32 R25, -RZ, R25.H1_H1 ;  /* 0x30000019ff197230 */ /* 0x000fc40000004100 */
[----:B------:R-:W-:Y:S01]  /*7790*/  FFMA.FTZ R15, R15, R40, R45 ;  /* 0x000000280f0f7223 */ /* 0x000fe2000001002d */
[----:B------:R-:W-:Y:S01]  /*77a0*/  HADD2.F32 R40, -RZ, R37.H1_H1 ;  /* 0x30000025ff287230 */ /* 0x000fe20000004100 */
[----:B------:R-:W-:Y:S01]  /*77b0*/  F2FP.F16.E4M3.UNPACK_B R37, R34 ;  /* 0x00000022ff25723e */ /* 0x000fe200020006ff */
[----:B------:R-:W-:Y:S01]  /*77c0*/  HADD2.F32 R31, -RZ, R31.H1_H1 ;  /* 0x3000001fff1f7230 */ /* 0x000fe20000004100 */
[----:B------:R-:W-:Y:S01]  /*77d0*/  F2FP.F16.E4M3.UNPACK_B R41, R41.H1 ;  /* 0x00000029ff29723e */ /* 0x000fe200030006ff */
[----:B------:R-:W-:Y:S02]  /*77e0*/  HADD2.F32 R28, -RZ, R28.H1_H1 ;  /* 0x3000001cff1c7230 */ /* 0x000fe40000004100 */
[C---:B------:R-:W-:Y:S01]  /*77f0*/  FMUL.FTZ R45, R25.reuse, R40 ;  /* 0x00000028192d7220 */ /* 0x040fe20000410000 */
[----:B------:R-:W-:Y:S02]  /*7800*/  HADD2.F32 R43, -RZ, R42.H0_H0 ;  /* 0x2000002aff2b7230 */ /* 0x000fe40000004100 */
[----:B------:R-:W-:Y:S01]  /*7810*/  FMUL.FTZ R47, R25, R31 ;  /* 0x0000001f192f7220 */ /* 0x000fe20000410000 */
[----:B------:R-:W-:-:S02]  /*7820*/  HADD2.F32 R27, -RZ, R33.H0_H0 ;  /* 0x20000021ff1b7230 */ /* 0x000fc40000004100 */
[C---:B------:R-:W-:Y:S01]  /*7830*/  FFMA.FTZ R25, R28.reuse, R31, -R45 ;  /* 0x0000001f1c197223 */ /* 0x040fe2000001082d */
[--C-:B------:R-:W-:Y:S02]  /*7840*/  HADD2.F32 R39, -RZ, R37.reuse.H0_H0 ;  /* 0x20000025ff277230 */ /* 0x100fe40000004100 */
[----:B------:R-:W-:Y:S01]  /*7850*/  FFMA.FTZ R28, R28, R40, R47 ;  /* 0x000000281c1c7223 */ /* 0x000fe2000001002f */
[----:B------:R-:W-:Y:S02]  /*7860*/  HADD2.F32 R24, -RZ, R30.H0_H0 ;  /* 0x2000001eff187230 */ /* 0x000fe40000004100 */
[C---:B------:R-:W-:Y:S01]  /*7870*/  FMUL.FTZ R49, R27.reuse, R43 ;  /* 0x0000002b1b317220 */ /* 0x040fe20000410000 */
[----:B------:R-:W-:Y:S02]  /*7880*/  HADD2.F32 R40, -RZ, R37.H1_H1 ;  /* 0x30000025ff287230 */ /* 0x000fe40000004100 */
[-C--:B------:R-:W-:Y:S01]  /*7890*/  FMUL.FTZ R44, R27, R39.reuse ;  /* 0x000000271b2c7220 */ /* 0x080fe20000410000 */
[----:B------:R-:W-:Y:S01]  /*78a0*/  F2FP.F16.E4M3.UNPACK_B R37, R34.H1 ;  /* 0x00000022ff25723e */ /* 0x000fe200030006ff */
[----:B------:R-:W-:Y:S01]  /*78b0*/  FFMA.FTZ R27, R24, R39, -R49 ;  /* 0x00000027181b7223 */ /* 0x000fe20000010831 */
[----:B------:R-:W-:-:S02]  /*78c0*/  HADD2.F32 R42, -RZ, R42.H1_H1 ;  /* 0x3000002aff2a7230 */ /* 0x000fc40000004100 */
[----:B------:R-:W-:Y:S01]  /*78d0*/  FFMA.FTZ R24, R24, R43, R44 ;  /* 0x0000002b18187223 */ /* 0x000fe2000001002c */
[----:B------:R-:W-:Y:S01]  /*78e0*/  HADD2.F32 R33, -RZ, R33.H1_H1 ;  /* 0x30000021ff217230 */ /* 0x000fe20000004100 */
[-C--:B------:R-:W-:Y:S01]  /*78f0*/  F2FP.F16.E4M3.UNPACK_B R7, R26.reuse ;  /* 0x0000001aff07723e */ /* 0x080fe200020006ff */
[----:B------:R-:W-:Y:S01]  /*7900*/  HADD2.F32 R31, -RZ, R30.H1_H1 ;  /* 0x3000001eff1f7230 */ /* 0x000fe20000004100 */
[----:B------:R-:W-:Y:S01]  /*7910*/  F2FP.F16.E4M3.UNPACK_B R26, R26.H1 ;  /* 0x0000001aff1a723e */ /* 0x000fe200030006ff */
[----:B------:R-:W-:Y:S02]  /*7920*/  HADD2.F32 R43, -RZ, R41.H0_H0 ;  /* 0x20000029ff2b7230 */ /* 0x000fe40000004100 */
[C---:B------:R-:W-:Y:S01]  /*7930*/  FMUL.FTZ R44, R33.reuse, R42 ;  /* 0x0000002a212c7220 */ /* 0x040fe20000410000 */
[----:B------:R-:W-:Y:S02]  /*7940*/  HADD2.F32 R30, -RZ, R38.H0_H0 ;  /* 0x20000026ff1e7230 */ /* 0x000fe40000004100 */
[----:B------:R-:W-:Y:S01]  /*7950*/  FMUL.FTZ R33, R33, R40 ;  /* 0x0000002821217220 */ /* 0x000fe20000410000 */
[----:B------:R-:W-:Y:S01]  /*7960*/  HADD2.F32 R39, -RZ, R37.H0_H0 ;  /* 0x20000025ff277230 */ /* 0x000fe20000004100 */
[----:B------:R-:W-:Y:S01]  /*7970*/  F2FP.F16.E4M3.UNPACK_B R5, R14 ;  /* 0x0000000eff05723e */ /* 0x000fe200020006ff */
[----:B------:R-:W-:-:S02]  /*7980*/  HADD2.F32 R34, -RZ, R36.H0_H0 ;  /* 0x20000024ff227230 */ /* 0x000fc40000004100 */
[C---:B------:R-:W-:Y:S01]  /*7990*/  FMUL.FTZ R45, R30.reuse, R43 ;  /* 0x0000002b1e2d7220 */ /* 0x040fe20000410000 */
[----:B------:R-:W-:Y:S02]  /*79a0*/  HADD2.F32 R38, -RZ, R38.H1_H1 ;  /* 0x30000026ff267230 */ /* 0x000fe40000004100 */
[-C--:B------:R-:W-:Y:S01]  /*79b0*/  FMUL.FTZ R46, R30, R39.reuse ;  /* 0x000000271e2e7220 */ /* 0x080fe20000410000 */
[C---:B------:R-:W-:Y:S01]  /*79c0*/  FFMA.FTZ R30, R31.reuse, R40, -R44 ;  /* 0x000000281f1e7223 */ /* 0x040fe2000001082c */
[----:B------:R-:W-:Y:S01]  /*79d0*/  FFMA.FTZ R31, R31, R42, R33 ;  /* 0x0000002a1f1f7223 */ /* 0x000fe20000010021 */
[C---:B------:R-:W-:Y:S01]  /*79e0*/  FFMA.FTZ R33, R34.reuse, R39, -R45 ;  /* 0x0000002722217223 */ /* 0x040fe2000001082d */
[----:B------:R-:W-:Y:S01]  /*79f0*/  FFMA.FTZ R34, R34, R43, R46 ;  /* 0x0000002b22227223 */ /* 0x000fe2000001002e */
[----:B------:R-:W-:Y:S01]  /*7a00*/  F2FP.F16.E4M3.UNPACK_B R43, R20.H1 ;  /* 0x00000014ff2b723e */ /* 0x000fe200030006ff */
[----:B------:R-:W-:Y:S01]  /*7a10*/  HADD2.F32 R45, -RZ, R41.H1_H1 ;  /* 0x30000029ff2d7230 */ /* 0x000fe20000004100 */
[----:B------:R-:W-:Y:S01]  /*7a20*/  F2FP.F16.E4M3.UNPACK_B R40, R8.H1 ;  /* 0x00000008ff28723e */ /* 0x000fe200030006ff */
[----:B------:R-:W-:Y:S01]  /*7a30*/  HADD2.F32 R42, -RZ, R37.H1_H1 ;  /* 0x30000025ff2a7230 */ /* 0x000fe20000004100 */
[----:B------:R-:W-:Y:S01]  /*7a40*/  F2FP.F16.E4M3.UNPACK_B R14, R14.H1 ;  /* 0x0000000eff0e723e */ /* 0x000fe200030006ff */
[----:B------:R-:W-:-:S02]  /*7a50*/  HADD2.F32 R37, -RZ, R36.H1_H1 ;  /* 0x30000024ff257230 */ /* 0x000fc40000004100 */
[C---:B------:R-:W-:Y:S01]  /*7a60*/  FMUL.FTZ R46, R38.reuse, R45 ;  /* 0x0000002d262e7220 */ /* 0x040fe20000410000 */
[----:B------:R-:W-:Y:S02]  /*7a70*/  HADD2.F32 R44, -RZ, R43.H0_H0 ;  /* 0x2000002bff2c7230 */ /* 0x000fe40000004100 */
[----:B------:R-:W-:Y:S01]  /*7a80*/  FMUL.FTZ R48, R38, R42 ;  /* 0x0000002a26307220 */ /* 0x000fe20000410000 */
[----:B------:R-:W-:Y:S01]  /*7a90*/  HADD2.F32 R36, -RZ, R35.H0_H0 ;  /* 0x20000023ff247230 */ /* 0x000fe20000004100 */
[----:B------:R-:W-:Y:S01]  /*7aa0*/  F2FP.SATFINITE.E4M3.F32.PACK_AB_MERGE_C R15, R28, R15, RZ ;  /* 0x0000000f1c0f723e */ /* 0x000fe200048070ff */
[----:B------:R-:W-:Y:S02]  /*7ab0*/  HADD2.F32 R41, -RZ, R40.H0_H0 ;  /* 0x20000028ff297230 */ /* 0x000fe40000004100 */
[----:B------:R-:W-:Y:S02]  /*7ac0*/  HADD2.F32 R39, -RZ, R29.H0_H0 ;  /* 0x2000001dff277230 */ /* 0x000fe40000004100 */
[----:B------:R-:W-:Y:S01]  /*7ad0*/  FMUL.FTZ R38, R36, R44 ;  /* 0x0000002c24267220 */ /* 0x000fe20000410000 */
[----:B------:R-:W-:-:S02]  /*7ae0*/  HADD2.F32 R35, -RZ, R35.H1_H1 ;  /* 0x30000023ff237230 */ /* 0x000fc40000004100 */
[-C--:B------:R-:W-:Y:S01]  /*7af0*/  FMUL.FTZ R47, R36, R41.reuse ;  /* 0x00000029242f7220 */ /* 0x080fe20000410000 */
[----:B------:R-:W-:Y:S01]  /*7b00*/  FFMA.FTZ R36, R37, R42, -R46 ;  /* 0x0000002a25247223 */ /* 0x000fe2000001082e */
[----:B------:R-:W-:Y:S02]  /*7b10*/  HADD2.F32 R42, -RZ, R43.H1_H1 ;  /* 0x3000002bff2a7230 */ /* 0x000fe40000004100 */
[C---:B------:R-:W-:Y:S01]  /*7b20*/  FFMA.FTZ R38, R39.reuse, R41, -R38 ;  /* 0x0000002927267223 */ /* 0x040fe20000010826 */
[----:B------:R-:W-:Y:S02]  /*7b30*/  HADD2.F32 R40, -RZ, R40.H1_H1 ;  /* 0x30000028ff287230 */ /* 0x000fe40000004100 */
[----:B------:R-:W-:Y:S01]  /*7b40*/  FFMA.FTZ R47, R39, R44, R47 ;  /* 0x0000002c272f7223 */ /* 0x000fe2000001002f */
[----:B------:R-:W-:Y:S01]  /*7b50*/  F2FP.F16.E4M3.UNPACK_B R41, R20 ;  /* 0x00000014ff29723e */ /* 0x000fe200020006ff */
[----:B------:R-:W-:Y:S01]  /*7b60*/  HADD2.F32 R29, -RZ, R29.H1_H1 ;  /* 0x3000001dff1d7230 */ /* 0x000fe20000004100 */
[----:B------:R-:W-:Y:S01]  /*7b70*/  F2FP.F16.E4M3.UNPACK_B R39, R8 ;  /* 0x00000008ff27723e */ /* 0x000fe200020006ff */
[C---:B------:R-:W-:Y:S01]  /*7b80*/  FMUL.FTZ R8, R35.reuse, R42 ;  /* 0x0000002a23087220 */ /* 0x040fe20000410000 */
[----:B------:R-:W-:Y:S01]  /*7b90*/  FMUL.FTZ R43, R35, R40 ;  /* 0x00000028232b7220 */ /* 0x000fe20000410000 */
[----:B------:R-:W-:Y:S01]  /*7ba0*/  FFMA.FTZ R37, R37, R45, R48 ;  /* 0x0000002d25257223 */ /* 0x000fe20000010030 */
[----:B------:R-:W-:-:S02]  /*7bb0*/  HADD2.F32 R35, -RZ, R41.H0_H0 ;  /* 0x20000029ff237230 */ /* 0x000fc40000004100 */
[C---:B------:R-:W-:Y:S01]  /*7bc0*/  FFMA.FTZ R45, R29.reuse, R40, -R8 ;  /* 0x000000281d2d7223 */ /* 0x040fe20000010808 */
[----:B------:R-:W-:Y:S02]  /*7bd0*/  HADD2.F32 R20, -RZ, R21.H0_H0 ;  /* 0x20000015ff147230 */ /* 0x000fe40000004100 */
[----:B------:R-:W-:Y:S01]  /*7be0*/  FFMA.FTZ R44, R29, R42, R43 ;  /* 0x0000002a1d2c7223 */ /* 0x000fe2000001002b */
[----:B------:R-:W-:Y:S01]  /*7bf0*/  HADD2.F32 R29, -RZ, R39.H0_H0 ;  /* 0x20000027ff1d7230 */ /* 0x000fe20000004100 */
[----:B------:R-:W-:Y:S01]  /*7c00*/  F2FP.SATFINITE.E4M3.F32.PACK_AB_MERGE_C R34, R37, R34, RZ ;  /* 0x000000222522723e */ /* 0x000fe200048070ff */
[----:B------:R-:W-:Y:S02]  /*7c10*/  HADD2.F32 R8, -RZ, R13.H0_H0 ;  /* 0x2000000dff087230 */ /* 0x000fe40000004100 */
[C---:B------:R-:W-:Y:S01]  /*7c20*/  FMUL.FTZ R43, R20.reuse, R35 ;  /* 0x00000023142b7220 */ /* 0x040fe20000410000 */
[----:B------:R-:W-:Y:S02]  /*7c30*/  HADD2.F32 R40, -RZ, R41.H1_H1 ;  /* 0x30000029ff287230 */ /* 0x000fe40000004100 */
[----:B------:R-:W-:Y:S01]  /*7c40*/  FMUL.FTZ R41, R20, R29 ;  /* 0x0000001d14297220 */ /* 0x000fe20000410000 */
[----:B------:R-:W-:-:S02]  /*7c50*/  HADD2.F32 R21, -RZ, R21.H1_H1 ;  /* 0x30000015ff157230 */ /* 0x000fc40000004100 */
[C---:B------:R-:W-:Y:S01]  /*7c60*/  FFMA.FTZ R43, R8.reuse, R29, -R43 ;  /* 0x0000001d082b7223 */ /* 0x040fe2000001082b */
[----:B------:R-:W-:Y:S01]  /*7c70*/  HADD2.F32 R20, -RZ, R39.H1_H1 ;  /* 0x30000027ff147230 */ /* 0x000fe20000004100 */
[----:B------:R-:W-:Y:S01]  /*7c80*/  F2FP.F16.E4M3.UNPACK_B R29, R4.H1 ;  /* 0x00000004ff1d723e */ /* 0x000fe200030006ff */
[----:B------:R-:W-:Y:S02]  /*7c90*/  HADD2.F32 R13, -RZ, R13.H1_H1 ;  /* 0x3000000dff0d7230 */ /* 0x000fe40000004100 */
[C---:B------:R-:W-:Y:S01]  /*7ca0*/  FMUL.FTZ R42, R21.reuse, R40 ;  /* 0x00000028152a7220 */ /* 0x040fe20000410000 */
[----:B------:R-:W-:Y:S01]  /*7cb0*/  FFMA.FTZ R41, R8, R35, R41 ;  /* 0x0000002308297223 */ /* 0x000fe20000010029 */
[-C--:B------:R-:W-:Y:S01]  /*7cc0*/  F2FP.F16.E4M3.UNPACK_B R8, R3.reuse.H1 ;  /* 0x00000003ff08723e */ /* 0x080fe200030006ff */
[-C--:B------:R-:W-:Y:S01]  /*7cd0*/  FMUL.FTZ R21, R21, R20.reuse ;  /* 0x0000001415157220 */ /* 0x080fe20000410000 */
[----:B------:R-:W-:Y:S01]  /*7ce0*/  FFMA.FTZ R42, R13, R20, -R42 ;  /* 0x000000140d2a7223 */ /* 0x000fe2000001082a */
[----:B------:R-:W-:Y:S01]  /*7cf0*/  HADD2.F32 R35, -RZ, R29.H0_H0 ;  /* 0x2000001dff237230 */ /* 0x000fe20000004100 */
[----:B------:R-:W-:Y:S01]  /*7d00*/  F2FP.F16.E4M3.UNPACK_B R3, R3 ;  /* 0x00000003ff03723e */ /* 0x000fe200020006ff */
[----:B------:R-:W-:-:S02]  /*7d10*/  HADD2.F32 R20, -RZ, R26.H0_H0 ;  /* 0x2000001aff147230 */ /* 0x000fc40000004100 */
[----:B------:R-:W-:Y:S01]  /*7d20*/  FFMA.FTZ R40, R13, R40, R21 ;  /* 0x000000280d287223 */ /* 0x000fe20000010015 */
[--C-:B------:R-:W-:Y:S01]  /*7d30*/  HADD2.F32 R13, -RZ, R8.reuse.H0_H0 ;  /* 0x20000008ff0d7230 */ /* 0x100fe20000004100 */
[----:B------:R-:W-:Y:S01]  /*7d40*/  F2FP.SATFINITE.E4M3.F32.PACK_AB_MERGE_C R9, R10, R9, R15 ;  /* 0x000000090a09723e */ /* 0x000fe2000480700f */
[----:B------:R-:W-:Y:S02]  /*7d50*/  HADD2.F32 R21, -RZ, R8.H1_H1 ;  /* 0x30000008ff157230 */ /* 0x000fe40000004100 */
[C---:B------:R-:W-:Y:S01]  /*7d60*/  FMUL.FTZ R39, R20.reuse, R35 ;  /* 0x0000002314277220 */ /* 0x040fe20000410000 */
[----:B------:R-:W-:Y:S02]  /*7d70*/  HADD2.F32 R8, -RZ, R14.H0_H0 ;  /* 0x2000000eff087230 */ /* 0x000fe40000004100 */
[----:B------:R-:W-:Y:S01]  /*7d80*/  FMUL.FTZ R49, R20, R13 ;  /* 0x0000000d14317220 */ /* 0x000fe20000410000 */
[----:B------:R-:W-:Y:S02]  /*7d90*/  HADD2.F32 R29, -RZ, R29.H1_H1 ;  /* 0x3000001dff1d7230 */ /* 0x000fe40000004100 */
[----:B------:R-:W-:-:S02]  /*7da0*/  HADD2.F32 R26, -RZ, R26.H1_H1 ;  /* 0x3000001aff1a7230 */ /* 0x000fc40000004100 */
[C---:B------:R-:W-:Y:S01]  /*7db0*/  FFMA.FTZ R39, R8.reuse, R13, -R39 ;  /* 0x0000000d08277223 */ /* 0x040fe20000010827 */
[----:B------:R-:W-:Y:S01]  /*7dc0*/  HADD2.F32 R14, -RZ, R14.H1_H1 ;  /* 0x3000000eff0e7230 */ /* 0x000fe20000004100 */
[----:B------:R-:W-:Y:S01]  /*7dd0*/  F2FP.F16.E4M3.UNPACK_B R13, R4 ;  /* 0x00000004ff0d723e */ /* 0x000fe200020006ff */
[----:B------:R-:W-:Y:S01]  /*7de0*/  FFMA.FTZ R49, R8, R35, R49 ;  /* 0x0000002308317223 */ /* 0x000fe20000010031 */
[C---:B------:R-:W-:Y:S01]  /*7df0*/  FMUL.FTZ R51, R26.reuse, R29 ;  /* 0x0000001d1a337220 */ /* 0x040fe20000410000 */
[----:B------:R-:W-:Y:S01]  /*7e00*/  FMUL.FTZ R26, R26, R21 ;  /* 0x000000151a1a7220 */ /* 0x000fe20000410000 */
[----:B------:R-:W-:Y:S02]  /*7e10*/  HADD2.F32 R8, -RZ, R3.H0_H0 ;  /* 0x20000003ff087230 */ /* 0x000fe40000004100 */
[----:B------:R-:W-:Y:S02]  /*7e20*/  HADD2.F32 R20, -RZ, R13.H0_H0 ;  /* 0x2000000dff147230 */ /* 0x000fe40000004100 */
[----:B------:R-:W-:Y:S01]  /*7e30*/  FFMA.FTZ R50, R14, R29, R26 ;  /* 0x0000001d0e327223 */ /* 0x000fe2000001001a */
[----:B------:R-:W-:-:S02]  /*7e40*/  HADD2.F32 R4, -RZ, R7.H0_H0 ;  /* 0x20000007ff047230 */ /* 0x000fc40000004100 */
[----:B------:R-:W-:Y:S01]  /*7e50*/  FFMA.FTZ R48, R14, R21, -R51 ;  /* 0x000000150e307223 */ /* 0x000fe20000010833 */
[----:B------:R-:W-:Y:S02]  /*7e60*/  HADD2.F32 R26, -RZ, R13.H1_H1 ;  /* 0x3000000dff1a7230 */ /* 0x000fe40000004100 */
[----:B------:R-:W-:Y:S02]  /*7e70*/  HADD2.F32 R7, -RZ, R7.H1_H1 ;  /* 0x30000007ff077230 */ /* 0x000fe40000004100 */
[C---:B------:R-:W-:Y:S01]  /*7e80*/  FMUL.FTZ R46, R4.reuse, R20 ;  /* 0x00000014042e7220 */ /* 0x040fe20000410000 */
[----:B------:R-:W-:Y:S02]  /*7e90*/  HADD2.F32 R14, -RZ, R3.H1_H1 ;  /* 0x30000003ff0e7230 */ /* 0x000fe40000004100 */
[----:B------:R-:W-:Y:S01]  /*7ea0*/  FMUL.FTZ R13, R4, R8 ;  /* 0x00000008040d7220 */ /* 0x000fe20000410000 */
[--C-:B------:R-:W-:Y:S02]  /*7eb0*/  HADD2.F32 R3, -RZ, R5.reuse.H0_H0 ;  /* 0x20000005ff037230 */ /* 0x100fe40000004100 */
[----:B------:R-:W-:Y:S01]  /*7ec0*/  FMUL.FTZ R4, R7, R26 ;  /* 0x0000001a07047220 */ /* 0x000fe20000410000 */
[----:B------:R-:W-:-:S02]  /*7ed0*/  HADD2.F32 R5, -RZ, R5.H1_H1 ;  /* 0x30000005ff057230 */ /* 0x000fc40000004100 */
[----:B------:R-:W-:Y:S01]  /*7ee0*/  FMUL.FTZ R7, R7, R14 ;  /* 0x0000000e07077220 */ /* 0x000fe20000410000 */
[----:B------:R-:W-:Y:S01]  /*7ef0*/  F2FP.SATFINITE.E4M3.F32.PACK_AB_MERGE_C R39, R48, R39, RZ ;  /* 0x000000273027723e */ /* 0x000fe200048070ff */
[C---:B------:R-:W-:Y:S01]  /*7f00*/  FFMA.FTZ R46, R3.reuse, R8, -R46 ;  /* 0x00000008032e7223 */ /* 0x040fe2000001082e */
[----:B------:R-:W-:Y:S01]  /*7f10*/  FFMA.FTZ R13, R3, R20, R13 ;  /* 0x00000014030d7223 */ /* 0x000fe2000001000d */
[C---:B------:R-:W-:Y:S01]  /*7f20*/  FFMA.FTZ R3, R5.reuse, R14, -R4 ;  /* 0x0000000e05037223 */ /* 0x040fe20000010804 */
[----:B------:R-:W-:Y:S01]  /*7f30*/  FFMA.FTZ R26, R5, R26, R7 ;  /* 0x0000001a051a7223 */ /* 0x000fe20000010007 */
[----:B------:R-:W-:Y:S02]  /*7f40*/  F2FP.SATFINITE.E4M3.F32.PACK_AB_MERGE_C R5, R25, R12, RZ ;  /* 0x0000000c1905723e */ /* 0x000fe400048070ff */
[----:B------:R-:W-:Y:S02]  /*7f50*/  F2FP.SATFINITE.E4M3.F32.PACK_AB_MERGE_C R7, R36, R33, RZ ;  /* 0x000000212407723e */ /* 0x000fe400048070ff */
[----:B------:R-:W-:-:S02]  /*7f60*/  F2FP.SATFINITE.E4M3.F32.PACK_AB_MERGE_C R4, R45, R38, RZ ;  /* 0x000000262d04723e */ /* 0x000fc400048070ff */
[----:B------:R-:W-:Y:S02]  /*7f70*/  F2FP.SATFINITE.E4M3.F32.PACK_AB_MERGE_C R8, R44, R47, RZ ;  /* 0x0000002f2c08723e */ /* 0x000fe400048070ff */
[----:B------:R-:W-:Y:S02]  /*7f80*/  F2FP.SATFINITE.E4M3.F32.PACK_AB_MERGE_C R49, R50, R49, RZ ;  /* 0x000000313231723e */ /* 0x000fe400048070ff */
[----:B------:R-:W-:Y:S02]  /*7f90*/  F2FP.SATFINITE.E4M3.F32.PACK_AB_MERGE_C R5, R11, R6, R5 ;  /* 0x000000060b05723e */ /* 0x000fe40004807005 */
[----:B------:R-:W-:Y:S02]  /*7fa0*/  F2FP.SATFINITE.E4M3.F32.PACK_AB_MERGE_C R7, R30, R27, R7 ;  /* 0x0000001b1e07723e */ /* 0x000fe40004807007 */
[----:B------:R-:W-:Y:S02]  /*7fb0*/  F2FP.SATFINITE.E4M3.F32.PACK_AB_MERGE_C R4, R42, R43, R4 ;  /* 0x0000002b2a04723e */ /* 0x000fe40004807004 */
[----:B------:R-:W-:-:S02]  /*7fc0*/  F2FP.SATFINITE.E4M3.F32.PACK_AB_MERGE_C R6, R3, R46, R39 ;  /* 0x0000002e0306723e */ /* 0x000fc40004807027 */
[----:B------:R-:W-:Y:S02]  /*7fd0*/  F2FP.SATFINITE.E4M3.F32.PACK_AB_MERGE_C R11, R31, R24, R34 ;  /* 0x000000181f0b723e */ /* 0x000fe40004807022 */
[----:B------:R-:W-:Y:S01]  /*7fe0*/  F2FP.SATFINITE.E4M3.F32.PACK_AB_MERGE_C R8, R40, R41, R8 ;  /* 0x000000292808723e */ /* 0x000fe20004807008 */
[----:B------:R0:W-:Y:S01]  /*7ff0*/  STS.128 [R52+0xb000], R4 ;  /* 0x00b0000434007388 */ /* 0x0001e20000000c00 */
[----:B------:R-:W-:-:S05]  /*8000*/  F2FP.SATFINITE.E4M3.F32.PACK_AB_MERGE_C R10, R26, R13, R49 ;  /* 0x0000000d1a0a723e */ /* 0x000fca0004807031 */
[----:B------:R0:W-:Y:S02]  /*8010*/  STS.128 [R0+0xb000], R8 ;  /* 0x00b0000800007388 */ /* 0x0001e40000000c00 */
.L_x_374:
[----:B------:R-:W-:Y:S05]  /*8020*/  BSYNC B0 ;  /* 0x0000000000007941 */ /* 0x000fea0003800000 */
.L_x_367:
[----:B------:R-:W-:Y:S01]  /*8030*/  @!PT LDS RZ, [RZ] ;  /* 0x00000000fffff984 */ /* 0x000fe20000000800 */
[----:B------:R-:W-:Y:S01]  /*8040*/  @!PT LDS RZ, [RZ] ;  /* 0x00000000fffff984 */ /* 0x000fe20000000800 */
[----:B------:R-:W-:Y:S01]  /*8050*/  @!PT LDS RZ, [RZ] ;  /* 0x00000000fffff984 */ /* 0x000fe20000000800 */
[----:B------:R-:W-:Y:S01]  /*8060*/  @!PT LDS RZ, [RZ] ;  /* 0x00000000fffff984 */ /* 0x000fe20000000800 */
[----:B------:R1:W-:Y:S06]  /*8070*/  MEMBAR.ALL.CTA ;  /* 0x0000000000007992 */ /* 0x0003ec0000008000 */
[----:B-1----:R-:W1:Y:S01]  /*8080*/  FENCE.VIEW.ASYNC.S ;  /* 0x00000000000073c6 */ /* 0x002e620000000000 */
[----:B------:R-:W-:Y:S05]  /*8090*/  WARPSYNC.ALL ;  /* 0x0000000000007948 */ /* 0x000fea0003800000 */
[----:B-1----:R-:W-:Y:S06]  /*80a0*/  BAR.SYNC.DEFER_BLOCKING 0xd, 0x180 ;  /* 0x0346000000007b1d */ /* 0x002fec0000010000 */
.L_x_364:
[----:B0--3--:R-:W3:Y:S02]  /*80b0*/  LDL R0, [R1+0x8] ;  /* 0x0000080001007983 */ /* 0x009ee40000100800 */
[----:B---3--:R-:W-:-:S13]  /*80c0*/  ISETP.NE.AND P0, PT, R0, 0x3, PT ;  /* 0x000000030000780c */ /* 0x008fda0003f05270 */
[----:B------:R-:W-:Y:S05]  /*80d0*/  @!P0 BRA `(.L_x_382) ;  /* 0x0000000000048947 */ /* 0x000fea0003800000 */
[----:B------:R-:W-:Y:S01]  /*80e0*/  BPT.TRAP 0x1 ;  /* 0x000000040000795c */ /* 0x000fe20000300000 */
.L_x_382:
[----:B------:R-:W3:Y:S04]  /*80f0*/  LDL R0, [R1+0x4] ;  /* 0x0000040001007983 */ /* 0x000ee80000100800 */
[----:B-1--4-:R-:W4:Y:S01]  /*8100*/  LDL R3, [R1+0xc] ;  /* 0x00000c0001037983 */ /* 0x012f220000100800 */
[----:B---3--:R-:W-:Y:S01]  /*8110*/  IMAD R0, R0, 0x8, R16 ;  /* 0x0000000800007824 */ /* 0x008fe200078e0210 */
[----:B----45:R-:W-:-:S04]  /*8120*/  SHF.L.U32 R7, R3, 0x1f, RZ ;  /* 0x0000001f03077819 */ /* 0x030fc800000006ff */
[----:B------:R0:W1:Y:S01]  /*8130*/  SYNCS.PHASECHK.TRANS64.TRYWAIT P1, [R0+URZ+0x13230], R7 ;  /* 0x01323007000075a7 */ /* 0x000062000802017f */
[----:B------:R-:W-:Y:S05]  /*8140*/  @!P0 BRA `(.L_x_383) ;  /* 0x0000000000048947 */ /* 0x000fea0003800000 */
[----:B------:R-:W-:Y:S01]  /*8150*/  BPT.TRAP 0x1 ;  /* 0x000000040000795c */ /* 0x000fe20000300000 */
.L_x_383:
[----:B------:R-:W-:Y:S01]  /*8160*/  VIADD R3, R16, 0xe000 ;  /* 0x0000e00010037836 */ /* 0x000fe20000000000 */
[----:B------:R-:W-:Y:S01]  /*8170*/  LOP3.LUT R4, R32, 0x10000, RZ, 0xfc, !PT ;  /* 0x0001000020047812 */ /* 0x000fe200078efcff */
[----:B------:R-:W-:-:S03]  /*8180*/  IMAD.MOV.U32 R5, RZ, RZ, -0x7fffffe0 ;  /* 0x80000020ff057424 */ /* 0x000fc600078e00ff */
[----:B------:R-:W-:-:S04]  /*8190*/  SHF.R.U32.HI R3, RZ, 0x4, R3 ;  /* 0x00000004ff037819 */ /* 0x000fc80000011603 */
[----:B------:R-:W-:-:S04]  /*81a0*/  LOP3.LUT R3, R3, 0x3fff, RZ, 0xc0, !PT ;  /* 0x00003fff03037812 */ /* 0x000fc800078ec0ff */
[----:B------:R-:W-:-:S05]  /*81b0*/  LOP3.LUT R3, R3, 0x10000, RZ, 0xfc, !PT ;  /* 0x0001000003037812 */ /* 0x000fca00078efcff */
[----:B------:R3:W-:Y:S01]  /*81c0*/  STL [R1+0x24], R3 ;  /* 0x0000240301007387 */ /* 0x0007e20000100800 */
[----:B-1----:R-:W-:Y:S05]  /*81d0*/  @P1 BRA `(.L_x_384) ;  /* 0x0000000000081947 */ /* 0x002fea0003800000 */
[----:B------:R-:W1:Y:S02]  /*81e0*/  SYNCS.PHASECHK.TRANS64.TRYWAIT P1, [R0+URZ+0x13230], R7 ;  /* 0x01323007000075a7 */ /* 0x000e64000802017f */
[----:B-1----:R-:W-:Y:S05]  /*81f0*/  @!P1 BRA `(.L_x_385) ;  /* 0x000000fc00509947 */ /* 0x002fea0003800000 */
.L_x_384:
[----:B---3--:R-:W3:Y:S04]  /*8200*/  LDL R3, [R1+0x24] ;  /* 0x0000240001037983 */ /* 0x008ee80000100800 */
[----:B------:R-:W3:Y:S01]  /*8210*/  LDL R106, [R1+0x4] ;  /* 0x00000400016a7983 */ /* 0x000ee20000100800 */
[----:B------:R-:W-:Y:S01]  /*8220*/  IMAD.MOV.U32 R9, RZ, RZ, -0x7fffffe0 ;  /* 0x80000020ff097424 */ /* 0x000fe200078e00ff */
[----:B------:R-:W-:Y:S05]  /*8230*/  WARPSYNC.ALL ;  /* 0x0000000000007948 */ /* 0x000fea0003800000 */
[----:B------:R-:W-:Y:S01]  /*8240*/  R2UR UR4, R4 ;  /* 0x00000000040472ca */ /* 0x000fe200000e0000 */
[----:B------:R-:W4:Y:S01]  /*8250*/  LDL R107, [R1+0x54] ;  /* 0x00005400016b7983 */ /* 0x000f220000100800 */
[----:B------:R-:W-:-:S02]  /*8260*/  R2UR UR5, R5 ;  /* 0x00000000050572ca */ /* 0x000fc400000e0000 */
[----:B------:R-:W-:Y:S01]  /*8270*/  R2UR UR7, R9 ;  /* 0x00000000090772ca */ /* 0x000fe200000e0000 */
[----:B------:R-:W-:Y:S01]  /*8280*/  WARPGROUP.ARRIVE ;  /* 0x00000000000079c5 */ /* 0x000fe20000000000 */
[----:B01----:R-:W-:Y:S01]  /*8290*/  MOV R7, 0x80000020 ;  /* 0x8000002000077802 */ /* 0x003fe20000000f00 */
[----:B------:R-:W-:Y:S01]  /*82a0*/  IMAD.MOV.U32 R11, RZ, RZ, -0x7fffffe0 ;  /* 0x80000020ff0b7424 */ /* 0x000fe200078e00ff */
[C---:B------:R-:W-:Y:S02]  /*82b0*/  R2UR UR8, R4.reuse ;  /* 0x00000000040872ca */ /* 0x040fe400000e0000 */
[----:B------:R-:W-:Y:S02]  /*82c0*/  R2UR UR9, R5 ;  /* 0x00000000050972ca */ /* 0x000fe400000e0000 */
[----:B------:R-:W-:Y:S02]  /*82d0*/  R2UR UR11, R11 ;  /* 0x000000000b0b72ca */ /* 0x000fe400000e0000 */
[----:B------:R-:W-:-:S02]  /*82e0*/  R2UR UR12, R4 ;  /* 0x00000000040c72ca */ /* 0x000fc400000e0000 */
[C---:B------:R-:W-:Y:S01]  /*82f0*/  R2UR UR13, R5.reuse ;  /* 0x00000000050d72ca */ /* 0x040fe200000e0000 */
[----:B------:R-:W-:Y:S01]  /*8300*/  IMAD.MOV.U32 R11, RZ, RZ, -0x7fffffe0 ;  /* 0x80000020ff0b7424 */ /* 0x000fe200078e00ff */
[----:B------:R-:W-:Y:S02]  /*8310*/  R2UR UR16, R4 ;  /* 0x00000000041072ca */ /* 0x000fe400000e0000 */
[----:B------:R-:W-:Y:S02]  /*8320*/  R2UR UR17, R5 ;  /* 0x00000000051172ca */ /* 0x000fe400000e0000 */
[----:B--2---:R-:W-:Y:S01]  /*8330*/  P2R R14, PR, RZ, 0x1 ;  /* 0x00000001ff0e7803 */ /* 0x004fe20000000000 */
[----:B---3--:R-:W-:-:S05]  /*8340*/  IMAD R8, R106, 0x280, R3 ;  /* 0x000002806a087824 */ /* 0x008fca00078e0203 */
[----:B------:R-:W-:-:S13]  /*8350*/  R2UR UR6, R8 ;  /* 0x00000000080672ca */ /* 0x000fda00000e0000 */
[----:B------:R-:W-:Y:S01]  /*8360*/  QGMMA.64x32x32.F32.E4M3.E4M3 R88, gdesc[UR4], RZ, !UPT, gsb0 ;  /* 0x00600000045879f3 */ /* 0x000fe2000c0008ff */
[----:B------:R-:W-:Y:S01]  /*8370*/  VIADD R6, R8, 0x80 ;  /* 0x0000008008067836 */ /* 0x000fe20000000000 */
[----:B------:R-:W-:Y:S02]  /*8380*/  R2UR UR7, R7 ;  /* 0x00000000070772ca */ /* 0x000fe400000e0000 */
[----:B------:R-:W-:Y:S02]  /*8390*/  R2UR UR4, R4 ;  /* 0x00000000040472ca */ /* 0x000fe400000e0000 */
[----:B------:R-:W-:Y:S02]  /*83a0*/  R2UR UR6, R6 ;  /* 0x00000000060672ca */ /* 0x000fe400000e0000 */
[----:B------:R-:W-:Y:S01]  /*83b0*/  R2UR UR5, R5 ;  /* 0x00000000050572ca */ /* 0x000fe200000e0000 */
[----:B------:R-:W-:Y:S02]  /*83c0*/  WARPGROUP.DEPBAR.LE gsb0, 0x0 ;  /* 0x00008000000079c5 */ /* 0x000fe40000010000 */
[----:B------:R-:W-:-:S10]  /*83d0*/  WARPGROUP.ARRIVE ;  /* 0x00000000000079c5 */ /* 0x000fd40000000000 */
[----:B------:R-:W-:Y:S01]  /*83e0*/  QGMMA.64x32x32.F32.E4M3.E4M3 R72, gdesc[UR4], RZ, !UPT, gsb0 ;  /* 0x00600000044879f3 */ /* 0x000fe2000c0008ff */
[----:B------:R-:W-:-:S05]  /*83f0*/  VIADD R10, R8, 0x100 ;  /* 0x00000100080a7836 */ /* 0x000fca0000000000 */
[----:B------:R-:W-:Y:S01]  /*8400*/  R2UR UR10, R10 ;  /* 0x000000000a0a72ca */ /* 0x000fe200000e0000 */
[----:B------:R-:W-:Y:S02]  /*8410*/  WARPGROUP.DEPBAR.LE gsb0, 0x0 ;  /* 0x00008000000079c5 */ /* 0x000fe40000010000 */
[----:B------:R-:W-:-:S10]  /*8420*/  WARPGROUP.ARRIVE ;  /* 0x00000000000079c5 */ /* 0x000fd40000000000 */
[----:B------:R-:W-:Y:S01]  /*8430*/  QGMMA.64x32x32.F32.E4M3.E4M3 R56, gdesc[UR8], RZ, !UPT, gsb0 ;  /* 0x00600000083879f3 */ /* 0x000fe2000c0008ff */
[----:B------:R-:W-:Y:S02]  /*8440*/  VIADD R6, R8, 0x180 ;  /* 0x0000018008067836 */ /* 0x000fe40000000000 */
[----:B------:R-:W-:-:S03]  /*8450*/  IMAD.MOV.U32 R7, RZ, RZ, -0x7fffffe0 ;  /* 0x80000020ff077424 */ /* 0x000fc600078e00ff */
[----:B------:R-:W-:Y:S02]  /*8460*/  R2UR UR14, R6 ;  /* 0x00000000060e72ca */ /* 0x000fe400000e0000 */
[----:B------:R-:W-:Y:S01]  /*8470*/  R2UR UR15, R7 ;  /* 0x00000000070f72ca */ /* 0x000fe200000e0000 */
[----:B------:R-:W-:Y:S02]  /*8480*/  WARPGROUP.DEPBAR.LE gsb0, 0x0 ;  /* 0x00008000000079c5 */ /* 0x000fe40000010000 */
[----:B------:R-:W-:-:S10]  /*8490*/  WARPGROUP.ARRIVE ;  /* 0x00000000000079c5 */ /* 0x000fd40000000000 */
[----:B------:R-:W-:Y:S01]  /*84a0*/  QGMMA.64x32x32.F32.E4M3.E4M3 R40, gdesc[UR12], RZ, !UPT, gsb0 ;  /* 0x006000000c2879f3 */ /* 0x000fe2000c0008ff */
[----:B------:R-:W-:Y:S01]  /*84b0*/  VIADD R10, R8, 0x200 ;  /* 0x00000200080a7836 */ /* 0x000fe20000000000 */
[----:B------:R-:W-:-:S04]  /*84c0*/  R2UR UR19, R11 ;  /* 0x000000000b1372ca */ /* 0x000fc800000e0000 */
[----:B------:R-:W-:Y:S01]  /*84d0*/  R2UR UR18, R10 ;  /* 0x000000000a1272ca */ /* 0x000fe200000e0000 */
[----:B------:R-:W-:Y:S02]  /*84e0*/  WARPGROUP.DEPBAR.LE gsb0, 0x0 ;  /* 0x00008000000079c5 */ /* 0x000fe40000010000 */
[----:B------:R-:W-:-:S10]  /*84f0*/  WARPGROUP.ARRIVE ;  /* 0x00000000000079c5 */ /* 0x000fd40000000000 */
[----:B------:R-:W-:Y:S01]  /*8500*/  QGMMA.64x32x32.F32.E4M3.E4M3 R24, gdesc[UR16], RZ, !UPT, gsb0 ;  /* 0x00600000101879f3 */ /* 0x000fe2000c0008ff */
[----:B------:R-:W-:Y:S02]  /*8510*/  VIADD R12, R8, 0x2 ;  /* 0x00000002080c7836 */ /* 0x000fe40000000000 */
[----:B------:R-:W-:Y:S02]  /*8520*/  VIADD R6, R4, 0x2 ;  /* 0x0000000204067836 */ /* 0x000fe40000000000 */
[----:B------:R-:W-:Y:S02]  /*8530*/  IMAD.MOV.U32 R13, RZ, RZ, -0x7fffffe0 ;  /* 0x80000020ff0d7424 */ /* 0x000fe400078e00ff */
[----:B------:R-:W-:Y:S01]  /*8540*/  IMAD.MOV.U32 R7, RZ, RZ, -0x7fffffe0 ;  /* 0x80000020ff077424 */ /* 0x000fe200078e00ff */
[----:B------:R-:W-:Y:S02]  /*8550*/  R2UR UR22, R12 ;  /* 0x000000000c1672ca */ /* 0x000fe400000e0000 */
[----:B------:R-:W-:-:S02]  /*8560*/  R2UR UR23, R13 ;  /* 0x000000000d1772ca */ /* 0x000fc400000e0000 */
[----:B------:R-:W-:Y:S02]  /*8570*/  R2UR UR20, R6 ;  /* 0x00000000061472ca */ /* 0x000fe400000e0000 */
[----:B------:R-:W-:Y:S01]  /*8580*/  R2UR UR21, R7 ;  /* 0x00000000071572ca */ /* 0x000fe200000e0000 */
[----:B------:R-:W-:Y:S02]  /*8590*/  WARPGROUP.DEPBAR.LE gsb0, 0x0 ;  /* 0x00008000000079c5 */ /* 0x000fe40000010000 */
[----:B------:R-:W-:-:S10]  /*85a0*/  WARPGROUP.ARRIVE ;  /* 0x00000000000079c5 */ /* 0x000fd40000000000 */
[----:B------:R-:W-:Y:S01]  /*85b0*/  QGMMA.64x32x32.F32.E4M3.E4M3 R88, gdesc[UR20], R88, gsb0 ;  /* 0x00600000145879f3 */ /* 0x000fe20008000858 */
[----:B------:R-:W-:Y:S01]  /*85c0*/  IMAD.MOV.U32 R11, RZ, RZ, -0x7fffffe0 ;  /* 0x80000020ff0b7424 */ /* 0x000fe200078e00ff */
[----:B------:R-:W-:Y:S02]  /*85d0*/  IADD3 R10, R8, 0x82, RZ ;  /* 0x00000082080a7810 */ /* 0x000fe40007ffe0ff */
[----:B------:R-:W-:Y:S02]  /*85e0*/  R2UR UR4, R6 ;  /* 0x00000000060472ca */ /* 0x000fe400000e0000 */
[----:B------:R-:W-:Y:S02]  /*85f0*/  R2UR UR6, R10 ;  /* 0x000000000a0672ca */ /* 0x000fe400000e0000 */
[----:B------:R-:W-:Y:S02]  /*8600*/  R2UR UR7, R11 ;  /* 0x000000000b0772ca */ /* 0x000fe400000e0000 */
[----:B------:R-:W-:Y:S01]  /*8610*/  R2UR UR5, R7 ;  /* 0x00000000070572ca */ /* 0x000fe200000e0000 */
[----:B------:R-:W-:-:S02]  /*8620*/  WARPGROUP.DEPBAR.LE gsb0, 0x0 ;  /* 0x00008000000079c5 */ /* 0x000fc40000010000 */
[----:B------:R-:W-:-:S10]  /*8630*/  WARPGROUP.ARRIVE ;  /* 0x00000000000079c5 */ /* 0x000fd40000000000 */
[----:B------:R-:W-:Y:S01]  /*8640*/  QGMMA.64x32x32.F32.E4M3.E4M3 R72, gdesc[UR4], R72, gsb0 ;  /* 0x00600000044879f3 */ /* 0x000fe20008000848 */
[----:B------:R-:W-:Y:S02]  /*8650*/  VIADD R10, R8, 0x102 ;  /* 0x00000102080a7836 */ /* 0x000fe40000000000 */
[----:B------:R-:W-:Y:S01]  /*8660*/  IMAD.MOV.U32 R11, RZ, RZ, -0x7fffffe0 ;  /* 0x80000020ff0b7424 */ /* 0x000fe200078e00ff */
        /* <DEDUP_REMOVED lines=16> */
[C---:B------:R-:W-:Y:S01]  /*8770*/  FMUL.FTZ R3, R2.reuse, R88 ;  /* 0x0000005802037220 */ /* 0x040fe20000410000 */
[C---:B------:R-:W-:Y:S01]  /*8780*/  FMUL.FTZ R13, R2.reuse, R89 ;  /* 0x00000059020d7220 */ /* 0x040fe20000410000 */
[C---:B------:R-:W-:Y:S01]  /*8790*/  FMUL.FTZ R20, R2.reuse, R92 ;  /* 0x0000005c02147220 */ /* 0x040fe20000410000 */
[C---:B------:R-:W-:Y:S01]  /*87a0*/  FMUL.FTZ R11, R2.reuse, R59 ;  /* 0x0000003b020b7220 */ /* 0x040fe20000410000 */
[C---:B------:R-:W-:Y:S02]  /*87b0*/  FMUL.FTZ R88, R2.reuse, R93 ;  /* 0x0000005d02587220 */ /* 0x040fe40000410000 */
[----:B------:R-:W0:Y:S01]  /*87c0*/  MUFU.TANH R3, R3 ;  /* 0x0000000300037308 */ /* 0x000e220000002400 */
[----:B------:R-:W-:Y:S01]  /*87d0*/  FMUL.FTZ R59, R2, R62 ;  /* 0x0000003e023b7220 */ /* 0x000fe20000410000 */
[----:B------:R-:W-:Y:S02]  /*87e0*/  VIADD R8, R8, 0x202 ;  /* 0x0000020208087836 */ /* 0x000fe40000000000 */
[----:B------:R-:W-:Y:S01]  /*87f0*/  FMUL.FTZ R62, R2, R64 ;  /* 0x00000040023e7220 */ /* 0x000fe20000410000 */
[----:B------:R-:W-:Y:S01]  /*8800*/  IMAD.MOV.U32 R9, RZ, RZ, -0x7fffffe0 ;  /* 0x80000020ff097424 */ /* 0x000fe200078e00ff */
[----:B----4-:R-:W-:-:S02]  /*8810*/  IADD3 R105, R105, 0xa0, -R107 ;  /* 0x000000a069697810 */ /* 0x010fc40007ffe86b */
[----:B------:R-:W1:Y:S01]  /*8820*/  MUFU.TANH R13, R13 ;  /* 0x0000000d000d7308 */ /* 0x000e620000002400 */
[C---:B------:R-:W-:Y:S01]  /*8830*/  FMUL.FTZ R64, R2.reuse, R65 ;  /* 0x0000004102407220 */ /* 0x040fe20000410000 */
[C---:B------:R-:W-:Y:S01]  /*8840*/  FMUL.FTZ R12, R2.reuse, R90 ;  /* 0x0000005a020c7220 */ /* 0x040fe20000410000 */
[C---:B------:R-:W-:Y:S01]  /*8850*/  FMUL.FTZ R65, R2.reuse, R67 ;  /* 0x0000004302417220 */ /* 0x040fe20000410000 */
[C---:B------:R-:W-:Y:S01]  /*8860*/  FMUL.FTZ R90, R2.reuse, R96 ;  /* 0x00000060025a7220 */ /* 0x040fe20000410000 */
[----:B------:R-:W-:-:S03]  /*8870*/  FMUL.FTZ R67, R2, R70 ;  /* 0x0000004602437220 */ /* 0x000fc60000410000 */
[----:B------:R-:W2:Y:S01]  /*8880*/  MUFU.TANH R20, R20 ;  /* 0x0000001400147308 */ /* 0x000ea20000002400 */
[----:B------:R-:W-:Y:S02]  /*8890*/  R2UR UR6, R8 ;  /* 0x00000000080672ca */ /* 0x000fe400000e0000 */
[----:B------:R-:W-:Y:S02]  /*88a0*/  R2UR UR7, R9 ;  /* 0x00000000090772ca */ /* 0x000fe400000e0000 */
[----:B------:R-:W-:Y:S02]  /*88b0*/  R2UR UR4, R6 ;  /* 0x00000000060472ca */ /* 0x000fe400000e0000 */
[----:B------:R-:W-:Y:S01]  /*88c0*/  R2UR UR5, R7 ;  /* 0x00000000070572ca */ /* 0x000fe200000e0000 */
[----:B------:R-:W3:Y:S01]  /*88d0*/  MUFU.TANH R88, R88 ;  /* 0x0000005800587308 */ /* 0x000ee20000002400 */
[C---:B------:R-:W-:Y:S01]  /*88e0*/  FMUL.FTZ R92, R2.reuse, R97 ;  /* 0x00000061025c7220 */ /* 0x040fe20000410000 */
[C---:B------:R-:W-:Y:S01]  /*88f0*/  FMUL.FTZ R10, R2.reuse, R57 ;  /* 0x00000039020a7220 */ /* 0x040fe20000410000 */
[C---:B------:R-:W-:Y:S01]  /*8900*/  FMUL.FTZ R15, R2.reuse, R91 ;  /* 0x0000005b020f7220 */ /* 0x040fe20000410000 */
[C---:B------:R-:W-:Y:S01]  /*8910*/  FMUL.FTZ R21, R2.reuse, R94 ;  /* 0x0000005e02157220 */ /* 0x040fe20000410000 */
[C---:B------:R-:W-:Y:S01]  /*8920*/  FMUL.FTZ R57, R2.reuse, R60 ;  /* 0x0000003c02397220 */ /* 0x040fe20000410000 */
[----:B------:R-:W-:-:S02]  /*8930*/  FMUL.FTZ R94, R2, R100 ;  /* 0x00000064025e7220 */ /* 0x000fc40000410000 */
[----:B------:R-:W4:Y:S01]  /*8940*/  MUFU.TANH R90, R90 ;  /* 0x0000005a005a7308 */ /* 0x000f220000002400 */
[C---:B------:R-:W-:Y:S01]  /*8950*/  FMUL.FTZ R60, R2.reuse, R61 ;  /* 0x0000003d023c7220 */ /* 0x040fe20000410000 */
[C---:B------:R-:W-:Y:S01]  /*8960*/  FMUL.FTZ R61, R2.reuse, R63 ;  /* 0x0000003f023d7220 */ /* 0x040fe20000410000 */
[C---:B------:R-:W-:Y:S01]  /*8970*/  FMUL.FTZ R63, R2.reuse, R66 ;  /* 0x00000042023f7220 */ /* 0x040fe20000410000 */
[C---:B------:R-:W-:Y:S01]  /*8980*/  FMUL.FTZ R66, R2.reuse, R68 ;  /* 0x0000004402427220 */ /* 0x040fe20000410000 */
[----:B------:R-:W-:-:S03]  /*8990*/  FMUL.FTZ R96, R2, R101 ;  /* 0x0000006502607220 */ /* 0x000fc60000410000 */
[----:B------:R-:W5:Y:S01]  /*89a0*/  MUFU.TANH R12, R12 ;  /* 0x0000000c000c7308 */ /* 0x000f620000002400 */
[C---:B------:R-:W-:Y:S01]  /*89b0*/  FMUL.FTZ R68, R2.reuse, R69 ;  /* 0x0000004502447220 */ /* 0x040fe20000410000 */
[----:B------:R-:W-:Y:S02]  /*89c0*/  WARPGROUP.DEPBAR.LE gsb0, 0x0 ;  /* 0x00008000000079c5 */ /* 0x000fe40000010000 */
[----:B------:R-:W-:Y:S01]  /*89d0*/  FMUL.FTZ R70, R2, R42 ;  /* 0x0000002a02467220 */ /* 0x000fe20000410000 */
[----:B------:R-:W-:Y:S01]  /*89e0*/  IMAD R42, R104, -0xa0, R105 ;  /* 0xffffff60682a7824 */ /* 0x000fe200078e0269 */
[----:B------:R-:W-:Y:S02]  /*89f0*/  WARPGROUP.ARRIVE ;  /* 0x00000000000079c5 */ /* 0x000fe40000000000 */
[----:B------:R-:W-:Y:S02]  /*8a00*/  MUFU.TANH R92, R92 ;  /* 0x0000005c005c7308 */ /* 0x000fe40000002400 */
[----:B------:R-:W-:-:S02]  /*8a10*/  ISETP.GT.AND P4, PT, R42, RZ, PT ;  /* 0x000000ff2a00720c */ /* 0x000fc40003f84270 */
[----:B------:R-:W-:Y:S01]  /*8a20*/  ISETP.GT.AND P3, PT, R42, 0x1, PT ;  /* 0x000000012a00780c */ /* 0x000fe20003f64270 */
[----:B------:R-:W-:Y:S01]  /*8a30*/  FMUL.FTZ R69, R2, R71 ;  /* 0x0000004702457220 */ /* 0x000fe20000410000 */
[----:B------:R-:W-:Y:S02]  /*8a40*/  ISETP.GT.AND P1, PT, R42, 0x8, PT ;  /* 0x000000082a00780c */ /* 0x000fe40003f24270 */
[----:B------:R-:W5:Y:S01]  /*8a50*/  MUFU.TANH R15, R15 ;  /* 0x0000000f000f7308 */ /* 0x000f620000002400 */
[----:B0-----:R-:W-:Y:S01]  /*8a60*/  FSEL R3, R3, -INF , P4 ;  /* 0xff80000003037808 */ /* 0x001fe20002000000 */
[----:B------:R-:W-:Y:S01]  /*8a70*/  QGMMA.64x32x32.F32.E4M3.E4M3 R24, gdesc[UR4], R24, gsb0 ;  /* 0x00600000041879f3 */ /* 0x000fe20008000818 */
[----:B-1----:R-:W-:Y:S01]  /*8a80*/  FSEL R13, R13, -INF , P3 ;  /* 0xff8000000d0d7808 */ /* 0x002fe20001800000 */
[----:B------:R-:W-:Y:S01]  /*8a90*/  FMUL.FTZ R89, R2, R95 ;  /* 0x0000005f02597220 */ /* 0x000fe20000410000 */
[----:B--2---:R-:W-:Y:S01]  /*8aa0*/  FSEL R71, R20, -INF , P1 ;  /* 0xff80000014477808 */ /* 0x004fe20000800000 */
[----:B------:R-:W-:Y:S01]  /*8ab0*/  FMUL.FTZ R72, R2, R72 ;  /* 0x0000004802487220 */ /* 0x000fe20000410000 */
[----:B------:R-:W-:Y:S01]  /*8ac0*/  ISETP.GT.AND P2, PT, R42, 0x9, PT ;  /* 0x000000092a00780c */ /* 0x000fe20003f44270 */
[----:B------:R-:W0:Y:S01]  /*8ad0*/  MUFU.TANH R94, R94 ;  /* 0x0000005e005e7308 */ /* 0x000e220000002400 */
[----:B------:R-:W-:Y:S01]  /*8ae0*/  FMNMX.FTZ R20, R3, R13, !PT ;  /* 0x0000000d03147209 */ /* 0x000fe20007810000 */
[C---:B------:R-:W-:Y:S01]  /*8af0*/  FMUL.FTZ R93, R2.reuse, R99 ;  /* 0x00000063025d7220 */ /* 0x040fe20000410000 */
[----:B------:R-:W-:Y:S01]  /*8b00*/  FMUL.FTZ R91, R2, R98 ;  /* 0x00000062025b7220 */ /* 0x000fe20000410000 */
[----:B------:R-:W-:Y:S01]  /*8b10*/  ISETP.GT.AND P6, PT, R42, 0x10, PT ;  /* 0x000000102a00780c */ /* 0x000fe20003fc4270 */
[----:B------:R-:W-:Y:S01]  /*8b20*/  FMUL.FTZ R73, R2, R73 ;  /* 0x0000004902497220 */ /* 0x000fe20000410000 */
[----:B---3--:R-:W-:-:S02]  /*8b30*/  FSEL R99, R88, -INF , P2 ;  /* 0xff80000058637808 */ /* 0x008fc40001000000 */
[----:B------:R-:W1:Y:S01]  /*8b40*/  MUFU.TANH R21, R21 ;  /* 0x0000001500157308 */ /* 0x000e620000002400 */
[----:B------:R-:W-:Y:S01]  /*8b50*/  FMNMX.FTZ R20, R71, R20, !PT ;  /* 0x0000001447147209 */ /* 0x000fe20007810000 */
[----:B------:R-:W-:Y:S01]  /*8b60*/  FMUL.FTZ R76, R2, R76 ;  /* 0x0000004c024c7220 */ /* 0x000fe20000410000 */
[----:B------:R-:W-:-:S05]  /*8b70*/  ISETP.GT.AND P5, PT, R42, 0x11, PT ;  /* 0x000000112a00780c */ /* 0x000fca0003fa4270 */
[----:B------:R-:W2:Y:S01]  /*8b80*/  MUFU.TANH R96, R96 ;  /* 0x0000006000607308 */ /* 0x000ea20000002400 */
[----:B----4-:R-:W-:Y:S01]  /*8b90*/  FSEL R101, R90, -INF , P6 ;  /* 0xff8000005a657808 */ /* 0x010fe20003000000 */
[C---:B------:R-:W-:Y:S01]  /*8ba0*/  FMUL.FTZ R97, R2.reuse, R103 ;  /* 0x0000006702617220 */ /* 0x040fe20000410000 */
[----:B------:R-:W-:Y:S01]  /*8bb0*/  FMNMX.FTZ R20, R99, R20, !PT ;  /* 0x0000001463147209 */ /* 0x000fe20007810000 */
[----:B------:R-:W-:Y:S01]  /*8bc0*/  FMUL.FTZ R77, R2, R77 ;  /* 0x0000004d024d7220 */ /* 0x000fe20000410000 */
[----:B-----5:R-:W-:Y:S01]  /*8bd0*/  FSEL R9, R12, -INF , P4 ;  /* 0xff8000000c097808 */ /* 0x020fe20002000000 */
[C---:B------:R-:W-:Y:S01]  /*8be0*/  FMUL.FTZ R80, R2.reuse, R80 ;  /* 0x0000005002507220 */ /* 0x040fe20000410000 */
[----:B------:R-:W-:Y:S01]  /*8bf0*/  FSEL R15, R15, -INF , P3 ;  /* 0xff8000000f0f7808 */ /* 0x000fe20001800000 */
[----:B------:R-:W3:Y:S01]  /*8c00*/  MUFU.TANH R89, R89 ;  /* 0x0000005900597308 */ /* 0x000ee20000002400 */
[----:B------:R-:W-:Y:S01]  /*8c10*/  FMUL.FTZ R95, R2, R102 ;  /* 0x00000066025f7220 */ /* 0x000fe20000410000 */
[----:B------:R-:W-:Y:S01]  /*8c20*/  ISETP.GT.AND P4, PT, R42, 0x18, PT ;  /* 0x000000182a00780c */ /* 0x000fe20003f84270 */
[C---:B------:R-:W-:Y:S01]  /*8c30*/  FMUL.FTZ R74, R2.reuse, R74 ;  /* 0x0000004a024a7220 */ /* 0x040fe20000410000 */
[C---:B------:R-:W-:Y:S01]  /*8c40*/  FMUL.FTZ R81, R2.reuse, R81 ;  /* 0x0000005102517220 */ /* 0x040fe20000410000 */
[C---:B------:R-:W-:Y:S01]  /*8c50*/  FMUL.FTZ R75, R2.reuse, R75 ;  /* 0x0000004b024b7220 */ /* 0x040fe20000410000 */
[C---:B------:R-:W-:Y:S01]  /*8c60*/  FMUL.FTZ R84, R2.reuse, R84 ;  /* 0x0000005402547220 */ /* 0x040fe20000410000 */
[----:B------:R-:W-:Y:S01]  /*8c70*/  FMUL.FTZ R78, R2, R78 ;  /* 0x0000004e024e7220 */ /* 0x000fe20000410000 */
[----:B------:R-:W4:Y:S01]  /*8c80*/  MUFU.TANH R72, R72 ;  /* 0x0000004800487308 */ /* 0x000f220000002400 */
[----:B------:R-:W-:Y:S01]  /*8c90*/  FSEL R103, R92, -INF , P5 ;  /* 0xff8000005c677808 */ /* 0x000fe20002800000 */
[C---:B------:R-:W-:Y:S01]  /*8ca0*/  FMUL.FTZ R85, R2.reuse, R85 ;  /* 0x0000005502557220 */ /* 0x040fe20000410000 */
[----:B------:R-:W-:Y:S01]  /*8cb0*/  FMNMX.FTZ R20, R101, R20, !PT ;  /* 0x0000001465147209 */ /* 0x000fe20007810000 */
[C---:B------:R-:W-:Y:S01]  /*8cc0*/  FMUL.FTZ R79, R2.reuse, R79 ;  /* 0x0000004f024f7220 */ /* 0x040fe20000410000 */
[C---:B------:R-:W-:Y:S01]  /*8cd0*/  FMUL.FTZ R56, R2.reuse, R56 ;  /* 0x0000003802387220 */ /* 0x040fe20000410000 */
[C---:B------:R-:W-:Y:S01]  /*8ce0*/  FMUL.FTZ R82, R2.reuse, R82 ;  /* 0x0000005202527220 */ /* 0x040fe20000410000 */
[----:B------:R-:W-:Y:S01]  /*8cf0*/  FMUL.FTZ R83, R2, R83 ;  /* 0x0000005302537220 */ /* 0x000fe20000410000 */
[----:B------:R-:W5:Y:S01]  /*8d00*/  MUFU.TANH R91, R91 ;  /* 0x0000005b005b7308 */ /* 0x000f620000002400 */
[----:B------:R-:W-:Y:S01]  /*8d10*/  ISETP.GT.AND P3, PT, R42, 0x19, PT ;  /* 0x000000192a00780c */ /* 0x000fe20003f64270 */
[----:B------:R-:W-:Y:S01]  /*8d20*/  FMUL.FTZ R86, R2, R86 ;  /* 0x0000005602567220 */ /* 0x000fe20000410000 */
[----:B0-----:R-:W-:-:S05]  /*8d30*/  FSEL R105, R94, -INF , P4 ;  /* 0xff8000005e697808 */ /* 0x001fca0002000000 */
[----:B------:R-:W-:Y:S01]  /*8d40*/  MUFU.TANH R10, R10 ;  /* 0x0000000a000a7308 */ /* 0x000fe20000002400 */
[----:B------:R-:W-:Y:S01]  /*8d50*/  FMNMX.FTZ R20, R103, R20, !PT ;  /* 0x0000001467147209 */ /* 0x000fe20007810000 */
[----:B------:R-:W-:-:S06]  /*8d60*/  FMUL.FTZ R87, R2, R87 ;  /* 0x0000005702577220 */ /* 0x000fcc0000410000 */
[----:B------:R-:W-:Y:S01]  /*8d70*/  MUFU.TANH R59, R59 ;  /* 0x0000003b003b7308 */ /* 0x000fe20000002400 */
[----:B------:R-:W-:-:S07]  /*8d80*/  FMUL.FTZ R58, R2, R58 ;  /* 0x0000003a023a7220 */ /* 0x000fce0000410000 */
[----:B------:R-:W-:Y:S08]  /*8d90*/  MUFU.TANH R57, R57 ;  /* 0x0000003900397308 */ /* 0x000ff00000002400 */
[----:B------:R-:W-:Y:S08]  /*8da0*/  MUFU.TANH R60, R60 ;  /* 0x0000003c003c7308 */ /* 0x000ff00000002400 */
[----:B------:R-:W-:Y:S01]  /*8db0*/  MUFU.TANH R62, R62 ;  /* 0x0000003e003e7308 */ /* 0x000fe20000002400 */
[----:B------:R-:W-:-:S07]  /*8dc0*/  FMUL.FTZ R40, R2, R40 ;  /* 0x0000002802287220 */ /* 0x000fce0000410000 */
[----:B------:R-:W-:Y:S01]  /*8dd0*/  MUFU.TANH R64, R64 ;  /* 0x0000004000407308 */ /* 0x000fe20000002400 */
[----:B------:R-:W-:-:S07]  /*8de0*/  FMUL.FTZ R44, R2, R44 ;  /* 0x0000002c022c7220 */ /* 0x000fce0000410000 */
[----:B------:R-:W-:Y:S01]  /*8df0*/  MUFU.TANH R11, R11 ;  /* 0x0000000b000b7308 */ /* 0x000fe20000002400 */
[----:B------:R-:W-:-:S07]  /*8e00*/  FMUL.FTZ R41, R2, R41 ;  /* 0x0000002902297220 */ /* 0x000fce0000410000 */
[----:B------:R-:W-:Y:S08]  /*8e10*/  MUFU.TANH R66, R66 ;  /* 0x0000004200427308 */ /* 0x000ff00000002400 */
[----:B------:R-:W-:Y:S01]  /*8e20*/  MUFU.TANH R68, R68 ;  /* 0x0000004400447308 */ /* 0x000fe20000002400 */
[----:B------:R-:W-:-:S07]  /*8e30*/  FMUL.FTZ R45, R2, R45 ;  /* 0x0000002d022d7220 */ /* 0x000fce0000410000 */
[----:B------:R-:W-:Y:S01]  /*8e40*/  MUFU.TANH R61, R61 ;  /* 0x0000003d003d7308 */ /* 0x000fe20000002400 */
[----:B------:R-:W-:-:S07]  /*8e50*/  FMUL.FTZ R48, R2, R48 ;  /* 0x0000003002307220 */ /* 0x000fce0000410000 */
[----:B------:R-:W-:Y:S01]  /*8e60*/  MUFU.TANH R63, R63 ;  /* 0x0000003f003f7308 */ /* 0x000fe20000002400 */
[----:B------:R-:W-:-:S07]  /*8e70*/  FMUL.FTZ R49, R2, R49 ;  /* 0x0000003102317220 */ /* 0x000fce0000410000 */
[----:B------:R-:W-:Y:S01]  /*8e80*/  MUFU.TANH R65, R65 ;  /* 0x0000004100417308 */ /* 0x000fe20000002400 */
[----:B------:R-:W-:-:S07]  /*8e90*/  FMUL.FTZ R43, R2, R43 ;  /* 0x0000002b022b7220 */ /* 0x000fce0000410000 */
        /* <DEDUP_REMOVED lines=9> */
[----:B-1----:R-:W-:Y:S01]  /*8f30*/  FSEL R21, R21, -INF , P1 ;  /* 0xff80000015157808 */ /* 0x002fe20000800000 */
[----:B------:R-:W-:Y:S01]  /*8f40*/  FMUL.FTZ R55, R2, R55 ;  /* 0x0000003702377220 */ /* 0x000fe20000410000 */
[----:B------:R-:W-:-:S05]  /*8f50*/  ULDC UR4, c[0x0][0x988] ;  /* 0x0002620000047ab9 */ /* 0x000fca0000000800 */
[----:B------:R-:W1:Y:S01]  /*8f60*/  MUFU.TANH R93, R93 ;  /* 0x0000005d005d7308 */ /* 0x000e620000002400 */
[----:B------:R-:W-:Y:S02]  /*8f70*/  ISETP.GT.AND P1, PT, R42, 0x20, PT ;  /* 0x000000202a00780c */ /* 0x000fe40003f24270 */
[----:B--2---:R-:W-:-:S05]  /*8f80*/  FSEL R107, R96, -INF , P3 ;  /* 0xff800000606b7808 */ /* 0x004fca0001800000 */
[----:B------:R-:W2:Y:S01]  /*8f90*/  MUFU.TANH R76, R76 ;  /* 0x0000004c004c7308 */ /* 0x000ea20000002400 */
[----:B------:R-:W-:Y:S02]  /*8fa0*/  FMNMX.FTZ R20, R105, R20, !PT ;  /* 0x0000001469147209 */ /* 0x000fe40007810000 */
[----:B---3--:R-:W-:-:S05]  /*8fb0*/  FSEL R89, R89, -INF , P2 ;  /* 0xff80000059597808 */ /* 0x008fca0001000000 */
[----:B------:R-:W3:Y:S01]  /*8fc0*/  MUFU.TANH R95, R95 ;  /* 0x0000005f005f7308 */ /* 0x000ee20000002400 */
[----:B------:R-:W-:Y:S02]  /*8fd0*/  ISETP.GT.AND P2, PT, R42, 0x21, PT ;  /* 0x000000212a00780c */ /* 0x000fe40003f44270 */
[----:B----4-:R-:W-:-:S05]  /*8fe0*/  FSEL R111, R72, -INF , P1 ;  /* 0xff800000486f7808 */ /* 0x010fca0000800000 */
[----:B------:R-:W4:Y:S01]  /*8ff0*/  MUFU.TANH R77, R77 ;  /* 0x0000004d004d7308 */ /* 0x000f220000002400 */
[----:B------:R-:W-:Y:S02]  /*9000*/  FMNMX.FTZ R20, R107, R20, !PT ;  /* 0x000000146b147209 */ /* 0x000fe40007810000 */
[----:B-----5:R-:W-:-:S05]  /*9010*/  FSEL R91, R91, -INF , P6 ;  /* 0xff8000005b5b7808 */ /* 0x020fca0003000000 */
[----:B------:R-:W5:Y:S01]  /*9020*/  MUFU.TANH R97, R97 ;  /* 0x0000006100617308 */ /* 0x000f620000002400 */
[----:B------:R-:W-:Y:S02]  /*9030*/  ISETP.GT.AND P6, PT, R42, 0x28, PT ;  /* 0x000000282a00780c */ /* 0x000fe40003fc4270 */
[----:B0-----:R-:W-:-:S05]  /*9040*/  FSEL R113, R73, -INF , P2 ;  /* 0xff80000049717808 */ /* 0x001fca0001000000 */
[----:B------:R-:W0:Y:S01]  /*9050*/  MUFU.TANH R80, R80 ;  /* 0x0000005000507308 */ /* 0x000e220000002400 */
[----:B------:R-:W-:Y:S02]  /*9060*/  FMNMX.FTZ R20, R111, R20, !PT ;  /* 0x000000146f147209 */ /* 0x000fe40007810000 */
[----:B-1----:R-:W-:-:S05]  /*9070*/  FSEL R93, R93, -INF , P5 ;  /* 0xff8000005d5d7808 */ /* 0x002fca0002800000 */
        /* <DEDUP_REMOVED lines=16> */
[----:B------:R-:W-:-:S07]  /*9180*/  FMNMX.FTZ R20, R117, R20, !PT ;  /* 0x0000001475147209 */ /* 0x000fce0007810000 */
[----:B------:R-:W0:Y:S01]  /*9190*/  MUFU.TANH R79, R79 ;  /* 0x0000004f004f7308 */ /* 0x000e220000002400 */
[----:B-1----:R-:W-:Y:S02]  /*91a0*/  FSEL R109, R74, -INF , P1 ;  /* 0xff8000004a6d7808 */ /* 0x002fe40000800000 */
[----:B------:R-:W-:-:S05]  /*91b0*/  ISETP.GT.AND P1, PT, R42, 0x38, PT ;  /* 0x000000382a00780c */ /* 0x000fca0003f24270 */
[----:B------:R-:W1:Y:S01]  /*91c0*/  MUFU.TANH R56, R56 ;  /* 0x0000003800387308 */ /* 0x000e620000002400 */
[----:B--2---:R-:W-:Y:S02]  /*91d0*/  FSEL R81, R81, -INF , P3 ;  /* 0xff80000051517808 */ /* 0x004fe40001800000 */
[----:B------:R-:W-:-:S05]  /*91e0*/  FMNMX.FTZ R20, R119, R20, !PT ;  /* 0x0000001477147209 */ /* 0x000fca0007810000 */
[----:B------:R-:W2:Y:S01]  /*91f0*/  MUFU.TANH R82, R82 ;  /* 0x0000005200527308 */ /* 0x000ea20000002400 */
[----:B---3--:R-:W-:Y:S02]  /*9200*/  FSEL R75, R75, -INF , P2 ;  /* 0xff8000004b4b7808 */ /* 0x008fe40001000000 */
[----:B------:R-:W-:Y:S02]  /*9210*/  ISETP.GT.AND P2, PT, R42, 0x39, PT ;  /* 0x000000392a00780c */ /* 0x000fe40003f44270 */
[----:B----4-:R-:W-:-:S03]  /*9220*/  FSEL R123, R84, -INF , P1 ;  /* 0xff800000547b7808 */ /* 0x010fc60000800000 */
[----:B------:R-:W3:Y:S01]  /*9230*/  MUFU.TANH R83, R83 ;  /* 0x0000005300537308 */ /* 0x000ee20000002400 */
[----:B------:R-:W-:Y:S02]  /*9240*/  FMNMX.FTZ R20, R81, R20, !PT ;  /* 0x0000001451147209 */ /* 0x000fe40007810000 */
[----:B-----5:R-:W-:Y:S02]  /*9250*/  FSEL R73, R78, -INF , P6 ;  /* 0xff8000004e497808 */ /* 0x020fe40003000000 */
[----:B------:R-:W-:-:S03]  /*9260*/  ISETP.GT.AND P6, PT, R42, 0x40, PT ;  /* 0x000000402a00780c */ /* 0x000fc60003fc4270 */
[----:B------:R-:W4:Y:S01]  /*9270*/  MUFU.TANH R86, R86 ;  /* 0x0000005600567308 */ /* 0x000f220000002400 */
[----:B0-----:R-:W-:Y:S02]  /*9280*/  FSEL R85, R85, -INF , P2 ;  /* 0xff80000055557808 */ /* 0x001fe40001000000 */
[----:B------:R-:W-:Y:S02]  /*9290*/  FMNMX.FTZ R20, R123, R20, !PT ;  /* 0x000000147b147209 */ /* 0x000fe40007810000 */
[----:B------:R-:W-:Y:S02]  /*92a0*/  FSEL R79, R79, -INF , P5 ;  /* 0xff8000004f4f7808 */ /* 0x000fe40002800000 */
[----:B------:R-:W-:Y:S01]  /*92b0*/  ISETP.GT.AND P5, PT, R42, 0x41, PT ;  /* 0x000000412a00780c */ /* 0x000fe20003fa4270 */
[----:B------:R-:W0:Y:S01]  /*92c0*/  MUFU.TANH R87, R87 ;  /* 0x0000005700577308 */ /* 0x000e220000002400 */
[----:B-1----:R-:W-:Y:S02]  /*92d0*/  FSEL R127, R56, -INF , P6 ;  /* 0xff800000387f7808 */ /* 0x002fe40003000000 */
[----:B------:R-:W-:Y:S01]  /*92e0*/  FMNMX.FTZ R20, R85, R20, !PT ;  /* 0x0000001455147209 */ /* 0x000fe20007810000 */
[----:B------:R-:W-:-:S02]  /*92f0*/  WARPGROUP.DEPBAR.LE gsb0, 0x0 ;  /* 0x00008000000079c5 */ /* 0x000fc40000010000 */
[----:B--2---:R-:W-:Y:S02]  /*9300*/  FSEL R77, R82, -INF , P4 ;  /* 0xff800000524d7808 */ /* 0x004fe40002000000 */
[----:B------:R-:W1:Y:S01]  /*9310*/  MUFU.TANH R58, R58 ;  /* 0x0000003a003a7308 */ /* 0x000e620000002400 */
[----:B------:R-:W-:Y:S01]  /*9320*/  FSEL R131, R10, -INF , P5 ;  /* 0xff8000000a837808 */ /* 0x000fe20002800000 */
[----:B------:R-:W-:Y:S01]  /*9330*/  FMUL.FTZ R10, R2, R24 ;  /* 0x00000018020a7220 */ /* 0x000fe20000410000 */
[----:B------:R-:W-:Y:S02]  /*9340*/  ISETP.GT.AND P4, PT, R42, 0x48, PT ;  /* 0x000000482a00780c */ /* 0x000fe40003f84270 */
[----:B------:R-:W-:Y:S02]  /*9350*/  FMNMX.FTZ R24, R127, R20, !PT ;  /* 0x000000147f187209 */ /* 0x000fe40007810000 */
[----:B---3--:R-:W-:Y:S02]  /*9360*/  FSEL R83, R83, -INF , P3 ;  /* 0xff80000053537808 */ /* 0x008fe40001800000 */
[----:B------:R-:W-:-:S02]  /*9370*/  FSEL R129, R59, -INF , P4 ;  /* 0xff8000003b817808 */ /* 0x000fc40002000000 */
[----:B------:R-:W-:Y:S02]  /*9380*/  ISETP.GT.AND P3, PT, R42, 0x49, PT ;  /* 0x000000492a00780c */ /* 0x000fe40003f64270 */
[----:B------:R-:W-:Y:S02]  /*9390*/  FSEL R59, R57, -INF , P4 ;  /* 0xff800000393b7808 */ /* 0x000fe40002000000 */
[----:B------:R-:W-:Y:S01]  /*93a0*/  FMNMX.FTZ R24, R131, R24, !PT ;  /* 0x0000001883187209 */ /* 0x000fe20007810000 */
[----:B------:R-:W-:Y:S01]  /*93b0*/  FMUL.FTZ R20, R2, R26 ;  /* 0x0000001a02147220 */ /* 0x000fe20000410000 */
[----:B----4-:R-:W-:Y:S02]  /*93c0*/  FSEL R121, R86, -INF , P1 ;  /* 0xff80000056797808 */ /* 0x010fe40000800000 */
[----:B------:R-:W-:Y:S02]  /*93d0*/  ISETP.GT.AND P1, PT, R42, 0x50, PT ;  /* 0x000000502a00780c */ /* 0x000fe40003f24270 */
[----:B------:R-:W-:-:S02]  /*93e0*/  FSEL R133, R60, -INF , P3 ;  /* 0xff8000003c857808 */ /* 0x000fc40001800000 */
[----:B------:R-:W-:Y:S01]  /*93f0*/  FMNMX.FTZ R26, R59, R24, !PT ;  /* 0x000000183b1a7209 */ /* 0x000fe20007810000 */
[----:B------:R-:W2:Y:S01]  /*9400*/  MUFU.TANH R40, R40 ;  /* 0x0000002800287308 */ /* 0x000ea20000002400 */
[----:B0-----:R-:W-:Y:S02]  /*9410*/  FSEL R87, R87, -INF , P2 ;  /* 0xff80000057577808 */ /* 0x001fe40001000000 */
[----:B------:R-:W-:Y:S02]  /*9420*/  ISETP.GT.AND P2, PT, R42, 0x51, PT ;  /* 0x000000512a00780c */ /* 0x000fe40003f44270 */
[----:B------:R-:W-:-:S03]  /*9430*/  FSEL R135, R62, -INF , P1 ;  /* 0xff8000003e877808 */ /* 0x000fc60000800000 */
[----:B------:R0:W-:Y:S01]  /*9440*/  MUFU.TANH R8, R44 ;  /* 0x0000002c00087308 */ /* 0x0001e20000002400 */
[----:B-1----:R-:W-:Y:S02]  /*9450*/  FSEL R125, R58, -INF , P6 ;  /* 0xff8000003a7d7808 */ /* 0x002fe40003000000 */
[----:B------:R-:W-:Y:S02]  /*9460*/  ISETP.GT.AND P6, PT, R42, 0x58, PT ;  /* 0x000000582a00780c */ /* 0x000fe40003fc4270 */
[----:B------:R-:W-:Y:S02]  /*9470*/  FSEL R137, R64, -INF , P2 ;  /* 0xff80000040897808 */ /* 0x000fe40001000000 */
[----:B0-----:R-:W-:Y:S01]  /*9480*/  FMNMX.FTZ R44, R133, R26, !PT ;  /* 0x0000001a852c7209 */ /* 0x001fe20007810000 */
[----:B------:R-:W0:Y:S03]  /*9490*/  MUFU.TANH R41, R41 ;  /* 0x0000002900297308 */ /* 0x000e260000002400 */
[----:B------:R-:W-:Y:S01]  /*94a0*/  FMNMX.FTZ R44, R135, R44, !PT ;  /* 0x0000002c872c7209 */ /* 0x000fe20007810000 */
[----:B------:R-:W-:Y:S01]  /*94b0*/  FMUL.FTZ R24, R2, R25 ;  /* 0x0000001902187220 */ /* 0x000fe20000410000 */
[----:B------:R-:W-:-:S02]  /*94c0*/  FSEL R11, R11, -INF , P5 ;  /* 0xff8000000b0b7808 */ /* 0x000fc40002800000 */
[----:B------:R-:W-:Y:S02]  /*94d0*/  ISETP.GT.AND P5, PT, R42, 0x59, PT ;  /* 0x000000592a00780c */ /* 0x000fe40003fa4270 */
[----:B------:R-:W-:Y:S02]  /*94e0*/  FSEL R25, R66, -INF , P6 ;  /* 0xff80000042197808 */ /* 0x000fe40003000000 */
[----:B------:R-:W-:Y:S01]  /*94f0*/  FMNMX.FTZ R44, R137, R44, !PT ;  /* 0x0000002c892c7209 */ /* 0x000fe20007810000 */
[----:B------:R-:W1:Y:S01]  /*9500*/  MUFU.TANH R45, R45 ;  /* 0x0000002d002d7308 */ /* 0x000e620000002400 */
[----:B------:R-:W-:Y:S02]  /*9510*/  ISETP.GT.AND P4, PT, R42, 0x60, PT ;  /* 0x000000602a00780c */ /* 0x000fe40003f84270 */
[----:B------:R-:W-:Y:S02]  /*9520*/  FSEL R139, R68, -INF , P5 ;  /* 0xff800000448b7808 */ /* 0x000fe40002800000 */
[----:B------:R-:W-:-:S02]  /*9530*/  FMNMX.FTZ R44, R25, R44, !PT ;  /* 0x0000002c192c7209 */ /* 0x000fc40007810000 */
[----:B------:R-:W-:Y:S01]  /*9540*/  FSEL R61, R61, -INF , P3 ;  /* 0xff8000003d3d7808 */ /* 0x000fe20001800000 */
[----:B------:R-:W3:Y:S01]  /*9550*/  MUFU.TANH R69, R69 ;  /* 0x0000004500457308 */ /* 0x000ee20000002400 */
[----:B------:R-:W-:Y:S02]  /*9560*/  ISETP.GT.AND P3, PT, R42, 0x61, PT ;  /* 0x000000612a00780c */ /* 0x000fe40003f64270 */
[----:B--2---:R-:W-:Y:S02]  /*9570*/  FSEL R141, R40, -INF , P4 ;  /* 0xff800000288d7808 */ /* 0x004fe40002000000 */
[----:B------:R-:W-:-:S03]  /*9580*/  FMNMX.FTZ R44, R139, R44, !PT ;  /* 0x0000002c8b2c7209 */ /* 0x000fc60007810000 */
[----:B------:R-:W2:Y:S01]  /*9590*/  MUFU.TANH R48, R48 ;  /* 0x0000003000307308 */ /* 0x000ea20000002400 */
[----:B------:R-:W-:Y:S02]  /*95a0*/  FSEL R63, R63, -INF , P1 ;  /* 0xff8000003f3f7808 */ /* 0x000fe40000800000 */
[----:B------:R-:W-:Y:S02]  /*95b0*/  ISETP.GT.AND P1, PT, R42, 0x68, PT ;  /* 0x000000682a00780c */ /* 0x000fe40003f24270 */
[----:B0-----:R-:W-:-:S03]  /*95c0*/  FSEL R41, R41, -INF , P3 ;  /* 0xff80000029297808 */ /* 0x001fc60001800000 */
[----:B------:R-:W0:Y:S01]  /*95d0*/  MUFU.TANH R70, R70 ;  /* 0x0000004600467308 */ /* 0x000e220000002400 */
[----:B------:R-:W-:Y:S02]  /*95e0*/  FMNMX.FTZ R44, R141, R44, !PT ;  /* 0x0000002c8d2c7209 */ /* 0x000fe40007810000 */
[----:B------:R-:W-:-:S05]  /*95f0*/  FSEL R65, R65, -INF , P2 ;  /* 0xff80000041417808 */ /* 0x000fca0001000000 */
[----:B------:R-:W4:Y:S01]  /*9600*/  MUFU.TANH R49, R49 ;  /* 0x0000003100317308 */ /* 0x000f220000002400 */
[----:B------:R-:W-:Y:S02]  /*9610*/  ISETP.GT.AND P2, PT, R42, 0x69, PT ;  /* 0x000000692a00780c */ /* 0x000fe40003f44270 */
[----:B------:R-:W-:Y:S02]  /*9620*/  FSEL R143, R8, -INF , P1 ;  /* 0xff800000088f7808 */ /* 0x000fe40000800000 */
[----:B------:R-:W-:-:S03]  /*9630*/  FMNMX.FTZ R44, R41, R44, !PT ;  /* 0x0000002c292c7209 */ /* 0x000fc60007810000 */
[----:B------:R-:W5:Y:S01]  /*9640*/  MUFU.TANH R43, R43 ;  /* 0x0000002b002b7308 */ /* 0x000f620000002400 */
[----:B------:R-:W-:Y:S02]  /*9650*/  FSEL R67, R67, -INF , P6 ;  /* 0xff80000043437808 */ /* 0x000fe40003000000 */
[----:B------:R-:W-:-:S05]  /*9660*/  ISETP.GT.AND P6, PT, R42, 0x70, PT ;  /* 0x000000702a00780c */ /* 0x000fca0003fc4270 */
[----:B------:R-:W5:Y:S01]  /*9670*/  MUFU.TANH R52, R52 ;  /* 0x0000003400347308 */ /* 0x000f620000002400 */
[----:B-1----:R-:W-:Y:S02]  /*9680*/  FSEL R45, R45, -INF , P2 ;  /* 0xff8000002d2d7808 */ /* 0x002fe40001000000 */
[----:B------:R-:W-:-:S05]  /*9690*/  FMNMX.FTZ R44, R143, R44, !PT ;  /* 0x0000002c8f2c7209 */ /* 0x000fca0007810000 */
[----:B------:R-:W1:Y:S01]  /*96a0*/  MUFU.TANH R47, R47 ;  /* 0x0000002f002f7308 */ /* 0x000e620000002400 */
[----:B---3--:R-:W-:Y:S01]  /*96b0*/  FSEL R69, R69, -INF , P5 ;  /* 0xff80000045457808 */ /* 0x008fe20002800000 */
[----:B------:R-:W-:Y:S01]  /*96c0*/  FMUL.FTZ R155, R2, R28 ;  /* 0x0000001c029b7220 */ /* 0x000fe20000410000 */
[----:B------:R-:W-:-:S05]  /*96d0*/  ISETP.GT.AND P5, PT, R42, 0x71, PT ;  /* 0x000000712a00780c */ /* 0x000fca0003fa4270 */
[----:B------:R-:W3:Y:S01]  /*96e0*/  MUFU.TANH R53, R53 ;  /* 0x0000003500357308 */ /* 0x000ee20000002400 */
[----:B--2---:R-:W-:Y:S02]  /*96f0*/  FSEL R145, R48, -INF , P6 ;  /* 0xff80000030917808 */ /* 0x004fe40003000000 */
[----:B------:R-:W-:Y:S01]  /*9700*/  FMNMX.FTZ R44, R45, R44, !PT ;  /* 0x0000002c2d2c7209 */ /* 0x000fe20007810000 */
[----:B------:R-:W-:-:S04]  /*9710*/  FMUL.FTZ R26, R2, R27 ;  /* 0x0000001b021a7220 */ /* 0x000fc80000410000 */
[----:B------:R-:W2:Y:S01]  /*9720*/  MUFU.TANH R12, R46 ;  /* 0x0000002e000c7308 */ /* 0x000ea20000002400 */
[----:B0-----:R-:W-:Y:S01]  /*9730*/  FSEL R27, R70, -INF , P4 ;  /* 0xff800000461b7808 */ /* 0x001fe20002000000 */
[----:B------:R-:W-:Y:S01]  /*9740*/  FMUL.FTZ R153, R2, R29 ;  /* 0x0000001d02997220 */ /* 0x000fe20000410000 */
[----:B------:R-:W-:-:S05]  /*9750*/  ISETP.GT.AND P4, PT, R42, 0x78, PT ;  /* 0x000000782a00780c */ /* 0x000fca0003f84270 */
[----:B------:R-:W0:Y:S01]  /*9760*/  MUFU.TANH R10, R10 ;  /* 0x0000000a000a7308 */ /* 0x000e220000002400 */
[----:B----4-:R-:W-:Y:S02]  /*9770*/  FSEL R49, R49, -INF , P5 ;  /* 0xff80000031317808 */ /* 0x010fe40002800000 */
[----:B------:R-:W-:-:S05]  /*9780*/  FMNMX.FTZ R44, R145, R44, !PT ;  /* 0x0000002c912c7209 */ /* 0x000fca0007810000 */
[----:B------:R-:W4:Y:S01]  /*9790*/  MUFU.TANH R50, R50 ;  /* 0x0000003200327308 */ /* 0x000f220000002400 */
[----:B-----5:R-:W-:Y:S02]  /*97a0*/  FSEL R43, R43, -INF , P3 ;  /* 0xff8000002b2b7808 */ /* 0x020fe40001800000 */
[----:B------:R-:W-:-:S05]  /*97b0*/  ISETP.GT.AND P3, PT, R42, 0x79, PT ;  /* 0x000000792a00780c */ /* 0x000fca0003f64270 */
[----:B------:R-:W5:Y:S01]  /*97c0*/  MUFU.TANH R24, R24 ;  /* 0x0000001800187308 */ /* 0x000f620000002400 */
[----:B------:R-:W-:Y:S02]  /*97d0*/  FSEL R147, R52, -INF , P4 ;  /* 0xff80000034937808 */ /* 0x000fe40002000000 */
[----:B------:R-:W-:-:S05]  /*97e0*/  FMNMX.FTZ R44, R49, R44, !PT ;  /* 0x0000002c312c7209 */ /* 0x000fca0007810000 */
[----:B------:R-:W5:Y:S01]  /*97f0*/  MUFU.TANH R51, R51 ;  /* 0x0000003300337308 */ /* 0x000f620000002400 */
[----:B-1----:R-:W-:Y:S02]  /*9800*/  FSEL R47, R47, -INF , P2 ;  /* 0xff8000002f2f7808 */ /* 0x002fe40001000000 */
[----:B------:R-:W-:-:S05]  /*9810*/  ISETP.GT.AND P2, PT, R42, 0x80, PT ;  /* 0x000000802a00780c */ /* 0x000fca0003f44270 */
[----:B------:R-:W1:Y:S01]  /*9820*/  MUFU.TANH R155, R155 ;  /* 0x0000009b009b7308 */ /* 0x000e620000002400 */
[----:B---3--:R-:W-:Y:S02]  /*9830*/  FSEL R53, R53, -INF , P3 ;  /* 0xff80000035357808 */ /* 0x008fe40001800000 */
[----:B------:R-:W-:-:S05]  /*9840*/  FMNMX.FTZ R44, R147, R44, !PT ;  /* 0x0000002c932c7209 */ /* 0x000fca0007810000 */
[----:B------:R-:W3:Y:S01]  /*9850*/  MUFU.TANH R153, R153 ;  /* 0x0000009900997308 */ /* 0x000ee20000002400 */
[----:B--2---:R-:W-:Y:S02]  /*9860*/  FSEL R29, R12, -INF , P1 ;  /* 0xff8000000c1d7808 */ /* 0x004fe40000800000 */
[----:B------:R-:W-:Y:S02]  /*9870*/  ISETP.GT.AND P1, PT, R42, 0x81, PT ;  /* 0x000000812a00780c */ /* 0x000fe40003f24270 */
[----:B0-----:R-:W-:Y:S02]  /*9880*/  FSEL R149, R10, -INF , P2 ;  /* 0xff8000000a957808 */ /* 0x001fe40001000000 */
[----:B------:R-:W-:Y:S01]  /*9890*/  FMNMX.FTZ R44, R53, R44, !PT ;  /* 0x0000002c352c7209 */ /* 0x000fe20007810000 */
[----:B------:R-:W-:Y:S01]  /*98a0*/  FMUL.FTZ R12, R2, R33 ;  /* 0x00000021020c7220 */ /* 0x000fe20000410000 */
[----:B----4-:R-:W-:Y:S02]  /*98b0*/  FSEL R33, R50, -INF , P6 ;  /* 0xff80000032217808 */ /* 0x010fe40003000000 */
[----:B------:R-:W-:-:S02]  /*98c0*/  ISETP.GT.AND P6, PT, R42, 0x88, PT ;  /* 0x000000882a00780c */ /* 0x000fc40003fc4270 */
[----:B-----5:R-:W-:Y:S02]  /*98d0*/  FSEL R151, R24, -INF , P1 ;  /* 0xff80000018977808 */ /* 0x020fe40000800000 */
[----:B------:R-:W-:Y:S02]  /*98e0*/  FMNMX.FTZ R44, R149, R44, !PT ;  /* 0x0000002c952c7209 */ /* 0x000fe40007810000 */
[----:B------:R-:W-:Y:S02]  /*98f0*/  FSEL R51, R51, -INF , P5 ;  /* 0xff80000033337808 */ /* 0x000fe40002800000 */
[----:B------:R-:W-:Y:S02]  /*9900*/  ISETP.GT.AND P5, PT, R42, 0x89, PT ;  /* 0x000000892a00780c */ /* 0x000fe40003fa4270 */
[----:B-1----:R-:W-:Y:S02]  /*9910*/  FSEL R155, R155, -INF , P6 ;  /* 0xff8000009b9b7808 */ /* 0x002fe40003000000 */
[----:B------:R-:W-:Y:S01]  /*9920*/  FMNMX.FTZ R44, R151, R44, !PT ;  /* 0x0000002c972c7209 */ /* 0x000fe20007810000 */
[----:B------:R-:W-:Y:S01]  /*9930*/  FMUL.FTZ R8, R2, R32 ;  /* 0x0000002002087220 */ /* 0x000fe20000410000 */
[----:B---3--:R-:W-:-:S02]  /*9940*/  FSEL R153, R153, -INF , P5 ;  /* 0xff80000099997808 */ /* 0x008fc40002800000 */
[----:B------:R-:W-:Y:S01]  /*9950*/  FMNMX.FTZ R44, R155, R44, !PT ;  /* 0x0000002c9b2c7209 */ /* 0x000fe20007810000 */
[----:B------:R-:W0:Y:S03]  /*9960*/  MUFU.TANH R54, R54 ;  /* 0x0000003600367308 */ /* 0x000e260000002400 */
[----:B------:R-:W-:Y:S02]  /*9970*/  FMNMX.FTZ R57, R153, R44, !PT ;  /* 0x0000002c99397209 */ /* 0x000fe40007810000 */
[----:B------:R-:W-:-:S03]  /*9980*/  FMNMX.FTZ R44, R9, R15, !PT ;  /* 0x0000000f092c7209 */ /* 0x000fc60007810000 */
[----:B------:R-:W1:Y:S01]  /*9990*/  MUFU.TANH R55, R55 ;  /* 0x0000003700377308 */ /* 0x000e620000002400 */
[----:B------:R-:W-:Y:S01]  /*99a0*/  FMUL.FTZ R28, R2, R36 ;  /* 0x00000024021c7220 */ /* 0x000fe20000410000 */
[----:B------:R-:W-:-:S06]  /*99b0*/  FMNMX.FTZ R44, R21, R44, !PT ;  /* 0x0000002c152c7209 */ /* 0x000fcc0007810000 */
[----:B------:R-:W2:Y:S01]  /*99c0*/  MUFU.TANH R8, R8 ;  /* 0x0000000800087308 */ /* 0x000ea20000002400 */
[----:B------:R-:W-:Y:S01]  /*99d0*/  FMUL.FTZ R24, R2, R37 ;  /* 0x0000002502187220 */ /* 0x000fe20000410000 */
[----:B------:R-:W-:-:S06]  /*99e0*/  FMNMX.FTZ R46, R89, R44, !PT ;  /* 0x0000002c592e7209 */ /* 0x000fcc0007810000 */
[----:B------:R-:W3:Y:S01]  /*99f0*/  MUFU.TANH R20, R20 ;  /* 0x0000001400147308 */ /* 0x000ee20000002400 */
[----:B------:R-:W-:-:S07]  /*9a00*/  FMNMX.FTZ R46, R91, R46, !PT ;  /* 0x0000002e5b2e7209 */ /* 0x000fce0007810000 */
[----:B------:R-:W4:Y:S01]  /*9a10*/  MUFU.TANH R12, R12 ;  /* 0x0000000c000c7308 */ /* 0x000f220000002400 */
[----:B0-----:R-:W-:-:S07]  /*9a20*/  FSEL R37, R54, -INF , P4 ;  /* 0xff80000036257808 */ /* 0x001fce0002000000 */
[----:B------:R-:W0:Y:S01]  /*9a30*/  MUFU.TANH R26, R26 ;  /* 0x0000001a001a7308 */ /* 0x000e220000002400 */
[----:B------:R-:W-:-:S07]  /*9a40*/  ISETP.GT.AND P4, PT, R42, 0x90, PT ;  /* 0x000000902a00780c */ /* 0x000fce0003f84270 */
[----:B------:R-:W5:Y:S01]  /*9a50*/  MUFU.TANH R28, R28 ;  /* 0x0000001c001c7308 */ /* 0x000f620000002400 */
[----:B------:R-:W-:Y:S02]  /*9a60*/  FMNMX.FTZ R46, R93, R46, !PT ;  /* 0x0000002e5d2e7209 */ /* 0x000fe40007810000 */
[----:B-1----:R-:W-:-:S05]  /*9a70*/  FSEL R55, R55, -INF , P3 ;  /* 0xff80000037377808 */ /* 0x002fca0001800000 */
[----:B------:R-:W1:Y:S01]  /*9a80*/  MUFU.TANH R24, R24 ;  /* 0x0000001800187308 */ /* 0x000e620000002400 */
[----:B------:R-:W-:Y:S02]  /*9a90*/  ISETP.GT.AND P3, PT, R42, 0x91, PT ;  /* 0x000000912a00780c */ /* 0x000fe40003f64270 */
[----:B--2---:R-:W-:Y:S02]  /*9aa0*/  FSEL R8, R8, -INF , P4 ;  /* 0xff80000008087808 */ /* 0x004fe40002000000 */
[----:B------:R-:W-:Y:S02]  /*9ab0*/  FMNMX.FTZ R46, R95, R46, !PT ;  /* 0x0000002e5f2e7209 */ /* 0x000fe40007810000 */
[----:B---3--:R-:W-:Y:S02]  /*9ac0*/  FSEL R20, R20, -INF , P2 ;  /* 0xff80000014147808 */ /* 0x008fe40001000000 */
[----:B------:R-:W-:Y:S02]  /*9ad0*/  ISETP.GT.AND P2, PT, R42, 0x98, PT ;  /* 0x000000982a00780c */ /* 0x000fe40003f44270 */
[----:B----4-:R-:W-:-:S02]  /*9ae0*/  FSEL R10, R12, -INF , P3 ;  /* 0xff8000000c0a7808 */ /* 0x010fc40001800000 */
[----:B------:R-:W-:Y:S02]  /*9af0*/  FMNMX.FTZ R57, R8, R57, !PT ;  /* 0x0000003908397209 */ /* 0x000fe40007810000 */
[----:B------:R-:W-:Y:S02]  /*9b00*/  FMNMX.FTZ R48, R97, R46, !PT ;  /* 0x0000002e61307209 */ /* 0x000fe40007810000 */
[----:B0-----:R-:W-:Y:S02]  /*9b10*/  FSEL R26, R26, -INF , P1 ;  /* 0xff8000001a1a7808 */ /* 0x001fe40000800000 */
[----:B------:R-:W-:Y:S02]  /*9b20*/  ISETP.GT.AND P1, PT, R42, 0x99, PT ;  /* 0x000000992a00780c */ /* 0x000fe40003f24270 */
[----:B-----5:R-:W-:Y:S02]  /*9b30*/  FSEL R12, R28, -INF , P2 ;  /* 0xff8000001c0c7808 */ /* 0x020fe40001000000 */
[----:B------:R-:W-:-:S02]  /*9b40*/  FMNMX.FTZ R57, R10, R57, !PT ;  /* 0x000000390a397209 */ /* 0x000fc40007810000 */
[----:B------:R-:W-:Y:S02]  /*9b50*/  FMNMX.FTZ R48, R109, R48, !PT ;  /* 0x000000306d307209 */ /* 0x000fe40007810000 */
[----:B-1----:R-:W-:Y:S02]  /*9b60*/  FSEL R24, R24, -INF , P1 ;  /* 0xff80000018187808 */ /* 0x002fe40000800000 */
[----:B------:R-:W-:Y:S02]  /*9b70*/  FMNMX.FTZ R57, R12, R57, !PT ;  /* 0x000000390c397209 */ /* 0x000fe40007810000 */
[----:B------:R-:W-:Y:S02]  /*9b80*/  FMNMX.FTZ R48, R75, R48, !PT ;  /* 0x000000304b307209 */ /* 0x000fe40007810000 */
[----:B------:R-:W-:Y:S02]  /*9b90*/  FMNMX.FTZ R32, R24, R57, !PT ;  /* 0x0000003918207209 */ /* 0x000fe40007810000 */
[----:B------:R-:W-:-:S03]  /*9ba0*/  FMNMX.FTZ R48, R73, R48, !PT ;  /* 0x0000003049307209 */ /* 0x000fc60007810000 */
[----:B------:R-:W0:Y:S01]  /*9bb0*/  SHFL.BFLY PT, R57, R32, 0x2, 0x1f ;  /* 0x0c401f0020397f89 */ /* 0x000e2200000e0000 */
[----:B------:R-:W-:-:S04]  /*9bc0*/  FMNMX.FTZ R50, R79, R48, !PT ;  /* 0x000000304f327209 */ /* 0x000fc80007810000 */
[----:B------:R-:W-:-:S04]  /*9bd0*/  FMNMX.FTZ R50, R77, R50, !PT ;  /* 0x000000324d327209 */ /* 0x000fc80007810000 */
[----:B------:R-:W-:-:S04]  /*9be0*/  FMNMX.FTZ R50, R83, R50, !PT ;  /* 0x0000003253327209 */ /* 0x000fc80007810000 */
[----:B------:R-:W-:-:S04]  /*9bf0*/  FMNMX.FTZ R50, R121, R50, !PT ;  /* 0x0000003279327209 */ /* 0x000fc80007810000 */
[----:B------:R-:W-:-:S04]  /*9c00*/  FMNMX.FTZ R52, R87, R50, !PT ;  /* 0x0000003257347209 */ /* 0x000fc80007810000 */
[----:B------:R-:W-:Y:S02]  /*9c10*/  FMNMX.FTZ R52, R125, R52, !PT ;  /* 0x000000347d347209 */ /* 0x000fe40007810000 */
[----:B0-----:R-:W-:Y:S02]  /*9c20*/  FMNMX.FTZ R36, R32, R57, !PT ;  /* 0x0000003920247209 */ /* 0x001fe40007810000 */
[----:B------:R-:W-:-:S03]  /*9c30*/  FMNMX.FTZ R52, R11, R52, !PT ;  /* 0x000000340b347209 */ /* 0x000fc60007810000 */
[----:B------:R-:W0:Y:S01]  /*9c40*/  SHFL.BFLY PT, R57, R36, 0x1, 0x1f ;  /* 0x0c201f0024397f89 */ /* 0x000e2200000e0000 */
[----:B------:R-:W-:-:S04]  /*9c50*/  FMNMX.FTZ R52, R129, R52, !PT ;  /* 0x0000003481347209 */ /* 0x000fc80007810000 */
[----:B------:R-:W-:-:S04]  /*9c60*/  FMNMX.FTZ R54, R61, R52, !PT ;  /* 0x000000343d367209 */ /* 0x000fc80007810000 */
[----:B------:R-:W-:-:S04]  /*9c70*/  FMNMX.FTZ R54, R63, R54, !PT ;  /* 0x000000363f367209 */ /* 0x000fc80007810000 */
[----:B------:R-:W-:-:S04]  /*9c80*/  FMNMX.FTZ R54, R65, R54, !PT ;  /* 0x0000003641367209 */ /* 0x000fc80007810000 */
[----:B------:R-:W-:-:S04]  /*9c90*/  FMNMX.FTZ R54, R67, R54, !PT ;  /* 0x0000003643367209 */ /* 0x000fc80007810000 */
[----:B------:R-:W-:Y:S01]  /*9ca0*/  FMNMX.FTZ R58, R69, R54, !PT ;  /* 0x00000036453a7209 */ /* 0x000fe20007810000 */
[----:B------:R-:W-:Y:S01]  /*9cb0*/  IMAD.U32 R56, RZ, RZ, UR4 ;  /* 0x00000004ff387e24 */ /* 0x000fe2000f8e00ff */
[----:B0-----:R-:W-:Y:S02]  /*9cc0*/  FMNMX.FTZ R57, R36, R57, !PT ;  /* 0x0000003924397209 */ /* 0x001fe40007810000 */
[----:B------:R-:W-:-:S04]  /*9cd0*/  FMNMX.FTZ R58, R27, R58, !PT ;  /* 0x0000003a1b3a7209 */ /* 0x000fc80007810000 */
[----:B------:R-:W-:Y:S01]  /*9ce0*/  FMNMX.FTZ R58, R43, R58, !PT ;  /* 0x0000003a2b3a7209 */ /* 0x000fe20007810000 */
[----:B------:R-:W-:-:S01]  /*9cf0*/  FFMA.FTZ R28, R57, R56, -8 ;  /* 0xc1000000391c7423 */ /* 0x000fc20000010038 */
[----:B------:R-:W-:Y:S02]  /*9d00*/  FSETP.NEU.FTZ.AND P0, PT, R57, -INF , PT ;  /* 0xff8000003900780b */ /* 0x000fe40003f1d000 */
[----:B------:R-:W-:Y:S02]  /*9d10*/  FMNMX.FTZ R58, R29, R58, !PT ;  /* 0x0000003a1d3a7209 */ /* 0x000fe40007810000 */
[----:B------:R-:W-:Y:S02]  /*9d20*/  FSEL R28, R28, RZ, P0 ;  /* 0x000000ff1c1c7208 */ /* 0x000fe40000000000 */
[----:B------:R-:W-:Y:S01]  /*9d30*/  ISETP.NE.AND P0, PT, R14, RZ, PT ;  /* 0x000000ff0e00720c */ /* 0x000fe20003f05270 */
[C---:B------:R-:W-:Y:S01]  /*9d40*/  FMUL.FTZ R14, R2.reuse, R30 ;  /* 0x0000001e020e7220 */ /* 0x040fe20000410000 */
[----:B------:R-:W-:Y:S01]  /*9d50*/  FMNMX.FTZ R60, R47, R58, !PT ;  /* 0x0000003a2f3c7209 */ /* 0x000fe20007810000 */
[----:B------:R-:W-:-:S03]  /*9d60*/  FMUL.FTZ R30, R2, R31 ;  /* 0x0000001f021e7220 */ /* 0x000fc60000410000 */
[----:B------:R-:W-:Y:S01]  /*9d70*/  FMNMX.FTZ R60, R33, R60, !PT ;  /* 0x0000003c213c7209 */ /* 0x000fe20007810000 */
[----:B------:R-:W-:Y:S01]  /*9d80*/  MUFU.TANH R14, R14 ;  /* 0x0000000e000e7308 */ /* 0x000fe20000002400 */
[----:B------:R-:W-:Y:S02]  /*9d90*/  FMUL.FTZ R31, R2, R34 ;  /* 0x00000022021f7220 */ /* 0x000fe40000410000 */
[----:B------:R-:W-:Y:S01]  /*9da0*/  FMNMX.FTZ R60, R51, R60, !PT ;  /* 0x0000003c333c7209 */ /* 0x000fe20007810000 */
[----:B------:R-:W-:-:S01]  /*9db0*/  FFMA.FTZ R59, R59, R56, -R28 ;  /* 0x000000383b3b7223 */ /* 0x000fc2000001081c */
[C---:B------:R-:W-:Y:S02]  /*9dc0*/  FMUL.FTZ R32, R2.reuse, R35 ;  /* 0x0000002302207220 */ /* 0x040fe40000410000 */
[----:B------:R-:W-:Y:S01]  /*9dd0*/  FMNMX.FTZ R60, R37, R60, !PT ;  /* 0x0000003c253c7209 */ /* 0x000fe20007810000 */
[----:B------:R-:W0:Y:S01]  /*9de0*/  MUFU.TANH R30, R30 ;  /* 0x0000001e001e7308 */ /* 0x000e220000002400 */
[----:B------:R-:W-:Y:S01]  /*9df0*/  FMUL.FTZ R34, R2, R38 ;  /* 0x0000002602227220 */ /* 0x000fe20000410000 */
[----:B------:R-:W-:-:S06]  /*9e00*/  FFMA.FTZ R111, R111, R56, -R28 ;  /* 0x000000386f6f7223 */ /* 0x000fcc000001081c */
[----:B------:R-:W1:Y:S01]  /*9e10*/  MUFU.TANH R31, R31 ;  /* 0x0000001f001f7308 */ /* 0x000e620000002400 */
[----:B------:R-:W-:-:S07]  /*9e20*/  FMUL.FTZ R35, R2, R39 ;  /* 0x0000002702237220 */ /* 0x000fce0000410000 */
[----:B------:R2:W-:Y:S02]  /*9e30*/  MUFU.EX2 R54, R59 ;  /* 0x0000003b00367308 */ /* 0x0005e40000000800 */
[----:B--2---:R-:W-:-:S06]  /*9e40*/  FMNMX.FTZ R59, R55, R60, !PT ;  /* 0x0000003c373b7209 */ /* 0x004fcc0007810000 */
[----:B------:R-:W-:Y:S01]  /*9e50*/  MUFU.TANH R32, R32 ;  /* 0x0000002000207308 */ /* 0x000fe20000002400 */
[----:B------:R-:W-:Y:S01]  /*9e60*/  FMNMX.FTZ R59, R20, R59, !PT ;  /* 0x0000003b143b7209 */ /* 0x000fe20007810000 */
[----:B------:R-:W-:-:S03]  /*9e70*/  FFMA.FTZ R38, R99, R56, -R28 ;  /* 0x0000003863267223 */ /* 0x000fc6000001081c */
[----:B------:R-:W-:-:S03]  /*9e80*/  FMNMX.FTZ R60, R26, R59, !PT ;  /* 0x0000003b1a3c7209 */ /* 0x000fc60007810000 */
[----:B------:R-:W2:Y:S01]  /*9e90*/  MUFU.TANH R34, R34 ;  /* 0x0000002200227308 */ /* 0x000ea20000002400 */
[----:B------:R-:W-:-:S01]  /*9ea0*/  FFMA.FTZ R99, R113, R56, -R28 ;  /* 0x0000003871637223 */ /* 0x000fc2000001081c */
[----:B0-----:R-:W-:-:S06]  /*9eb0*/  FSEL R113, R30, -INF , P5 ;  /* 0xff8000001e717808 */ /* 0x001fcc0002800000 */
[----:B------:R0:W-:Y:S01]  /*9ec0*/  MUFU.EX2 R44, R111 ;  /* 0x0000006f002c7308 */ /* 0x0001e20000000800 */
[----:B------:R-:W-:-:S01]  /*9ed0*/  FFMA.FTZ R115, R115, R56, -R28 ;  /* 0x0000003873737223 */ /* 0x000fc2000001081c */
[----:B0-----:R-:W-:-:S06]  /*9ee0*/  FSEL R111, R14, -INF , P6 ;  /* 0xff8000000e6f7808 */ /* 0x001fcc0003000000 */
[----:B------:R-:W0:Y:S01]  /*9ef0*/  MUFU.TANH R35, R35 ;  /* 0x0000002300237308 */ /* 0x000e220000002400 */
[----:B------:R-:W-:Y:S02]  /*9f00*/  FMNMX.FTZ R60, R111, R60, !PT ;  /* 0x0000003c6f3c7209 */ /* 0x000fe40007810000 */
[----:B-1----:R-:W-:Y:S02]  /*9f10*/  FSEL R31, R31, -INF , P4 ;  /* 0xff8000001f1f7808 */ /* 0x002fe40002000000 */
[----:B------:R-:W-:-:S03]  /*9f20*/  FMNMX.FTZ R60, R113, R60, !PT ;  /* 0x0000003c713c7209 */ /* 0x000fc60007810000 */
[----:B------:R1:W-:Y:S01]  /*9f30*/  MUFU.EX2 R46, R115 ;  /* 0x00000073002e7308 */ /* 0x0003e20000000800 */
[----:B------:R-:W-:-:S01]  /*9f40*/  FFMA.FTZ R39, R101, R56, -R28 ;  /* 0x0000003865277223 */ /* 0x000fc2000001081c */
[----:B------:R-:W-:Y:S01]  /*9f50*/  FMNMX.FTZ R60, R31, R60, !PT ;  /* 0x0000003c1f3c7209 */ /* 0x000fe20007810000 */
[----:B------:R-:W-:-:S01]  /*9f60*/  FFMA.FTZ R101, R117, R56, -R28 ;  /* 0x0000003875657223 */ /* 0x000fc2000001081c */
[----:B--2---:R-:W-:Y:S02]  /*9f70*/  FSEL R117, R34, -INF , P2 ;  /* 0xff80000022757808 */ /* 0x004fe40001000000 */
[----:B-1----:R-:W-:Y:S01]  /*9f80*/  FSEL R115, R32, -INF , P3 ;  /* 0xff80000020737808 */ /* 0x002fe20001800000 */
[----:B------:R-:W-:-:S03]  /*9f90*/  FFMA.FTZ R64, R41, R56, -R28 ;  /* 0x0000003829407223 */ /* 0x000fc6000001081c */
[----:B------:R-:W-:Y:S02]  /*9fa0*/  FMNMX.FTZ R60, R115, R60, !PT ;  /* 0x0000003c733c7209 */ /* 0x000fe40007810000 */
[----:B0-----:R-:W-:Y:S02]  /*9fb0*/  FSEL R41, R35, -INF , P1 ;  /* 0xff80000023297808 */ /* 0x001fe40000800000 */
[----:B------:R-:W-:-:S04]  /*9fc0*/  FMNMX.FTZ R60, R117, R60, !PT ;  /* 0x0000003c753c7209 */ /* 0x000fc80007810000 */
[----:B------:R-:W-:-:S05]  /*9fd0*/  FMNMX.FTZ R59, R41, R60, !PT ;  /* 0x0000003c293b7209 */ /* 0x000fca0007810000 */
[----:B------:R-:W0:Y:S02]  /*9fe0*/  SHFL.BFLY PT, R62, R59, 0x2, 0x1f ;  /* 0x0c401f003b3e7f89 */ /* 0x000e2400000e0000 */
[----:B0-----:R-:W-:-:S05]  /*9ff0*/  FMNMX.FTZ R66, R59, R62, !PT ;  /* 0x0000003e3b427209 */ /* 0x001fca0007810000 */
[----:B------:R-:W0:Y:S01]  /*a000*/  SHFL.BFLY PT, R59, R66, 0x1, 0x1f ;  /* 0x0c201f00423b7f89 */ /* 0x000e2200000e0000 */
[----:B------:R-:W-:-:S04]  /*a010*/  FFMA.FTZ R127, R127, R56, -R28 ;  /* 0x000000387f7f7223 */ /* 0x000fc8000001081c */
[----:B------:R1:W-:Y:S02]  /*a020*/  MUFU.EX2 R52, R127 ;  /* 0x0000007f00347308 */ /* 0x0003e40000000800 */
[----:B-1----:R-:W-:-:S01]  /*a030*/  FFMA.FTZ R127, R10, R56, -R28 ;  /* 0x000000380a7f7223 */ /* 0x002fc2000001081c */
[----:B------:R-:W-:Y:S01]  /*a040*/  FFMA.FTZ R10, R12, R56, -R28 ;  /* 0x000000380c0a7223 */ /* 0x000fe2000001081c */
[----:B0-----:R-:W-:-:S04]  /*a050*/  FMNMX.FTZ R59, R66, R59, !PT ;  /* 0x0000003b423b7209 */ /* 0x001fc80007810000 */
[C---:B------:R-:W-:Y:S01]  /*a060*/  FSETP.NEU.FTZ.AND P1, PT, R59.reuse, -INF , PT ;  /* 0xff8000003b00780b */ /* 0x040fe20003f3d000 */
[----:B------:R-:W-:-:S05]  /*a070*/  FFMA.FTZ R12, R59, R56, -8 ;  /* 0xc10000003b0c7423 */ /* 0x000fca0000010038 */
[----:B------:R-:W-:-:S05]  /*a080*/  FSEL R12, R12, RZ, P1 ;  /* 0x000000ff0c0c7208 */ /* 0x000fca0000800000 */
[-CC-:B------:R-:W-:Y:S01]  /*a090*/  FFMA.FTZ R72, R73, R56.reuse, -R12.reuse ;  /* 0x0000003849487223 */ /* 0x180fe2000001080c */
[----:B------:R-:W-:-:S01]  /*a0a0*/  FFMA.FTZ R73, R79, R56, -R12 ;  /* 0x000000384f497223 */ /* 0x000fc2000001080c */
[-C--:B------:R-:W-:Y:S02]  /*a0b0*/  FFMA.FTZ R79, R87, R56.reuse, -R12 ;  /* 0x00000038574f7223 */ /* 0x080fe4000001080c */
[----:B------:R-:W2:Y:S01]  /*a0c0*/  LDL R87, [R1+0x1c] ;  /* 0x00001c0001577983 */ /* 0x000ea20000100800 */
[----:B------:R-:W0:Y:S01]  /*a0d0*/  S2R R108, SR_TID.X ;  /* 0x00000000006c7919 */ /* 0x000e220000002100 */
[----:B------:R-:W-:-:S01]  /*a0e0*/  FFMA.FTZ R3, R3, R56, -R28 ;  /* 0x0000003803037223 */ /* 0x000fc2000001081c */
[-CC-:B------:R-:W-:Y:S01]  /*a0f0*/  FFMA.FTZ R36, R13, R56.reuse, -R28.reuse ;  /* 0x000000380d247223 */ /* 0x180fe2000001081c */
[----:B------:R-:W-:-:S01]  /*a100*/  FFMA.FTZ R40, R103, R56, -R28 ;  /* 0x0000003867287223 */ /* 0x000fc2000001081c */
[-CC-:B------:R-:W-:Y:S01]  /*a110*/  FFMA.FTZ R13, R71, R56.reuse, -R28.reuse ;  /* 0x00000038470d7223 */ /* 0x180fe2000001081c */
[----:B------:R-:W-:-:S01]  /*a120*/  FFMA.FTZ R103, R131, R56, -R28 ;  /* 0x0000003883677223 */ /* 0x000fc2000001081c */
[-C--:B------:R-:W-:Y:S01]  /*a130*/  FFMA.FTZ R131, R24, R56.reuse, -R28 ;  /* 0x0000003818837223 */ /* 0x080fe2000001081c */
[----:B------:R-:W-:Y:S01]  /*a140*/  MUFU.EX2 R3, R3 ;  /* 0x0000000300037308 */ /* 0x000fe20000000800 */
[----:B------:R-:W-:-:S01]  /*a150*/  FFMA.FTZ R9, R9, R56, -R12 ;  /* 0x0000003809097223 */ /* 0x000fc2000001080c */
[-C--:B------:R-:W-:Y:S01]  /*a160*/  FFMA.FTZ R24, R15, R56.reuse, -R12 ;  /* 0x000000380f187223 */ /* 0x080fe2000001080c */
[----:B------:R-:W-:-:S01]  /*a170*/  FFMA.FTZ R119, R119, R56, -R28 ;  /* 0x0000003877777223 */ /* 0x000fc2000001081c */
[----:B------:R-:W-:-:S04]  /*a180*/  FFMA.FTZ R123, R123, R56, -R28 ;  /* 0x000000387b7b7223 */ /* 0x000fc8000001081c */
[----:B------:R-:W1:Y:S01]  /*a190*/  MUFU.EX2 R36, R36 ;  /* 0x0000002400247308 */ /* 0x000e620000000800 */
[----:B------:R-:W-:-:S01]  /*a1a0*/  FFMA.FTZ R15, R21, R56, -R12 ;  /* 0x00000038150f7223 */ /* 0x000fc2000001080c */
[-CC-:B------:R-:W-:Y:S01]  /*a1b0*/  FFMA.FTZ R42, R105, R56.reuse, -R28.reuse ;  /* 0x00000038692a7223 */ /* 0x180fe2000001081c */
[----:B------:R-:W-:-:S01]  /*a1c0*/  FFMA.FTZ R71, R107, R56, -R28 ;  /* 0x000000386b477223 */ /* 0x000fc2000001081c */
[-CC-:B------:R-:W-:Y:S01]  /*a1d0*/  FFMA.FTZ R81, R81, R56.reuse, -R28.reuse ;  /* 0x0000003851517223 */ /* 0x180fe2000001081c */
[----:B------:R-:W-:-:S03]  /*a1e0*/  FFMA.FTZ R85, R85, R56, -R28 ;  /* 0x0000003855557223 */ /* 0x000fc6000001081c */
[----:B------:R-:W3:Y:S01]  /*a1f0*/  MUFU.EX2 R13, R13 ;  /* 0x0000000d000d7308 */ /* 0x000ee20000000800 */
[----:B------:R-:W-:-:S01]  /*a200*/  FFMA.FTZ R105, R133, R56, -R28 ;  /* 0x0000003885697223 */ /* 0x000fc2000001081c */
[-CC-:B------:R-:W-:Y:S01]  /*a210*/  FFMA.FTZ R135, R135, R56.reuse, -R28.reuse ;  /* 0x0000003887877223 */ /* 0x180fe2000001081c */
[----:B------:R-:W-:-:S01]  /*a220*/  FFMA.FTZ R107, R137, R56, -R28 ;  /* 0x00000038896b7223 */ /* 0x000fc2000001081c */
[-CC-:B------:R-:W-:Y:S01]  /*a230*/  FFMA.FTZ R25, R25, R56.reuse, -R28.reuse ;  /* 0x0000003819197223 */ /* 0x180fe2000001081c */
[----:B------:R-:W-:-:S01]  /*a240*/  FFMA.FTZ R14, R139, R56, -R28 ;  /* 0x000000388b0e7223 */ /* 0x000fc2000001081c */
[-CC-:B------:R-:W-:Y:S01]  /*a250*/  FFMA.FTZ R30, R141, R56.reuse, -R28.reuse ;  /* 0x000000388d1e7223 */ /* 0x180fe2000001081c */
[----:B------:R-:W-:-:S01]  /*a260*/  FFMA.FTZ R32, R143, R56, -R28 ;  /* 0x000000388f207223 */ /* 0x000fc2000001081c */
[----:B------:R4:W-:Y:S01]  /*a270*/  MUFU.EX2 R48, R119 ;  /* 0x0000007700307308 */ /* 0x0009e20000000800 */
        /* <DEDUP_REMOVED lines=8> */
[----:B----4-:R-:W-:-:S01]  /*a300*/  FFMA.FTZ R119, R151, R56, -R28 ;  /* 0x0000003897777223 */ /* 0x010fc2000001081c */
[----:B------:R-:W-:-:S06]  /*a310*/  FFMA.FTZ R21, R91, R56, -R12 ;  /* 0x000000385b157223 */ /* 0x000fcc000001080c */
[----:B------:R4:W-:Y:S01]  /*a320*/  MUFU.EX2 R35, R64 ;  /* 0x0000004000237308 */ /* 0x0009e20000000800 */
[----:B-----5:R-:W-:-:S07]  /*a330*/  FFMA.FTZ R123, R153, R56, -R28 ;  /* 0x00000038997b7223 */ /* 0x020fce000001081c */
[----:B------:R-:W-:Y:S01]  /*a340*/  MUFU.EX2 R9, R9 ;  /* 0x0000000900097308 */ /* 0x000fe20000000800 */
[----:B----4-:R-:W-:-:S01]  /*a350*/  FFMA.FTZ R64, R155, R56, -R28 ;  /* 0x000000389b407223 */ /* 0x010fc2000001081c */
[----:B------:R-:W-:-:S06]  /*a360*/  FFMA.FTZ R28, R89, R56, -R12 ;  /* 0x00000038591c7223 */ /* 0x000fcc000001080c */
[----:B------:R-:W4:Y:S08]  /*a370*/  MUFU.EX2 R24, R24 ;  /* 0x0000001800187308 */ /* 0x000f300000000800 */
[----:B------:R-:W5:Y:S01]  /*a380*/  MUFU.EX2 R38, R38 ;  /* 0x0000002600267308 */ /* 0x000f620000000800 */
[----:B------:R-:W-:-:S01]  /*a390*/  FFMA.FTZ R66, R93, R56, -R12 ;  /* 0x000000385d427223 */ /* 0x000fc2000001080c */
[----:B------:R-:W-:-:S06]  /*a3a0*/  FFMA.FTZ R74, R77, R56, -R12 ;  /* 0x000000384d4a7223 */ /* 0x000fcc000001080c */
[----:B------:R-:W5:Y:S01]  /*a3b0*/  MUFU.EX2 R15, R15 ;  /* 0x0000000f000f7308 */ /* 0x000f620000000800 */
[----:B------:R-:W-:-:S01]  /*a3c0*/  FFMA.FTZ R77, R83, R56, -R12 ;  /* 0x00000038534d7223 */ /* 0x000fc2000001080c */
[----:B-1----:R-:W-:-:S06]  /*a3d0*/  FADD.FTZ R86, R3, R36 ;  /* 0x0000002403567221 */ /* 0x002fcc0000010000 */
[----:B------:R-:W1:Y:S01]  /*a3e0*/  MUFU.EX2 R39, R39 ;  /* 0x0000002700277308 */ /* 0x000e620000000800 */
[----:B------:R-:W-:-:S01]  /*a3f0*/  FFMA.FTZ R83, R61, R56, -R12 ;  /* 0x000000383d537223 */ /* 0x000fc2000001080c */
[----:B------:R-:W-:Y:S01]  /*a400*/  FFMA.FTZ R61, R63, R56, -R12 ;  /* 0x000000383f3d7223 */ /* 0x000fe2000001080c */
[----:B0-----:R-:W-:-:S05]  /*a410*/  LOP3.LUT R98, R108, 0x7f, RZ, 0xc0, !PT ;  /* 0x0000007f6c627812 */ /* 0x001fca00078ec0ff */
[----:B------:R-:W0:Y:S01]  /*a420*/  MUFU.EX2 R28, R28 ;  /* 0x0000001c001c7308 */ /* 0x000e220000000800 */
[----:B------:R-:W-:-:S01]  /*a430*/  FFMA.FTZ R68, R95, R56, -R12 ;  /* 0x000000385f447223 */ /* 0x000fc2000001080c */
[----:B------:R-:W-:Y:S01]  /*a440*/  FFMA.FTZ R63, R67, R56, -R12 ;  /* 0x00000038433f7223 */ /* 0x000fe2000001080c */
[----:B---3--:R-:W-:-:S05]  /*a450*/  FADD.FTZ R67, R13, R86 ;  /* 0x000000560d437221 */ /* 0x008fca0000010000 */
[----:B------:R-:W3:Y:S01]  /*a460*/  MUFU.EX2 R40, R40 ;  /* 0x0000002800287308 */ /* 0x000ee20000000800 */
[----:B------:R-:W-:Y:S01]  /*a470*/  ISETP.NE.AND P1, PT, R98, RZ, PT ;  /* 0x000000ff6200720c */ /* 0x000fe20003f25270 */
[----:B----4-:R-:W-:-:S06]  /*a480*/  FADD.FTZ R86, R9, R24 ;  /* 0x0000001809567221 */ /* 0x010fcc0000010000 */
[----:B------:R-:W4:Y:S01]  /*a490*/  MUFU.EX2 R21, R21 ;  /* 0x0000001500157308 */ /* 0x000f220000000800 */
[----:B------:R-:W-:-:S01]  /*a4a0*/  FFMA.FTZ R89, R97, R56, -R12 ;  /* 0x0000003861597223 */ /* 0x000fc2000001080c */
[----:B-----5:R-:W-:-:S06]  /*a4b0*/  FADD.FTZ R88, R38, R67 ;  /* 0x0000004326587221 */ /* 0x020fcc0000010000 */
[----:B------:R-:W5:Y:S01]  /*a4c0*/  MUFU.EX2 R42, R42 ;  /* 0x0000002a002a7308 */ /* 0x000f620000000800 */
[----:B------:R-:W-:-:S01]  /*a4d0*/  FADD.FTZ R67, R15, R86 ;  /* 0x000000560f437221 */ /* 0x000fc20000010000 */
[----:B------:R-:W-:-:S06]  /*a4e0*/  FFMA.FTZ R70, R109, R56, -R12 ;  /* 0x000000386d467223 */ /* 0x000fcc000001080c */
[----:B------:R-:W5:Y:S01]  /*a4f0*/  MUFU.EX2 R66, R66 ;  /* 0x0000004200427308 */ /* 0x000f620000000800 */
[----:B------:R-:W-:-:S01]  /*a500*/  FFMA.FTZ R84, R69, R56, -R12 ;  /* 0x0000003845547223 */ /* 0x000fc2000001080c */
[----:B-1----:R-:W-:-:S06]  /*a510*/  FADD.FTZ R69, R39, R88 ;  /* 0x0000005827457221 */ /* 0x002fcc0000010000 */
[----:B------:R-:W1:Y:S01]  /*a520*/  MUFU.EX2 R71, R71 ;  /* 0x0000004700477308 */ /* 0x000e620000000800 */
[----:B0-----:R-:W-:-:S07]  /*a530*/  FADD.FTZ R86, R28, R67 ;  /* 0x000000431c567221 */ /* 0x001fce0000010000 */
[----:B------:R-:W0:Y:S01]  /*a540*/  MUFU.EX2 R68, R68 ;  /* 0x0000004400447308 */ /* 0x000e220000000800 */
[----:B------:R-:W-:-:S01]  /*a550*/  FFMA.FTZ R75, R75, R56, -R12 ;  /* 0x000000384b4b7223 */ /* 0x000fc2000001080c */
[----:B---3--:R-:W-:Y:S01]  /*a560*/  FADD.FTZ R69, R40, R69 ;  /* 0x0000004528457221 */ /* 0x008fe20000010000 */
[----:B------:R-:W-:-:S05]  /*a570*/  FFMA.FTZ R82, R65, R56, -R12 ;  /* 0x0000003841527223 */ /* 0x000fca000001080c */
[----:B------:R-:W3:Y:S01]  /*a580*/  MUFU.EX2 R89, R89 ;  /* 0x0000005900597308 */ /* 0x000ee20000000800 */
[----:B------:R-:W-:-:S01]  /*a590*/  FFMA.FTZ R65, R27, R56, -R12 ;  /* 0x000000381b417223 */ /* 0x000fc2000001080c */
[----:B----4-:R-:W-:Y:S01]  /*a5a0*/  FADD.FTZ R67, R21, R86 ;  /* 0x0000005615437221 */ /* 0x010fe20000010000 */
[----:B------:R-:W-:-:S05]  /*a5b0*/  @!P1 VIADD R27, R0, 0x13240 ;  /* 0x00013240001b9836 */ /* 0x000fca0000000000 */
[----:B------:R-:W-:Y:S01]  /*a5c0*/  MUFU.EX2 R99, R99 ;  /* 0x0000006300637308 */ /* 0x000fe20000000800 */
[----:B-----5:R-:W-:-:S01]  /*a5d0*/  FADD.FTZ R88, R42, R69 ;  /* 0x000000452a587221 */ /* 0x020fc20000010000 */
[----:B------:R-:W-:Y:S01]  /*a5e0*/  FADD.FTZ R67, R66, R67 ;  /* 0x0000004342437221 */ /* 0x000fe20000010000 */
[----:B------:R-:W-:-:S05]  /*a5f0*/  FFMA.FTZ R86, R47, R56, -R12 ;  /* 0x000000382f567223 */ /* 0x000fca000001080c */
[----:B------:R-:W4:Y:S01]  /*a600*/  MUFU.EX2 R70, R70 ;  /* 0x0000004600467308 */ /* 0x000f220000000800 */
[----:B------:R-:W-:-:S01]  /*a610*/  FFMA.FTZ R47, R33, R56, -R12 ;  /* 0x00000038212f7223 */ /* 0x000fc2000001080c */
[----:B------:R-:W-:Y:S01]  /*a620*/  @!P1 PRMT R27, RZ, 0x654, R27 ;  /* 0x00000654ff1b9816 */ /* 0x000fe2000000001b */
[----:B-1----:R-:W-:-:S01]  /*a630*/  FADD.FTZ R33, R71, R88 ;  /* 0x0000005847217221 */ /* 0x002fc20000010000 */
[----:B------:R-:W-:-:S04]  /*a640*/  FFMA.FTZ R43, R43, R56, -R12 ;  /* 0x000000382b2b7223 */ /* 0x000fc8000001080c */
[----:B------:R-:W-:Y:S01]  /*a650*/  MUFU.EX2 R75, R75 ;  /* 0x0000004b004b7308 */ /* 0x000fe20000000800 */
[----:B0-----:R-:W-:-:S01]  /*a660*/  FADD.FTZ R88, R68, R67 ;  /* 0x0000004344587221 */ /* 0x001fc20000010000 */
[----:B------:R-:W-:Y:S01]  /*a670*/  FADD.FTZ R90, R44, R33 ;  /* 0x000000212c5a7221 */ /* 0x000fe20000010000 */
[----:B------:R0:W-:Y:S05]  /*a680*/  @!P1 SYNCS.ARRIVE.TRANS64.RED.A1T0 RZ, [R27+URZ], RZ ;  /* 0x000000ff1bff99a7 */ /* 0x0001ea000810043f */
[----:B------:R-:W1:Y:S01]  /*a690*/  MUFU.EX2 R101, R101 ;  /* 0x0000006500657308 */ /* 0x000e620000000800 */
[----:B---3--:R-:W-:-:S07]  /*a6a0*/  FADD.FTZ R33, R89, R88 ;  /* 0x0000005859217221 */ /* 0x008fce0000010000 */
[----:B------:R-:W3:Y:S01]  /*a6b0*/  MUFU.EX2 R72, R72 ;  /* 0x0000004800487308 */ /* 0x000ee20000000800 */
[----:B----4-:R-:W-:-:S01]  /*a6c0*/  FADD.FTZ R88, R70, R33 ;  /* 0x0000002146587221 */ /* 0x010fc20000010000 */
[----:B------:R-:W-:-:S06]  /*a6d0*/  FFMA.FTZ R33, R20, R56, -R12 ;  /* 0x0000003814217223 */ /* 0x000fcc000001080c */
[----:B------:R-:W4:Y:S01]  /*a6e0*/  MUFU.EX2 R73, R73 ;  /* 0x0000004900497308 */ /* 0x000f220000000800 */
[----:B------:R-:W-:-:S07]  /*a6f0*/  FFMA.FTZ R76, R121, R56, -R12 ;  /* 0x00000038794c7223 */ /* 0x000fce000001080c */
[----:B0-----:R0:W-:Y:S08]  /*a700*/  MUFU.EX2 R27, R43 ;  /* 0x0000002b001b7308 */ /* 0x0011f00000000800 */
[----:B------:R-:W5:Y:S01]  /*a710*/  MUFU.EX2 R81, R81 ;  /* 0x0000005100517308 */ /* 0x000f620000000800 */
[----:B0-----:R-:W-:-:S01]  /*a720*/  FFMA.FTZ R43, R37, R56, -R12 ;  /* 0x00000038252b7223 */ /* 0x001fc2000001080c */
[----:B------:R-:W-:-:S04]  /*a730*/  FADD.FTZ R37, R99, R90 ;  /* 0x0000005a63257221 */ /* 0x000fc80000010000 */
[----:B------:R-:W-:Y:S02]  /*a740*/  FADD.FTZ R20, R46, R37 ;  /* 0x000000252e147221 */ /* 0x000fe40000010000 */
[----:B------:R-:W0:Y:S02]  /*a750*/  MUFU.EX2 R74, R74 ;  /* 0x0000004a004a7308 */ /* 0x000e240000000800 */
[----:B-1----:R-:W-:-:S01]  /*a760*/  FADD.FTZ R67, R101, R20 ;  /* 0x0000001465437221 */ /* 0x002fc20000010000 */
[----:B------:R-:W-:-:S05]  /*a770*/  FFMA.FTZ R37, R26, R56, -R12 ;  /* 0x000000381a257223 */ /* 0x000fca000001080c */
[----:B------:R-:W-:Y:S01]  /*a780*/  MUFU.EX2 R77, R77 ;  /* 0x0000004d004d7308 */ /* 0x000fe20000000800 */
[----:B------:R-:W-:-:S07]  /*a790*/  FFMA.FTZ R78, R125, R56, -R12 ;  /* 0x000000387d4e7223 */ /* 0x000fce000001080c */
[----:B------:R1:W-:Y:S08]  /*a7a0*/  MUFU.EX2 R0, R65 ;  /* 0x0000004100007308 */ /* 0x0003f00000000800 */
[----:B------:R-:W0:Y:S01]  /*a7b0*/  MUFU.EX2 R85, R85 ;  /* 0x0000005500557308 */ /* 0x000e220000000800 */
[----:B-1----:R-:W-:-:S01]  /*a7c0*/  FADD.FTZ R65, R75, R88 ;  /* 0x000000584b417221 */ /* 0x002fc20000010000 */
[----:B------:R-:W-:-:S03]  /*a7d0*/  FADD.FTZ R88, R48, R67 ;  /* 0x0000004330587221 */ /* 0x000fc60000010000 */
[----:B---3--:R-:W-:-:S03]  /*a7e0*/  FADD.FTZ R26, R72, R65 ;  /* 0x00000041481a7221 */ /* 0x008fc60000010000 */
[----:B------:R-:W1:Y:S01]  /*a7f0*/  MUFU.EX2 R76, R76 ;  /* 0x0000004c004c7308 */ /* 0x000e620000000800 */
[----:B----4-:R-:W-:-:S01]  /*a800*/  FADD.FTZ R65, R73, R26 ;  /* 0x0000001a49417221 */ /* 0x010fc20000010000 */
[----:B------:R-:W-:Y:S01]  /*a810*/  FFMA.FTZ R11, R11, R56, -R12 ;  /* 0x000000380b0b7223 */ /* 0x000fe2000001080c */
[----:B-----5:R-:W-:-:S05]  /*a820*/  FADD.FTZ R67, R81, R88 ;  /* 0x0000005851437221 */ /* 0x020fca0000010000 */
[----:B------:R-:W3:Y:S01]  /*a830*/  MUFU.EX2 R79, R79 ;  /* 0x0000004f004f7308 */ /* 0x000ee20000000800 */
[----:B0-----:R-:W-:-:S01]  /*a840*/  FADD.FTZ R88, R74, R65 ;  /* 0x000000414a587221 */ /* 0x001fc20000010000 */
[----:B------:R-:W-:Y:S01]  /*a850*/  FFMA.FTZ R80, R129, R56, -R12 ;  /* 0x0000003881507223 */ /* 0x000fe2000001080c */
[----:B------:R-:W-:-:S05]  /*a860*/  FADD.FTZ R90, R50, R67 ;  /* 0x00000043325a7221 */ /* 0x000fca0000010000 */
[----:B------:R-:W0:Y:S01]  /*a870*/  MUFU.EX2 R103, R103 ;  /* 0x0000006700677308 */ /* 0x000e220000000800 */
[----:B------:R-:W-:-:S01]  /*a880*/  FFMA.FTZ R29, R29, R56, -R12 ;  /* 0x000000381d1d7223 */ /* 0x000fc2000001080c */
[-CC-:B------:R-:W-:Y:S01]  /*a890*/  FFMA.FTZ R51, R51, R56.reuse, -R12.reuse ;  /* 0x0000003833337223 */ /* 0x180fe2000001080c */
[----:B------:R-:W-:-:S01]  /*a8a0*/  FFMA.FTZ R55, R55, R56, -R12 ;  /* 0x0000003837377223 */ /* 0x000fc2000001080c */
[----:B------:R-:W-:-:S04]  /*a8b0*/  FFMA.FTZ R111, R111, R56, -R12 ;  /* 0x000000386f6f7223 */ /* 0x000fc8000001080c */
[----:B------:R-:W4:Y:S01]  /*a8c0*/  MUFU.EX2 R78, R78 ;  /* 0x0000004e004e7308 */ /* 0x000f220000000800 */
[----:B------:R-:W-:-:S01]  /*a8d0*/  FFMA.FTZ R113, R113, R56, -R12 ;  /* 0x0000003871717223 */ /* 0x000fc2000001080c */
[-CC-:B------:R-:W-:Y:S01]  /*a8e0*/  FFMA.FTZ R26, R31, R56.reuse, -R12.reuse ;  /* 0x000000381f1a7223 */ /* 0x180fe2000001080c */
[----:B------:R-:W-:-:S01]  /*a8f0*/  FFMA.FTZ R115, R115, R56, -R12 ;  /* 0x0000003873737223 */ /* 0x000fc2000001080c */
[-CC-:B------:R-:W-:Y:S01]  /*a900*/  FFMA.FTZ R117, R117, R56.reuse, -R12.reuse ;  /* 0x0000003875757223 */ /* 0x180fe2000001080c */
[----:B------:R-:W-:-:S01]  /*a910*/  FFMA.FTZ R12, R41, R56, -R12 ;  /* 0x00000038290c7223 */ /* 0x000fc2000001080c */
[----:B------:R-:W-:Y:S02]  /*a920*/  FADD.FTZ R41, R85, R90 ;  /* 0x0000005a55297221 */ /* 0x000fe40000010000 */
[----:B------:R-:W-:Y:S01]  /*a930*/  MUFU.EX2 R105, R105 ;  /* 0x0000006900697308 */ /* 0x000fe20000000800 */
[----:B------:R-:W-:Y:S02]  /*a940*/  F2FP.SATFINITE.E4M3.F32.PACK_AB_MERGE_C R152, R38, R13, RZ ;  /* 0x0000000d2698723e */ /* 0x000fe400048070ff */
[----:B------:R-:W-:-:S05]  /*a950*/  F2FP.SATFINITE.E4M3.F32.PACK_AB_MERGE_C R154, R71, R42, RZ ;  /* 0x0000002a479a723e */ /* 0x000fca00048070ff */
[----:B------:R-:W5:Y:S01]  /*a960*/  MUFU.EX2 R11, R11 ;  /* 0x0000000b000b7308 */ /* 0x000f620000000800 */
[----:B------:R-:W-:-:S07]  /*a970*/  FADD.FTZ R42, R52, R41 ;  /* 0x00000029342a7221 */ /* 0x000fce0000010000 */
[----:B------:R1:W-:Y:S02]  /*a980*/  MUFU.EX2 R20, R47 ;  /* 0x0000002f00147308 */ /* 0x0003e40000000800 */
[----:B-1----:R-:W-:-:S06]  /*a990*/  FADD.FTZ R47, R77, R88 ;  /* 0x000000584d2f7221 */ /* 0x002fcc0000010000 */
[----:B------:R-:W1:Y:S01]  /*a9a0*/  MUFU.EX2 R80, R80 ;  /* 0x0000005000507308 */ /* 0x000e620000000800 */
[----:B------:R-:W-:-:S07]  /*a9b0*/  FADD.FTZ R38, R76, R47 ;  /* 0x0000002f4c267221 */ /* 0x000fce0000010000 */
[----:B------:R-:W2:Y:S01]  /*a9c0*/  MUFU.EX2 R58, R135 ;  /* 0x00000087003a7308 */ /* 0x000ea20000000800 */
[----:B---3--:R-:W-:-:S01]  /*a9d0*/  FADD.FTZ R41, R79, R38 ;  /* 0x000000264f297221 */ /* 0x008fc20000010000 */
[----:B0-----:R-:W-:Y:S01]  /*a9e0*/  FADD.FTZ R47, R103, R42 ;  /* 0x0000002a672f7221 */ /* 0x001fe20000010000 */
[----:B------:R-:W-:-:S05]  /*a9f0*/  F2FP.SATFINITE.E4M3.F32.PACK_AB_MERGE_C R153, R28, R15, RZ ;  /* 0x0000000f1c99723e */ /* 0x000fca00048070ff */
[----:B------:R-:W0:Y:S01]  /*aa00*/  MUFU.EX2 R83, R83 ;  /* 0x0000005300537308 */ /* 0x000e220000000800 */
[----:B----4-:R-:W-:-:S01]  /*aa10*/  FADD.FTZ R42, R78, R41 ;  /* 0x000000294e2a7221 */ /* 0x010fc20000010000 */
[----:B------:R-:W-:-:S06]  /*aa20*/  FADD.FTZ R28, R54, R47 ;  /* 0x0000002f361c7221 */ /* 0x000fcc0000010000 */
[----:B------:R-:W3:Y:S01]  /*aa30*/  MUFU.EX2 R107, R107 ;  /* 0x0000006b006b7308 */ /* 0x000ee20000000800 */
[----:B-----5:R-:W-:-:S01]  /*aa40*/  FADD.FTZ R15, R11, R42 ;  /* 0x0000002a0b0f7221 */ /* 0x020fc20000010000 */
[----:B------:R-:W-:-:S06]  /*aa50*/  F2FP.SATFINITE.E4M3.F32.PACK_AB_MERGE_C R136, R105, R54, RZ ;  /* 0x000000366988723e */ /* 0x000fcc00048070ff */
[----:B------:R-:W4:Y:S01]  /*aa60*/  MUFU.EX2 R61, R61 ;  /* 0x0000003d003d7308 */ /* 0x000f220000000800 */
[----:B------:R-:W-:-:S07]  /*aa70*/  FADD.FTZ R105, R105, R28 ;  /* 0x0000001c69697221 */ /* 0x000fce0000010000 */
[----:B------:R-:W5:Y:S01]  /*aa80*/  MUFU.EX2 R25, R25 ;  /* 0x0000001900197308 */ /* 0x000f620000000800 */
[----:B-1----:R-:W-:-:S01]  /*aa90*/  FADD.FTZ R28, R80, R15 ;  /* 0x0000000f501c7221 */ /* 0x002fc20000010000 */
[----:B--2---:R-:W-:-:S06]  /*aaa0*/  FADD.FTZ R42, R58, R105 ;  /* 0x000000693a2a7221 */ /* 0x004fcc0000010000 */
[----:B------:R-:W1:Y:S08]  /*aab0*/  MUFU.EX2 R82, R82 ;  /* 0x0000005200527308 */ /* 0x000e700000000800 */
[----:B------:R-:W2:Y:S01]  /*aac0*/  MUFU.EX2 R14, R14 ;  /* 0x0000000e000e7308 */ /* 0x000ea20000000800 */
[----:B0-----:R-:W-:-:S01]  /*aad0*/  FADD.FTZ R28, R83, R28 ;  /* 0x0000001c531c7221 */ /* 0x001fc20000010000 */
[----:B---3--:R-:W-:-:S06]  /*aae0*/  FADD.FTZ R42, R107, R42 ;  /* 0x0000002a6b2a7221 */ /* 0x008fcc0000010000 */
[----:B------:R-:W0:Y:S01]  /*aaf0*/  MUFU.EX2 R30, R30 ;  /* 0x0000001e001e7308 */ /* 0x000e220000000800 */
[----:B----4-:R-:W-:-:S01]  /*ab00*/  FADD.FTZ R15, R61, R28 ;  /* 0x0000001c3d0f7221 */ /* 0x010fc20000010000 */
[----:B------:R-:W-:Y:S01]  /*ab10*/  F2FP.SATFINITE.E4M3.F32.PACK_AB_MERGE_C R152, R36, R3, R152 ;  /* 0x000000032498723e */ /* 0x000fe20004807098 */
[----:B-----5:R-:W-:-:S05]  /*ab20*/  FADD.FTZ R3, R25, R42 ;  /* 0x0000002a19037221 */ /* 0x020fca0000010000 */
[----:B------:R-:W3:Y:S01]  /*ab30*/  MUFU.EX2 R63, R63 ;  /* 0x0000003f003f7308 */ /* 0x000ee20000000800 */
[----:B-1----:R-:W-:-:S01]  /*ab40*/  FADD.FTZ R36, R82, R15 ;  /* 0x0000000f52247221 */ /* 0x002fc20000010000 */
[----:B--2---:R-:W-:-:S06]  /*ab50*/  FADD.FTZ R15, R14, R3 ;  /* 0x000000030e0f7221 */ /* 0x004fcc0000010000 */
[----:B------:R-:W-:Y:S08]  /*ab60*/  MUFU.EX2 R32, R32 ;  /* 0x0000002000207308 */ /* 0x000ff00000000800 */
[----:B------:R-:W1:Y:S01]  /*ab70*/  MUFU.EX2 R84, R84 ;  /* 0x0000005400547308 */ /* 0x000e620000000800 */
[----:B------:R-:W-:Y:S01]  /*ab80*/  F2FP.SATFINITE.E4M3.F32.PACK_AB_MERGE_C R138, R14, R25, RZ ;  /* 0x000000190e8a723e */ /* 0x000fe200048070ff */
[----:B0-----:R-:W-:-:S06]  /*ab90*/  FADD.FTZ R14, R30, R15 ;  /* 0x0000000f1e0e7221 */ /* 0x001fcc0000010000 */
[----:B------:R-:W0:Y:S01]  /*aba0*/  MUFU.EX2 R45, R45 ;  /* 0x0000002d002d7308 */ /* 0x000e220000000800 */
[----:B---3--:R-:W-:-:S01]  /*abb0*/  FADD.FTZ R3, R63, R36 ;  /* 0x000000243f037221 */ /* 0x008fc20000010000 */
[----:B------:R-:W-:-:S06]  /*abc0*/  FADD.FTZ R15, R35, R14 ;  /* 0x0000000e230f7221 */ /* 0x000fcc0000010000 */
[----:B------:R-:W-:Y:S08]  /*abd0*/  MUFU.EX2 R60, R60 ;  /* 0x0000003c003c7308 */ /* 0x000ff00000000800 */
[----:B------:R-:W2:Y:S08]  /*abe0*/  MUFU.EX2 R53, R53 ;  /* 0x0000003500357308 */ /* 0x000eb00000000800 */
[----:B------:R-:W3:Y:S01]  /*abf0*/  MUFU.EX2 R34, R34 ;  /* 0x0000002200227308 */ /* 0x000ee20000000800 */
[----:B------:R-:W-:Y:S01]  /*ac00*/  F2FP.SATFINITE.E4M3.F32.PACK_AB_MERGE_C R154, R40, R39, R154 ;  /* 0x00000027289a723e */ /* 0x000fe2000480709a */
[----:B-1----:R-:W-:-:S06]  /*ac10*/  FADD.FTZ R3, R84, R3 ;  /* 0x0000000354037221 */ /* 0x002fcc0000010000 */
[----:B------:R-:W1:Y:S01]  /*ac20*/  MUFU.EX2 R49, R49 ;  /* 0x0000003100317308 */ /* 0x000e620000000800 */
[----:B------:R-:W-:-:S07]  /*ac30*/  FADD.FTZ R40, R32, R15 ;  /* 0x0000000f20287221 */ /* 0x000fce0000010000 */
[----:B------:R-:W4:Y:S01]  /*ac40*/  MUFU.EX2 R29, R29 ;  /* 0x0000001d001d7308 */ /* 0x000f220000000800 */
[C---:B0-----:R-:W-:Y:S01]  /*ac50*/  F2FP.SATFINITE.E4M3.F32.PACK_AB_MERGE_C R140, R45.reuse, R32, RZ ;  /* 0x000000202d8c723e */ /* 0x041fe200048070ff */
[----:B------:R-:W-:Y:S01]  /*ac60*/  FADD.FTZ R36, R0, R3 ;  /* 0x0000000300247221 */ /* 0x000fe20000010000 */
[----:B------:R-:W-:-:S05]  /*ac70*/  FADD.FTZ R45, R45, R40 ;  /* 0x000000282d2d7221 */ /* 0x000fca0000010000 */
[----:B------:R-:W0:Y:S01]  /*ac80*/  MUFU.EX2 R86, R86 ;  /* 0x0000005600567308 */ /* 0x000e220000000800 */
[----:B--2---:R-:W-:Y:S01]  /*ac90*/  F2FP.SATFINITE.E4M3.F32.PACK_AB_MERGE_C R142, R53, R60, RZ ;  /* 0x0000003c358e723e */ /* 0x004fe200048070ff */
[----:B------:R-:W-:Y:S01]  /*aca0*/  FADD.FTZ R36, R27, R36 ;  /* 0x000000241b247221 */ /* 0x000fe20000010000 */
[----:B---3--:R-:W-:-:S05]  /*acb0*/  FADD.FTZ R32, R34, R45 ;  /* 0x0000002d22207221 */ /* 0x008fca0000010000 */
[----:B------:R-:W-:Y:S01]  /*acc0*/  MUFU.EX2 R64, R64 ;  /* 0x0000004000407308 */ /* 0x000fe20000000800 */
[----:B-1----:R-:W-:Y:S01]  /*acd0*/  F2FP.SATFINITE.E4M3.F32.PACK_AB_MERGE_C R142, R49, R34, R142 ;  /* 0x00000022318e723e */ /* 0x002fe2000480708e */
[----:B----4-:R-:W-:-:S06]  /*ace0*/  FADD.FTZ R3, R29, R36 ;  /* 0x000000241d037221 */ /* 0x010fcc0000010000 */
[----:B------:R-:W-:Y:S01]  /*acf0*/  MUFU.EX2 R123, R123 ;  /* 0x0000007b007b7308 */ /* 0x000fe20000000800 */
[----:B------:R-:W-:-:S07]  /*ad00*/  FADD.FTZ R49, R49, R32 ;  /* 0x0000002031317221 */ /* 0x000fce0000010000 */
[----:B------:R-:W-:Y:S08]  /*ad10*/  MUFU.EX2 R62, R62 ;  /* 0x0000003e003e7308 */ /* 0x000ff00000000800 */
[----:B------:R-:W1:Y:S01]  /*ad20*/  MUFU.EX2 R31, R51 ;  /* 0x00000033001f7308 */ /* 0x000e620000000800 */
[----:B0-----:R-:W-:-:S01]  /*ad30*/  FADD.FTZ R3, R86, R3 ;  /* 0x0000000356037221 */ /* 0x001fc20000010000 */
[----:B------:R-:W-:-:S06]  /*ad40*/  FADD.FTZ R60, R60, R49 ;  /* 0x000000313c3c7221 */ /* 0x000fcc0000010000 */
[----:B------:R-:W0:Y:S08]  /*ad50*/  MUFU.EX2 R119, R119 ;  /* 0x0000007700777308 */ /* 0x000e300000000800 */
[----:B------:R-:W2:Y:S01]  /*ad60*/  MUFU.EX2 R13, R43 ;  /* 0x0000002b000d7308 */ /* 0x000ea20000000800 */
[----:B------:R-:W-:Y:S01]  /*ad70*/  F2FP.SATFINITE.E4M3.F32.PACK_AB_MERGE_C R140, R35, R30, R140 ;  /* 0x0000001e238c723e */ /* 0x000fe2000480708c */
[----:B------:R-:W-:-:S06]  /*ad80*/  FADD.FTZ R30, R20, R3 ;  /* 0x00000003141e7221 */ /* 0x000fcc0000010000 */
[----:B------:R-:W3:Y:S01]  /*ad90*/  MUFU.EX2 R38, R55 ;  /* 0x0000003700267308 */ /* 0x000ee20000000800 */
[----:B------:R-:W-:-:S01]  /*ada0*/  FADD.FTZ R53, R53, R60 ;  /* 0x0000003c35357221 */ /* 0x000fc20000010000 */
[----:B------:R-:W-:Y:S01]  /*adb0*/  F2FP.SATFINITE.E4M3.F32.PACK_AB_MERGE_C R153, R24, R9, R153 ;  /* 0x000000091899723e */ /* 0x000fe20004807099 */
[----:B-1----:R-:W-:-:S01]  /*adc0*/  FADD.FTZ R30, R31, R30 ;  /* 0x0000001e1f1e7221 */ /* 0x002fc20000010000 */
[----:B------:R-:W-:-:S04]  /*add0*/  F2FP.SATFINITE.E4M3.F32.PACK_AB_MERGE_C R144, R123, R64, RZ ;  /* 0x000000407b90723e */ /* 0x000fc800048070ff */
[----:B------:R-:W1:Y:S01]  /*ade0*/  MUFU.EX2 R33, R33 ;  /* 0x0000002100217308 */ /* 0x000e620000000800 */
[----:B------:R-:W-:-:S01]  /*adf0*/  FADD.FTZ R24, R62, R53 ;  /* 0x000000353e187221 */ /* 0x000fc20000010000 */
[----:B0-----:R-:W-:-:S06]  /*ae00*/  F2FP.SATFINITE.E4M3.F32.PACK_AB_MERGE_C R144, R119, R62, R144 ;  /* 0x0000003e7790723e */ /* 0x001fcc0004807090 */
[----:B------:R-:W-:Y:S01]  /*ae10*/  MUFU.EX2 R10, R10 ;  /* 0x0000000a000a7308 */ /* 0x000fe20000000800 */
[----:B--2---:R-:W-:-:S01]  /*ae20*/  FADD.FTZ R3, R13, R30 ;  /* 0x0000001e0d037221 */ /* 0x004fc20000010000 */
[----:B------:R-:W-:-:S06]  /*ae30*/  FADD.FTZ R119, R119, R24 ;  /* 0x0000001877777221 */ /* 0x000fcc0000010000 */
[----:B------:R-:W-:Y:S08]  /*ae40*/  MUFU.EX2 R131, R131 ;  /* 0x0000008300837308 */ /* 0x000ff00000000800 */
[----:B------:R-:W-:Y:S08]  /*ae50*/  MUFU.EX2 R8, R8 ;  /* 0x0000000800087308 */ /* 0x000ff00000000800 */
[----:B------:R-:W0:Y:S01]  /*ae60*/  MUFU.EX2 R28, R37 ;  /* 0x00000025001c7308 */ /* 0x000e220000000800 */
[C---:B---3--:R-:W-:Y:S01]  /*ae70*/  F2FP.SATFINITE.E4M3.F32.PACK_AB_MERGE_C R13, R38.reuse, R13, RZ ;  /* 0x0000000d260d723e */ /* 0x048fe200048070ff */
[----:B------:R-:W-:-:S06]  /*ae80*/  FADD.FTZ R38, R38, R3 ;  /* 0x0000000326267221 */ /* 0x000fcc0000010000 */
[----:B------:R-:W2:Y:S01]  /*ae90*/  MUFU.EX2 R127, R127 ;  /* 0x0000007f007f7308 */ /* 0x000ea20000000800 */
[----:B------:R-:W-:-:S07]  /*aea0*/  FADD.FTZ R64, R64, R119 ;  /* 0x0000007740407221 */ /* 0x000fce0000010000 */
[----:B------:R-:W3:Y:S01]  /*aeb0*/  MUFU.EX2 R111, R111 ;  /* 0x0000006f006f7308 */ /* 0x000ee20000000800 */
[----:B------:R-:W-:Y:S01]  /*aec0*/  F2FP.SATFINITE.E4M3.F32.PACK_AB_MERGE_C R141, R86, R29, RZ ;  /* 0x0000001d568d723e */ /* 0x000fe200048070ff */
[----:B-1----:R-:W-:Y:S01]  /*aed0*/  FADD.FTZ R3, R33, R38 ;  /* 0x0000002621037221 */ /* 0x002fe20000010000 */
[----:B------:R-:W-:-:S05]  /*aee0*/  FADD.FTZ R123, R123, R64 ;  /* 0x000000407b7b7221 */ /* 0x000fca0000010000 */
[----:B------:R-:W1:Y:S01]  /*aef0*/  MUFU.EX2 R14, R113 ;  /* 0x00000071000e7308 */ /* 0x000e620000000800 */
[----:B------:R-:W-:Y:S01]  /*af00*/  F2FP.SATFINITE.E4M3.F32.PACK_AB_MERGE_C R141, R27, R0, R141 ;  /* 0x000000001b8d723e */ /* 0x000fe2000480708d */
[----:B0-----:R-:W-:Y:S01]  /*af10*/  FADD.FTZ R24, R28, R3 ;  /* 0x000000031c187221 */ /* 0x001fe20000010000 */
[----:B------:R-:W-:-:S05]  /*af20*/  F2FP.SATFINITE.E4M3.F32.PACK_AB_MERGE_C R9, R131, R10, RZ ;  /* 0x0000000a8309723e */ /* 0x000fca00048070ff */
[----:B------:R-:W0:Y:S01]  /*af30*/  MUFU.EX2 R26, R26 ;  /* 0x0000001a001a7308 */ /* 0x000e220000000800 */
[----:B------:R-:W-:-:S01]  /*af40*/  FADD.FTZ R0, R8, R123 ;  /* 0x0000007b08007221 */ /* 0x000fc20000010000 */
[----:B--2---:R-:W-:Y:S01]  /*af50*/  F2FP.SATFINITE.E4M3.F32.PACK_AB_MERGE_C R146, R127, R8, R9 ;  /* 0x000000087f92723e */ /* 0x004fe20004807009 */
[----:B---3--:R-:W-:-:S05]  /*af60*/  FADD.FTZ R3, R111, R24 ;  /* 0x000000186f037221 */ /* 0x008fca0000010000 */
[----:B------:R-:W2:Y:S01]  /*af70*/  MUFU.EX2 R115, R115 ;  /* 0x0000007300737308 */ /* 0x000ea20000000800 */
[----:B------:R-:W-:-:S01]  /*af80*/  FADD.FTZ R127, R127, R0 ;  /* 0x000000007f7f7221 */ /* 0x000fc20000010000 */
[----:B------:R-:W-:-:S06]  /*af90*/  IADD3 R0, R104, -0x2, RZ ;  /* 0xfffffffe68007810 */ /* 0x000fcc0007ffe0ff */
[----:B------:R-:W3:Y:S01]  /*afa0*/  MUFU.EX2 R117, R117 ;  /* 0x0000007500757308 */ /* 0x000ee20000000800 */
[----:B-1----:R-:W-:-:S07]  /*afb0*/  FADD.FTZ R3, R14, R3 ;  /* 0x000000030e037221 */ /* 0x002fce0000010000 */
[----:B------:R-:W1:Y:S01]  /*afc0*/  MUFU.EX2 R12, R12 ;  /* 0x0000000c000c7308 */ /* 0x000e620000000800 */
[----:B------:R-:W-:Y:S02]  /*afd0*/  ISETP.GE.AND P1, PT, R0, R87, PT ;  /* 0x000000570000720c */ /* 0x000fe40003f26270 */
[----:B------:R-:W-:Y:S01]  /*afe0*/  F2FP.SATFINITE.E4M3.F32.PACK_AB_MERGE_C R111, R14, R111, RZ ;  /* 0x0000006f0e6f723e */ /* 0x000fe200048070ff */
[----:B0-----:R-:W-:-:S01]  /*aff0*/  FADD.FTZ R14, R26, R3 ;  /* 0x000000031a0e7221 */ /* 0x001fc20000010000 */
[----:B------:R-:W-:-:S03]  /*b000*/  F2FP.SATFINITE.E4M3.F32.PACK_AB_MERGE_C R148, R101, R46, RZ ;  /* 0x0000002e6594723e */ /* 0x000fc600048070ff */
[----:B--2---:R-:W-:Y:S01]  /*b010*/  FADD.FTZ R14, R115, R14 ;  /* 0x0000000e730e7221 */ /* 0x004fe20000010000 */
[----:B------:R-:W-:Y:S01]  /*b020*/  F2FP.SATFINITE.E4M3.F32.PACK_AB_MERGE_C R150, R85, R50, RZ ;  /* 0x000000325596723e */ /* 0x000fe200048070ff */
[----:B------:R-:W-:Y:S01]  /*b030*/  IMAD.MOV.U32 R25, RZ, RZ, RZ ;  /* 0x000000ffff197224 */ /* 0x000fe200078e00ff */
[----:B------:R-:W-:Y:S01]  /*b040*/  F2FP.SATFINITE.E4M3.F32.PACK_AB_MERGE_C R155, R89, R68, RZ ;  /* 0x00000044599b723e */ /* 0x000fe200048070ff */
[----:B------:R-:W-:Y:S01]  /*b050*/  FADD.FTZ R10, R10, R127 ;  /* 0x0000007f0a0a7221 */ /* 0x000fe20000010000 */
[----:B------:R-:W-:Y:S01]  /*b060*/  F2FP.SATFINITE.E4M3.F32.PACK_AB_MERGE_C R149, R73, R72, RZ ;  /* 0x000000484995723e */ /* 0x000fe200048070ff */
[----:B---3--:R-:W-:Y:S01]  /*b070*/  FADD.FTZ R15, R117, R14 ;  /* 0x0000000e750f7221 */ /* 0x008fe20000010000 */
[----:B------:R-:W-:Y:S02]  /*b080*/  F2FP.SATFINITE.E4M3.F32.PACK_AB_MERGE_C R76, R79, R76, RZ ;  /* 0x0000004c4f4c723e */ /* 0x000fe400048070ff */
[----:B-1----:R-:W-:Y:S01]  /*b090*/  F2FP.SATFINITE.E4M3.F32.PACK_AB_MERGE_C R3, R12, R117, RZ ;  /* 0x000000750c03723e */ /* 0x002fe200048070ff */
[----:B------:R-:W-:Y:S01]  /*b0a0*/  BSSY B0, `(.L_x_386) ;  /* 0x0000337000007945 */ /* 0x000fe20003800000 */
[----:B------:R-:W-:-:S02]  /*b0b0*/  F2FP.SATFINITE.E4M3.F32.PACK_AB_MERGE_C R80, R83, R80, RZ ;  /* 0x000000505350723e */ /* 0x000fc400048070ff */
[----:B------:R-:W-:Y:S01]  /*b0c0*/  F2FP.SATFINITE.E4M3.F32.PACK_AB_MERGE_C R63, R84, R63, RZ ;  /* 0x0000003f543f723e */ /* 0x000fe200048070ff */
[----:B------:R-:W-:-:S01]  /*b0d0*/  FADD.FTZ R15, R12, R15 ;  /* 0x0000000f0c0f7221 */ /* 0x000fc20000010000 */
[----:B------:R-:W-:Y:S01]  /*b0e0*/  F2FP.SATFINITE.E4M3.F32.PACK_AB_MERGE_C R148, R99, R44, R148 ;  /* 0x0000002c6394723e */ /* 0x000fe20004807094 */
[--C-:B------:R-:W-:Y:S01]  /*b0f0*/  IMAD.MOV.U32 R24, RZ, RZ, R25.reuse ;  /* 0x000000ffff187224 */ /* 0x100fe200078e0019 */
[----:B------:R-:W-:Y:S01]  /*b100*/  F2FP.SATFINITE.E4M3.F32.PACK_AB_MERGE_C R150, R81, R48, R150 ;  /* 0x000000305196723e */ /* 0x000fe20004807096 */
[--C-:B------:R-:W-:Y:S01]  /*b110*/  IMAD.MOV.U32 R27, RZ, RZ, R25.reuse ;  /* 0x000000ffff1b7224 */ /* 0x100fe200078e0019 */
[----:B------:R-:W-:Y:S01]  /*b120*/  F2FP.SATFINITE.E4M3.F32.PACK_AB_MERGE_C R136, R103, R52, R136 ;  /* 0x000000346788723e */ /* 0x000fe20004807088 */
[----:B------:R-:W-:Y:S01]  /*b130*/  IMAD.MOV.U32 R29, RZ, RZ, R25 ;  /* 0x000000ffff1d7224 */ /* 0x000fe200078e0019 */
[----:B------:R-:W-:Y:S01]  /*b140*/  F2FP.SATFINITE.E4M3.F32.PACK_AB_MERGE_C R143, R31, R20, R13 ;  /* 0x000000141f8f723e */ /* 0x000fe2000480700d */
[----:B------:R-:W-:-:S01]  /*b150*/  FADD.FTZ R20, R131, R10 ;  /* 0x0000000a83147221 */ /* 0x000fc20000010000 */
[----:B------:R-:W-:Y:S01]  /*b160*/  F2FP.SATFINITE.E4M3.F32.PACK_AB_MERGE_C R145, R28, R33, R111 ;  /* 0x000000211c91723e */ /* 0x000fe2000480706f */
[----:B------:R-:W-:Y:S01]  /*b170*/  IMAD.MOV.U32 R28, RZ, RZ, R25 ;  /* 0x000000ffff1c7224 */ /* 0x000fe200078e0019 */
[----:B------:R-:W-:Y:S01]  /*b180*/  F2FP.SATFINITE.E4M3.F32.PACK_AB_MERGE_C R147, R115, R26, R3 ;  /* 0x0000001a7393723e */ /* 0x000fe20004807003 */
[--C-:B------:R-:W-:Y:S01]  /*b190*/  IMAD.MOV.U32 R26, RZ, RZ, R25.reuse ;  /* 0x000000ffff1a7224 */ /* 0x100fe200078e0019 */
[----:B------:R-:W-:Y:S01]  /*b1a0*/  F2FP.SATFINITE.E4M3.F32.PACK_AB_MERGE_C R138, R107, R58, R138 ;  /* 0x0000003a6b8a723e */ /* 0x000fe2000480708a */
[----:B------:R-:W-:Y:S01]  /*b1b0*/  IMAD.MOV.U32 R31, RZ, RZ, R25 ;  /* 0x000000ffff1f7224 */ /* 0x000fe200078e0019 */
[----:B------:R-:W-:Y:S01]  /*b1c0*/  F2FP.SATFINITE.E4M3.F32.PACK_AB_MERGE_C R155, R66, R21, R155 ;  /* 0x00000015429b723e */ /* 0x000fe2000480709b */
[----:B------:R-:W-:Y:S01]  /*b1d0*/  IMAD.MOV.U32 R30, RZ, RZ, R25 ;  /* 0x000000ffff1e7224 */ /* 0x000fe200078e0019 */
[----:B------:R-:W-:Y:S01]  /*b1e0*/  F2FP.SATFINITE.E4M3.F32.PACK_AB_MERGE_C R149, R75, R70, R149 ;  /* 0x000000464b95723e */ /* 0x000fe20004807095 */
[--C-:B------:R-:W-:Y:S01]  /*b1f0*/  IMAD.MOV.U32 R33, RZ, RZ, R25.reuse ;  /* 0x000000ffff217224 */ /* 0x100fe200078e0019 */
[----:B------:R-:W-:Y:S01]  /*b200*/  F2FP.SATFINITE.E4M3.F32.PACK_AB_MERGE_C R151, R77, R74, R76 ;  /* 0x0000004a4d97723e */ /* 0x000fe2000480704c */
[--C-:B------:R-:W-:Y:S01]  /*b210*/  IMAD.MOV.U32 R35, RZ, RZ, R25.reuse ;  /* 0x000000ffff237224 */ /* 0x100fe200078e0019 */
[----:B------:R-:W-:Y:S01]  /*b220*/  F2FP.SATFINITE.E4M3.F32.PACK_AB_MERGE_C R137, R11, R78, R80 ;  /* 0x0000004e0b89723e */ /* 0x000fe20004807050 */
[----:B------:R-:W-:Y:S01]  /*b230*/  IMAD.MOV.U32 R34, RZ, RZ, R25 ;  /* 0x000000ffff227224 */ /* 0x000fe200078e0019 */
[----:B------:R-:W-:Y:S01]  /*b240*/  F2FP.SATFINITE.E4M3.F32.PACK_AB_MERGE_C R139, R82, R61, R63 ;  /* 0x0000003d528b723e */ /* 0x000fe2000480703f */
[--C-:B------:R-:W-:Y:S01]  /*b250*/  IMAD.MOV.U32 R37, RZ, RZ, R25.reuse ;  /* 0x000000ffff257224 */ /* 0x100fe200078e0019 */
[-C--:B------:R-:W-:Y:S01]  /*b260*/  MOV R32, R25.reuse ;  /* 0x0000001900207202 */ /* 0x080fe20000000f00 */
[--C-:B------:R-:W-:Y:S01]  /*b270*/  IMAD.MOV.U32 R36, RZ, RZ, R25.reuse ;  /* 0x000000ffff247224 */ /* 0x100fe200078e0019 */
[-C--:B------:R-:W-:Y:S01]  /*b280*/  MOV R42, R25.reuse ;  /* 0x00000019002a7202 */ /* 0x080fe20000000f00 */
[--C-:B------:R-:W-:Y:S01]  /*b290*/  IMAD.MOV.U32 R39, RZ, RZ, R25.reuse ;  /* 0x000000ffff277224 */ /* 0x100fe200078e0019 */
[----:B------:R-:W-:Y:S01]  /*b2a0*/  MOV R52, R25 ;  /* 0x0000001900347202 */ /* 0x000fe20000000f00 */
[----:B------:R-:W-:-:S02]  /*b2b0*/  IMAD.MOV.U32 R38, RZ, RZ, R25 ;  /* 0x000000ffff267224 */ /* 0x000fc400078e0019 */
[--C-:B------:R-:W-:Y:S02]  /*b2c0*/  IMAD.MOV.U32 R41, RZ, RZ, R25.reuse ;  /* 0x000000ffff297224 */ /* 0x100fe400078e0019 */
[--C-:B------:R-:W-:Y:S02]  /*b2d0*/  IMAD.MOV.U32 R40, RZ, RZ, R25.reuse ;  /* 0x000000ffff287224 */ /* 0x100fe400078e0019 */
[--C-:B------:R-:W-:Y:S02]  /*b2e0*/  IMAD.MOV.U32 R43, RZ, RZ, R25.reuse ;  /* 0x000000ffff2b7224 */ /* 0x100fe400078e0019 */
[--C-:B------:R-:W-:Y:S02]  /*b2f0*/  IMAD.MOV.U32 R45, RZ, RZ, R25.reuse ;  /* 0x000000ffff2d7224 */ /* 0x100fe400078e0019 */
[--C-:B------:R-:W-:Y:S02]  /*b300*/  IMAD.MOV.U32 R44, RZ, RZ, R25.reuse ;  /* 0x000000ffff2c7224 */ /* 0x100fe400078e0019 */
        /* <DEDUP_REMOVED lines=8> */
[----:B------:R-:W-:Y:S01]  /*b390*/  IMAD.MOV.U32 R54, RZ, RZ, R25 ;  /* 0x000000ffff367224 */ /* 0x000fe200078e0019 */
[----:B------:R-:W-:Y:S06]  /*b3a0*/  @!P1 BRA `(.L_x_387) ;  /* 0x0000003000189947 */ /* 0x000fec0003800000 */
[----:B------:R0:W5:Y:S01]  /*b3b0*/  LDL.LU R9, [R1+0xc] ;  /* 0x00000c0001097983 */ /* 0x0001620000300800 */
[----:B------:R-:W-:Y:S01]  /*b3c0*/  IMAD.MOV.U32 R3, RZ, RZ, R59 ;  /* 0x000000ffff037224 */ /* 0x000fe200078e003b */
[----:B------:R-:W-:Y:S01]  /*b3d0*/  CS2R R24, SRZ ;  /* 0x0000000000187805 */ /* 0x000fe2000001ff00 */
[----:B------:R-:W-:Y:S01]  /*b3e0*/  IMAD.MOV.U32 R12, RZ, RZ, R57 ;  /* 0x000000ffff0c7224 */ /* 0x000fe200078e0039 */
[----:B------:R-:W-:Y:S01]  /*b3f0*/  CS2R R26, SRZ ;  /* 0x00000000001a7805 */ /* 0x000fe2000001ff00 */
[----:B------:R-:W-:Y:S01]  /*b400*/  IMAD.MOV.U32 R8, RZ, RZ, R106 ;  /* 0x000000ffff087224 */ /* 0x000fe200078e006a */
        /* <DEDUP_REMOVED lines=13> */
[----:B0-----:R-:W-:-:S07]  /*b4e0*/  CS2R R54, SRZ ;  /* 0x0000000000367805 */ /* 0x001fce000001ff00 */
.L_x_399:
[----:B-----5:R-:W-:-:S04]  /*b4f0*/  ISETP.NE.AND P1, PT, R8, 0x1, PT ;  /* 0x000000010800780c */ /* 0x020fc80003f25270 */
[----:B------:R-:W-:-:S04]  /*b500*/  SEL R10, RZ, 0x1, P1 ;  /* 0x00000001ff0a7807 */ /* 0x000fc80000800000 */
[----:B-----5:R-:W-:-:S05]  /*b510*/  LOP3.LUT R13, R9, R10, RZ, 0x3c, !PT ;  /* 0x0000000a090d7212 */ /* 0x020fca00078e3cff */
[----:B------:R0:W-:Y:S01]  /*b520*/  STL [R1+0xc], R13 ;  /* 0x00000c0d01007387 */ /* 0x0001e20000100800 */
[----:B------:R-:W-:Y:S05]  /*b530*/  @!P0 BRA `(.L_x_388) ;  /* 0x0000000000048947 */ /* 0x000fea0003800000 */
[----:B------:R-:W-:Y:S01]  /*b540*/  BPT.TRAP 0x1 ;  /* 0x000000040000795c */ /* 0x000fe20000300000 */
.L_x_388:
[----:B------:R-:W-:-:S05]  /*b550*/  VIADD R10, R8, 0x1 ;  /* 0x00000001080a7836 */ /* 0x000fca0000000000 */
[----:B------:R-:W-:-:S04]  /*b560*/  ISETP.NE.AND P1, PT, R10, 0x2, PT ;  /* 0x000000020a00780c */ /* 0x000fc80003f25270 */
[----:B------:R-:W-:Y:S02]  /*b570*/  SEL R11, R10, RZ, P1 ;  /* 0x000000ff0a0b7207 */ /* 0x000fe40000800000 */
[----:B------:R-:W-:-:S03]  /*b580*/  SHF.L.U32 R10, R13, 0x1f, RZ ;  /* 0x0000001f0d0a7819 */ /* 0x000fc600000006ff */
[----:B------:R1:W-:Y:S01]  /*b590*/  STL [R1+0x4], R11 ;  /* 0x0000040b01007387 */ /* 0x0003e20000100800 */
[----:B0-----:R-:W-:-:S04]  /*b5a0*/  IMAD R13, R11, 0x8, R16 ;  /* 0x000000080b0d7824 */ /* 0x001fc800078e0210 */
[----:B------:R1:W0:Y:S01]  /*b5b0*/  SYNCS.PHASECHK.TRANS64.TRYWAIT P1, [R13+URZ+0x13230], R10 ;  /* 0x0132300a0d0075a7 */ /* 0x000222000802017f */
[----:B------:R-:W-:Y:S05]  /*b5c0*/  @!P0 BRA `(.L_x_389) ;  /* 0x0000000000048947 */ /* 0x000fea0003800000 */
[----:B------:R-:W-:Y:S01]  /*b5d0*/  BPT.TRAP 0x1 ;  /* 0x000000040000795c */ /* 0x000fe20000300000 */
.L_x_389:
[----:B------:R-:W2:Y:S01]  /*b5e0*/  LDL R14, [R1+0x24] ;  /* 0x00002400010e7983 */ /* 0x000ea20000100800 */
[----:B------:R-:W-:Y:S01]  /*b5f0*/  BSSY B1, `(.L_x_390) ;  /* 0x0000007000017945 */ /* 0x000fe20003800000 */
[----:B--2---:R-:W-:-:S04]  /*b600*/  IMAD R14, R11, 0x280, R14 ;  /* 0x000002800b0e7824 */ /* 0x004fc800078e020e */
[C---:B------:R-:W-:Y:S02]  /*b610*/  VIADD R21, R14.reuse, 0x80 ;  /* 0x000000800e157836 */ /* 0x040fe40000000000 */
[----:B------:R-:W-:Y:S01]  /*b620*/  VIADD R57, R14, 0x100 ;  /* 0x000001000e397836 */ /* 0x000fe20000000000 */
[----:B0-----:R-:W-:Y:S06]  /*b630*/  @P1 BRA `(.L_x_391) ;  /* 0x0000000000081947 */ /* 0x001fec0003800000 */
[----:B------:R-:W0:Y:S02]  /*b640*/  SYNCS.PHASECHK.TRANS64.TRYWAIT P1, [R13+URZ+0x13230], R10 ;  /* 0x0132300a0d0075a7 */ /* 0x000e24000802017f */
[----:B0-----:R-:W-:Y:S05]  /*b650*/  @!P1 BRA `(.L_x_392) ;  /* 0x000000c8004c9947 */ /* 0x001fea0003800000 */
.L_x_391:
[----:B------:R-:W-:Y:S05]  /*b660*/  BSYNC B1 ;  /* 0x0000000000017941 */ /* 0x000fea0003800000 */
.L_x_390:
[----:B-1----:R-:W-:Y:S01]  /*b670*/  IMAD.MOV.U32 R11, RZ, RZ, -0x7fffffe0 ;  /* 0x80000020ff0b7424 */ /* 0x002fe200078e00ff */
[----:B0-----:R-:W-:Y:S01]  /*b680*/  MOV R10, R14 ;  /* 0x0000000e000a7202 */ /* 0x001fe20000000f00 */
[----:B------:R-:W-:Y:S01]  /*b690*/  WARPGROUP.ARRIVE ;  /* 0x00000000000079c5 */ /* 0x000fe20000000000 */
[----:B------:R-:W-:Y:S01]  /*b6a0*/  R2UR UR4, R4 ;  /* 0x00000000040472ca */ /* 0x000fe200000e0000 */
[----:B------:R-:W-:Y:S01]  /*b6b0*/  VIADD R56, R14, 0x180 ;  /* 0x000001800e387836 */ /* 0x000fe20000000000 */
[----:B------:R-:W-:Y:S01]  /*b6c0*/  R2UR UR6, R10 ;  /* 0x000000000a0672ca */ /* 0x000fe200000e0000 */
[----:B------:R-:W-:Y:S01]  /*b6d0*/  IMAD.MOV.U32 R10, RZ, RZ, R21 ;  /* 0x000000ffff0a7224 */ /* 0x000fe200078e0015 */
[----:B------:R-:W-:Y:S01]  /*b6e0*/  R2UR UR7, R11 ;  /* 0x000000000b0772ca */ /* 0x000fe200000e0000 */
[----:B------:R-:W-:Y:S01]  /*b6f0*/  VIADD R58, R14, 0x102 ;  /* 0x000001020e3a7836 */ /* 0x000fe20000000000 */
[----:B------:R-:W-:Y:S01]  /*b700*/  R2UR UR5, R5 ;  /* 0x00000000050572ca */ /* 0x000fe200000e0000 */
[----:B------:R-:W-:Y:S01]  /*b710*/  IMAD.MOV.U32 R59, RZ, RZ, -0x7fffffe0 ;  /* 0x80000020ff3b7424 */ /* 0x000fe200078e00ff */
[----:B------:R-:W-:Y:S01]  /*b720*/  R2UR UR10, R10 ;  /* 0x000000000a0a72ca */ /* 0x000fe200000e0000 */
[----:B------:R-:W-:Y:S01]  /*b730*/  IMAD.MOV.U32 R10, RZ, RZ, R57 ;  /* 0x000000ffff0a7224 */ /* 0x000fe200078e0039 */
[----:B------:R-:W-:Y:S01]  /*b740*/  R2UR UR11, R11 ;  /* 0x000000000b0b72ca */ /* 0x000fe200000e0000 */
[----:B------:R-:W-:Y:S01]  /*b750*/  IMAD.MOV.U32 R57, RZ, RZ, -0x7fffffe0 ;  /* 0x80000020ff397424 */ /* 0x000fe200078e00ff */
[----:B------:R-:W-:-:S02]  /*b760*/  R2UR UR8, R4 ;  /* 0x00000000040872ca */ /* 0x000fc400000e0000 */
[----:B------:R-:W-:Y:S02]  /*b770*/  R2UR UR9, R5 ;  /* 0x00000000050972ca */ /* 0x000fe400000e0000 */
[----:B------:R-:W-:Y:S01]  /*b780*/  R2UR UR14, R10 ;  /* 0x000000000a0e72ca */ /* 0x000fe200000e0000 */
[----:B------:R-:W-:Y:S01]  /*b790*/  VIADD R10, R14, 0x200 ;  /* 0x000002000e0a7836 */ /* 0x000fe20000000000 */
[----:B------:R-:W-:Y:S01]  /*b7a0*/  R2UR UR15, R11 ;  /* 0x000000000b0f72ca */ /* 0x000fe200000e0000 */
[----:B------:R-:W-:Y:S01]  /*b7b0*/  QGMMA.64x32x32.F32.E4M3.E4M3 R120, gdesc[UR4], RZ, !UPT, gsb0 ;  /* 0x00600000047879f3 */ /* 0x000fe2000c0008ff */
[----:B------:R-:W-:Y:S02]  /*b7c0*/  R2UR UR12, R4 ;  /* 0x00000000040c72ca */ /* 0x000fe400000e0000 */
[----:B------:R-:W-:Y:S02]  /*b7d0*/  R2UR UR13, R5 ;  /* 0x00000000050d72ca */ /* 0x000fe400000e0000 */
[----:B------:R-:W-:Y:S01]  /*b7e0*/  R2UR UR18, R56 ;  /* 0x00000000381272ca */ /* 0x000fe200000e0000 */
[----:B------:R-:W-:Y:S01]  /*b7f0*/  VIADD R56, R14, 0x2 ;  /* 0x000000020e387836 */ /* 0x000fe20000000000 */
[----:B------:R-:W-:-:S02]  /*b800*/  R2UR UR19, R57 ;  /* 0x00000000391372ca */ /* 0x000fc400000e0000 */
[----:B------:R-:W-:Y:S02]  /*b810*/  R2UR UR16, R4 ;  /* 0x00000000041072ca */ /* 0x000fe400000e0000 */
[----:B------:R-:W-:Y:S02]  /*b820*/  R2UR UR17, R5 ;  /* 0x00000000051172ca */ /* 0x000fe400000e0000 */
[----:B------:R-:W-:Y:S01]  /*b830*/  R2UR UR22, R10 ;  /* 0x000000000a1672ca */ /* 0x000fe200000e0000 */
[----:B------:R-:W-:Y:S01]  /*b840*/  VIADD R10, R14, 0x82 ;  /* 0x000000820e0a7836 */ /* 0x000fe20000000000 */
[----:B------:R-:W-:Y:S02]  /*b850*/  R2UR UR23, R11 ;  /* 0x000000000b1772ca */ /* 0x000fe400000e0000 */
[----:B------:R-:W-:Y:S01]  /*b860*/  R2UR UR26, R56 ;  /* 0x00000000381a72ca */ /* 0x000fe200000e0000 */
[----:B------:R-:W-:Y:S01]  /*b870*/  VIADD R56, R14, 0x202 ;  /* 0x000002020e387836 */ /* 0x000fe20000000000 */
[----:B------:R-:W-:Y:S01]  /*b880*/  R2UR UR27, R57 ;  /* 0x00000000391b72ca */ /* 0x000fe200000e0000 */
[----:B------:R-:W-:Y:S01]  /*b890*/  IMAD.MOV.U32 R57, RZ, RZ, -0x7fffffe0 ;  /* 0x80000020ff397424 */ /* 0x000fe200078e00ff */
[----:B------:R-:W-:-:S02]  /*b8a0*/  R2UR UR20, R4 ;  /* 0x00000000041472ca */ /* 0x000fc400000e0000 */
[----:B------:R-:W-:Y:S02]  /*b8b0*/  R2UR UR21, R5 ;  /* 0x00000000051572ca */ /* 0x000fe400000e0000 */
[----:B------:R-:W-:Y:S02]  /*b8c0*/  R2UR UR30, R56 ;  /* 0x00000000381e72ca */ /* 0x000fe400000e0000 */
[----:B------:R-:W-:Y:S02]  /*b8d0*/  R2UR UR31, R57 ;  /* 0x00000000391f72ca */ /* 0x000fe400000e0000 */
[----:B------:R-:W-:Y:S02]  /*b8e0*/  R2UR UR24, R6 ;  /* 0x00000000061872ca */ /* 0x000fe400000e0000 */
[----:B------:R-:W-:Y:S02]  /*b8f0*/  R2UR UR25, R7 ;  /* 0x00000000071972ca */ /* 0x000fe400000e0000 */
[----:B------:R-:W-:-:S02]  /*b900*/  R2UR UR6, R10 ;  /* 0x000000000a0672ca */ /* 0x000fc400000e0000 */
[----:B------:R-:W-:Y:S01]  /*b910*/  R2UR UR7, R11 ;  /* 0x000000000b0772ca */ /* 0x000fe200000e0000 */
[----:B------:R-:W-:Y:S01]  /*b920*/  IMAD.MOV.U32 R11, RZ, RZ, -0x7fffffe0 ;  /* 0x80000020ff0b7424 */ /* 0x000fe200078e00ff */
[----:B------:R-:W-:Y:S02]  /*b930*/  R2UR UR4, R6 ;  /* 0x00000000060472ca */ /* 0x000fe400000e0000 */
[C---:B------:R-:W-:Y:S02]  /*b940*/  R2UR UR5, R7.reuse ;  /* 0x00000000070572ca */ /* 0x040fe400000e0000 */
[----:B------:R-:W-:Y:S02]  /*b950*/  IADD3 R10, R14, 0x182, RZ ;  /* 0x000001820e0a7810 */ /* 0x000fe40007ffe0ff */
[----:B------:R-:W-:Y:S02]  /*b960*/  R2UR UR28, R6 ;  /* 0x00000000061c72ca */ /* 0x000fe400000e0000 */
[----:B------:R-:W-:Y:S01]  /*b970*/  R2UR UR29, R7 ;  /* 0x00000000071d72ca */ /* 0x000fe200000e0000 */
[----:B------:R-:W-:-:S02]  /*b980*/  WARPGROUP.DEPBAR.LE gsb0, 0x0 ;  /* 0x00008000000079c5 */ /* 0x000fc40000010000 */
[----:B------:R-:W-:-:S06]  /*b990*/  WARPGROUP.ARRIVE ;  /* 0x00000000000079c5 */ /* 0x000fcc0000000000 */
[----:B------:R-:W-:Y:S01]  /*b9a0*/  QGMMA.64x32x32.F32.E4M3.E4M3 R104, gdesc[UR8], RZ, !UPT, gsb0 ;  /* 0x00600000086879f3 */ /* 0x000fe2000c0008ff */
[----:B------:R-:W-:Y:S02]  /*b9b0*/  R2UR UR10, R58 ;  /* 0x000000003a0a72ca */ /* 0x000fe400000e0000 */
[----:B------:R-:W-:Y:S02]  /*b9c0*/  R2UR UR11, R59 ;  /* 0x000000003b0b72ca */ /* 0x000fe400000e0000 */
[----:B------:R-:W-:Y:S02]  /*b9d0*/  R2UR UR8, R6 ;  /* 0x00000000060872ca */ /* 0x000fe400000e0000 */
[----:B------:R-:W-:Y:S01]  /*b9e0*/  R2UR UR9, R7 ;  /* 0x00000000070972ca */ /* 0x000fe200000e0000 */
[----:B------:R-:W-:Y:S02]  /*b9f0*/  WARPGROUP.DEPBAR.LE gsb0, 0x0 ;  /* 0x00008000000079c5 */ /* 0x000fe40000010000 */
        /* <DEDUP_REMOVED lines=28> */
[----:B------:R-:W-:Y:S05]  /*bbc0*/  @!P0 BRA `(.L_x_393) ;  /* 0x0000000000048947 */ /* 0x000fea0003800000 */
[----:B------:R-:W-:Y:S01]  /*bbd0*/  BPT.TRAP 0x1 ;  /* 0x000000040000795c */ /* 0x000fe20000300000 */
.L_x_393:
[----:B------:R-:W-:Y:S01]  /*bbe0*/  SHF.L.U32 R9, R9, 0x1f, RZ ;  /* 0x0000001f09097819 */ /* 0x000fe200000006ff */
[----:B------:R-:W-:-:S04]  /*bbf0*/  IMAD R14, R8, 0x8, R16 ;  /* 0x00000008080e7824 */ /* 0x000fc800078e0210 */
[----:B------:R0:W1:Y:S01]  /*bc00*/  SYNCS.PHASECHK.TRANS64.TRYWAIT P1, [R14+URZ+0x13250], R9 ;  /* 0x013250090e0075a7 */ /* 0x000062000802017f */
[----:B------:R-:W-:Y:S05]  /*bc10*/  @!P0 BRA `(.L_x_394) ;  /* 0x0000000000048947 */ /* 0x000fea0003800000 */
[----:B------:R-:W-:Y:S01]  /*bc20*/  BPT.TRAP 0x1 ;  /* 0x000000040000795c */ /* 0x000fe20000300000 */
.L_x_394:
[----:B------:R-:W-:Y:S04]  /*bc30*/  BSSY B1, `(.L_x_395) ;  /* 0x0000004000017945 */ /* 0x000fe80003800000 */
[----:B-1----:R-:W-:Y:S05]  /*bc40*/  @P1 BRA `(.L_x_396) ;  /* 0x0000000000081947 */ /* 0x002fea0003800000 */
[----:B------:R-:W1:Y:S02]  /*bc50*/  SYNCS.PHASECHK.TRANS64.TRYWAIT P1, [R14+URZ+0x13250], R9 ;  /* 0x013250090e0075a7 */ /* 0x000e64000802017f */
[----:B-1----:R-:W-:Y:S05]  /*bc60*/  @!P1 BRA `(.L_x_397) ;  /* 0x000000c000dc9947 */ /* 0x002fea0003800000 */
.L_x_396:
[----:B------:R-:W-:Y:S05]  /*bc70*/  BSYNC B1 ;  /* 0x0000000000017941 */ /* 0x000fea0003800000 */
.L_x_395:
[----:B01----:R-:W-:Y:S01]  /*bc80*/  VIADD R9, R16, 0x1000 ;  /* 0x0000100010097836 */ /* 0x003fe20000000000 */
[----:B------:R-:W-:Y:S01]  /*bc90*/  WARPGROUP.ARRIVE ;  /* 0x00000000000079c5 */ /* 0x000fe20000000000 */
[----:B------:R-:W-:Y:S02]  /*bca0*/  IMAD.MOV.U32 R11, RZ, RZ, -0x3ffffff0 ;  /* 0xc0000010ff0b7424 */ /* 0x000fe400078e00ff */
[C---:B------:R-:W-:Y:S01]  /*bcb0*/  FMUL.FTZ R21, R2.reuse, R123 ;  /* 0x0000007b02157220 */ /* 0x040fe20000410000 */
[C---:B------:R-:W-:Y:S01]  /*bcc0*/  FMUL.FTZ R123, R2.reuse, R127 ;  /* 0x0000007f027b7220 */ /* 0x040fe20000410000 */
[----:B------:R-:W-:Y:S01]  /*bcd0*/  SHF.R.U32.HI R9, RZ, 0x4, R9 ;  /* 0x00000004ff097819 */ /* 0x000fe20000011609 */
[C---:B------:R-:W-:Y:S01]  /*bce0*/  FMUL.FTZ R127, R2.reuse, R131 ;  /* 0x00000083027f7220 */ /* 0x040fe20000410000 */
[C---:B------:R-:W-:Y:S01]  /*bcf0*/  FMUL.FTZ R104, R2.reuse, R104 ;  /* 0x0000006802687220 */ /* 0x040fe20000410000 */
[C---:B------:R-:W-:Y:S01]  /*bd00*/  FMUL.FTZ R131, R2.reuse, R135 ;  /* 0x0000008702837220 */ /* 0x040fe20000410000 */
[----:B------:R-:W-:Y:S01]  /*bd10*/  LOP3.LUT R9, R9, 0x3fff, RZ, 0xc0, !PT ;  /* 0x00003fff09097812 */ /* 0x000fe200078ec0ff */
[----:B------:R-:W-:Y:S01]  /*bd20*/  MUFU.TANH R21, R21 ;  /* 0x0000001500157308 */ /* 0x000fe20000002400 */
[C---:B------:R-:W-:Y:S01]  /*bd30*/  FMUL.FTZ R105, R2.reuse, R105 ;  /* 0x0000006902697220 */ /* 0x040fe20000410000 */
[C---:B------:R-:W-:Y:S01]  /*bd40*/  FMUL.FTZ R106, R2.reuse, R106 ;  /* 0x0000006a026a7220 */ /* 0x040fe20000410000 */
[----:B------:R-:W-:Y:S01]  /*bd50*/  LOP3.LUT R9, R9, 0x10000, RZ, 0xfc, !PT ;  /* 0x0001000009097812 */ /* 0x000fe200078efcff */
[C---:B------:R-:W-:Y:S01]  /*bd60*/  FMUL.FTZ R108, R2.reuse, R108 ;  /* 0x0000006c026c7220 */ /* 0x040fe20000410000 */
[C---:B------:R-:W-:Y:S01]  /*bd70*/  FMUL.FTZ R107, R2.reuse, R107 ;  /* 0x0000006b026b7220 */ /* 0x040fe20000410000 */
[C---:B------:R-:W-:Y:S01]  /*bd80*/  FMUL.FTZ R109, R2.reuse, R109 ;  /* 0x0000006d026d7220 */ /* 0x040fe20000410000 */
[----:B------:R-:W-:Y:S01]  /*bd90*/  FMUL.FTZ R110, R2, R110 ;  /* 0x0000006e026e7220 */ /* 0x000fe20000410000 */
[----:B------:R-:W-:Y:S01]  /*bda0*/  IMAD R8, R8, 0x280, R9 ;  /* 0x0000028008087824 */ /* 0x000fe200078e0209 */
[----:B------:R-:W-:Y:S01]  /*bdb0*/  MUFU.TANH R123, R123 ;  /* 0x0000007b007b7308 */ /* 0x000fe20000002400 */
[----:B------:R-:W-:-:S02]  /*bdc0*/  IMAD.MOV.U32 R9, RZ, RZ, -0x3ffffff0 ;  /* 0xc0000010ff097424 */ /* 0x000fc400078e00ff */
[----:B------:R-:W-:Y:S01]  /*bdd0*/  FMUL.FTZ R112, R2, R112 ;  /* 0x0000007002707220 */ /* 0x000fe20000410000 */
[C---:B------:R-:W-:Y:S01]  /*bde0*/  VIADD R10, R8.reuse, 0x80 ;  /* 0x00000080080a7836 */ /* 0x040fe20000000000 */
[----:B------:R-:W-:Y:S01]  /*bdf0*/  R2UR UR6, R8 ;  /* 0x00000000080672ca */ /* 0x000fe200000e0000 */
[C---:B------:R-:W-:Y:S01]  /*be00*/  FMUL.FTZ R111, R2.reuse, R111 ;  /* 0x0000006f026f7220 */ /* 0x040fe20000410000 */
[----:B------:R-:W-:Y:S01]  /*be10*/  R2UR UR7, R9 ;  /* 0x00000000090772ca */ /* 0x000fe200000e0000 */
[C---:B------:R-:W-:Y:S01]  /*be20*/  FMUL.FTZ R9, R2.reuse, R120 ;  /* 0x0000007802097220 */ /* 0x040fe20000410000 */
[C---:B------:R-:W-:Y:S01]  /*be30*/  FMUL.FTZ R120, R2.reuse, R124 ;  /* 0x0000007c02787220 */ /* 0x040fe20000410000 */
[C---:B------:R-:W-:Y:S01]  /*be40*/  FMUL.FTZ R124, R2.reuse, R128 ;  /* 0x00000080027c7220 */ /* 0x040fe20000410000 */
        /* <DEDUP_REMOVED lines=8> */
[----:B------:R-:W-:Y:S01]  /*bed0*/  FMUL.FTZ R118, R2, R118 ;  /* 0x0000007602767220 */ /* 0x000fe20000410000 */
[----:B------:R-:W-:Y:S01]  /*bee0*/  QGMMA.64x64x32.F32.E4M3.E4M3 R24, R152, gdesc[UR4], R24, gsb0 ;  /* 0x00e0000498187df3 */ /* 0x000fe20008000818 */
[----:B------:R-:W-:Y:S01]  /*bef0*/  R2UR UR6, R10 ;  /* 0x000000000a0672ca */ /* 0x000fe200000e0000 */
[----:B------:R-:W0:Y:S01]  /*bf00*/  MUFU.TANH R9, R9 ;  /* 0x0000000900097308 */ /* 0x000e220000002400 */
[----:B------:R-:W-:Y:S01]  /*bf10*/  R2UR UR7, R11 ;  /* 0x000000000b0772ca */ /* 0x000fe200000e0000 */
[----:B------:R-:W-:Y:S01]  /*bf20*/  IMAD.MOV.U32 R11, RZ, RZ, -0x3ffffff0 ;  /* 0xc0000010ff0b7424 */ /* 0x000fe200078e00ff */
[----:B------:R-:W-:Y:S01]  /*bf30*/  IADD3 R10, R8, 0x100, RZ ;  /* 0x00000100080a7810 */ /* 0x000fe20007ffe0ff */
        /* <DEDUP_REMOVED lines=48> */
[----:B------:R-:W-:Y:S01]  /*c240*/  FMUL.FTZ R69, R2, R71 ;  /* 0x0000004702457220 */ /* 0x000fe20000410000 */
[----:B------:R-:W-:-:S03]  /*c250*/  ULDC UR4, c[0x0][0x988] ;  /* 0x0002620000047ab9 */ /* 0x000fc60000000800 */
[----:B------:R-:W-:Y:S08]  /*c260*/  MUFU.TANH R106, R106 ;  /* 0x0000006a006a7308 */ /* 0x000ff00000002400 */
[----:B------:R-:W-:Y:S08]  /*c270*/  MUFU.TANH R108, R108 ;  /* 0x0000006c006c7308 */ /* 0x000ff00000002400 */
[----:B------:R-:W-:Y:S01]  /*c280*/  MUFU.TANH R107, R107 ;  /* 0x0000006b006b7308 */ /* 0x000fe20000002400 */
[----:B------:R-:W-:-:S02]  /*c290*/  WARPGROUP.DEPBAR.LE gsb0, 0x0 ;  /* 0x00008000000079c5 */ /* 0x000fc40000010000 */
[----:B------:R-:W-:-:S06]  /*c2a0*/  WARPGROUP.ARRIVE ;  /* 0x00000000000079c5 */ /* 0x000fcc0000000000 */
[----:B------:R-:W1:Y:S01]  /*c2b0*/  S2R R155, SR_TID.X ;  /* 0x00000000009b7919 */ /* 0x000e620000002100 */
[----:B------:R-:W-:Y:S01]  /*c2c0*/  MUFU.TANH R109, R109 ;  /* 0x0000006d006d7308 */ /* 0x000fe20000002400 */
[----:B------:R-:W-:Y:S01]  /*c2d0*/  QGMMA.64x64x32.F32.E4M3.E4M3 R24, R148, gdesc[UR4], R24, gsb0 ;  /* 0x00e0000494187df3 */ /* 0x000fe20008000818 */
[----:B------:R-:W-:Y:S01]  /*c2e0*/  R2UR UR6, R10 ;  /* 0x000000000a0672ca */ /* 0x000fe200000e0000 */
[C---:B------:R-:W-:Y:S01]  /*c2f0*/  FMUL.FTZ R10, R2.reuse, R121 ;  /* 0x00000079020a7220 */ /* 0x040fe20000410000 */
[----:B------:R-:W-:Y:S01]  /*c300*/  R2UR UR7, R11 ;  /* 0x000000000b0772ca */ /* 0x000fe200000e0000 */
[C---:B------:R-:W-:Y:S01]  /*c310*/  FMUL.FTZ R11, R2.reuse, R122 ;  /* 0x0000007a020b7220 */ /* 0x040fe20000410000 */
[C---:B------:R-:W-:Y:S01]  /*c320*/  FMUL.FTZ R121, R2.reuse, R125 ;  /* 0x0000007d02797220 */ /* 0x040fe20000410000 */
[C---:B------:R-:W-:Y:S01]  /*c330*/  FMUL.FTZ R122, R2.reuse, R126 ;  /* 0x0000007e027a7220 */ /* 0x040fe20000410000 */
[C---:B------:R-:W-:Y:S01]  /*c340*/  FMUL.FTZ R125, R2.reuse, R129 ;  /* 0x00000081027d7220 */ /* 0x040fe20000410000 */
[----:B------:R-:W2:Y:S01]  /*c350*/  MUFU.TANH R10, R10 ;  /* 0x0000000a000a7308 */ /* 0x000ea20000002400 */
[C---:B------:R-:W-:Y:S01]  /*c360*/  FMUL.FTZ R129, R2.reuse, R133 ;  /* 0x0000008502817220 */ /* 0x040fe20000410000 */
[----:B0-----:R-:W-:Y:S01]  /*c370*/  FMNMX.FTZ R133, R9, R12, !PT ;  /* 0x0000000c09857209 */ /* 0x001fe20007810000 */
[C---:B------:R-:W-:Y:S01]  /*c380*/  FMUL.FTZ R126, R2.reuse, R130 ;  /* 0x00000082027e7220 */ /* 0x040fe20000410000 */
[----:B------:R-:W-:-:S04]  /*c390*/  FMUL.FTZ R130, R2, R134 ;  /* 0x0000008602827220 */ /* 0x000fc80000410000 */
[----:B------:R-:W0:Y:S08]  /*c3a0*/  MUFU.TANH R11, R11 ;  /* 0x0000000b000b7308 */ /* 0x000e300000002400 */
[----:B------:R-:W3:Y:S01]  /*c3b0*/  MUFU.TANH R121, R121 ;  /* 0x0000007900797308 */ /* 0x000ee20000002400 */
[----:B--2---:R-:W-:Y:S02]  /*c3c0*/  FMNMX.FTZ R133, R10, R133, !PT ;  /* 0x000000850a857209 */ /* 0x004fe40007810000 */
[----:B-1----:R-:W-:-:S02]  /*c3d0*/  LOP3.LUT R155, R155, 0x7f, RZ, 0xc0, !PT ;  /* 0x0000007f9b9b7812 */ /* 0x002fc400078ec0ff */
[----:B------:R-:W-:Y:S02]  /*c3e0*/  FMNMX.FTZ R133, R120, R133, !PT ;  /* 0x0000008578857209 */ /* 0x000fe40007810000 */
[----:B------:R-:W-:Y:S01]  /*c3f0*/  ISETP.NE.AND P1, PT, R155, RZ, PT ;  /* 0x000000ff9b00720c */ /* 0x000fe20003f25270 */
[----:B------:R-:W1:Y:S01]  /*c400*/  MUFU.TANH R122, R122 ;  /* 0x0000007a007a7308 */ /* 0x000e620000002400 */
[----:B0-----:R-:W-:-:S04]  /*c410*/  FMNMX.FTZ R134, R11, R3, !PT ;  /* 0x000000030b867209 */ /* 0x001fc80007810000 */
[----:B------:R-:W-:-:S03]  /*c420*/  FMNMX.FTZ R134, R21, R134, !PT ;  /* 0x0000008615867209 */ /* 0x000fc60007810000 */
[----:B------:R-:W0:Y:S01]  /*c430*/  MUFU.TANH R125, R125 ;  /* 0x0000007d007d7308 */ /* 0x000e220000002400 */
[----:B---3--:R-:W-:-:S03]  /*c440*/  FMNMX.FTZ R133, R121, R133, !PT ;  /* 0x0000008579857209 */ /* 0x008fc60007810000 */
[----:B------:R-:W-:Y:S01]  /*c450*/  @!P1 VIADD R13, R13, 0x13240 ;  /* 0x000132400d0d9836 */ /* 0x000fe20000000000 */
[----:B------:R-:W-:-:S03]  /*c460*/  FMNMX.FTZ R133, R124, R133, !PT ;  /* 0x000000857c857209 */ /* 0x000fc60007810000 */
[----:B------:R-:W2:Y:S01]  /*c470*/  MUFU.TANH R126, R126 ;  /* 0x0000007e007e7308 */ /* 0x000ea20000002400 */
[----:B-1----:R-:W-:Y:S02]  /*c480*/  FMNMX.FTZ R134, R122, R134, !PT ;  /* 0x000000867a867209 */ /* 0x002fe40007810000 */
[----:B------:R-:W-:Y:S02]  /*c490*/  @!P1 PRMT R13, RZ, 0x654, R13 ;  /* 0x00000654ff0d9816 */ /* 0x000fe4000000000d */
[----:B------:R-:W-:-:S03]  /*c4a0*/  FMNMX.FTZ R134, R123, R134, !PT ;  /* 0x000000867b867209 */ /* 0x000fc60007810000 */
[----:B------:R-:W1:Y:S01]  /*c4b0*/  MUFU.TANH R129, R129 ;  /* 0x0000008100817308 */ /* 0x000e620000002400 */
[----:B0-----:R-:W-:-:S04]  /*c4c0*/  FMNMX.FTZ R133, R125, R133, !PT ;  /* 0x000000857d857209 */ /* 0x001fc80007810000 */
[----:B------:R-:W-:-:S03]  /*c4d0*/  FMNMX.FTZ R133, R128, R133, !PT ;  /* 0x0000008580857209 */ /* 0x000fc60007810000 */
[----:B------:R-:W0:Y:S01]  /*c4e0*/  MUFU.TANH R130, R130 ;  /* 0x0000008200827308 */ /* 0x000e220000002400 */
[----:B--2---:R-:W-:Y:S01]  /*c4f0*/  FMNMX.FTZ R56, R126, R134, !PT ;  /* 0x000000867e387209 */ /* 0x004fe20007810000 */
[----:B------:R-:W-:-:S03]  /*c500*/  FMUL.FTZ R134, R2, R57 ;  /* 0x0000003902867220 */ /* 0x000fc60000410000 */
[----:B------:R-:W-:-:S03]  /*c510*/  FMNMX.FTZ R56, R127, R56, !PT ;  /* 0x000000387f387209 */ /* 0x000fc60007810000 */
[----:B------:R-:W2:Y:S01]  /*c520*/  MUFU.TANH R110, R110 ;  /* 0x0000006e006e7308 */ /* 0x000ea20000002400 */
[----:B-1----:R-:W-:-:S04]  /*c530*/  FMNMX.FTZ R57, R129, R133, !PT ;  /* 0x0000008581397209 */ /* 0x002fc80007810000 */
[----:B------:R-:W-:Y:S01]  /*c540*/  FMNMX.FTZ R57, R104, R57, !PT ;  /* 0x0000003968397209 */ /* 0x000fe20007810000 */
[----:B------:R-:W-:Y:S02]  /*c550*/  WARPGROUP.DEPBAR.LE gsb0, 0x0 ;  /* 0x00008000000079c5 */ /* 0x000fe40000010000 */
[----:B------:R-:W1:Y:S01]  /*c560*/  MUFU.TANH R112, R112 ;  /* 0x0000007000707308 */ /* 0x000e620000002400 */
[----:B0-----:R-:W-:Y:S01]  /*c570*/  FMNMX.FTZ R56, R130, R56, !PT ;  /* 0x0000003882387209 */ /* 0x001fe20007810000 */
[----:B------:R-:W-:Y:S01]  /*c580*/  WARPGROUP.ARRIVE ;  /* 0x00000000000079c5 */ /* 0x000fe20000000000 */
[----:B------:R-:W-:Y:S02]  /*c590*/  FMNMX.FTZ R57, R105, R57, !PT ;  /* 0x0000003969397209 */ /* 0x000fe40007810000 */
[----:B------:R-:W-:Y:S02]  /*c5a0*/  FMNMX.FTZ R56, R131, R56, !PT ;  /* 0x0000003883387209 */ /* 0x000fe40007810000 */
[----:B------:R-:W-:Y:S01]  /*c5b0*/  FMNMX.FTZ R57, R108, R57, !PT ;  /* 0x000000396c397209 */ /* 0x000fe20007810000 */
[----:B------:R-:W0:Y:S01]  /*c5c0*/  MUFU.TANH R111, R111 ;  /* 0x0000006f006f7308 */ /* 0x000e220000002400 */
[----:B------:R-:W-:Y:S01]  /*c5d0*/  FMNMX.FTZ R56, R106, R56, !PT ;  /* 0x000000386a387209 */ /* 0x000fe20007810000 */
[----:B------:R-:W-:Y:S01]  /*c5e0*/  QGMMA.64x64x32.F32.E4M3.E4M3 R24, R136, gdesc[UR4], R24, gsb0 ;  /* 0x00e0000488187df3 */ /* 0x000fe20008000818 */
[----:B------:R-:W-:-:S02]  /*c5f0*/  FMNMX.FTZ R57, R109, R57, !PT ;  /* 0x000000396d397209 */ /* 0x000fc40007810000 */
[----:B------:R-:W-:-:S03]  /*c600*/  FMNMX.FTZ R56, R107, R56, !PT ;  /* 0x000000386b387209 */ /* 0x000fc60007810000 */
[----:B------:R-:W3:Y:S01]  /*c610*/  MUFU.TANH R113, R113 ;  /* 0x0000007100717308 */ /* 0x000ee20000002400 */
[----:B--2---:R-:W-:Y:S02]  /*c620*/  FMNMX.FTZ R56, R110, R56, !PT ;  /* 0x000000386e387209 */ /* 0x004fe40007810000 */
[----:B-1----:R-:W-:-:S05]  /*c630*/  FMNMX.FTZ R57, R112, R57, !PT ;  /* 0x0000003970397209 */ /* 0x002fca0007810000 */
[----:B------:R-:W1:Y:S01]  /*c640*/  MUFU.TANH R114, R114 ;  /* 0x0000007200727308 */ /* 0x000e620000002400 */
[----:B0-----:R-:W-:-:S07]  /*c650*/  FMNMX.FTZ R56, R111, R56, !PT ;  /* 0x000000386f387209 */ /* 0x001fce0007810000 */
[----:B------:R-:W0:Y:S01]  /*c660*/  MUFU.TANH R116, R116 ;  /* 0x0000007400747308 */ /* 0x000e220000002400 */
[----:B---3--:R-:W-:-:S07]  /*c670*/  FMNMX.FTZ R57, R113, R57, !PT ;  /* 0x0000003971397209 */ /* 0x008fce0007810000 */
[----:B------:R-:W2:Y:S01]  /*c680*/  MUFU.TANH R115, R115 ;  /* 0x0000007300737308 */ /* 0x000ea20000002400 */
[----:B-1----:R-:W-:-:S07]  /*c690*/  FMNMX.FTZ R56, R114, R56, !PT ;  /* 0x0000003872387209 */ /* 0x002fce0007810000 */
[----:B------:R-:W1:Y:S01]  /*c6a0*/  MUFU.TANH R117, R117 ;  /* 0x0000007500757308 */ /* 0x000e620000002400 */
[----:B0-----:R-:W-:-:S07]  /*c6b0*/  FMNMX.FTZ R57, R116, R57, !PT ;  /* 0x0000003974397209 */ /* 0x001fce0007810000 */
[----:B------:R-:W0:Y:S01]  /*c6c0*/  MUFU.TANH R118, R118 ;  /* 0x0000007600767308 */ /* 0x000e220000002400 */
[----:B--2---:R-:W-:-:S07]  /*c6d0*/  FMNMX.FTZ R56, R115, R56, !PT ;  /* 0x0000003873387209 */ /* 0x004fce0007810000 */
[----:B------:R-:W2:Y:S01]  /*c6e0*/  MUFU.TANH R88, R88 ;  /* 0x0000005800587308 */ /* 0x000ea20000002400 */
[----:B-1----:R-:W-:-:S07]  /*c6f0*/  FMNMX.FTZ R57, R117, R57, !PT ;  /* 0x0000003975397209 */ /* 0x002fce0007810000 */
[----:B------:R-:W1:Y:S01]  /*c700*/  MUFU.TANH R119, R119 ;  /* 0x0000007700777308 */ /* 0x000e620000002400 */
[----:B0-----:R-:W-:-:S07]  /*c710*/  FMNMX.FTZ R56, R118, R56, !PT ;  /* 0x0000003876387209 */ /* 0x001fce0007810000 */
[----:B------:R-:W0:Y:S01]  /*c720*/  MUFU.TANH R89, R89 ;  /* 0x0000005900597308 */ /* 0x000e220000002400 */
[----:B--2---:R-:W-:-:S07]  /*c730*/  FMNMX.FTZ R57, R88, R57, !PT ;  /* 0x0000003958397209 */ /* 0x004fce0007810000 */
[----:B------:R-:W2:Y:S01]  /*c740*/  MUFU.TANH R90, R90 ;  /* 0x0000005a005a7308 */ /* 0x000ea20000002400 */
[----:B-1----:R-:W-:Y:S01]  /*c750*/  FMNMX.FTZ R56, R119, R56, !PT ;  /* 0x0000003877387209 */ /* 0x002fe20007810000 */
[----:B------:R-:W-:Y:S02]  /*c760*/  WARPGROUP.DEPBAR.LE gsb0, 0x0 ;  /* 0x00008000000079c5 */ /* 0x000fe40000010000 */
[C---:B------:R-:W-:Y:S01]  /*c770*/  FMUL.FTZ R136, R2.reuse, R65 ;  /* 0x0000004102887220 */ /* 0x040fe20000410000 */
[C---:B------:R-:W-:Y:S01]  /*c780*/  FMUL.FTZ R65, R2.reuse, R67 ;  /* 0x0000004302417220 */ /* 0x040fe20000410000 */
[----:B------:R-:W-:Y:S01]  /*c790*/  FMUL.FTZ R67, R2, R70 ;  /* 0x0000004602437220 */ /* 0x000fe20000410000 */
[----:B------:R-:W-:Y:S01]  /*c7a0*/  WARPGROUP.ARRIVE ;  /* 0x00000000000079c5 */ /* 0x000fe20000000000 */
        /* <DEDUP_REMOVED lines=60> */
[----:B------:R1:W3:Y:S01]  /*cb70*/  MUFU.TANH R133, R134 ;  /* 0x0000008600857308 */ /* 0x0002e20000002400 */
[----:B0-----:R-:W-:-:S07]  /*cb80*/  FMNMX.FTZ R57, R132, R57, !PT ;  /* 0x0000003984397209 */ /* 0x001fce0007810000 */
[----:B------:R-:W0:Y:S01]  /*cb90*/  MUFU.TANH R58, R58 ;  /* 0x0000003a003a7308 */ /* 0x000e220000002400 */
[----:B-1----:R-:W-:Y:S01]  /*cba0*/  FMUL.FTZ R134, R2, R59 ;  /* 0x0000003b02867220 */ /* 0x002fe20000410000 */
[----:B--2---:R-:W-:-:S06]  /*cbb0*/  FMNMX.FTZ R56, R87, R56, !PT ;  /* 0x0000003857387209 */ /* 0x004fcc0007810000 */
[----:B------:R-:W1:Y:S01]  /*cbc0*/  MUFU.TANH R60, R60 ;  /* 0x0000003c003c7308 */ /* 0x000e620000002400 */
[----:B---3--:R-:W-:-:S07]  /*cbd0*/  FMNMX.FTZ R57, R133, R57, !PT ;  /* 0x0000003985397209 */ /* 0x008fce0007810000 */
        /* <DEDUP_REMOVED lines=23> */
[----:B--2---:R-:W-:-:S05]  /*cd50*/  FMNMX.FTZ R71, R66, R57, !PT ;  /* 0x0000003942477209 */ /* 0x004fca0007810000 */
[----:B------:R-:W2:Y:S01]  /*cd60*/  SHFL.BFLY PT, R57, R71, 0x2, 0x1f ;  /* 0x0c401f0047397f89 */ /* 0x000ea200000e0000 */
[----:B0-----:R-:W-:-:S04]  /*cd70*/  FMNMX.FTZ R56, R67, R56, !PT ;  /* 0x0000003843387209 */ /* 0x001fc80007810000 */
[----:B-1----:R-:W-:-:S05]  /*cd80*/  FMNMX.FTZ R59, R69, R56, !PT ;  /* 0x00000038453b7209 */ /* 0x002fca0007810000 */
[----:B------:R-:W0:Y:S01]  /*cd90*/  SHFL.BFLY PT, R56, R59, 0x2, 0x1f ;  /* 0x0c401f003b387f89 */ /* 0x000e2200000e0000 */
[----:B--2---:R-:W-:Y:S01]  /*cda0*/  FMNMX.FTZ R71, R71, R57, !PT ;  /* 0x0000003947477209 */ /* 0x004fe20007810000 */
[----:B------:R-:W-:-:S04]  /*cdb0*/  IMAD.MOV.U32 R57, RZ, RZ, -0x3ffffff0 ;  /* 0xc0000010ff397424 */ /* 0x000fc800078e00ff */
[----:B------:R-:W1:Y:S01]  /*cdc0*/  SHFL.BFLY PT, R137, R71, 0x1, 0x1f ;  /* 0x0c201f0047897f89 */ /* 0x000e6200000e0000 */
[----:B------:R-:W-:Y:S02]  /*cdd0*/  R2UR UR7, R57 ;  /* 0x00000000390772ca */ /* 0x000fe400000e0000 */
[----:B0-----:R-:W-:Y:S01]  /*cde0*/  FMNMX.FTZ R59, R59, R56, !PT ;  /* 0x000000383b3b7209 */ /* 0x001fe20007810000 */
[C---:B------:R-:W-:Y:S02]  /*cdf0*/  VIADD R56, R8.reuse, 0x180 ;  /* 0x0000018008387836 */ /* 0x040fe40000000000 */
[----:B------:R-:W-:Y:S02]  /*ce00*/  VIADD R8, R8, 0x200 ;  /* 0x0000020008087836 */ /* 0x000fe40000000000 */
[----:B------:R-:W0:Y:S01]  /*ce10*/  SHFL.BFLY PT, R70, R59, 0x1, 0x1f ;  /* 0x0c201f003b467f89 */ /* 0x000e2200000e0000 */
[----:B------:R-:W-:Y:S01]  /*ce20*/  R2UR UR6, R56 ;  /* 0x00000000380672ca */ /* 0x000fe200000e0000 */
[----:B------:R-:W-:Y:S01]  /*ce30*/  IMAD.U32 R56, RZ, RZ, UR4 ;  /* 0x00000004ff387e24 */ /* 0x000fe2000f8e00ff */
[----:B-1----:R-:W-:-:S05]  /*ce40*/  FMNMX.FTZ R57, R71, R137, !PT ;  /* 0x0000008947397209 */ /* 0x002fca0007810000 */
[----:B------:R-:W-:-:S06]  /*ce50*/  FFMA.FTZ R71, R57, R56, -8 ;  /* 0xc100000039477423 */ /* 0x000fcc0000010038 */
[----:B------:R-:W-:Y:S01]  /*ce60*/  QGMMA.64x64x32.F32.E4M3.E4M3 R24, R140, gdesc[UR4], R24, gsb0 ;  /* 0x00e000048c187df3 */ /* 0x000fe20008000818 */
[----:B------:R-:W-:-:S01]  /*ce70*/  FADD.FTZ R12, -R57, R12 ;  /* 0x0000000c390c7221 */ /* 0x000fc20000010100 */
[----:B------:R-:W-:Y:S01]  /*ce80*/  R2UR UR6, R8 ;  /* 0x00000000080672ca */ /* 0x000fe200000e0000 */
[----:B------:R-:W-:-:S01]  /*ce90*/  FFMA.FTZ R10, R10, R56, -R71 ;  /* 0x000000380a0a7223 */ /* 0x000fc20000010847 */
[-CC-:B------:R-:W-:Y:S01]  /*cea0*/  FFMA.FTZ R120, R120, R56.reuse, -R71.reuse ;  /* 0x0000003878787223 */ /* 0x180fe20000010847 */
[-C--:B------:R-:W-:Y:S01]  /*ceb0*/  FMUL.FTZ R12, R12, R56.reuse ;  /* 0x000000380c0c7220 */ /* 0x080fe20000410000 */
[-CC-:B------:R-:W-:Y:S01]  /*cec0*/  FFMA.FTZ R121, R121, R56.reuse, -R71.reuse ;  /* 0x0000003879797223 */ /* 0x180fe20000010847 */
[----:B------:R-:W-:-:S01]  /*ced0*/  FFMA.FTZ R124, R124, R56, -R71 ;  /* 0x000000387c7c7223 */ /* 0x000fc20000010847 */
[--C-:B------:R-:W-:Y:S01]  /*cee0*/  FFMA.FTZ R125, R125, R56, -R71.reuse ;  /* 0x000000387d7d7223 */ /* 0x100fe20000010847 */
[----:B------:R-:W-:Y:S01]  /*cef0*/  MUFU.EX2 R10, R10 ;  /* 0x0000000a000a7308 */ /* 0x000fe20000000800 */
[----:B0-----:R-:W-:Y:S01]  /*cf00*/  FMNMX.FTZ R59, R59, R70, !PT ;  /* 0x000000463b3b7209 */ /* 0x001fe20007810000 */
[----:B------:R-:W-:Y:S01]  /*cf10*/  FFMA.FTZ R70, R9, R56, -R71 ;  /* 0x0000003809467223 */ /* 0x000fe20000010847 */
[----:B------:R-:W-:-:S02]  /*cf20*/  IMAD.MOV.U32 R9, RZ, RZ, -0x3ffffff0 ;  /* 0xc0000010ff097424 */ /* 0x000fc400078e00ff */
[-CC-:B------:R-:W-:Y:S01]  /*cf30*/  FFMA.FTZ R128, R128, R56.reuse, -R71.reuse ;  /* 0x0000003880807223 */ /* 0x180fe20000010847 */
[----:B------:R-:W-:-:S01]  /*cf40*/  FFMA.FTZ R129, R129, R56, -R71 ;  /* 0x0000003881817223 */ /* 0x000fc20000010847 */
[----:B------:R-:W-:Y:S01]  /*cf50*/  FADD.FTZ R3, -R59, R3 ;  /* 0x000000033b037221 */ /* 0x000fe20000010100 */
[----:B------:R-:W-:-:S01]  /*cf60*/  FFMA.FTZ R104, R104, R56, -R71 ;  /* 0x0000003868687223 */ /* 0x000fc20000010847 */
[----:B------:R-:W-:Y:S01]  /*cf70*/  R2UR UR7, R9 ;  /* 0x00000000090772ca */ /* 0x000fe200000e0000 */
[----:B------:R-:W-:-:S01]  /*cf80*/  FFMA.FTZ R9, R59, R56, -8 ;  /* 0xc10000003b097423 */ /* 0x000fc20000010038 */
[-C--:B------:R-:W-:Y:S01]  /*cf90*/  FMUL.FTZ R3, R3, R56.reuse ;  /* 0x0000003803037220 */ /* 0x080fe20000410000 */
[----:B------:R-:W-:Y:S01]  /*cfa0*/  MUFU.EX2 R12, R12 ;  /* 0x0000000c000c7308 */ /* 0x000fe20000000800 */
[----:B------:R-:W-:-:S01]  /*cfb0*/  FFMA.FTZ R105, R105, R56, -R71 ;  /* 0x0000003869697223 */ /* 0x000fc20000010847 */
[-CC-:B------:R-:W-:Y:S01]  /*cfc0*/  FFMA.FTZ R8, R11, R56.reuse, -R9.reuse ;  /* 0x000000380b087223 */ /* 0x180fe20000010809 */
[----:B------:R-:W-:-:S01]  /*cfd0*/  FFMA.FTZ R11, R21, R56, -R9 ;  /* 0x00000038150b7223 */ /* 0x000fc20000010809 */
[-C--:B------:R-:W-:Y:S01]  /*cfe0*/  FFMA.FTZ R21, R122, R56.reuse, -R9 ;  /* 0x000000387a157223 */ /* 0x080fe20000010809 */
[----:B------:R-:W-:-:S01]  /*cff0*/  FFMA.FTZ R108, R108, R56, -R71 ;  /* 0x000000386c6c7223 */ /* 0x000fc20000010847 */
[-CC-:B------:R-:W-:Y:S01]  /*d000*/  FFMA.FTZ R109, R109, R56.reuse, -R71.reuse ;  /* 0x000000386d6d7223 */ /* 0x180fe20000010847 */
[----:B------:R-:W-:-:S01]  /*d010*/  FFMA.FTZ R112, R112, R56, -R71 ;  /* 0x0000003870707223 */ /* 0x000fc20000010847 */
[----:B------:R-:W-:Y:S01]  /*d020*/  MUFU.EX2 R3, R3 ;  /* 0x0000000300037308 */ /* 0x000fe20000000800 */
[----:B------:R-:W-:-:S01]  /*d030*/  FFMA.FTZ R113, R113, R56, -R71 ;  /* 0x0000003871717223 */ /* 0x000fc20000010847 */
[-CC-:B------:R-:W-:Y:S01]  /*d040*/  FFMA.FTZ R116, R116, R56.reuse, -R71.reuse ;  /* 0x0000003874747223 */ /* 0x180fe20000010847 */
[----:B------:R-:W-:-:S01]  /*d050*/  FFMA.FTZ R117, R117, R56, -R71 ;  /* 0x0000003875757223 */ /* 0x000fc20000010847 */
[-CC-:B------:R-:W-:Y:S01]  /*d060*/  FFMA.FTZ R88, R88, R56.reuse, -R71.reuse ;  /* 0x0000003858587223 */ /* 0x180fe20000010847 */
[----:B------:R-:W-:-:S01]  /*d070*/  FFMA.FTZ R89, R89, R56, -R71 ;  /* 0x0000003859597223 */ /* 0x000fc20000010847 */
[-CC-:B------:R-:W-:Y:S01]  /*d080*/  FFMA.FTZ R92, R92, R56.reuse, -R71.reuse ;  /* 0x000000385c5c7223 */ /* 0x180fe20000010847 */
[----:B------:R-:W-:-:S01]  /*d090*/  FFMA.FTZ R93, R93, R56, -R71 ;  /* 0x000000385d5d7223 */ /* 0x000fc20000010847 */
[----:B------:R-:W0:Y:S01]  /*d0a0*/  MUFU.EX2 R70, R70 ;  /* 0x0000004600467308 */ /* 0x000e220000000800 */
[----:B------:R-:W-:-:S01]  /*d0b0*/  FFMA.FTZ R96, R96, R56, -R71 ;  /* 0x0000003860607223 */ /* 0x000fc20000010847 */
[-CC-:B------:R-:W-:Y:S01]  /*d0c0*/  FFMA.FTZ R97, R97, R56.reuse, -R71.reuse ;  /* 0x0000003861617223 */ /* 0x180fe20000010847 */
[----:B------:R-:W-:-:S01]  /*d0d0*/  FFMA.FTZ R100, R100, R56, -R71 ;  /* 0x0000003864647223 */ /* 0x000fc20000010847 */
[-CC-:B------:R-:W-:Y:S01]  /*d0e0*/  FFMA.FTZ R101, R101, R56.reuse, -R71.reuse ;  /* 0x0000003865657223 */ /* 0x180fe20000010847 */
[----:B------:R-:W-:-:S01]  /*d0f0*/  FFMA.FTZ R72, R72, R56, -R71 ;  /* 0x0000003848487223 */ /* 0x000fc20000010847 */
[-CC-:B------:R-:W-:Y:S01]  /*d100*/  FFMA.FTZ R73, R73, R56.reuse, -R71.reuse ;  /* 0x0000003849497223 */ /* 0x180fe20000010847 */
[----:B------:R-:W-:-:S01]  /*d110*/  FFMA.FTZ R76, R76, R56, -R71 ;  /* 0x000000384c4c7223 */ /* 0x000fc20000010847 */
[----:B------:R-:W1:Y:S01]  /*d120*/  MUFU.EX2 R8, R8 ;  /* 0x0000000800087308 */ /* 0x000e620000000800 */
[----:B------:R-:W-:-:S01]  /*d130*/  FFMA.FTZ R77, R77, R56, -R71 ;  /* 0x000000384d4d7223 */ /* 0x000fc20000010847 */
[-CC-:B------:R-:W-:Y:S01]  /*d140*/  FFMA.FTZ R80, R80, R56.reuse, -R71.reuse ;  /* 0x0000003850507223 */ /* 0x180fe20000010847 */
[----:B------:R-:W-:-:S01]  /*d150*/  FFMA.FTZ R81, R81, R56, -R71 ;  /* 0x0000003851517223 */ /* 0x000fc20000010847 */
[-CC-:B------:R-:W-:Y:S01]  /*d160*/  FFMA.FTZ R84, R84, R56.reuse, -R71.reuse ;  /* 0x0000003854547223 */ /* 0x180fe20000010847 */
[----:B------:R-:W-:-:S01]  /*d170*/  FFMA.FTZ R85, R85, R56, -R71 ;  /* 0x0000003855557223 */ /* 0x000fc20000010847 */
[-CC-:B------:R-:W-:Y:S01]  /*d180*/  FFMA.FTZ R132, R132, R56.reuse, -R71.reuse ;  /* 0x0000003884847223 */ /* 0x180fe20000010847 */
[----:B------:R-:W-:-:S01]  /*d190*/  FFMA.FTZ R133, R133, R56, -R71 ;  /* 0x0000003885857223 */ /* 0x000fc20000010847 */
[----:B------:R-:W2:Y:S01]  /*d1a0*/  MUFU.EX2 R11, R11 ;  /* 0x0000000b000b7308 */ /* 0x000ea20000000800 */
[----:B------:R-:W-:-:S01]  /*d1b0*/  FFMA.FTZ R60, R60, R56, -R71 ;  /* 0x000000383c3c7223 */ /* 0x000fc20000010847 */
[-CC-:B------:R-:W-:Y:S01]  /*d1c0*/  FFMA.FTZ R135, R135, R56.reuse, -R71.reuse ;  /* 0x0000003887877223 */ /* 0x180fe20000010847 */
[----:B------:R-:W-:-:S01]  /*d1d0*/  FFMA.FTZ R63, R63, R56, -R71 ;  /* 0x000000383f3f7223 */ /* 0x000fc20000010847 */
[-CC-:B------:R-:W-:Y:S01]  /*d1e0*/  FFMA.FTZ R136, R136, R56.reuse, -R71.reuse ;  /* 0x0000003888887223 */ /* 0x180fe20000010847 */
[----:B------:R-:W-:-:S01]  /*d1f0*/  FFMA.FTZ R68, R68, R56, -R71 ;  /* 0x0000003844447223 */ /* 0x000fc20000010847 */
[-C--:B------:R-:W-:Y:S01]  /*d200*/  FFMA.FTZ R66, R66, R56.reuse, -R71 ;  /* 0x0000003842427223 */ /* 0x080fe20000010847 */
[----:B------:R-:W-:-:S01]  /*d210*/  FFMA.FTZ R71, R123, R56, -R9 ;  /* 0x000000387b477223 */ /* 0x000fc20000010809 */
[----:B------:R-:W3:Y:S01]  /*d220*/  MUFU.EX2 R120, R120 ;  /* 0x0000007800787308 */ /* 0x000ee20000000800 */
[----:B------:R-:W-:-:S01]  /*d230*/  FFMA.FTZ R122, R126, R56, -R9 ;  /* 0x000000387e7a7223 */ /* 0x000fc20000010809 */
[----:B------:R-:W-:Y:S01]  /*d240*/  FFMA.FTZ R123, R127, R56, -R9 ;  /* 0x000000387f7b7223 */ /* 0x000fe20000010809 */
[----:B0-----:R-:W-:-:S01]  /*d250*/  FFMA.FTZ R20, R12, R20, R70 ;  /* 0x000000140c147223 */ /* 0x001fc20000010046 */
[----:B-1----:R-:W-:Y:S01]  /*d260*/  FFMA.FTZ R15, R3, R15, R8 ;  /* 0x0000000f030f7223 */ /* 0x002fe20000010008 */
[----:B------:R-:W-:-:S01]  /*d270*/  FFMA.FTZ R126, R130, R56, -R9 ;  /* 0x00000038827e7223 */ /* 0x000fc20000010809 */
[----:B------:R-:W-:Y:S01]  /*d280*/  FFMA.FTZ R127, R131, R56, -R9 ;  /* 0x00000038837f7223 */ /* 0x000fe20000010809 */
[----:B------:R-:W-:-:S01]  /*d290*/  FADD.FTZ R20, R10, R20 ;  /* 0x000000140a147221 */ /* 0x000fc20000010000 */
[----:B------:R-:W0:Y:S01]  /*d2a0*/  MUFU.EX2 R21, R21 ;  /* 0x0000001500157308 */ /* 0x000e220000000800 */
[----:B--2---:R-:W-:-:S01]  /*d2b0*/  FADD.FTZ R15, R11, R15 ;  /* 0x0000000f0b0f7221 */ /* 0x004fc20000010000 */
[-CC-:B------:R-:W-:Y:S01]  /*d2c0*/  FFMA.FTZ R106, R106, R56.reuse, -R9.reuse ;  /* 0x000000386a6a7223 */ /* 0x180fe20000010809 */
[----:B------:R-:W-:-:S01]  /*d2d0*/  FFMA.FTZ R107, R107, R56, -R9 ;  /* 0x000000386b6b7223 */ /* 0x000fc20000010809 */
[-CC-:B------:R-:W-:Y:S01]  /*d2e0*/  FFMA.FTZ R110, R110, R56.reuse, -R9.reuse ;  /* 0x000000386e6e7223 */ /* 0x180fe20000010809 */
[----:B------:R-:W-:-:S01]  /*d2f0*/  FFMA.FTZ R111, R111, R56, -R9 ;  /* 0x000000386f6f7223 */ /* 0x000fc20000010809 */
[-CC-:B------:R-:W-:Y:S01]  /*d300*/  FFMA.FTZ R114, R114, R56.reuse, -R9.reuse ;  /* 0x0000003872727223 */ /* 0x180fe20000010809 */
[----:B------:R-:W-:-:S01]  /*d310*/  FFMA.FTZ R115, R115, R56, -R9 ;  /* 0x0000003873737223 */ /* 0x000fc20000010809 */
[----:B------:R-:W1:Y:S01]  /*d320*/  MUFU.EX2 R121, R121 ;  /* 0x0000007900797308 */ /* 0x000e620000000800 */
[----:B---3--:R-:W-:-:S01]  /*d330*/  FADD.FTZ R20, R120, R20 ;  /* 0x0000001478147221 */ /* 0x008fc20000010000 */
[-CC-:B------:R-:W-:Y:S01]  /*d340*/  FFMA.FTZ R118, R118, R56.reuse, -R9.reuse ;  /* 0x0000003876767223 */ /* 0x180fe20000010809 */
[----:B------:R-:W-:-:S01]  /*d350*/  FFMA.FTZ R119, R119, R56, -R9 ;  /* 0x0000003877777223 */ /* 0x000fc20000010809 */
[-CC-:B------:R-:W-:Y:S01]  /*d360*/  FFMA.FTZ R90, R90, R56.reuse, -R9.reuse ;  /* 0x000000385a5a7223 */ /* 0x180fe20000010809 */
[----:B------:R-:W-:-:S01]  /*d370*/  FFMA.FTZ R91, R91, R56, -R9 ;  /* 0x000000385b5b7223 */ /* 0x000fc20000010809 */
[-CC-:B------:R-:W-:Y:S01]  /*d380*/  FFMA.FTZ R94, R94, R56.reuse, -R9.reuse ;  /* 0x000000385e5e7223 */ /* 0x180fe20000010809 */
[----:B------:R-:W-:-:S01]  /*d390*/  FFMA.FTZ R95, R95, R56, -R9 ;  /* 0x000000385f5f7223 */ /* 0x000fc20000010809 */
[----:B------:R-:W2:Y:S01]  /*d3a0*/  MUFU.EX2 R71, R71 ;  /* 0x0000004700477308 */ /* 0x000ea20000000800 */
[----:B0-----:R-:W-:-:S01]  /*d3b0*/  FADD.FTZ R15, R21, R15 ;  /* 0x0000000f150f7221 */ /* 0x001fc20000010000 */
[-CC-:B------:R-:W-:Y:S01]  /*d3c0*/  FFMA.FTZ R98, R98, R56.reuse, -R9.reuse ;  /* 0x0000003862627223 */ /* 0x180fe20000010809 */
[----:B------:R-:W-:-:S01]  /*d3d0*/  FFMA.FTZ R99, R99, R56, -R9 ;  /* 0x0000003863637223 */ /* 0x000fc20000010809 */
[-CC-:B------:R-:W-:Y:S01]  /*d3e0*/  FFMA.FTZ R102, R102, R56.reuse, -R9.reuse ;  /* 0x0000003866667223 */ /* 0x180fe20000010809 */
[----:B------:R-:W-:-:S01]  /*d3f0*/  FFMA.FTZ R103, R103, R56, -R9 ;  /* 0x0000003867677223 */ /* 0x000fc20000010809 */
[-CC-:B------:R-:W-:Y:S01]  /*d400*/  FFMA.FTZ R74, R74, R56.reuse, -R9.reuse ;  /* 0x000000384a4a7223 */ /* 0x180fe20000010809 */
[----:B------:R-:W-:-:S01]  /*d410*/  FFMA.FTZ R75, R75, R56, -R9 ;  /* 0x000000384b4b7223 */ /* 0x000fc20000010809 */
[----:B------:R-:W0:Y:S01]  /*d420*/  MUFU.EX2 R124, R124 ;  /* 0x0000007c007c7308 */ /* 0x000e220000000800 */
[----:B-1----:R-:W-:-:S01]  /*d430*/  FADD.FTZ R20, R121, R20 ;  /* 0x0000001479147221 */ /* 0x002fc20000010000 */
[----:B------:R-:W-:-:S02]  /*d440*/  WARPGROUP.DEPBAR.LE gsb0, 0x0 ;  /* 0x00008000000079c5 */ /* 0x000fc40000010000 */
[----:B------:R-:W-:Y:S01]  /*d450*/  WARPGROUP.ARRIVE ;  /* 0x00000000000079c5 */ /* 0x000fe20000000000 */
[-CC-:B------:R-:W-:Y:S01]  /*d460*/  FFMA.FTZ R78, R78, R56.reuse, -R9.reuse ;  /* 0x000000384e4e7223 */ /* 0x180fe20000010809 */
[----:B------:R-:W-:-:S01]  /*d470*/  FFMA.FTZ R79, R79, R56, -R9 ;  /* 0x000000384f4f7223 */ /* 0x000fc20000010809 */
[----:B------:R-:W-:Y:S01]  /*d480*/  FFMA.FTZ R82, R82, R56, -R9 ;  /* 0x0000003852527223 */ /* 0x000fe20000010809 */
[----:B------:R-:W1:Y:S01]  /*d490*/  MUFU.EX2 R122, R122 ;  /* 0x0000007a007a7308 */ /* 0x000e620000000800 */
[----:B--2---:R-:W-:-:S01]  /*d4a0*/  FADD.FTZ R15, R71, R15 ;  /* 0x0000000f470f7221 */ /* 0x004fc20000010000 */
[----:B------:R-:W-:Y:S01]  /*d4b0*/  QGMMA.64x64x32.F32.E4M3.E4M3 R24, R144, gdesc[UR4], R24, gsb0 ;  /* 0x00e0000490187df3 */ /* 0x000fe20008000818 */
        /* <DEDUP_REMOVED lines=14> */
[----:B-1----:R-:W-:-:S07]  /*d5a0*/  FADD.FTZ R15, R122, R15 ;  /* 0x0000000f7a0f7221 */ /* 0x002fce0000010000 */
[----:B------:R-:W1:Y:S01]  /*d5b0*/  MUFU.EX2 R128, R128 ;  /* 0x0000008000807308 */ /* 0x000e620000000800 */
[----:B--2---:R-:W-:-:S07]  /*d5c0*/  FADD.FTZ R20, R125, R20 ;  /* 0x000000147d147221 */ /* 0x004fce0000010000 */
[----:B------:R-:W2:Y:S01]  /*d5d0*/  MUFU.EX2 R126, R126 ;  /* 0x0000007e007e7308 */ /* 0x000ea20000000800 */
[----:B0-----:R-:W-:-:S07]  /*d5e0*/  FADD.FTZ R15, R123, R15 ;  /* 0x0000000f7b0f7221 */ /* 0x001fce0000010000 */
        /* <DEDUP_REMOVED lines=11> */
[----:B0-----:R-:W-:-:S01]  /*d6a0*/  FADD.FTZ R15, R106, R15 ;  /* 0x0000000f6a0f7221 */ /* 0x001fc20000010000 */
[----:B------:R-:W-:Y:S02]  /*d6b0*/  WARPGROUP.DEPBAR.LE gsb0, 0x0 ;  /* 0x00008000000079c5 */ /* 0x000fe40000010000 */
[----:B------:R0:W-:Y:S04]  /*d6c0*/  @!P1 SYNCS.ARRIVE.TRANS64.RED.A1T0 RZ, [R13+URZ], RZ ;  /* 0x000000ff0dff99a7 */ /* 0x0001e8000810043f */
[----:B------:R-:W3:Y:S01]  /*d6d0*/  MUFU.EX2 R108, R108 ;  /* 0x0000006c006c7308 */ /* 0x000ee20000000800 */
[----:B-1----:R-:W-:-:S07]  /*d6e0*/  FADD.FTZ R20, R105, R20 ;  /* 0x0000001469147221 */ /* 0x002fce0000010000 */
[----:B------:R-:W1:Y:S01]  /*d6f0*/  MUFU.EX2 R110, R110 ;  /* 0x0000006e006e7308 */ /* 0x000e620000000800 */
[----:B--2---:R-:W-:-:S07]  /*d700*/  FADD.FTZ R15, R107, R15 ;  /* 0x0000000f6b0f7221 */ /* 0x004fce0000010000 */
[----:B------:R-:W2:Y:S01]  /*d710*/  MUFU.EX2 R109, R109 ;  /* 0x0000006d006d7308 */ /* 0x000ea20000000800 */
[----:B---3--:R-:W-:-:S07]  /*d720*/  FADD.FTZ R20, R108, R20 ;  /* 0x000000146c147221 */ /* 0x008fce0000010000 */
        /* <DEDUP_REMOVED lines=113> */
[----:B---3--:R-:W-:-:S01]  /*de40*/  FADD.FTZ R15, R67, R15 ;  /* 0x0000000f430f7221 */ /* 0x008fc20000010000 */
[----:B-1----:R-:W-:-:S03]  /*de50*/  FADD.FTZ R20, R66, R20 ;  /* 0x0000001442147221 */ /* 0x002fc60000010000 */
[----:B--2---:R-:W-:Y:S01]  /*de60*/  FADD.FTZ R15, R9, R15 ;  /* 0x0000000f090f7221 */ /* 0x004fe20000010000 */
[----:B0-----:R-:W-:Y:S06]  /*de70*/  @!P0 BRA `(.L_x_398) ;  /* 0x0000000000048947 */ /* 0x001fec0003800000 */
[----:B------:R-:W-:Y:S01]  /*de80*/  BPT.TRAP 0x1 ;  /* 0x000000040000795c */ /* 0x000fe20000300000 */
.L_x_398:
[----:B------:R-:W2:Y:S01]  /*de90*/  LDL R13, [R1+0x20] ;  /* 0x00002000010d7983 */ /* 0x000ea20000100800 */
[----:B------:R-:W-:Y:S01]  /*dea0*/  VIADD R14, R14, 0x13260 ;  /* 0x000132600e0e7836 */ /* 0x000fe20000000000 */
[----:B------:R-:W-:Y:S02]  /*deb0*/  F2FP.SATFINITE.E4M3.F32.PACK_AB_MERGE_C R9, R9, R67, RZ ;  /* 0x000000430909723e */ /* 0x000fe400048070ff */
[----:B------:R-:W-:Y:S02]  /*dec0*/  F2FP.SATFINITE.E4M3.F32.PACK_AB_MERGE_C R21, R71, R21, RZ ;  /* 0x000000154715723e */ /* 0x000fe400048070ff */
[----:B------:R-:W-:Y:S02]  /*ded0*/  F2FP.SATFINITE.E4M3.F32.PACK_AB_MERGE_C R147, R65, R64, R9 ;  /* 0x000000404193723e */ /* 0x000fe40004807009 */
[----:B------:R-:W-:Y:S01]  /*dee0*/  F2FP.SATFINITE.E4M3.F32.PACK_AB_MERGE_C R21, R11, R8, R21 ;  /* 0x000000080b15723e */ /* 0x000fe20004807015 */
[----:B------:R0:W5:Y:S04]  /*def0*/  LDL R9, [R1+0xc] ;  /* 0x00000c0001097983 */ /* 0x0001680000100800 */
[----:B------:R0:W5:Y:S01]  /*df00*/  LDL R8, [R1+0x4] ;  /* 0x0000040001087983 */ /* 0x0001620000100800 */
[----:B--2---:R-:W-:-:S03]  /*df10*/  PRMT R14, R13, 0x654, R14 ;  /* 0x000006540d0e7816 */ /* 0x004fc6000000000e */
[----:B------:R-:W2:Y:S01]  /*df20*/  LDL R13, [R1+0x1c] ;  /* 0x00001c00010d7983 */ /* 0x000ea20000100800 */
[----:B------:R-:W-:Y:S01]  /*df30*/  F2FP.SATFINITE.E4M3.F32.PACK_AB_MERGE_C R120, R121, R120, RZ ;  /* 0x000000787978723e */ /* 0x000fe200048070ff */
[----:B------:R0:W-:Y:S01]  /*df40*/  SYNCS.ARRIVE.TRANS64.RED.A1T0 RZ, [R14+URZ], RZ ;  /* 0x000000ff0eff79a7 */ /* 0x0001e2000810043f */
[----:B------:R-:W-:Y:S01]  /*df50*/  F2FP.SATFINITE.E4M3.F32.PACK_AB_MERGE_C R128, R129, R128, RZ ;  /* 0x000000808180723e */ /* 0x000fe200048070ff */
[----:B------:R-:W-:Y:S01]  /*df60*/  FMUL.FTZ R24, R24, R12 ;  /* 0x0000000c18187220 */ /* 0x000fe20000410000 */
[----:B------:R-:W-:Y:S01]  /*df70*/  F2FP.SATFINITE.E4M3.F32.PACK_AB_MERGE_C R92, R93, R92, RZ ;  /* 0x0000005c5d5c723e */ /* 0x000fe200048070ff */
[----:B------:R-:W-:Y:S01]  /*df80*/  FMUL.FTZ R25, R25, R12 ;  /* 0x0000000c19197220 */ /* 0x000fe20000410000 */
[----:B------:R-:W-:Y:S01]  /*df90*/  F2FP.SATFINITE.E4M3.F32.PACK_AB_MERGE_C R66, R66, R68, RZ ;  /* 0x000000444242723e */ /* 0x000fe200048070ff */
[----:B------:R-:W-:Y:S01]  /*dfa0*/  FMUL.FTZ R28, R28, R12 ;  /* 0x0000000c1c1c7220 */ /* 0x000fe20000410000 */
[----:B------:R-:W-:Y:S01]  /*dfb0*/  F2FP.SATFINITE.E4M3.F32.PACK_AB_MERGE_C R120, R10, R70, R120 ;  /* 0x000000460a78723e */ /* 0x000fe20004807078 */
[----:B------:R-:W-:Y:S01]  /*dfc0*/  FMUL.FTZ R29, R29, R12 ;  /* 0x0000000c1d1d7220 */ /* 0x000fe20000410000 */
[----:B------:R-:W-:Y:S01]  /*dfd0*/  F2FP.SATFINITE.E4M3.F32.PACK_AB_MERGE_C R128, R125, R124, R128 ;  /* 0x0000007c7d80723e */ /* 0x000fe20004807080 */
[----:B------:R-:W-:Y:S01]  /*dfe0*/  FMUL.FTZ R32, R32, R12 ;  /* 0x0000000c20207220 */ /* 0x000fe20000410000 */
[----:B------:R-:W-:Y:S01]  /*dff0*/  F2FP.SATFINITE.E4M3.F32.PACK_AB_MERGE_C R92, R89, R88, R92 ;  /* 0x00000058595c723e */ /* 0x000fe2000480705c */
        /* <DEDUP_REMOVED lines=22> */
[-C--:B------:R-:W-:Y:S01]  /*e160*/  FMUL.FTZ R26, R26, R3.reuse ;  /* 0x000000031a1a7220 */ /* 0x080fe20000410000 */
[----:B------:R-:W-:Y:S01]  /*e170*/  F2FP.SATFINITE.E4M3.F32.PACK_AB_MERGE_C R86, R87, R86, RZ ;  /* 0x000000565756723e */ /* 0x000fe200048070ff */
[-C--:B------:R-:W-:Y:S01]  /*e180*/  FMUL.FTZ R27, R27, R3.reuse ;  /* 0x000000031b1b7220 */ /* 0x080fe20000410000 */
[----:B------:R-:W-:Y:S01]  /*e190*/  F2FP.SATFINITE.E4M3.F32.PACK_AB_MERGE_C R60, R135, R60, RZ ;  /* 0x0000003c873c723e */ /* 0x000fe200048070ff */
[----:B------:R-:W-:Y:S01]  /*e1a0*/  FMUL.FTZ R30, R30, R3 ;  /* 0x000000031e1e7220 */ /* 0x000fe20000410000 */
[----:B------:R-:W-:Y:S01]  /*e1b0*/  F2FP.SATFINITE.E4M3.F32.PACK_AB_MERGE_C R61, R62, R61, RZ ;  /* 0x0000003d3e3d723e */ /* 0x000fe200048070ff */
[----:B------:R-:W-:Y:S01]  /*e1c0*/  FMUL.FTZ R31, R31, R3 ;  /* 0x000000031f1f7220 */ /* 0x000fe20000410000 */
[----:B------:R-:W-:Y:S01]  /*e1d0*/  F2FP.SATFINITE.E4M3.F32.PACK_AB_MERGE_C R146, R136, R63, R66 ;  /* 0x0000003f8892723e */ /* 0x000fe20004807042 */
        /* <DEDUP_REMOVED lines=31> */
[----:B------:R-:W-:Y:S02]  /*e3d0*/  MOV R3, R59 ;  /* 0x0000003b00037202 */ /* 0x000fe40000000f00 */
[C---:B--2---:R-:W-:Y:S01]  /*e3e0*/  ISETP.GT.AND P1, PT, R0.reuse, R13, PT ;  /* 0x0000000d0000720c */ /* 0x044fe20003f24270 */
[----:B------:R-:W-:-:S12]  /*e3f0*/  VIADD R0, R0, 0xffffffff ;  /* 0xffffffff00007836 */ /* 0x000fd80000000000 */
[----:B0-----:R-:W-:Y:S05]  /*e400*/  @P1 BRA `(.L_x_399) ;  /* 0xffffffd000381947 */ /* 0x001fea000383ffff */
.L_x_387:
[----:B------:R-:W-:Y:S05]  /*e410*/  BSYNC B0 ;  /* 0x0000000000007941 */ /* 0x000fea0003800000 */
.L_x_386:
[----:B------:R-:W-:Y:S06]  /*e420*/  BAR.ARV 0x8, 0x200 ;  /* 0x0208000000007b1d */ /* 0x000fec0000002000 */
[----:B------:R-:W-:Y:S05]  /*e430*/  @!P0 BRA `(.L_x_400) ;  /* 0x0000000000048947 */ /* 0x000fea0003800000 */
[----:B------:R-:W-:Y:S01]  /*e440*/  BPT.TRAP 0x1 ;  /* 0x000000040000795c */ /* 0x000fe20000300000 */
.L_x_400:
[----:B------:R-:W2:Y:S04]  /*e450*/  LDL R0, [R1+0xc] ;  /* 0x00000c0001007983 */ /* 0x000ea80000100800 */
[----:B------:R-:W3:Y:S01]  /*e460*/  LDL R2, [R1+0x4] ;  /* 0x0000040001027983 */ /* 0x000ee20000100800 */
[----:B--2---:R-:W-:Y:S01]  /*e470*/  SHF.L.U32 R3, R0, 0x1f, RZ ;  /* 0x0000001f00037819 */ /* 0x004fe200000006ff */
[----:B---3-5:R-:W-:-:S04]  /*e480*/  IMAD R8, R2, 0x8, R16 ;  /* 0x0000000802087824 */ /* 0x028fc800078e0210 */
[----:B------:R0:W1:Y:S01]  /*e490*/  SYNCS.PHASECHK.TRANS64.TRYWAIT P1, [R8+URZ+0x13250], R3 ;  /* 0x01325003080075a7 */ /* 0x000062000802017f */
[----:B------:R-:W-:Y:S05]  /*e4a0*/  @!P0 BRA `(.L_x_401) ;  /* 0x0000000000048947 */ /* 0x000fea0003800000 */
[----:B------:R-:W-:Y:S01]  /*e4b0*/  BPT.TRAP 0x1 ;  /* 0x000000040000795c */ /* 0x000fe20000300000 */
.L_x_401:
[----:B------:R-:W-:Y:S04]  /*e4c0*/  BSSY B0, `(.L_x_402) ;  /* 0x0000004000007945 */ /* 0x000fe80003800000 */
[----:B-1----:R-:W-:Y:S05]  /*e4d0*/  @P1 BRA `(.L_x_403) ;  /* 0x0000000000081947 */ /* 0x002fea0003800000 */
[----:B------:R-:W1:Y:S02]  /*e4e0*/  SYNCS.PHASECHK.TRANS64.TRYWAIT P1, [R8+URZ+0x13250], R3 ;  /* 0x01325003080075a7 */ /* 0x000e64000802017f */
[----:B-1----:R-:W-:Y:S05]  /*e4f0*/  @!P1 BRA `(.L_x_404) ;  /* 0x0000009800cc9947 */ /* 0x002fea0003800000 */
.L_x_403:
[----:B------:R-:W-:Y:S05]  /*e500*/  BSYNC B0 ;  /* 0x0000000000007941 */ /* 0x000fea0003800000 */
.L_x_402:
[----:B------:R-:W2:Y:S04]  /*e510*/  LDL R58, [R1+0x4] ;  /* 0x00000400013a7983 */ /* 0x000ea80000100800 */
[----:B------:R-:W3:Y:S04]  /*e520*/  LDL R0, [R1+0x4c] ;  /* 0x00004c0001007983 */ /* 0x000ee80000100800 */
[----:B------:R-:W4:Y:S04]  /*e530*/  LDL R10, [R1+0x34] ;  /* 0x00003400010a7983 */ /* 0x000f280000100800 */
[----:B------:R-:W5:Y:S01]  /*e540*/  LDL R9, [R1+0x18] ;  /* 0x0000180001097983 */ /* 0x000f620000100800 */
[----:B------:R-:W-:Y:S01]  /*e550*/  VIADD R16, R16, 0x1000 ;  /* 0x0000100010107836 */ /* 0x000fe20000000000 */
[----:B------:R-:W-:-:S04]  /*e560*/  ULDC.64 UR4, c[0x0][0x9a0] ;  /* 0x0002680000047ab9 */ /* 0x000fc80000000a00 */
[----:B------:R-:W-:-:S04]  /*e570*/  SHF.R.U32.HI R16, RZ, 0x4, R16 ;  /* 0x00000004ff107819 */ /* 0x000fc80000011610 */
[----:B------:R-:W-:-:S04]  /*e580*/  LOP3.LUT R16, R16, 0x3fff, RZ, 0xc0, !PT ;  /* 0x00003fff10107812 */ /* 0x000fc800078ec0ff */
[----:B------:R-:W-:Y:S01]  /*e590*/  LOP3.LUT R16, R16, 0x10000, RZ, 0xfc, !PT ;  /* 0x0001000010107812 */ /* 0x000fe200078efcff */
[----:B01----:R-:W-:Y:S01]  /*e5a0*/  IMAD.MOV.U32 R3, RZ, RZ, -0x3ffffff0 ;  /* 0xc0000010ff037424 */ /* 0x003fe200078e00ff */
[----:B------:R-:W-:-:S04]  /*e5b0*/  ISETP.NE.U32.AND P1, PT, RZ, UR4, PT ;  /* 0x00000004ff007c0c */ /* 0x000fc8000bf25070 */
[----:B------:R-:W-:Y:S02]  /*e5c0*/  R2UR UR7, R3 ;  /* 0x00000000030772ca */ /* 0x000fe400000e0000 */
[----:B------:R-:W-:Y:S01]  /*e5d0*/  ISETP.NE.AND.EX P1, PT, RZ, UR5, PT, P1 ;  /* 0x00000005ff007c0c */ /* 0x000fe2000bf25310 */
[----:B------:R-:W-:-:S12]  /*e5e0*/  WARPGROUP.ARRIVE ;  /* 0x00000000000079c5 */ /* 0x000fd80000000000 */
[----:B------:R-:W3:Y:S08]  /*e5f0*/  @P1 LDC.64 R6, c[0x0][0x9c8] ;  /* 0x00027200ff061b82 */ /* 0x000ef00000000a00 */
[----:B------:R-:W5:Y:S01]  /*e600*/  @P1 LDC.64 R4, c[0x0][0x9d0] ;  /* 0x00027400ff041b82 */ /* 0x000f620000000a00 */
[----:B--2---:R-:W-:-:S05]  /*e610*/  IMAD R2, R58, 0x280, R16 ;  /* 0x000002803a027824 */ /* 0x004fca00078e0210 */
[----:B------:R-:W-:-:S13]  /*e620*/  R2UR UR6, R2 ;  /* 0x00000000020672ca */ /* 0x000fda00000e0000 */
[----:B------:R-:W-:Y:S01]  /*e630*/  QGMMA.64x64x32.F32.E4M3.E4M3 R24, R152, gdesc[UR4], R24, gsb0 ;  /* 0x00e0000498187df3 */ /* 0x000fe20008000818 */
[----:B---3--:R-:W-:-:S04]  /*e640*/  @P1 IMAD R0, R0, R6, RZ ;  /* 0x0000000600001224 */ /* 0x008fc800078e02ff */
[C---:B----4-:R-:W-:Y:S02]  /*e650*/  @P1 IMAD R3, R10.reuse, R7, R0 ;  /* 0x000000070a031224 */ /* 0x050fe400078e0200 */
[----:B------:R-:W-:-:S04]  /*e660*/  @P1 IMAD.WIDE.U32 R6, R10, R6, RZ ;  /* 0x000000060a061225 */ /* 0x000fc800078e00ff */
[----:B------:R-:W-:Y:S02]  /*e670*/  @P1 IMAD.IADD R7, R7, 0x1, R3 ;  /* 0x0000000107071824 */ /* 0x000fe400078e0203 */
[----:B-----5:R-:W-:-:S04]  /*e680*/  @P1 IMAD.WIDE.U32 R6, R9, R4, R6 ;  /* 0x0000000409061225 */ /* 0x020fc800078e0006 */
[----:B------:R-:W-:Y:S01]  /*e690*/  @P1 IMAD R5, R9, R5, R7 ;  /* 0x0000000509051224 */ /* 0x000fe200078e0207 */
[C---:B------:R-:W-:Y:S02]  /*e6a0*/  @P1 LEA R4, P2, R6.reuse, UR4, 0x2 ;  /* 0x0000000406041c11 */ /* 0x040fe4000f8410ff */
[----:B------:R-:W-:Y:S02]  /*e6b0*/  MOV R9, 0x3f800000 ;  /* 0x3f80000000097802 */ /* 0x000fe40000000f00 */
[----:B------:R-:W-:-:S05]  /*e6c0*/  @P1 LEA.HI.X R5, R6, UR5, R5, 0x2, P2 ;  /* 0x0000000506051c11 */ /* 0x000fca00090f1405 */
[----:B------:R0:W2:Y:S02]  /*e6d0*/  @P1 LDG.E R9, desc[UR40][R4.64] ;  /* 0x0000002804091981 */ /* 0x0000a4000c1e1900 */
[----:B0-----:R-:W-:Y:S02]  /*e6e0*/  VIADD R4, R2, 0x80 ;  /* 0x0000008002047836 */ /* 0x001fe40000000000 */
[----:B------:R-:W-:-:S03]  /*e6f0*/  IMAD.MOV.U32 R5, RZ, RZ, -0x3ffffff0 ;  /* 0xc0000010ff057424 */ /* 0x000fc600078e00ff */
[----:B------:R-:W-:Y:S02]  /*e700*/  R2UR UR6, R4 ;  /* 0x00000000040672ca */ /* 0x000fe400000e0000 */
[----:B------:R-:W-:Y:S01]  /*e710*/  R2UR UR7, R5 ;  /* 0x00000000050772ca */ /* 0x000fe200000e0000 */
[----:B------:R-:W-:Y:S02]  /*e720*/  WARPGROUP.DEPBAR.LE gsb0, 0x0 ;  /* 0x00008000000079c5 */ /* 0x000fe40000010000 */
[----:B------:R-:W-:-:S10]  /*e730*/  WARPGROUP.ARRIVE ;  /* 0x00000000000079c5 */ /* 0x000fd40000000000 */
[----:B------:R-:W-:Y:S01]  /*e740*/  QGMMA.64x64x32.F32.E4M3.E4M3 R24, R148, gdesc[UR4], R24, gsb0 ;  /* 0x00e0000494187df3 */ /* 0x000fe20008000818 */
[----:B------:R-:W-:Y:S02]  /*e750*/  VIADD R6, R2, 0x100 ;  /* 0x0000010002067836 */ /* 0x000fe40000000000 */
[----:B------:R-:W-:-:S03]  /*e760*/  IMAD.MOV.U32 R7, RZ, RZ, -0x3ffffff0 ;  /* 0xc0000010ff077424 */ /* 0x000fc600078e00ff */
        /* <DEDUP_REMOVED lines=9> */
[----:B------:R-:W0:Y:S04]  /*e800*/  SHFL.BFLY PT, R3, R20, 0x2, 0x1f ;  /* 0x0c401f0014037f89 */ /* 0x000e2800000e0000 */
[----:B------:R-:W1:Y:S01]  /*e810*/  SHFL.BFLY PT, R4, R15, 0x2, 0x1f ;  /* 0x0c401f000f047f89 */ /* 0x000e6200000e0000 */
[----:B------:R-:W-:Y:S01]  /*e820*/  VIADD R2, R2, 0x200 ;  /* 0x0000020002027836 */ /* 0x000fe20000000000 */
[----:B------:R-:W-:-:S02]  /*e830*/  WARPGROUP.DEPBAR.LE gsb0, 0x0 ;  /* 0x00008000000079c5 */ /* 0x000fc40000010000 */
[----:B------:R-:W-:-:S06]  /*e840*/  WARPGROUP.ARRIVE ;  /* 0x00000000000079c5 */ /* 0x000fcc0000000000 */
[----:B------:R-:W-:Y:S01]  /*e850*/  QGMMA.64x64x32.F32.E4M3.E4M3 R24, R140, gdesc[UR4], R24, gsb0 ;  /* 0x00e000048c187df3 */ /* 0x000fe20008000818 */
[----:B0-----:R-:W-:-:S01]  /*e860*/  FADD.FTZ R0, R3, R20 ;  /* 0x0000001403007221 */ /* 0x001fc20000010000 */
[----:B------:R-:W-:Y:S01]  /*e870*/  IMAD.MOV.U32 R3, RZ, RZ, -0x3ffffff0 ;  /* 0xc0000010ff037424 */ /* 0x000fe200078e00ff */
[----:B------:R-:W-:-:S04]  /*e880*/  R2UR UR6, R2 ;  /* 0x00000000020672ca */ /* 0x000fc800000e0000 */
[----:B------:R-:W-:Y:S01]  /*e890*/  R2UR UR7, R3 ;  /* 0x00000000030772ca */ /* 0x000fe200000e0000 */
[----:B------:R-:W0:Y:S01]  /*e8a0*/  SHFL.BFLY PT, R5, R0, 0x1, 0x1f ;  /* 0x0c201f0000057f89 */ /* 0x000e2200000e0000 */
[----:B-1----:R-:W-:-:S05]  /*e8b0*/  FADD.FTZ R4, R4, R15 ;  /* 0x0000000f04047221 */ /* 0x002fca0000010000 */
[----:B------:R-:W1:Y:S01]  /*e8c0*/  SHFL.BFLY PT, R3, R4, 0x1, 0x1f ;  /* 0x0c201f0004037f89 */ /* 0x000e6200000e0000 */
[----:B------:R-:W-:Y:S02]  /*e8d0*/  IMAD.MOV.U32 R2, RZ, RZ, RZ ;  /* 0x000000ffff027224 */ /* 0x000fe400078e00ff */
[----:B0-----:R-:W-:-:S05]  /*e8e0*/  FADD.FTZ R7, R0, R5 ;  /* 0x0000000500077221 */ /* 0x001fca0000010000 */
[----:B------:R-:W-:Y:S01]  /*e8f0*/  FSETP.NE.FTZ.AND P1, PT, R7, RZ, PT ;  /* 0x000000ff0700720b */ /* 0x000fe20003f35000 */
[----:B-1----:R-:W-:-:S01]  /*e900*/  FADD.FTZ R11, R4, R3 ;  /* 0x00000003040b7221 */ /* 0x002fc20000010000 */
[----:B------:R-:W-:-:S03]  /*e910*/  FMUL.FTZ R12, R7, 0.00390625 ;  /* 0x3b800000070c7820 */ /* 0x000fc60000410000 */
[----:B------:R-:W-:Y:S01]  /*e920*/  FMUL.FTZ R5, R11, 0.00390625 ;  /* 0x3b8000000b057820 */ /* 0x000fe20000410000 */
[----:B------:R-:W-:Y:S02]  /*e930*/  WARPGROUP.DEPBAR.LE gsb0, 0x0 ;  /* 0x00008000000079c5 */ /* 0x000fe40000010000 */
[----:B------:R-:W-:-:S06]  /*e940*/  WARPGROUP.ARRIVE ;  /* 0x00000000000079c5 */ /* 0x000fcc0000000000 */
[----:B------:R-:W-:Y:S01]  /*e950*/  QGMMA.64x64x32.F32.E4M3.E4M3 R24, R144, gdesc[UR4], R24, gsb0 ;  /* 0x00e0000490187df3 */ /* 0x000fe20008000818 */
[----:B------:R-:W-:Y:S02]  /*e960*/  FSETP.NE.FTZ.AND P2, PT, R12, RZ, PT ;  /* 0x000000ff0c00720b */ /* 0x000fe40003f55000 */
[----:B------:R-:W-:Y:S01]  /*e970*/  FSETP.NE.FTZ.AND P3, PT, R5, RZ, PT ;  /* 0x000000ff0500720b */ /* 0x000fe20003f75000 */
[----:B------:R-:W-:Y:S01]  /*e980*/  @P1 MUFU.RCP R2, R7 ;  /* 0x0000000700021308 */ /* 0x000fe20000001000 */
[----:B------:R-:W-:Y:S02]  /*e990*/  FSETP.NE.FTZ.AND P1, PT, R11, RZ, PT ;  /* 0x000000ff0b00720b */ /* 0x000fe40003f35000 */
[----:B------:R-:W-:-:S07]  /*e9a0*/  MOV R6, RZ ;  /* 0x000000ff00067202 */ /* 0x000fce0000000f00 */
[----:B------:R-:W0:Y:S08]  /*e9b0*/  @P2 MUFU.LG2 R3, R12 ;  /* 0x0000000c00032308 */ /* 0x000e300000000c00 */
[----:B------:R-:W1:Y:S08]  /*e9c0*/  @P3 MUFU.LG2 R5, R5 ;  /* 0x0000000500053308 */ /* 0x000e700000000c00 */
[----:B------:R-:W3:Y:S01]  /*e9d0*/  @P1 MUFU.RCP R6, R11 ;  /* 0x0000000b00061308 */ /* 0x000ee20000001000 */
[C---:B------:R-:W-:Y:S01]  /*e9e0*/  @P2 FMUL.FTZ R4, R56.reuse, 0.69314718246459960938 ;  /* 0x3f31721838042820 */ /* 0x040fe20000410000 */
[----:B------:R-:W-:Y:S01]  /*e9f0*/  @P3 FMUL.FTZ R13, R56, 0.69314718246459960938 ;  /* 0x3f317218380d3820 */ /* 0x000fe20000410000 */
[----:B0-----:R-:W-:Y:S01]  /*ea00*/  @P2 FMUL.FTZ R3, R3, 0.69314718246459960938 ;  /* 0x3f31721803032820 */ /* 0x001fe20000410000 */
[----:B------:R-:W-:-:S02]  /*ea10*/  IMAD.MOV.U32 R0, RZ, RZ, -0x800000 ;  /* 0xff800000ff007424 */ /* 0x000fc400078e00ff */
[----:B------:R-:W-:Y:S02]  /*ea20*/  IMAD.MOV.U32 R60, RZ, RZ, -0x800000 ;  /* 0xff800000ff3c7424 */ /* 0x000fe400078e00ff */
[----:B-1----:R-:W-:Y:S01]  /*ea30*/  @P3 FMUL.FTZ R10, R5, 0.69314718246459960938 ;  /* 0x3f317218050a3820 */ /* 0x002fe20000410000 */
[----:B------:R-:W-:-:S01]  /*ea40*/  @P2 FFMA.FTZ R0, R4, R57, R3 ;  /* 0x0000003904002223 */ /* 0x000fc20000010003 */
[----:B--2---:R-:W-:Y:S02]  /*ea50*/  FMUL.FTZ R3, R2, R9 ;  /* 0x0000000902037220 */ /* 0x004fe40000410000 */
[----:B------:R-:W-:-:S01]  /*ea60*/  @P3 FFMA.FTZ R60, R13, R59, R10 ;  /* 0x0000003b0d3c3223 */ /* 0x000fc2000001000a */
[----:B---3--:R-:W-:Y:S01]  /*ea70*/  FMUL.FTZ R10, R6, R9 ;  /* 0x00000009060a7220 */ /* 0x008fe20000410000 */
[----:B------:R-:W-:Y:S02]  /*ea80*/  WARPGROUP.DEPBAR.LE gsb0, 0x0 ;  /* 0x00008000000079c5 */ /* 0x000fe40000010000 */
[----:B------:R-:W-:Y:S05]  /*ea90*/  @!P0 BRA `(.L_x_405) ;  /* 0x0000000000048947 */ /* 0x000fea0003800000 */
[----:B------:R-:W-:Y:S01]  /*eaa0*/  BPT.TRAP 0x1 ;  /* 0x000000040000795c */ /* 0x000fe20000300000 */
.L_x_405:
[----:B------:R-:W2:Y:S01]  /*eab0*/  LDL.LU R2, [R1+0x20] ;  /* 0x0000200001027983 */ /* 0x000ea20000300800 */
[-C--:B------:R-:W-:Y:S01]  /*eac0*/  FMUL.FTZ R11, R24, R3.reuse ;  /* 0x00000003180b7220 */ /* 0x080fe20000410000 */
[----:B------:R-:W-:Y:S02]  /*ead0*/  VIADD R8, R8, 0x13260 ;  /* 0x0001326008087836 */ /* 0x000fe40000000000 */
[-C--:B------:R-:W-:Y:S01]  /*eae0*/  FMUL.FTZ R7, R29, R3.reuse ;  /* 0x000000031d077220 */ /* 0x080fe20000410000 */
[----:B------:R-:W3:Y:S04]  /*eaf0*/  LDL.LU R24, [R1+0xc] ;  /* 0x00000c0001187983 */ /* 0x000ee80000300800 */
[----:B------:R-:W4:Y:S01]  /*eb00*/  LDL.LU R16, [R1+0x48] ;  /* 0x0000480001107983 */ /* 0x000f220000300800 */
        /* <DEDUP_REMOVED lines=29> */
[----:B------:R-:W-:Y:S01]  /*ece0*/  FMUL.FTZ R51, R51, R10 ;  /* 0x0000000a33337220 */ /* 0x000fe20000410000 */
[----:B--2---:R-:W-:-:S04]  /*ecf0*/  PRMT R2, R2, 0x654, R8 ;  /* 0x0000065402027816 */ /* 0x004fc80000000008 */
[----:B------:R0:W-:Y:S02]  /*ed00*/  SYNCS.ARRIVE.TRANS64.RED.A1T0 RZ, [R2+URZ], RZ ;  /* 0x000000ff02ff79a7 */ /* 0x0001e4000810043f */
[----:B0-----:R-:W-:Y:S02]  /*ed10*/  VIADD R2, R58, 0x1 ;  /* 0x000000013a027836 */ /* 0x001fe40000000000 */
[----:B------:R-:W-:-:S03]  /*ed20*/  FMUL.FTZ R8, R33, R3 ;  /* 0x0000000321087220 */ /* 0x000fc60000410000 */
[----:B------:R-:W-:-:S04]  /*ed30*/  ISETP.NE.AND P1, PT, R2, 0x2, PT ;  /* 0x000000020200780c */ /* 0x000fc80003f25270 */
[----:B------:R-:W-:Y:S02]  /*ed40*/  SEL R3, RZ, 0x1, P1 ;  /* 0x00000001ff037807 */ /* 0x000fe40000800000 */
[----:B------:R-:W-:Y:S01]  /*ed50*/  SEL R2, R2, RZ, P1 ;  /* 0x000000ff02027207 */ /* 0x000fe20000800000 */
[----:B----4-:R-:W-:Y:S01]  /*ed60*/  VIADD R16, R16, 0x1 ;  /* 0x0000000110107836 */ /* 0x010fe20000000000 */
[----:B---3--:R-:W-:-:S03]  /*ed70*/  LOP3.LUT R24, R24, R3, RZ, 0x3c, !PT ;  /* 0x0000000318187212 */ /* 0x008fc600078e3cff */
[----:B------:R0:W-:Y:S04]  /*ed80*/  STL [R1+0x4], R2 ;  /* 0x0000040201007387 */ /* 0x0001e80000100800 */
[----:B------:R0:W-:Y:S04]  /*ed90*/  STL [R1+0xc], R24 ;  /* 0x00000c1801007387 */ /* 0x0001e80000100800 */
[----:B------:R0:W-:Y:S02]  /*eda0*/  STL [R1+0x48], R16 ;  /* 0x0000481001007387 */ /* 0x0001e40000100800 */
.L_x_357:
[----:B------:R-:W2:Y:S01]  /*edb0*/  LDL R74, [R1+0x3c] ;  /* 0x00003c00014a7983 */ /* 0x000ea20000100800 */
[----:B------:R-:W1:Y:S01]  /*edc0*/  S2UR UR4, SR_CgaCtaId ;  /* 0x00000000000479c3 */ /* 0x000e620000008800 */
[----:B0-----:R-:W-:Y:S01]  /*edd0*/  MOV R16, 0x400 ;  /* 0x0000040000107802 */ /* 0x001fe20000000f00 */
[----:B------:R-:W-:Y:S01]  /*ede0*/  BSSY B0, `(.L_x_406) ;  /* 0x00002a2000007945 */ /* 0x000fe20003800000 */
[----:B------:R-:W0:Y:S01]  /*edf0*/  S2R R41, SR_TID.X ;  /* 0x0000000000297919 */ /* 0x000e220000002100 */
[----:B-1----:R-:W-:-:S05]  /*ee00*/  IMAD.U32 R2, RZ, RZ, UR4 ;  /* 0x00000004ff027e24 */ /* 0x002fca000f8e00ff */
[----:B------:R1:W-:Y:S01]  /*ee10*/  STL [R1+0x20], R2 ;  /* 0x0000200201007387 */ /* 0x0003e20000100800 */
[----:B------:R-:W-:Y:S01]  /*ee20*/  LEA R16, R2, R16, 0x18 ;  /* 0x0000001002107211 */ /* 0x000fe200078ec0ff */
[----:B------:R-:W-:Y:S01]  /*ee30*/  BAR.SYNC.DEFER_BLOCKING 0x5, 0x200 ;  /* 0x0148000000007b1d */ /* 0x000fe20000010000 */
[----:B0-----:R-:W-:-:S05]  /*ee40*/  VIADD R82, R41, 0xffffff80 ;  /* 0xffffff8029527836 */ /* 0x001fca0000000000 */
[----:B------:R-:W-:-:S04]  /*ee50*/  SHF.R.S32.HI R72, RZ, 0x1f, R82 ;  /* 0x0000001fff487819 */ /* 0x000fc80000011452 */
[----:B------:R-:W-:-:S04]  /*ee60*/  LEA.HI R72, R72, R82, RZ, 0x3 ;  /* 0x0000005248487211 */ /* 0x000fc800078f18ff */
[----:B------:R-:W-:-:S05]  /*ee70*/  LOP3.LUT R72, R72, 0xfffffff8, RZ, 0xc0, !PT ;  /* 0xfffffff848487812 */ /* 0x000fca00078ec0ff */
[----:B------:R-:W-:-:S04]  /*ee80*/  IMAD.IADD R72, R82, 0x1, -R72 ;  /* 0x0000000152487824 */ /* 0x000fc800078e0a48 */
[----:B------:R-:W-:Y:S01]  /*ee90*/  IMAD.SHL.U32 R61, R72, 0x8, RZ ;  /* 0x00000008483d7824 */ /* 0x000fe200078e00ff */
[----:B-----5:R1:W0:Y:S04]  /*eea0*/  LDS.128 R24, [R16+0x132d0] ;  /* 0x0132d00010187984 */ /* 0x0202280000000c00 */
[----:B------:R-:W-:Y:S01]  /*eeb0*/  SHF.R.S32.HI R62, RZ, 0x1f, R61 ;  /* 0x0000001fff3e7819 */ /* 0x000fe2000001143d */
[----:B------:R-:W-:Y:S06]  /*eec0*/  BAR.ARV 0x4, 0x200 ;  /* 0x0108000000007b1d */ /* 0x000fec0000002000 */
[----:B--2---:R-:W-:-:S13]  /*eed0*/  ISETP.NE.AND P1, PT, R74, RZ, PT ;  /* 0x000000ff4a00720c */ /* 0x004fda0003f25270 */
[----:B------:R-:W2:Y:S02]  /*eee0*/  @!P1 LDC R74, c[0x0][0xad4] ;  /* 0x0002b500ff4a9b82 */ /* 0x000ea40000000800 */
[----:B--2---:R1:W-:Y:S01]  /*eef0*/  @!P1 STL [R1+0x3c], R74 ;  /* 0x00003c4a01009387 */ /* 0x0043e20000100800 */
[----:B0-----:R-:W-:Y:S05]  /*ef00*/  @P0 BRA `(.L_x_407) ;  /* 0x0000001c00b40947 */ /* 0x001fea0003800000 */
[----:B------:R-:W2:Y:S01]  /*ef10*/  LDL.LU R36, [R1+0x34] ;  /* 0x0000340001247983 */ /* 0x000ea20000300800 */
[----:B-1----:R-:W-:Y:S01]  /*ef20*/  SHF.L.U32 R2, R41, 0x2, RZ ;  /* 0x0000000229027819 */ /* 0x002fe200000006ff */
[----:B------:R-:W-:Y:S01]  /*ef30*/  ULDC.64 UR4, c[0x4][0x38] ;  /* 0x01000e0000047ab9 */ /* 0x000fe20000000a00 */
[----:B------:R-:W-:Y:S01]  /*ef40*/  ULDC.64 UR6, c[0x0][0xc08] ;  /* 0x0003020000067ab9 */ /* 0x000fe20000000a00 */
[----:B------:R-:W3:Y:S04]  /*ef50*/  LDL.LU R40, [R1+0x4c] ;  /* 0x00004c0001287983 */ /* 0x000ee80000300800 */
[----:B------:R-:W4:Y:S01]  /*ef60*/  LDL R48, [R1+0x90] ;  /* 0x0000900001307983 */ /* 0x000f220000100800 */
[----:B------:R-:W-:-:S03]  /*ef70*/  LOP3.LUT R2, R2, 0xc, RZ, 0xc0, !PT ;  /* 0x0000000c02027812 */ /* 0x000fc600078ec0ff */
[----:B------:R-:W2:Y:S01]  /*ef80*/  LDL R44, [R1+0x18] ;  /* 0x00001800012c7983 */ /* 0x000ea20000100800 */
[----:B------:R-:W-:Y:S01]  /*ef90*/  BAR.SYNC.DEFER_BLOCKING 0x1, 0x180 ;  /* 0x0046000000007b1d */ /* 0x000fe20000010000 */
[----:B------:R-:W-:-:S05]  /*efa0*/  IADD3 R2, P0, R2, UR4, RZ ;  /* 0x0000000402027c10 */ /* 0x000fca000ff1e0ff */
[----:B------:R-:W-:Y:S01]  /*efb0*/  IMAD.X R3, RZ, RZ, UR5, P0 ;  /* 0x00000005ff037e24 */ /* 0x000fe200080e06ff */
[----:B------:R-:W-:Y:S01]  /*efc0*/  ULDC.64 UR4, c[0x0][0xc00] ;  /* 0x0003000000047ab9 */ /* 0x000fe20000000a00 */
[----:B------:R-:W3:Y:S04]  /*efd0*/  LDL.LU R87, [R1+0x40] ;  /* 0x0000400001577983 */ /* 0x000ee80000300800 */
[----:B------:R0:W2:Y:S04]  /*efe0*/  LDG.E.CONSTANT R10, desc[UR40][R2.64] ;  /* 0x00000028020a7981 */ /* 0x0000a8000c1e9900 */
[----:B------:R-:W3:Y:S01]  /*eff0*/  LDL.LU R86, [R1+0x44] ;  /* 0x0000440001567983 */ /* 0x000ee20000300800 */
[----:B------:R-:W1:Y:S01]  /*f000*/  S2R R33, SR_SWINHI ;  /* 0x0000000000217919 */ /* 0x000e620000002f00 */
[----:B------:R-:W-:-:S02]  /*f010*/  LOP3.LUT P0, R24, R41, 0x3, RZ, 0xc0, !PT ;  /* 0x0000000329187812 */ /* 0x000fc4000780c0ff */
[----:B------:R-:W3:Y:S02]  /*f020*/  LDL R83, [R1+0x8c] ;  /* 0x00008c0001537983 */ /* 0x000ee40000100800 */
[----:B------:R-:W-:Y:S02]  /*f030*/  ISETP.EQ.OR P0, PT, R24, 0x3, !P0 ;  /* 0x000000031800780c */ /* 0x000fe40004702670 */
[----:B------:R-:W3:Y:S02]  /*f040*/  LDL R80, [R1+0x50] ;  /* 0x0000500001507983 */ /* 0x000ee40000100800 */
[----:B------:R-:W-:Y:S02]  /*f050*/  SEL R67, R5, R30, P0 ;  /* 0x0000001e05437207 */ /* 0x000fe40000000000 */
[----:B------:R-:W-:Y:S01]  /*f060*/  SEL R30, R30, R5, P0 ;  /* 0x000000051e1e7207 */ /* 0x000fe20000000000 */
[----:B------:R-:W3:Y:S01]  /*f070*/  LDL R76, [R1+0x58] ;  /* 0x00005800014c7983 */ /* 0x000ee20000100800 */
[----:B------:R-:W-:-:S02]  /*f080*/  SEL R45, R4, R31, P0 ;  /* 0x0000001f042d7207 */ /* 0x000fc40000000000 */
[----:B------:R-:W-:Y:S02]  /*f090*/  SEL R70, R31, R4, P0 ;  /* 0x000000041f467207 */ /* 0x000fe40000000000 */
[----:B------:R-:W-:Y:S02]  /*f0a0*/  SEL R73, R20, R21, P0 ;  /* 0x0000001514497207 */ /* 0x000fe40000000000 */
[----:B------:R-:W-:Y:S02]  /*f0b0*/  SEL R20, R21, R20, P0 ;  /* 0x0000001415147207 */ /* 0x000fe40000000000 */
[----:B------:R-:W-:Y:S02]  /*f0c0*/  SEL R81, R12, R7, P0 ;  /* 0x000000070c517207 */ /* 0x000fe40000000000 */
[----:B------:R-:W-:Y:S02]  /*f0d0*/  SEL R69, R29, R32, P0 ;  /* 0x000000201d457207 */ /* 0x000fe40000000000 */
[----:B0-----:R-:W-:-:S02]  /*f0e0*/  MOV R2, R16 ;  /* 0x0000001000027202 */ /* 0x001fc40000000f00 */
[----:B-1----:R-:W-:Y:S02]  /*f0f0*/  MOV R3, R33 ;  /* 0x0000002100037202 */ /* 0x002fe40000000f00 */
        /* <DEDUP_REMOVED lines=23> */
[----:B------:R-:W-:Y:S01]  /*f270*/  SEL R58, R55, R54, P0 ;  /* 0x00000036373a7207 */ /* 0x000fe20000000000 */
[----:B----4-:R-:W-:-:S03]  /*f280*/  IMAD.WIDE R4, R48, 0x2, R2 ;  /* 0x0000000230047825 */ /* 0x010fc600078e0202 */
        /* <DEDUP_REMOVED lines=15> */
[--C-:B------:R-:W-:Y:S01]  /*f380*/  IMAD.X R7, RZ, RZ, R5.reuse, P1 ;  /* 0x000000ffff077224 */ /* 0x100fe200008e0605 */
[----:B------:R-:W-:Y:S01]  /*f390*/  LOP3.LUT R6, R24, R35, RZ, 0x3c, !PT ;  /* 0x0000002318067212 */ /* 0x000fe200078e3cff */
[----:B------:R-:W-:Y:S01]  /*f3a0*/  IMAD.X R9, RZ, RZ, R5, P3 ;  /* 0x000000ffff097224 */ /* 0x000fe200018e0605 */
[----:B------:R-:W-:Y:S02]  /*f3b0*/  MOV R24, R4 ;  /* 0x0000000400187202 */ /* 0x000fe40000000f00 */
[----:B--2---:R-:W-:Y:S01]  /*f3c0*/  LOP3.LUT R5, R10, 0x2, RZ, 0x3c, !PT ;  /* 0x000000020a057812 */ /* 0x004fe200078e3cff */
[----:B------:R-:W-:Y:S01]  /*f3d0*/  SHFL.IDX PT, R48, R59, R10, 0x1c1f ;  /* 0x001c1f0a3b307589 */ /* 0x000fe200000e0000 */
[----:B------:R-:W-:Y:S01]  /*f3e0*/  IMAD.MOV.U32 R78, RZ, RZ, R44 ;  /* 0x000000ffff4e7224 */ /* 0x000fe200078e002c */
[----:B------:R-:W-:-:S02]  /*f3f0*/  MOV R63, R8 ;  /* 0x00000008003f7202 */ /* 0x000fc40000000f00 */
[----:B------:R-:W0:Y:S01]  /*f400*/  SHFL.IDX PT, R47, R66, R5, 0x1c1f ;  /* 0x001c1f05422f7589 */ /* 0x000e2200000e0000 */
[----:B------:R-:W-:Y:S02]  /*f410*/  MOV R64, R64 ;  /* 0x0000004000407202 */ /* 0x000fe40000000f00 */
[----:B------:R-:W-:Y:S01]  /*f420*/  MOV R65, R6 ;  /* 0x0000000600417202 */ /* 0x000fe20000000f00 */
[----:B------:R-:W-:Y:S04]  /*f430*/  SHFL.IDX PT, R44, R67, R10, 0x1c1f ;  /* 0x001c1f0a432c7589 */ /* 0x000fe800000e0000 */
[----:B------:R-:W-:Y:S04]  /*f440*/  SHFL.IDX PT, R49, R49, R10, 0x1c1f ;  /* 0x001c1f0a31317589 */ /* 0x000fe800000e0000 */
[----:B------:R-:W1:Y:S04]  /*f450*/  SHFL.IDX PT, R43, R30, R5, 0x1c1f ;  /* 0x001c1f051e2b7589 */ /* 0x000e6800000e0000 */
[----:B------:R-:W2:Y:S01]  /*f460*/  SHFL.IDX PT, R50, R68, R5, 0x1c1f ;  /* 0x001c1f0544327589 */ /* 0x000ea200000e0000 */
[----:B------:R-:W-:-:S03]  /*f470*/  IMAD.MOV.U32 R85, RZ, RZ, R36 ;  /* 0x000000ffff557224 */ /* 0x000fc600078e0024 */
[----:B------:R-:W-:Y:S04]  /*f480*/  SHFL.IDX PT, R9, R14, R5, 0x1c1f ;  /* 0x001c1f050e097589 */ /* 0x000fe800000e0000 */
[----:B------:R-:W-:Y:S04]  /*f490*/  SHFL.IDX PT, R29, R79, R10, 0x1c1f ;  /* 0x001c1f0a4f1d7589 */ /* 0x000fe800000e0000 */
[----:B------:R-:W4:Y:S04]  /*f4a0*/  SHFL.IDX PT, R6, R11, R5, 0x1c1f ;  /* 0x001c1f050b067589 */ /* 0x000f2800000e0000 */
[----:B------:R-:W-:Y:S04]  /*f4b0*/  SHFL.IDX PT, R45, R45, R10, 0x1c1f ;  /* 0x001c1f0a2d2d7589 */ /* 0x000fe800000e0000 */
[----:B------:R-:W-:Y:S04]  /*f4c0*/  SHFL.IDX PT, R52, R33, R10, 0x1c1f ;  /* 0x001c1f0a21347589 */ /* 0x000fe800000e0000 */
[----:B------:R-:W4:Y:S04]  /*f4d0*/  SHFL.IDX PT, R14, R70, R5, 0x1c1f ;  /* 0x001c1f05460e7589 */ /* 0x000f2800000e0000 */
[----:B------:R-:W4:Y:S04]  /*f4e0*/  SHFL.IDX PT, R51, R34, R5, 0x1c1f ;  /* 0x001c1f0522337589 */ /* 0x000f2800000e0000 */
[----:B------:R-:W-:Y:S04]  /*f4f0*/  SHFL.IDX PT, R4, R81, R10, 0x1c1f ;  /* 0x001c1f0a51047589 */ /* 0x000fe800000e0000 */
[----:B------:R-:W4:Y:S01]  /*f500*/  SHFL.IDX PT, R7, R12, R5, 0x1c1f ;  /* 0x001c1f050c077589 */ /* 0x000f2200000e0000 */
[----:B---3--:R-:W-:-:S03]  /*f510*/  IMAD.MOV.U32 R84, RZ, RZ, R40 ;  /* 0x000000ffff547224 */ /* 0x008fc600078e0028 */
[----:B------:R-:W-:Y:S04]  /*f520*/  SHFL.IDX PT, R53, R53, R10, 0x1c1f ;  /* 0x001c1f0a35357589 */ /* 0x000fe800000e0000 */
[----:B------:R0:W3:Y:S04]  /*f530*/  SHFL.IDX PT, R54, R46, R5, 0x1c1f ;  /* 0x001c1f052e367589 */ /* 0x0000e800000e0000 */
[----:B------:R-:W-:Y:S04]  /*f540*/  SHFL.IDX PT, R32, R75, R10, 0x1c1f ;  /* 0x001c1f0a4b207589 */ /* 0x000fe800000e0000 */
[----:B------:R-:W-:Y:S04]  /*f550*/  SHFL.IDX PT, R36, R71, R10, 0x1c1f ;  /* 0x001c1f0a47247589 */ /* 0x000fe800000e0000 */
[----:B------:R-:W-:Y:S04]  /*f560*/  SHFL.IDX PT, R41, R41, R10, 0x1c1f ;  /* 0x001c1f0a29297589 */ /* 0x000fe800000e0000 */
[----:B------:R-:W3:Y:S04]  /*f570*/  SHFL.IDX PT, R13, R13, R5, 0x1c1f ;  /* 0x001c1f050d0d7589 */ /* 0x000ee800000e0000 */
[----:B------:R-:W3:Y:S04]  /*f580*/  SHFL.IDX PT, R15, R15, R5, 0x1c1f ;  /* 0x001c1f050f0f7589 */ /* 0x000ee800000e0000 */
[----:B------:R-:W3:Y:S04]  /*f590*/  SHFL.IDX PT, R12, R28, R5, 0x1c1f ;  /* 0x001c1f051c0c7589 */ /* 0x000ee800000e0000 */
[----:B------:R-:W-:Y:S04]  /*f5a0*/  SHFL.IDX PT, R37, R73, R10, 0x1c1f ;  /* 0x001c1f0a49257589 */ /* 0x000fe800000e0000 */
[----:B------:R-:W3:Y:S04]  /*f5b0*/  SHFL.IDX PT, R38, R20, R5, 0x1c1f ;  /* 0x001c1f0514267589 */ /* 0x000ee800000e0000 */
[----:B------:R-:W-:Y:S04]  /*f5c0*/  SHFL.IDX PT, R56, R31, R10, 0x1c1f ;  /* 0x001c1f0a1f387589 */ /* 0x000fe800000e0000 */
[----:B------:R1:W3:Y:S04]  /*f5d0*/  SHFL.IDX PT, R55, R42, R5, 0x1c1f ;  /* 0x001c1f052a377589 */ /* 0x0002e800000e0000 */
[----:B------:R-:W3:Y:S04]  /*f5e0*/  SHFL.IDX PT, R8, R77, R10, 0x1c1f ;  /* 0x001c1f0a4d087589 */ /* 0x000ee800000e0000 */
[----:B------:R-:W-:Y:S04]  /*f5f0*/  SHFL.IDX PT, R40, R69, R10, 0x1c1f ;  /* 0x001c1f0a45287589 */ /* 0x000fe800000e0000 */
[----:B------:R3:W3:Y:S04]  /*f600*/  SHFL.IDX PT, R11, R21, R5, 0x1c1f ;  /* 0x001c1f05150b7589 */ /* 0x0006e800000e0000 */
[----:B------:R-:W-:Y:S04]  /*f610*/  SHFL.IDX PT, R57, R57, R10, 0x1c1f ;  /* 0x001c1f0a39397589 */ /* 0x000fe800000e0000 */
[----:B------:R-:W3:Y:S01]  /*f620*/  SHFL.IDX PT, R58, R58, R5, 0x1c1f ;  /* 0x001c1f053a3a7589 */ /* 0x000ee200000e0000 */
[----:B0-----:R-:W-:-:S02]  /*f630*/  SEL R46, R48, R47, P0 ;  /* 0x0000002f302e7207 */ /* 0x001fc40000000000 */
[----:B------:R-:W-:Y:S02]  /*f640*/  SEL R48, R47, R48, P0 ;  /* 0x000000302f307207 */ /* 0x000fe40000000000 */
[----:B-1----:R-:W-:Y:S02]  /*f650*/  SEL R42, R44, R43, P0 ;  /* 0x0000002b2c2a7207 */ /* 0x002fe40000000000 */
[----:B--2---:R-:W-:Y:S02]  /*f660*/  SEL R47, R49, R50, P0 ;  /* 0x00000032312f7207 */ /* 0x004fe40000000000 */
[----:B------:R-:W-:Y:S02]  /*f670*/  SEL R44, R43, R44, P0 ;  /* 0x0000002c2b2c7207 */ /* 0x000fe40000000000 */
[----:B------:R-:W-:Y:S02]  /*f680*/  SEL R49, R50, R49, P0 ;  /* 0x0000003132317207 */ /* 0x000fe40000000000 */
[----:B----4-:R-:W-:-:S02]  /*f690*/  SEL R20, R29, R6, P0 ;  /* 0x000000061d147207 */ /* 0x010fc40000000000 */
[----:B------:R-:W-:Y:S02]  /*f6a0*/  SEL R28, R6, R29, P0 ;  /* 0x0000001d061c7207 */ /* 0x000fe40000000000 */
[----:B------:R-:W-:Y:S02]  /*f6b0*/  SEL R43, R45, R14, P0 ;  /* 0x0000000e2d2b7207 */ /* 0x000fe40000000000 */
[----:B------:R-:W-:Y:S02]  /*f6c0*/  SEL R50, R52, R51, P0 ;  /* 0x0000003334327207 */ /* 0x000fe40000000000 */
[----:B---3--:R-:W-:Y:S02]  /*f6d0*/  SEL R21, R4, R7, P0 ;  /* 0x0000000704157207 */ /* 0x008fe40000000000 */
        /* <DEDUP_REMOVED lines=17> */
[----:B------:R-:W-:Y:S02]  /*f7f0*/  F2FP.BF16.F32.PACK_AB R12, R21, R20 ;  /* 0x00000014150c723e */ /* 0x000fe400000010ff */
[----:B------:R-:W-:Y:S02]  /*f800*/  F2FP.BF16.F32.PACK_AB R13, R43, R42 ;  /* 0x0000002a2b0d723e */ /* 0x000fe400000010ff */
[----:B------:R-:W-:-:S02]  /*f810*/  F2FP.BF16.F32.PACK_AB R14, R29, R28 ;  /* 0x0000001c1d0e723e */ /* 0x000fc400000010ff */
[----:B------:R-:W-:Y:S02]  /*f820*/  F2FP.BF16.F32.PACK_AB R15, R45, R44 ;  /* 0x0000002c2d0f723e */ /* 0x000fe400000010ff */
[----:B------:R-:W-:Y:S02]  /*f830*/  SEL R38, R40, R11, P0 ;  /* 0x0000000b28267207 */ /* 0x000fe40000000000 */
[----:B------:R-:W-:Y:S02]  /*f840*/  SEL R55, R57, R58, P0 ;  /* 0x0000003a39377207 */ /* 0x000fe40000000000 */
[----:B------:R-:W-:Y:S02]  /*f850*/  SEL R40, R11, R40, P0 ;  /* 0x000000280b287207 */ /* 0x000fe40000000000 */
[----:B------:R-:W-:Y:S01]  /*f860*/  SEL R57, R58, R57, P0 ;  /* 0x000000393a397207 */ /* 0x000fe20000000000 */
[----:B------:R0:W-:Y:S01]  /*f870*/  STSM.16.M88.4 [R24], R12 ;  /* 0x0000000c18007844 */ /* 0x0001e20000000200 */
        /* <DEDUP_REMOVED lines=8> */
[----:B0-----:R-:W-:Y:S02]  /*f900*/  F2FP.BF16.F32.PACK_AB R12, R39, R38 ;  /* 0x00000026270c723e */ /* 0x001fe400000010ff */
[----:B------:R-:W-:Y:S02]  /*f910*/  F2FP.BF16.F32.PACK_AB R13, R55, R54 ;  /* 0x00000036370d723e */ /* 0x000fe400000010ff */
[----:B------:R-:W-:Y:S02]  /*f920*/  F2FP.BF16.F32.PACK_AB R14, R41, R40 ;  /* 0x00000028290e723e */ /* 0x000fe400000010ff */
[----:B------:R-:W-:Y:S01]  /*f930*/  F2FP.BF16.F32.PACK_AB R15, R57, R56 ;  /* 0x00000038390f723e */ /* 0x000fe200000010ff */
[----:B------:R0:W-:Y:S04]  /*f940*/  STSM.16.M88.4 [R63], R4 ;  /* 0x000000043f007844 */ /* 0x0001e80000000200 */
[----:B------:R1:W-:Y:S04]  /*f950*/  STSM.16.M88.4 [R64], R8 ;  /* 0x0000000840007844 */ /* 0x0003e80000000200 */
[----:B------:R2:W-:Y:S01]  /*f960*/  STSM.16.M88.4 [R65], R12 ;  /* 0x0000000c41007844 */ /* 0x0005e20000000200 */
[----:B------:R-:W-:-:S04]  /*f970*/  ISETP.NE.U32.AND P0, PT, RZ, UR4, PT ;  /* 0x00000004ff007c0c */ /* 0x000fc8000bf05070 */
[----:B------:R-:W-:Y:S01]  /*f980*/  ISETP.NE.AND.EX P0, PT, RZ, UR5, PT, P0 ;  /* 0x00000005ff007c0c */ /* 0x000fe2000bf05300 */
[----:B------:R-:W-:Y:S01]  /*f990*/  BAR.SYNC.DEFER_BLOCKING 0x1, 0x180 ;  /* 0x0046000000007b1d */ /* 0x000fe20000010000 */
[----:B------:R-:W-:Y:S01]  /*f9a0*/  IADD3 R58, P1, R87, UR4, RZ ;  /* 0x00000004573a7c10 */ /* 0x000fe2000ff3e0ff */
[----:B------:R-:W-:-:S03]  /*f9b0*/  IMAD.MOV.U32 R24, RZ, RZ, RZ ;  /* 0x000000ffff187224 */ /* 0x000fc600078e00ff */
[----:B------:R-:W-:-:S03]  /*f9c0*/  IADD3.X R59, R86, UR5, RZ, P1, !PT ;  /* 0x00000005563b7c10 */ /* 0x000fc60008ffe4ff */
[----:B0-----:R-:W0:Y:S01]  /*f9d0*/  LDC R63, c[0x0][0xbe8] ;  /* 0x0002fa00ff3f7b82 */ /* 0x001e220000000800 */
[----:B------:R-:W-:-:S07]  /*f9e0*/  ISETP.GT.AND P3, PT, R74, 0x1, PT ;  /* 0x000000014a00780c */ /* 0x000fce0003f64270 */
[----:B-1----:R-:W1:Y:S01]  /*f9f0*/  LDC.64 R10, c[0x0][0xba8] ;  /* 0x0002ea00ff0a7b82 */ /* 0x002e620000000a00 */
[----:B------:R-:W3:Y:S01]  /*fa00*/  @P0 LDG.E R24, desc[UR40][R58.64] ;  /* 0x000000283a180981 */ /* 0x000ee2000c1e1900 */
[----:B------:R-:W-:-:S04]  /*fa10*/  MOV R64, 0x9b8 ;  /* 0x000009b800407802 */ /* 0x000fc80000000f00 */
[----:B------:R-:W-:-:S04]  /*fa20*/  SEL R64, R64, 0x978, P3 ;  /* 0x0000097840407807 */ /* 0x000fc80001800000 */
[----:B------:R-:W4:Y:S08]  /*fa30*/  LDC.64 R8, c[0x0][R64+0x220] ;  /* 0x0000880040087b82 */ /* 0x000f300000000a00 */
[----:B--2---:R-:W2:Y:S01]  /*fa40*/  LDC.64 R12, c[0x0][R64+0x218] ;  /* 0x00008600400c7b82 */ /* 0x004ea20000000a00 */
[----:B------:R-:W-:-:S04]  /*fa50*/  ISETP.NE.U32.AND P1, PT, RZ, UR6, PT ;  /* 0x00000006ff007c0c */ /* 0x000fc8000bf25070 */
[----:B------:R-:W-:-:S03]  /*fa60*/  ISETP.NE.AND.EX P1, PT, RZ, UR7, PT, P1 ;  /* 0x00000007ff007c0c */ /* 0x000fc6000bf25310 */
[----:B------:R-:W2:Y:S01]  /*fa70*/  LDC.64 R6, c[0x0][R64+0x228] ;  /* 0x00008a0040067b82 */ /* 0x000ea20000000a00 */
[----:B0-----:R-:W-:-:S07]  /*fa80*/  ISETP.NE.AND P4, PT, R63, 0x1, PT ;  /* 0x000000013f00780c */ /* 0x001fce0003f85270 */
[----:B------:R0:W0:Y:S02]  /*fa90*/  LDC.64 R4, c[0x0][R64+0x210] ;  /* 0x0000840040047b82 */ /* 0x0000240000000a00 */
[----:B------:R-:W-:-:S04]  /*faa0*/  @P1 IADD3 R66, P2, R87, UR6, RZ ;  /* 0x0000000657421c10 */ /* 0x000fc8000ff5e0ff */
[----:B------:R-:W-:Y:S02]  /*fab0*/  @P1 IADD3.X R67, R86, UR7, RZ, P2, !PT ;  /* 0x0000000756431c10 */ /* 0x000fe400097fe4ff */
[----:B------:R-:W-:Y:S01]  /*fac0*/  ISETP.NE.U32.AND P2, PT, RZ, UR4, PT ;  /* 0x00000004ff007c0c */ /* 0x000fe2000bf45070 */
[----:B------:R-:W0:Y:S03]  /*fad0*/  @P4 LDC R71, c[0x0][0xbec] ;  /* 0x0002fb00ff474b82 */ /* 0x000e260000000800 */
[----:B------:R-:W-:Y:S01]  /*fae0*/  ISETP.NE.AND.EX P2, PT, RZ, UR5, PT, P2 ;  /* 0x00000005ff007c0c */ /* 0x000fe2000bf45320 */
[----:B------:R-:W-:-:S04]  /*faf0*/  ULDC UR6, c[0x0][0xa88] ;  /* 0x0002a20000067ab9 */ /* 0x000fc80000000800 */
[----:B------:R-:W0:Y:S01]  /*fb00*/  @P4 LDC R73, c[0x0][0xbf0] ;  /* 0x0002fc00ff494b82 */ /* 0x000e220000000800 */
[----:B------:R-:W-:Y:S01]  /*fb10*/  SEL R65, R85, RZ, !P2 ;  /* 0x000000ff55417207 */ /* 0x000fe20005000000 */
[----:B------:R-:W-:Y:S01]  /*fb20*/  IMAD.U32 R68, RZ, RZ, UR6 ;  /* 0x00000006ff447e24 */ /* 0x000fe2000f8e00ff */
[----:B------:R-:W-:-:S03]  /*fb30*/  SEL R15, R84, RZ, !P2 ;  /* 0x000000ff540f7207 */ /* 0x000fc60005000000 */
[----:B----4-:R-:W-:Y:S02]  /*fb40*/  IMAD R9, R9, R65, RZ ;  /* 0x0000004109097224 */ /* 0x010fe400078e02ff */
[----:B------:R2:W5:Y:S01]  /*fb50*/  @P1 LDG.E R68, desc[UR40][R66.64] ;  /* 0x0000002842441981 */ /* 0x000562000c1e1900 */
[----:B------:R-:W-:Y:S01]  /*fb60*/  IMAD R14, R80, 0xc0, R83 ;  /* 0x000000c0500e7824 */ /* 0x000fe200078e0253 */
[----:B-1----:R-:W1:Y:S01]  /*fb70*/  @!P3 LDC R10, c[0x0][0xb50] ;  /* 0x0002d400ff0abb82 */ /* 0x002e620000000800 */
[C---:B------:R-:W-:Y:S02]  /*fb80*/  IMAD R69, R8.reuse, R15, R9 ;  /* 0x0000000f08457224 */ /* 0x040fe400078e0209 */
[----:B------:R-:W-:-:S04]  /*fb90*/  IMAD.WIDE.U32 R8, R8, R65, RZ ;  /* 0x0000004108087225 */ /* 0x000fc800078e00ff */
[-C--:B--2---:R-:W-:Y:S01]  /*fba0*/  IMAD R67, R13, R78.reuse, RZ ;  /* 0x0000004e0d437224 */ /* 0x084fe200078e02ff */
[----:B------:R-:W2:Y:S01]  /*fbb0*/  @!P3 LDC R11, c[0x0][0xb54] ;  /* 0x0002d500ff0bbb82 */ /* 0x000ea20000000800 */
[----:B------:R-:W-:Y:S01]  /*fbc0*/  IMAD.WIDE.U32 R12, R12, R78, RZ ;  /* 0x0000004e0c0c7225 */ /* 0x000fe200078e00ff */
[----:B------:R-:W-:-:S03]  /*fbd0*/  SEL R15, R76, RZ, P3 ;  /* 0x000000ff4c0f7207 */ /* 0x000fc60001800000 */
[----:B------:R-:W-:Y:S02]  /*fbe0*/  IMAD.IADD R69, R9, 0x1, R69 ;  /* 0x0000000109457824 */ /* 0x000fe400078e0245 */
[----:B------:R-:W-:Y:S02]  /*fbf0*/  IMAD.MOV.U32 R9, RZ, RZ, R14 ;  /* 0x000000ffff097224 */ /* 0x000fe400078e000e */
[----:B------:R-:W-:Y:S02]  /*fc00*/  IMAD.IADD R67, R13, 0x1, R67 ;  /* 0x000000010d437824 */ /* 0x000fe400078e0243 */
[-C--:B------:R-:W-:Y:S02]  /*fc10*/  IMAD R13, R7, R15.reuse, RZ ;  /* 0x0000000f070d7224 */ /* 0x080fe400078e02ff */
[----:B------:R-:W-:-:S04]  /*fc20*/  IMAD.WIDE.U32 R6, R6, R15, RZ ;  /* 0x0000000f06067225 */ /* 0x000fc800078e00ff */
[----:B------:R-:W-:Y:S01]  /*fc30*/  IMAD.IADD R13, R7, 0x1, R13 ;  /* 0x00000001070d7824 */ /* 0x000fe200078e020d */
[--C-:B---3--:R-:W-:Y:S01]  /*fc40*/  IADD3 R12, P2, P5, R8, R12, R24.reuse ;  /* 0x0000000c080c7210 */ /* 0x108fe20007d5e018 */
[----:B0-----:R-:W-:Y:S01]  /*fc50*/  @P4 IMAD.HI.U32 R8, R14, R71, RZ ;  /* 0x000000470e084227 */ /* 0x001fe200078e00ff */
[----:B------:R-:W-:-:S04]  /*fc60*/  SHF.R.S32.HI R64, RZ, 0x1f, R24 ;  /* 0x0000001fff407819 */ /* 0x000fc80000011418 */
[----:B------:R-:W-:Y:S02]  /*fc70*/  @P4 SHF.R.U32.HI R9, RZ, R73, R8 ;  /* 0x00000049ff094219 */ /* 0x000fe40000011608 */
[----:B------:R-:W-:-:S03]  /*fc80*/  IADD3.X R8, R69, R67, R64, P2, P5 ;  /* 0x0000004345087210 */ /* 0x000fc600017ea440 */
[--C-:B------:R-:W-:Y:S01]  /*fc90*/  IMAD.MOV R15, RZ, RZ, -R9.reuse ;  /* 0x000000ffff0f7224 */ /* 0x100fe200078e0a09 */
[----:B------:R-:W-:Y:S02]  /*fca0*/  IADD3 R6, P2, P5, R9, R12, R6 ;  /* 0x0000000c09067210 */ /* 0x000fe40007d5e006 */
[----:B------:R-:W-:Y:S01]  /*fcb0*/  SHF.R.S32.HI R7, RZ, 0x1f, R9 ;  /* 0x0000001fff077819 */ /* 0x000fe20000011409 */
[----:B------:R-:W-:-:S03]  /*fcc0*/  IMAD R9, R63, R15, R14 ;  /* 0x0000000f3f097224 */ /* 0x000fc600078e020e */
[----:B------:R-:W-:Y:S01]  /*fcd0*/  IADD3.X R7, R7, R8, R13, P2, P5 ;  /* 0x0000000807077210 */ /* 0x000fe200017ea40d */
[-C--:B------:R-:W-:Y:S01]  /*fce0*/  IMAD R5, R5, R9.reuse, RZ ;  /* 0x0000000905057224 */ /* 0x080fe200078e02ff */
[----:B------:R-:W-:Y:S01]  /*fcf0*/  SHF.R.S32.HI R13, RZ, 0x1f, R9 ;  /* 0x0000001fff0d7819 */ /* 0x000fe20000011409 */
[----:B------:R-:W-:-:S04]  /*fd00*/  IMAD.WIDE.U32 R6, R4, R9, R6 ;  /* 0x0000000904067225 */ /* 0x000fc800078e0006 */
[----:B------:R-:W-:Y:S01]  /*fd10*/  IMAD R5, R4, R13, R5 ;  /* 0x0000000d04057224 */ /* 0x000fe200078e0205 */
[----:B-1----:R-:W-:-:S03]  /*fd20*/  LEA R10, P2, R6, R10, 0x2 ;  /* 0x0000000a060a7211 */ /* 0x002fc600078410ff */
[----:B------:R-:W-:-:S05]  /*fd30*/  IMAD.IADD R4, R7, 0x1, R5 ;  /* 0x0000000107047824 */ /* 0x000fca00078e0205 */
[----:B--2---:R-:W-:Y:S01]  /*fd40*/  LEA.HI.X R11, R6, R11, R4, 0x2, P2 ;  /* 0x0000000b060b7211 */ /* 0x004fe200010f1404 */
[----:B------:R-:W-:Y:S06]  /*fd50*/  @P1 BRA `(.L_x_408) ;  /* 0x0000000000101947 */ /* 0x000fec0003800000 */
[----:B------:R-:W-:Y:S05]  /*fd60*/  @!P0 BRA `(.L_x_408) ;  /* 0x00000000000c8947 */ /* 0x000fea0003800000 */
[----:B------:R-:W2:Y:S04]  /*fd70*/  LDG.E R5, desc[UR40][R58.64] ;  /* 0x000000283a057981 */ /* 0x000ea8000c1e1900 */
[----:B-----5:R-:W2:Y:S02]  /*fd80*/  LDG.E R68, desc[UR40][R58.64+0x4] ;  /* 0x000004283a447981 */ /* 0x020ea4000c1e1900 */
[----:B--2---:R-:W-:-:S07]  /*fd90*/  IMAD.IADD R68, R68, 0x1, -R5 ;  /* 0x0000000144447824 */ /* 0x004fce00078e0a05 */
.L_x_408:
        /* <DEDUP_REMOVED lines=10> */
[----:B-----5:R-:W-:-:S04]  /*fe40*/  IMAD R58, R68, R63, RZ ;  /* 0x0000003f443a7224 */ /* 0x020fc800078e02ff */
[----:B------:R-:W-:-:S05]  /*fe50*/  IMAD.IADD R8, R12, 0x1, -R8 ;  /* 0x000000010c087824 */ /* 0x000fca00078e0a08 */
[----:B------:R-:W-:Y:S01]  /*fe60*/  LOP3.LUT P0, RZ, R8, 0x3, RZ, 0xc0, !PT ;  /* 0x0000000308ff7812 */ /* 0x000fe2000780c0ff */
[----:B--2---:R-:W-:-:S05]  /*fe70*/  IMAD R13, R80, 0xc0, R9 ;  /* 0x000000c0500d7824 */ /* 0x004fca00078e0209 */
[C---:B------:R-:W-:Y:S02]  /*fe80*/  IADD3 R9, R13.reuse, 0x8, RZ ;  /* 0x000000080d097810 */ /* 0x040fe40007ffe0ff */
[-C--:B------:R-:W-:Y:S02]  /*fe90*/  ISETP.GE.OR P1, PT, R13, R58.reuse, P0 ;  /* 0x0000003a0d00720c */ /* 0x080fe40000726670 */
[----:B------:R-:W-:-:S11]  /*fea0*/  ISETP.GE.OR P0, PT, R9, R58, P0 ;  /* 0x0000003a0900720c */ /* 0x000fd60000706670 */
[----:B0-----:R0:W-:Y:S04]  /*feb0*/  @!P1 ST.E desc[UR40][R4.64], R0 ;  /* 0x0000000004009985 */ /* 0x0011e8000c101928 */
[----:B------:R0:W-:Y:S01]  /*fec0*/  @!P0 ST.E desc[UR40][R6.64], R60 ;  /* 0x0000003c06008985 */ /* 0x0001e2000c101928 */
[----:B------:R-:W-:Y:S05]  /*fed0*/  @P3 BRA `(.L_x_409) ;  /* 0x0000000400ac3947 */ /* 0x000fea0003800000 */
[----:B------:R-:W-:Y:S01]  /*fee0*/  SHF.R.S32.HI R59, RZ, 0x1f, R82 ;  /* 0x0000001fff3b7819 */ /* 0x000fe20000011452 */
[----:B------:R-:W1:Y:S01]  /*fef0*/  @P4 LDC R33, c[0x0][0xbec] ;  /* 0x0002fb00ff214b82 */ /* 0x000e620000000800 */
[----:B------:R-:W-:Y:S02]  /*ff00*/  ULDC.64 UR4, c[0x0][0xaa0] ;  /* 0x0002a80000047ab9 */ /* 0x000fe40000000a00 */
[----:B------:R-:W-:-:S04]  /*ff10*/  LEA.HI R59, R59, R82, RZ, 0x3 ;  /* 0x000000523b3b7211 */ /* 0x000fc800078f18ff */
[----:B------:R-:W-:Y:S01]  /*ff20*/  SHF.R.S32.HI R59, RZ, 0x3, R59 ;  /* 0x00000003ff3b7819 */ /* 0x000fe2000001143b */
[----:B------:R-:W2:Y:S04]  /*ff30*/  @P4 LDC R35, c[0x0][0xbf0] ;  /* 0x0002fc00ff234b82 */ /* 0x000ea80000000800 */
[----:B0-----:R-:W-:-:S04]  /*ff40*/  IMAD R5, R59, 0x40, R61 ;  /* 0x000000403b057824 */ /* 0x001fc800078e023d */
        /* <DEDUP_REMOVED lines=15> */
[----:B------:R-:W3:Y:S04]  /*10040*/  LD.E.128 R8, desc[UR40][R8.64] ;  /* 0x0000002808087980 */ /* 0x000ee8000c101d00 */
[----:B------:R-:W4:Y:S04]  /*10050*/  LD.E.128 R12, desc[UR40][R12.64] ;  /* 0x000000280c0c7980 */ /* 0x000f28000c101d00 */
[----:B------:R-:W4:Y:S01]  /*10060*/  LD.E.128 R28, desc[UR40][R28.64] ;  /* 0x000000281c1c7980 */ /* 0x000f22000c101d00 */
[----:B------:R-:W-:-:S04]  /*10070*/  IADD3 R7, P0, R2, 0x4800, RZ ;  /* 0x0000480002077810 */ /* 0x000fc80007f1e0ff */
[----:B------:R-:W-:Y:S01]  /*10080*/  LOP3.LUT R0, R7, 0x380, RZ, 0xc0, !PT ;  /* 0x0000038007007812 */ /* 0x000fe200078ec0ff */
[----:B------:R-:W-:Y:S02]  /*10090*/  IMAD.X R5, RZ, RZ, R3, P0 ;  /* 0x000000ffff057224 */ /* 0x000fe400000e0603 */
[----:B------:R-:W-:Y:S01]  /*100a0*/  IMAD R3, R64, UR4, RZ ;  /* 0x0000000440037c24 */ /* 0x000fe2000f8e02ff */
[----:B------:R-:W-:-:S03]  /*100b0*/  SHF.R.U64 R0, R0, 0x3, RZ ;  /* 0x0000000300007819 */ /* 0x000fc600000012ff */
[----:B------:R-:W-:Y:S01]  /*100c0*/  IMAD R21, R24, UR5, R3 ;  /* 0x0000000518157c24 */ /* 0x000fe2000f8e0203 */
[----:B------:R-:W-:Y:S01]  /*100d0*/  LOP3.LUT R4, R0, R7, RZ, 0x3c, !PT ;  /* 0x0000000700047212 */ /* 0x000fe200078e3cff */
[----:B------:R-:W-:Y:S01]  /*100e0*/  IMAD.WIDE.U32 R2, R24, UR4, RZ ;  /* 0x0000000418027c25 */ /* 0x000fe2000f8e00ff */
[----:B------:R-:W-:-:S03]  /*100f0*/  ULDC.64 UR4, c[0x0][0xae8] ;  /* 0x0002ba0000047ab9 */ /* 0x000fc60000000a00 */
[----:B------:R-:W-:Y:S01]  /*10100*/  IMAD R0, R72, 0x30, R59 ;  /* 0x0000003048007824 */ /* 0x000fe200078e023b */
[----:B------:R-:W-:Y:S01]  /*10110*/  SHF.R.S32.HI R20, RZ, 0x1f, R65 ;  /* 0x0000001fff147819 */ /* 0x000fe20000011441 */
[----:B------:R-:W-:Y:S01]  /*10120*/  IMAD.IADD R3, R3, 0x1, R21 ;  /* 0x0000000103037824 */ /* 0x000fe200078e0215 */
[----:B------:R-:W5:Y:S01]  /*10130*/  LD.E.128 R4, desc[UR40][R4.64] ;  /* 0x0000002804047980 */ /* 0x000f62000c101d00 */
[----:B------:R-:W-:Y:S02]  /*10140*/  IMAD R24, R80, 0xc0, R0 ;  /* 0x000000c050187824 */ /* 0x000fe400078e0200 */
[----:B------:R-:W-:Y:S01]  /*10150*/  IMAD.WIDE.U32 R2, R78, UR4, R2 ;  /* 0x000000044e027c25 */ /* 0x000fe2000f8e0002 */
[----:B------:R-:W-:Y:S01]  /*10160*/  @!PT LDS RZ, [RZ] ;  /* 0x00000000fffff984 */ /* 0x000fe20000000800 */
[----:B------:R-:W-:Y:S01]  /*10170*/  @!PT LDS RZ, [RZ] ;  /* 0x00000000fffff984 */ /* 0x000fe20000000800 */
[----:B------:R-:W-:Y:S01]  /*10180*/  @!PT LDS RZ, [RZ] ;  /* 0x00000000fffff984 */ /* 0x000fe20000000800 */
[----:B------:R-:W-:Y:S01]  /*10190*/  @!PT LDS RZ, [RZ] ;  /* 0x00000000fffff984 */ /* 0x000fe20000000800 */
[----:B------:R0:W-:Y:S06]  /*101a0*/  MEMBAR.ALL.CTA ;  /* 0x0000000000007992 */ /* 0x0001ec0000008000 */
[----:B0-----:R-:W0:Y:S01]  /*101b0*/  FENCE.VIEW.ASYNC.S ;  /* 0x00000000000073c6 */ /* 0x001e220000000000 */
[----:B-1----:R-:W-:-:S04]  /*101c0*/  @P4 IMAD.HI.U32 R0, R24, R33, RZ ;  /* 0x0000002118004227 */ /* 0x002fc800078e00ff */
[----:B------:R-:W-:Y:S01]  /*101d0*/  IMAD R3, R78, UR5, R3 ;  /* 0x000000054e037c24 */ /* 0x000fe2000f8e0203 */
[----:B------:R-:W-:Y:S01]  /*101e0*/  ULDC.64 UR4, c[0x0][0xaf0] ;  /* 0x0002bc0000047ab9 */ /* 0x000fe20000000a00 */
[----:B------:R-:W-:Y:S01]  /*101f0*/  IMAD.MOV.U32 R21, RZ, RZ, R24 ;  /* 0x000000ffff157224 */ /* 0x000fe200078e0018 */
[----:B--2---:R-:W-:Y:S01]  /*10200*/  @P4 SHF.R.U32.HI R21, RZ, R35, R0 ;  /* 0x00000023ff154219 */ /* 0x004fe20000011600 */
[----:B------:R-:W-:Y:S02]  /*10210*/  IMAD R20, R20, UR4, RZ ;  /* 0x0000000414147c24 */ /* 0x000fe4000f8e02ff */
[----:B------:R-:W-:Y:S01]  /*10220*/  IMAD.WIDE.U32 R2, R65, UR4, R2 ;  /* 0x0000000441027c25 */ /* 0x000fe2000f8e0002 */
[----:B------:R-:W-:-:S03]  /*10230*/  SHF.R.S32.HI R0, RZ, 0x1f, R21 ;  /* 0x0000001fff007819 */ /* 0x000fc60000011415 */
[----:B------:R-:W-:Y:S01]  /*10240*/  IMAD R33, R65, UR5, R20 ;  /* 0x0000000541217c24 */ /* 0x000fe2000f8e0214 */
[----:B------:R-:W-:Y:S01]  /*10250*/  ULDC.64 UR4, c[0x0][0xae0] ;  /* 0x0002b80000047ab9 */ /* 0x000fe20000000a00 */
[----:B------:R-:W-:Y:S02]  /*10260*/  IMAD.MOV R20, RZ, RZ, -R21 ;  /* 0x000000ffff147224 */ /* 0x000fe400078e0a15 */
[----:B------:R-:W-:Y:S02]  /*10270*/  IMAD.IADD R3, R3, 0x1, R33 ;  /* 0x0000000103037824 */ /* 0x000fe400078e0221 */
[----:B------:R-:W-:Y:S02]  /*10280*/  IMAD R0, R0, UR4, RZ ;  /* 0x0000000400007c24 */ /* 0x000fe4000f8e02ff */
[----:B------:R-:W-:Y:S02]  /*10290*/  IMAD R63, R63, R20, R24 ;  /* 0x000000143f3f7224 */ /* 0x000fe400078e0218 */
[----:B------:R-:W-:-:S02]  /*102a0*/  IMAD R33, R21, UR5, R0 ;  /* 0x0000000515217c24 */ /* 0x000fc4000f8e0200 */
[----:B------:R-:W-:Y:S01]  /*102b0*/  IMAD.WIDE.U32 R2, R21, UR4, R2 ;  /* 0x0000000415027c25 */ /* 0x000fe2000f8e0002 */
[----:B------:R-:W-:Y:S01]  /*102c0*/  SHF.R.S32.HI R0, RZ, 0x1f, R63 ;  /* 0x0000001fff007819 */ /* 0x000fe2000001143f */
[----:B------:R-:W-:Y:S02]  /*102d0*/  ULDC.64 UR4, c[0x0][0xad8] ;  /* 0x0002b60000047ab9 */ /* 0x000fe40000000a00 */
[----:B------:R-:W-:Y:S01]  /*102e0*/  IMAD R35, R80, 0xc0, R59 ;  /* 0x000000c050237824 */ /* 0x000fe200078e023b */
[----:B------:R-:W-:Y:S01]  /*102f0*/  IADD3 R3, R3, R33, RZ ;  /* 0x0000002103037210 */ /* 0x000fe20007ffe0ff */
[----:B------:R-:W-:-:S04]  /*10300*/  IMAD R0, R0, UR4, RZ ;  /* 0x0000000400007c24 */ /* 0x000fc8000f8e02ff */
[C---:B------:R-:W-:Y:S02]  /*10310*/  IMAD R21, R63.reuse, UR5, R0 ;  /* 0x000000053f157c24 */ /* 0x040fe4000f8e0200 */
[----:B------:R-:W-:Y:S01]  /*10320*/  IMAD.WIDE.U32 R2, R63, UR4, R2 ;  /* 0x000000043f027c25 */ /* 0x000fe2000f8e0002 */
[----:B------:R-:W-:-:S03]  /*10330*/  ULDC.64 UR4, c[0x0][0xa80] ;  /* 0x0002a00000047ab9 */ /* 0x000fc60000000a00 */
[----:B------:R-:W-:Y:S01]  /*10340*/  IMAD.IADD R3, R3, 0x1, R21 ;  /* 0x0000000103037824 */ /* 0x000fe200078e0215 */
[C---:B------:R-:W-:Y:S01]  /*10350*/  LEA R24, P0, R2.reuse, UR4, 0x1 ;  /* 0x0000000402187c11 */ /* 0x040fe2000f8008ff */
[----:B------:R-:W-:Y:S01]  /*10360*/  ULDC UR4, c[0x0][0xac8] ;  /* 0x0002b20000047ab9 */ /* 0x000fe20000000800 */
[----:B------:R-:W-:Y:S02]  /*10370*/  VIADD R21, R35, 0x60 ;  /* 0x0000006023157836 */ /* 0x000fe40000000000 */
[----:B------:R-:W-:Y:S01]  /*10380*/  LEA.HI.X R34, R2, UR5, R3, 0x1, P0 ;  /* 0x0000000502227c11 */ /* 0x000fe200080f0c03 */
[----:B0-----:R-:W0:Y:S01]  /*10390*/  SHFL.IDX PT, R20, R24, 0x1, 0x181f ;  /* 0x00381f0018147f89 */ /* 0x001e2200000e0000 */
[----:B------:R-:W-:Y:S01]  /*103a0*/  ISETP.GE.AND P0, PT, R61, UR4, PT ;  /* 0x000000043d007c0c */ /* 0x000fe2000bf06270 */
[C---:B------:R-:W-:Y:S02]  /*103b0*/  VIADD R3, R35.reuse, 0x30 ;  /* 0x0000003023037836 */ /* 0x040fe40000000000 */
[----:B------:R-:W1:Y:S01]  /*103c0*/  SHFL.IDX PT, R2, R24, RZ, 0x181f ;  /* 0x00181fff18027589 */ /* 0x000e6200000e0000 */
[-C--:B------:R-:W-:Y:S01]  /*103d0*/  ISETP.GE.OR P1, PT, R35, R58.reuse, P0 ;  /* 0x0000003a2300720c */ /* 0x080fe20000726670 */
[----:B------:R-:W-:Y:S01]  /*103e0*/  VIADD R0, R16, 0x13220 ;  /* 0x0001322010007836 */ /* 0x000fe20000000000 */
[-C--:B------:R-:W-:Y:S01]  /*103f0*/  ISETP.GE.OR P2, PT, R3, R58.reuse, P0 ;  /* 0x0000003a0300720c */ /* 0x080fe20000746670 */
[----:B------:R-:W2:Y:S01]  /*10400*/  SHFL.IDX PT, R32, R24, 0x2, 0x181f ;  /* 0x00581f0018207f89 */ /* 0x000ea200000e0000 */
[-C--:B------:R-:W-:Y:S01]  /*10410*/  ISETP.GE.OR P3, PT, R21, R58.reuse, P0 ;  /* 0x0000003a1500720c */ /* 0x080fe20000766670 */
[----:B------:R-:W-:Y:S01]  /*10420*/  VIADD R35, R35, 0x90 ;  /* 0x0000009023237836 */ /* 0x000fe20000000000 */
[----:B------:R-:W-:Y:S01]  /*10430*/  PRMT R0, RZ, 0x654, R0 ;  /* 0x00000654ff007816 */ /* 0x000fe20000000000 */
[----:B------:R-:W2:Y:S03]  /*10440*/  SHFL.IDX PT, R33, R34, RZ, 0x181f ;  /* 0x00181fff22217589 */ /* 0x000ea600000e0000 */
[----:B------:R0:W-:Y:S01]  /*10450*/  SYNCS.ARRIVE.TRANS64.RED.A1T0 RZ, [R0+URZ], RZ ;  /* 0x000000ff00ff79a7 */ /* 0x0001e2000810043f */
[----:B------:R-:W2:Y:S01]  /*10460*/  SHFL.IDX PT, R36, R34, 0x1, 0x181f ;  /* 0x00381f0022247f89 */ /* 0x000ea200000e0000 */
[----:B------:R-:W-:-:S03]  /*10470*/  ISETP.GE.OR P0, PT, R35, R58, P0 ;  /* 0x0000003a2300720c */ /* 0x000fc60000706670 */
[----:B------:R-:W2:Y:S01]  /*10480*/  SHFL.IDX PT, R37, R34, 0x2, 0x181f ;  /* 0x00581f0022257f89 */ /* 0x000ea200000e0000 */
[----:B0-----:R-:W-:-:S03]  /*10490*/  @!P2 LEA R20, P5, R61, R20, 0x1 ;  /* 0x000000143d14a211 */ /* 0x001fc600078a08ff */
[----:B------:R-:W0:Y:S01]  /*104a0*/  SHFL.IDX PT, R24, R24, 0x3, 0x181f ;  /* 0x00781f0018187f89 */ /* 0x000e2200000e0000 */
[----:B-1----:R-:W-:-:S03]  /*104b0*/  @!P1 LEA R2, P4, R61, R2, 0x1 ;  /* 0x000000023d029211 */ /* 0x002fc600078808ff */
[----:B------:R-:W1:Y:S01]  /*104c0*/  SHFL.IDX PT, R34, R34, 0x3, 0x181f ;  /* 0x00781f0022227f89 */ /* 0x000e6200000e0000 */
[C---:B--2---:R-:W-:Y:S02]  /*104d0*/  @!P3 LEA R32, P6, R61.reuse, R32, 0x1 ;  /* 0x000000203d20b211 */ /* 0x044fe400078c08ff */
[C-C-:B------:R-:W-:Y:S02]  /*104e0*/  @!P1 LEA.HI.X R3, R61.reuse, R33, R62.reuse, 0x1, P4 ;  /* 0x000000213d039211 */ /* 0x140fe400020f0c3e */
[C-C-:B------:R-:W-:Y:S02]  /*104f0*/  @!P2 LEA.HI.X R21, R61.reuse, R36, R62.reuse, 0x1, P5 ;  /* 0x000000243d15a211 */ /* 0x140fe400028f0c3e */
[----:B------:R-:W-:Y:S01]  /*10500*/  @!P3 LEA.HI.X R33, R61, R37, R62, 0x1, P6 ;  /* 0x000000253d21b211 */ /* 0x000fe200030f0c3e */
[----:B---3--:R2:W-:Y:S04]  /*10510*/  @!P1 ST.E.128 desc[UR40][R2.64], R8 ;  /* 0x0000000802009985 */ /* 0x0085e8000c101d28 */
[----:B----4-:R2:W-:Y:S04]  /*10520*/  @!P2 ST.E.128 desc[UR40][R20.64], R12 ;  /* 0x0000000c1400a985 */ /* 0x0105e8000c101d28 */
[----:B------:R2:W-:Y:S01]  /*10530*/  @!P3 ST.E.128 desc[UR40][R32.64], R28 ;  /* 0x0000001c2000b985 */ /* 0x0005e2000c101d28 */
[----:B01----:R-:W-:Y:S05]  /*10540*/  @P0 BRA `(.L_x_410) ;  /* 0x0000001000ac0947 */ /* 0x003fea0003800000 */
[----:B--2---:R-:W-:-:S04]  /*10550*/  LEA R2, P0, R61, R24, 0x1 ;  /* 0x000000183d027211 */ /* 0x004fc800078008ff */
[----:B------:R-:W-:-:S05]  /*10560*/  LEA.HI.X R3, R61, R34, R62, 0x1, P0 ;  /* 0x000000223d037211 */ /* 0x000fca00000f0c3e */
[----:B-----5:R0:W-:Y:S01]  /*10570*/  ST.E.128 desc[UR40][R2.64], R4 ;  /* 0x0000000402007985 */ /* 0x0201e2000c101d28 */
[----:B------:R-:W-:Y:S05]  /*10580*/  BRA `(.L_x_410) ;  /* 0x00000010009c7947 */ /* 0x000fea0003800000 */
.L_x_409:
[----:B------:R-:W-:Y:S01]  /*10590*/  ULDC.64 UR4, c[0x0][0xb08] ;  /* 0x0002c20000047ab9 */ /* 0x000fe20000000a00 */
[----:B0-----:R-:W-:Y:S01]  /*105a0*/  SHF.R.S32.HI R0, RZ, 0x1f, R65 ;  /* 0x0000001fff007819 */ /* 0x001fe20000011441 */
[----:B------:R-:W-:Y:S01]  /*105b0*/  IMAD R5, R64, UR4, RZ ;  /* 0x0000000440057c24 */ /* 0x000fe2000f8e02ff */
[----:B------:R-:W2:Y:S01]  /*105c0*/  LDL R72, [R1+0x54] ;  /* 0x0000540001487983 */ /* 0x000ea20000100800 */
[C---:B------:R-:W-:Y:S01]  /*105d0*/  IMAD.WIDE.U32 R2, R24.reuse, UR4, RZ ;  /* 0x0000000418027c25 */ /* 0x040fe2000f8e00ff */
[----:B------:R-:W0:Y:S01]  /*105e0*/  @P4 LDC R11, c[0x0][0xbec] ;  /* 0x0002fb00ff0b4b82 */ /* 0x000e220000000800 */
[----:B------:R-:W-:Y:S01]  /*105f0*/  ULDC.64 UR6, c[0x0][0xb30] ;  /* 0x0002cc0000067ab9 */ /* 0x000fe20000000a00 */
[----:B------:R-:W3:Y:S01]  /*10600*/  LDL R71, [R1+0x5c] ;  /* 0x00005c0001477983 */ /* 0x000ee20000100800 */
[----:B------:R-:W-:Y:S01]  /*10610*/  IMAD R5, R24, UR5, R5 ;  /* 0x0000000518057c24 */ /* 0x000fe2000f8e0205 */
[----:B------:R-:W-:Y:S02]  /*10620*/  ULDC.64 UR4, c[0x0][0xb38] ;  /* 0x0002ce0000047ab9 */ /* 0x000fe40000000a00 */
[----:B------:R1:W5:Y:S01]  /*10630*/  LDL R70, [R1+0x80] ;  /* 0x0000800001467983 */ /* 0x0003620000100800 */
[----:B------:R-:W-:Y:S01]  /*10640*/  IMAD.IADD R3, R3, 0x1, R5 ;  /* 0x0000000103037824 */ /* 0x000fe200078e0205 */
[----:B------:R-:W4:Y:S02]  /*10650*/  @P4 LDC R4, c[0x0][0xbf0] ;  /* 0x0002fc00ff044b82 */ /* 0x000f240000000800 */
[----:B------:R1:W5:Y:S01]  /*10660*/  LDL R69, [R1+0x6c] ;  /* 0x00006c0001457983 */ /* 0x0003620000100800 */
[----:B------:R-:W-:-:S03]  /*10670*/  IMAD.WIDE.U32 R2, R78, UR4, R2 ;  /* 0x000000044e027c25 */ /* 0x000fc6000f8e0002 */
[----:B------:R1:W5:Y:S01]  /*10680*/  LDL R68, [R1+0x7c] ;  /* 0x00007c0001447983 */ /* 0x0003620000100800 */
[----:B------:R-:W-:Y:S01]  /*10690*/  IMAD R3, R78, UR5, R3 ;  /* 0x000000054e037c24 */ /* 0x000fe2000f8e0203 */
[----:B------:R-:W-:Y:S02]  /*106a0*/  ULDC.64 UR4, c[0x0][0xb40] ;  /* 0x0002d00000047ab9 */ /* 0x000fe40000000a00 */
[----:B------:R-:W-:Y:S01]  /*106b0*/  IMAD R0, R0, UR4, RZ ;  /* 0x0000000400007c24 */ /* 0x000fe2000f8e02ff */
[----:B------:R1:W5:Y:S01]  /*106c0*/  LDL R67, [R1+0x68] ;  /* 0x0000680001437983 */ /* 0x0003620000100800 */
[----:B------:R-:W-:-:S03]  /*106d0*/  IMAD.WIDE.U32 R2, R65, UR4, R2 ;  /* 0x0000000441027c25 */ /* 0x000fc6000f8e0002 */
[----:B------:R1:W5:Y:S01]  /*106e0*/  LDL R66, [R1+0x78] ;  /* 0x0000780001427983 */ /* 0x0003620000100800 */
[----:B------:R-:W-:Y:S01]  /*106f0*/  IMAD R7, R65, UR5, R0 ;  /* 0x0000000541077c24 */ /* 0x000fe2000f8e0200 */
[----:B------:R-:W-:Y:S02]  /*10700*/  ULDC.64 UR4, c[0x0][0xb48] ;  /* 0x0002d20000047ab9 */ /* 0x000fe40000000a00 */
[----:B------:R1:W5:Y:S04]  /*10710*/  LDL R65, [R1+0x64] ;  /* 0x0000640001417983 */ /* 0x0003680000100800 */
[----:B------:R1:W5:Y:S04]  /*10720*/  LDL R64, [R1+0x74] ;  /* 0x0000740001407983 */ /* 0x0003680000100800 */
[----:B------:R1:W5:Y:S01]  /*10730*/  LDL R62, [R1+0x60] ;  /* 0x00006000013e7983 */ /* 0x0003620000100800 */
[----:B0-----:R-:W-:-:S04]  /*10740*/  @P4 IMAD.HI.U32 R11, R14, R11, RZ ;  /* 0x0000000b0e0b4227 */ /* 0x001fc800078e00ff */
[----:B------:R-:W-:Y:S01]  /*10750*/  IMAD.MOV.U32 R5, RZ, RZ, R14 ;  /* 0x000000ffff057224 */ /* 0x000fe200078e000e */
[----:B----4-:R-:W-:Y:S01]  /*10760*/  @P4 SHF.R.U32.HI R5, RZ, R4, R11 ;  /* 0x00000004ff054219 */ /* 0x010fe2000001160b */
[----:B------:R-:W-:-:S03]  /*10770*/  IMAD.IADD R3, R3, 0x1, R7 ;  /* 0x0000000103037824 */ /* 0x000fc600078e0207 */
[--C-:B------:R-:W-:Y:S01]  /*10780*/  SHF.R.S32.HI R0, RZ, 0x1f, R5.reuse ;  /* 0x0000001fff007819 */ /* 0x100fe20000011405 */
[----:B------:R-:W-:Y:S02]  /*10790*/  IMAD.MOV R4, RZ, RZ, -R5 ;  /* 0x000000ffff047224 */ /* 0x000fe400078e0a05 */
[----:B------:R-:W-:-:S04]  /*107a0*/  IMAD.WIDE.U32 R2, R76, UR4, R2 ;  /* 0x000000044c027c25 */ /* 0x000fc8000f8e0002 */
[----:B------:R-:W-:Y:S02]  /*107b0*/  IMAD R63, R63, R4, R14 ;  /* 0x000000043f3f7224 */ /* 0x000fe400078e020e */
[----:B------:R-:W-:Y:S02]  /*107c0*/  IMAD R0, R0, UR6, RZ ;  /* 0x0000000600007c24 */ /* 0x000fe4000f8e02ff */
[----:B------:R-:W-:Y:S01]  /*107d0*/  IMAD R3, R76, UR5, R3 ;  /* 0x000000054c037c24 */ /* 0x000fe2000f8e0203 */
[----:B------:R-:W-:Y:S01]  /*107e0*/  ULDC.64 UR4, c[0x0][0xb28] ;  /* 0x0002ca0000047ab9 */ /* 0x000fe20000000a00 */
[C---:B------:R-:W-:Y:S01]  /*107f0*/  IMAD R7, R5.reuse, UR7, R0 ;  /* 0x0000000705077c24 */ /* 0x040fe2000f8e0200 */
[----:B------:R-:W-:Y:S01]  /*10800*/  SHF.R.S32.HI R0, RZ, 0x1f, R63 ;  /* 0x0000001fff007819 */ /* 0x000fe2000001143f */
[----:B------:R-:W-:-:S04]  /*10810*/  IMAD.WIDE.U32 R2, R5, UR6, R2 ;  /* 0x0000000605027c25 */ /* 0x000fc8000f8e0002 */
[----:B------:R-:W-:Y:S01]  /*10820*/  IMAD R0, R0, UR4, RZ ;  /* 0x0000000400007c24 */ /* 0x000fe2000f8e02ff */
[----:B------:R-:W-:-:S03]  /*10830*/  IADD3 R3, R3, R7, RZ ;  /* 0x0000000703037210 */ /* 0x000fc60007ffe0ff */
[C---:B------:R-:W-:Y:S02]  /*10840*/  IMAD R5, R63.reuse, UR5, R0 ;  /* 0x000000053f057c24 */ /* 0x040fe4000f8e0200 */
[----:B------:R-:W-:Y:S01]  /*10850*/  IMAD.WIDE.U32 R2, R63, UR4, R2 ;  /* 0x000000043f027c25 */ /* 0x000fe2000f8e0002 */
[----:B------:R-:W-:Y:S01]  /*10860*/  ISETP.GE.AND P0, PT, R13, R58, PT ;  /* 0x0000003a0d00720c */ /* 0x000fe20003f06270 */
[----:B------:R-:W-:Y:S02]  /*10870*/  ULDC.64 UR4, c[0x0][0xb00] ;  /* 0x0002c00000047ab9 */ /* 0x000fe40000000a00 */
[----:B------:R-:W-:Y:S01]  /*10880*/  VIADD R4, R16, 0x13220 ;  /* 0x0001322010047836 */ /* 0x000fe20000000000 */
[----:B------:R-:W-:Y:S01]  /*10890*/  LEA R0, P1, R2, UR4, 0x2 ;  /* 0x0000000402007c11 */ /* 0x000fe2000f8210ff */
[----:B------:R-:W-:-:S03]  /*108a0*/  IMAD.IADD R3, R3, 0x1, R5 ;  /* 0x0000000103037824 */ /* 0x000fc600078e0205 */
[----:B------:R-:W-:Y:S02]  /*108b0*/  PRMT R4, RZ, 0x654, R4 ;  /* 0x00000654ff047816 */ /* 0x000fe40000000004 */
[----:B------:R-:W-:Y:S01]  /*108c0*/  LEA.HI.X R8, R2, UR5, R3, 0x2, P1 ;  /* 0x0000000502087c11 */ /* 0x000fe200088f1403 */
[----:B------:R-:W-:Y:S01]  /*108d0*/  BSSY B1, `(.L_x_411) ;  /* 0x000002a000017945 */ /* 0x000fe20003800000 */
[----:B------:R0:W-:Y:S03]  /*108e0*/  SYNCS.ARRIVE.TRANS64.RED.A1T0 RZ, [R4+URZ], RZ ;  /* 0x000000ff04ff79a7 */ /* 0x0001e6000810043f */
[----:B------:R1:W4:Y:S04]  /*108f0*/  SHFL.IDX PT, R5, R8, RZ, 0x1c1f ;  /* 0x001c1fff08057589 */ /* 0x00032800000e0000 */
[----:B0-----:R1:W0:Y:S01]  /*10900*/  SHFL.IDX PT, R4, R0, RZ, 0x1c1f ;  /* 0x001c1fff00047589 */ /* 0x00122200000e0000 */
[----:B--2---:R-:W-:-:S02]  /*10910*/  VIADD R59, R72, 0x8 ;  /* 0x00000008483b7836 */ /* 0x004fc40000000000 */
[----:B------:R-:W-:Y:S01]  /*10920*/  VIADD R61, R72, 0x10 ;  /* 0x00000010483d7836 */ /* 0x000fe20000000000 */
[----:B---3--:R-:W-:Y:S02]  /*10930*/  SHF.R.S32.HI R63, RZ, 0x1f, R71 ;  /* 0x0000001fff3f7819 */ /* 0x008fe40000011447 */
[----:B------:R-:W-:Y:S02]  /*10940*/  SHF.R.S32.HI R24, RZ, 0x1f, R59 ;  /* 0x0000001fff187819 */ /* 0x000fe4000001143b */
[----:B------:R-:W-:Y:S01]  /*10950*/  SHF.R.S32.HI R60, RZ, 0x1f, R61 ;  /* 0x0000001fff3c7819 */ /* 0x000fe2000001143d */
[----:B01--4-:R-:W-:Y:S06]  /*10960*/  @P0 BRA `(.L_x_412) ;  /* 0x0000000000800947 */ /* 0x013fec0003800000 */
[----:B------:R-:W-:Y:S02]  /*10970*/  ULDC UR4, c[0x0][0xac8] ;  /* 0x0002b20000047ab9 */ /* 0x000fe40000000800 */
[----:B------:R-:W-:Y:S02]  /*10980*/  ISETP.GE.AND P1, PT, R59, UR4, PT ;  /* 0x000000043b007c0c */ /* 0x000fe4000bf26270 */
[----:B------:R-:W-:Y:S02]  /*10990*/  ISETP.GE.AND P0, PT, R72, UR4, PT ;  /* 0x0000000448007c0c */ /* 0x000fe4000bf06270 */
[----:B------:R-:W-:Y:S02]  /*109a0*/  ISETP.GE.AND P4, PT, R61, UR4, PT ;  /* 0x000000043d007c0c */ /* 0x000fe4000bf86270 */
[----:B------:R-:W-:Y:S02]  /*109b0*/  ISETP.GE.AND P5, PT, R71, UR4, PT ;  /* 0x0000000447007c0c */ /* 0x000fe4000bfa6270 */
[----:B-----5:R-:W-:-:S05]  /*109c0*/  ISETP.GE.AND P3, PT, R69, UR4, PT ;  /* 0x0000000445007c0c */ /* 0x020fca000bf66270 */
[CC--:B------:R-:W-:Y:S02]  /*109d0*/  @!P1 LEA R6, P2, R59.reuse, R4.reuse, 0x2 ;  /* 0x000000043b069211 */ /* 0x0c0fe400078410ff */
[----:B------:R-:W-:Y:S02]  /*109e0*/  @!P0 IMAD.WIDE R2, R72, 0x4, R4 ;  /* 0x0000000448028825 */ /* 0x000fe400078e0204 */
[-C--:B------:R-:W-:Y:S02]  /*109f0*/  @!P1 LEA.HI.X R7, R59, R5.reuse, R24, 0x2, P2 ;  /* 0x000000053b079211 */ /* 0x080fe400010f1418 */
[----:B------:R-:W-:Y:S01]  /*10a00*/  ISETP.GE.AND P2, PT, R67, UR4, PT ;  /* 0x0000000443007c0c */ /* 0x000fe2000bf46270 */
[----:B------:R0:W-:Y:S01]  /*10a10*/  @!P0 ST.E.64 desc[UR40][R2.64], R20 ;  /* 0x0000001402008985 */ /* 0x0001e2000c101b28 */
[-C--:B------:R-:W-:Y:S02]  /*10a20*/  @!P4 LEA R10, P0, R61, R4.reuse, 0x2 ;  /* 0x000000043d0ac211 */ /* 0x080fe400078010ff */
[----:B------:R-:W-:Y:S01]  /*10a30*/  @!P5 LEA R12, P6, R71, R4, 0x2 ;  /* 0x00000004470cd211 */ /* 0x000fe200078c10ff */
[----:B------:R1:W-:Y:S01]  /*10a40*/  @!P1 ST.E.64 desc[UR40][R6.64], R28 ;  /* 0x0000001c06009985 */ /* 0x0003e2000c101b28 */
[----:B------:R-:W-:-:S02]  /*10a50*/  @!P4 LEA.HI.X R11, R61, R5, R60, 0x2, P0 ;  /* 0x000000053d0bc211 */ /* 0x000fc400000f143c */
[----:B------:R-:W-:Y:S02]  /*10a60*/  ISETP.GE.AND P1, PT, R65, UR4, PT ;  /* 0x0000000441007c0c */ /* 0x000fe4000bf26270 */
[----:B------:R-:W-:Y:S01]  /*10a70*/  ISETP.GE.AND P0, PT, R62, UR4, PT ;  /* 0x000000043e007c0c */ /* 0x000fe2000bf06270 */
[----:B------:R2:W-:Y:S01]  /*10a80*/  @!P4 ST.E.64 desc[UR40][R10.64], R30 ;  /* 0x0000001e0a00c985 */ /* 0x0005e2000c101b28 */
[-C--:B------:R-:W-:Y:S02]  /*10a90*/  @!P5 LEA.HI.X R13, R71, R5.reuse, R63, 0x2, P6 ;  /* 0x00000005470dd211 */ /* 0x080fe400030f143f */
[-C--:B------:R-:W-:Y:S02]  /*10aa0*/  @!P2 LEA R14, P4, R67, R4.reuse, 0x2 ;  /* 0x00000004430ea211 */ /* 0x080fe400078810ff */
[----:B0-----:R-:W-:Y:S01]  /*10ab0*/  @!P3 LEA R2, P6, R69, R4, 0x2 ;  /* 0x000000044502b211 */ /* 0x001fe200078c10ff */
[----:B------:R2:W-:Y:S01]  /*10ac0*/  @!P5 ST.E.64 desc[UR40][R12.64], R32 ;  /* 0x000000200c00d985 */ /* 0x0005e2000c101b28 */
[----:B------:R-:W-:-:S02]  /*10ad0*/  @!P2 LEA.HI.X R15, R67, R5, R68, 0x2, P4 ;  /* 0x00000005430fa211 */ /* 0x000fc400020f1444 */
[-C--:B------:R-:W-:Y:S02]  /*10ae0*/  @!P3 LEA.HI.X R3, R69, R5.reuse, R70, 0x2, P6 ;  /* 0x000000054503b211 */ /* 0x080fe400030f1446 */
[CC--:B-1----:R-:W-:Y:S02]  /*10af0*/  @!P1 LEA R6, P5, R65.reuse, R4.reuse, 0x2 ;  /* 0x0000000441069211 */ /* 0x0c2fe400078a10ff */
[C---:B------:R-:W-:Y:S01]  /*10b00*/  @!P0 LEA R4, P6, R62.reuse, R4, 0x2 ;  /* 0x000000043e048211 */ /* 0x040fe200078c10ff */
[----:B------:R2:W-:Y:S01]  /*10b10*/  @!P3 ST.E.64 desc[UR40][R2.64], R34 ;  /* 0x000000220200b985 */ /* 0x0005e2000c101b28 */
[-C--:B------:R-:W-:Y:S02]  /*10b20*/  @!P1 LEA.HI.X R7, R65, R5.reuse, R66, 0x2, P5 ;  /* 0x0000000541079211 */ /* 0x080fe400028f1442 */
[----:B------:R-:W-:Y:S01]  /*10b30*/  @!P0 LEA.HI.X R5, R62, R5, R64, 0x2, P6 ;  /* 0x000000053e058211 */ /* 0x000fe200030f1440 */
[----:B------:R2:W-:Y:S04]  /*10b40*/  @!P2 ST.E.64 desc[UR40][R14.64], R36 ;  /* 0x000000240e00a985 */ /* 0x0005e8000c101b28 */
[----:B------:R2:W-:Y:S04]  /*10b50*/  @!P1 ST.E.64 desc[UR40][R6.64], R38 ;  /* 0x0000002606009985 */ /* 0x0005e8000c101b28 */
[----:B------:R2:W-:Y:S02]  /*10b60*/  @!P0 ST.E.64 desc[UR40][R4.64], R40 ;  /* 0x0000002804008985 */ /* 0x0005e4000c101b28 */
.L_x_412:
[----:B------:R-:W-:Y:S05]  /*10b70*/  BSYNC B1 ;  /* 0x0000000000017941 */ /* 0x000fea0003800000 */
.L_x_411:
[----:B------:R-:W-:Y:S01]  /*10b80*/  ISETP.GE.AND P0, PT, R9, R58, PT ;  /* 0x0000003a0900720c */ /* 0x000fe20003f06270 */
[----:B--2---:R2:W3:Y:S04]  /*10b90*/  SHFL.IDX PT, R5, R8, 0x1, 0x1c1f ;  /* 0x003c1f0008057f89 */ /* 0x0044e800000e0000 */
[----:B------:R2:W4:Y:S08]  /*10ba0*/  SHFL.IDX PT, R4, R0, 0x1, 0x1c1f ;  /* 0x003c1f0000047f89 */ /* 0x00053000000e0000 */
[----:B--2---:R-:W-:Y:S05]  /*10bb0*/  @P0 BRA `(.L_x_410) ;  /* 0x0000000c00100947 */ /* 0x004fea0003800000 */
[----:B------:R-:W-:Y:S02]  /*10bc0*/  ULDC UR4, c[0x0][0xac8] ;  /* 0x0002b20000047ab9 */ /* 0x000fe40000000800 */
[----:B------:R-:W-:Y:S02]  /*10bd0*/  ISETP.GE.AND P4, PT, R59, UR4, PT ;  /* 0x000000043b007c0c */ /* 0x000fe4000bf86270 */
[----:B------:R-:W-:Y:S02]  /*10be0*/  ISETP.GE.AND P2, PT, R72, UR4, PT ;  /* 0x0000000448007c0c */ /* 0x000fe4000bf46270 */
[----:B------:R-:W-:Y:S02]  /*10bf0*/  ISETP.GE.AND P5, PT, R61, UR4, PT ;  /* 0x000000043d007c0c */ /* 0x000fe4000bfa6270 */
[----:B------:R-:W-:Y:S02]  /*10c00*/  ISETP.GE.AND P1, PT, R71, UR4, PT ;  /* 0x0000000447007c0c */ /* 0x000fe4000bf26270 */
[----:B-----5:R-:W-:-:S05]  /*10c10*/  ISETP.GE.AND P3, PT, R65, UR4, PT ;  /* 0x0000000441007c0c */ /* 0x020fca000bf66270 */
[CC--:B----4-:R-:W-:Y:S02]  /*10c20*/  @!P4 LEA R6, P0, R59.reuse, R4.reuse, 0x2 ;  /* 0x000000043b06c211 */ /* 0x0d0fe400078010ff */
[----:B---3--:R-:W-:Y:S02]  /*10c30*/  @!P2 IMAD.WIDE R2, R72, 0x4, R4 ;  /* 0x000000044802a825 */ /* 0x008fe400078e0204 */
[-C--:B------:R-:W-:Y:S02]  /*10c40*/  @!P4 LEA.HI.X R7, R59, R5.reuse, R24, 0x2, P0 ;  /* 0x000000053b07c211 */ /* 0x080fe400000f1418 */
[----:B------:R-:W-:Y:S01]  /*10c50*/  ISETP.GE.AND P0, PT, R69, UR4, PT ;  /* 0x0000000445007c0c */ /* 0x000fe2000bf06270 */
[----:B------:R2:W-:Y:S01]  /*10c60*/  @!P2 ST.E.64 desc[UR40][R2.64], R42 ;  /* 0x0000002a0200a985 */ /* 0x0005e2000c101b28 */
[----:B------:R-:W-:Y:S02]  /*10c70*/  ISETP.GE.AND P2, PT, R67, UR4, PT ;  /* 0x0000000443007c0c */ /* 0x000fe4000bf46270 */
[C---:B------:R-:W-:Y:S01]  /*10c80*/  @!P5 LEA R8, P6, R61.reuse, R4, 0x2 ;  /* 0x000000043d08d211 */ /* 0x040fe200078c10ff */
[----:B------:R2:W-:Y:S03]  /*10c90*/  @!P4 ST.E.64 desc[UR40][R6.64], R44 ;  /* 0x0000002c0600c985 */ /* 0x0005e6000c101b28 */
[----:B------:R-:W-:-:S02]  /*10ca0*/  @!P5 LEA.HI.X R9, R61, R5, R60, 0x2, P6 ;  /* 0x000000053d09d211 */ /* 0x000fc400030f143c */
[----:B------:R-:W-:-:S03]  /*10cb0*/  @!P1 LEA R10, P6, R71, R4, 0x2 ;  /* 0x00000004470a9211 */ /* 0x000fc600078c10ff */
[----:B------:R2:W-:Y:S01]  /*10cc0*/  @!P5 ST.E.64 desc[UR40][R8.64], R46 ;  /* 0x0000002e0800d985 */ /* 0x0005e2000c101b28 */
[-C--:B------:R-:W-:Y:S02]  /*10cd0*/  @!P0 LEA R12, P4, R69, R4.reuse, 0x2 ;  /* 0x00000004450c8211 */ /* 0x080fe400078810ff */
[-C--:B------:R-:W-:Y:S02]  /*10ce0*/  @!P1 LEA.HI.X R11, R71, R5.reuse, R63, 0x2, P6 ;  /* 0x00000005470b9211 */ /* 0x080fe400030f143f */
[-C--:B------:R-:W-:Y:S02]  /*10cf0*/  @!P2 LEA R14, P5, R67, R4.reuse, 0x2 ;  /* 0x00000004430ea211 */ /* 0x080fe400078a10ff */
[----:B------:R-:W-:Y:S01]  /*10d00*/  @!P3 LEA R20, P6, R65, R4, 0x2 ;  /* 0x000000044114b211 */ /* 0x000fe200078c10ff */
[----:B------:R2:W-:Y:S01]  /*10d10*/  @!P1 ST.E.64 desc[UR40][R10.64], R48 ;  /* 0x000000300a009985 */ /* 0x0005e2000c101b28 */
[-C--:B------:R-:W-:Y:S02]  /*10d20*/  @!P0 LEA.HI.X R13, R69, R5.reuse, R70, 0x2, P4 ;  /* 0x00000005450d8211 */ /* 0x080fe400020f1446 */
[----:B------:R-:W-:-:S02]  /*10d30*/  @!P2 LEA.HI.X R15, R67, R5, R68, 0x2, P5 ;  /* 0x00000005430fa211 */ /* 0x000fc400028f1444 */
[----:B------:R-:W-:Y:S01]  /*10d40*/  @!P3 LEA.HI.X R21, R65, R5, R66, 0x2, P6 ;  /* 0x000000054115b211 */ /* 0x000fe200030f1442 */
[----:B------:R2:W-:Y:S01]  /*10d50*/  @!P0 ST.E.64 desc[UR40][R12.64], R50 ;  /* 0x000000320c008985 */ /* 0x0005e2000c101b28 */
[----:B------:R-:W-:-:S03]  /*10d60*/  ISETP.GE.AND P0, PT, R62, UR4, PT ;  /* 0x000000043e007c0c */ /* 0x000fc6000bf06270 */
[----:B------:R2:W-:Y:S04]  /*10d70*/  @!P2 ST.E.64 desc[UR40][R14.64], R52 ;  /* 0x000000340e00a985 */ /* 0x0005e8000c101b28 */
[----:B------:R2:W-:Y:S06]  /*10d80*/  @!P3 ST.E.64 desc[UR40][R20.64], R54 ;  /* 0x000000361400b985 */ /* 0x0005ec000c101b28 */
[----:B------:R-:W-:Y:S05]  /*10d90*/  @P0 BRA `(.L_x_410) ;  /* 0x0000000800980947 */ /* 0x000fea0003800000 */
[----:B--2---:R-:W-:-:S04]  /*10da0*/  LEA R2, P0, R62, R4, 0x2 ;  /* 0x000000043e027211 */ /* 0x004fc800078010ff */
[----:B------:R-:W-:-:S05]  /*10db0*/  LEA.HI.X R3, R62, R5, R64, 0x2, P0 ;  /* 0x000000053e037211 */ /* 0x000fca00000f1440 */
[----:B------:R0:W-:Y:S01]  /*10dc0*/  ST.E.64 desc[UR40][R2.64], R56 ;  /* 0x0000003802007985 */ /* 0x0001e2000c101b28 */
[----:B------:R-:W-:Y:S05]  /*10dd0*/  BRA `(.L_x_410) ;  /* 0x0000000800887947 */ /* 0x000fea0003800000 */
.L_x_407:
[----:B------:R-:W1:Y:S01]  /*10de0*/  LDL.LU R4, [R1+0x40] ;  /* 0x0000400001047983 */ /* 0x000e620000300800 */
[----:B------:R-:W-:Y:S01]  /*10df0*/  ULDC.64 UR6, c[0x0][0xc08] ;  /* 0x0003020000067ab9 */ /* 0x000fe20000000a00 */
[----:B------:R-:W-:Y:S02]  /*10e00*/  ULDC.64 UR4, c[0x0][0xc00] ;  /* 0x0003000000047ab9 */ /* 0x000fe40000000a00 */
[----:B------:R-:W2:Y:S01]  /*10e10*/  LDL.LU R0, [R1+0x44] ;  /* 0x0000440001007983 */ /* 0x000ea20000300800 */
[----:B------:R-:W-:Y:S01]  /*10e20*/  ISETP.NE.U32.AND P1, PT, RZ, UR6, PT ;  /* 0x00000006ff007c0c */ /* 0x000fe2000bf25070 */
[----:B------:R-:W-:Y:S01]  /*10e30*/  IMAD.MOV.U32 R15, RZ, RZ, RZ ;  /* 0x000000ffff0f7224 */ /* 0x000fe200078e00ff */
[----:B------:R-:W-:Y:S01]  /*10e40*/  ISETP.NE.U32.AND P0, PT, RZ, UR4, PT ;  /* 0x00000004ff007c0c */ /* 0x000fe2000bf05070 */
[----:B------:R-:W0:Y:S01]  /*10e50*/  S2R R6, SR_TID.X ;  /* 0x0000000000067919 */ /* 0x000e220000002100 */
[----:B------:R-:W-:Y:S02]  /*10e60*/  ISETP.NE.AND.EX P1, PT, RZ, UR7, PT, P1 ;  /* 0x00000007ff007c0c */ /* 0x000fe4000bf25310 */
[----:B------:R-:W-:-:S02]  /*10e70*/  ISETP.NE.AND.EX P0, PT, RZ, UR5, PT, P0 ;  /* 0x00000005ff007c0c */ /* 0x000fc4000bf05300 */
[----:B-1----:R-:W-:-:S04]  /*10e80*/  IADD3 R2, P2, R4, UR4, RZ ;  /* 0x0000000404027c10 */ /* 0x002fc8000ff5e0ff */
[----:B--2---:R-:W-:-:S05]  /*10e90*/  IADD3.X R3, R0, UR5, RZ, P2, !PT ;  /* 0x0000000500037c10 */ /* 0x004fca00097fe4ff */
[----:B------:R-:W-:Y:S01]  /*10ea0*/  @P1 IADD3 R4, P2, R4, UR6, RZ ;  /* 0x0000000604041c10 */ /* 0x000fe2000ff5e0ff */
[----:B------:R-:W-:Y:S01]  /*10eb0*/  ULDC UR4, c[0x0][0xa88] ;  /* 0x0002a20000047ab9 */ /* 0x000fe20000000800 */
[----:B------:R1:W5:Y:S02]  /*10ec0*/  @P0 LDG.E R15, desc[UR40][R2.64] ;  /* 0x00000028020f0981 */ /* 0x000364000c1e1900 */
[----:B------:R-:W-:Y:S01]  /*10ed0*/  @P1 IADD3.X R5, R0, UR7, RZ, P2, !PT ;  /* 0x0000000700051c10 */ /* 0x000fe200097fe4ff */
[----:B------:R-:W-:Y:S02]  /*10ee0*/  IMAD.U32 R0, RZ, RZ, UR4 ;  /* 0x00000004ff007e24 */ /* 0x000fe4000f8e00ff */
[----:B0-----:R-:W-:-:S04]  /*10ef0*/  VIADD R32, R6, 0xffffff80 ;  /* 0xffffff8006207836 */ /* 0x001fc80000000000 */
[----:B------:R1:W5:Y:S01]  /*10f00*/  @P1 LDG.E R0, desc[UR40][R4.64] ;  /* 0x0000002804001981 */ /* 0x000362000c1e1900 */
[----:B------:R-:W-:Y:S02]  /*10f10*/  ISETP.GT.AND P3, PT, R32, 0xbf, PT ;  /* 0x000000bf2000780c */ /* 0x000fe40003f64270 */
[----:B------:R-:W-:Y:S01]  /*10f20*/  ISETP.GT.AND P2, PT, R74, 0x1, PT ;  /* 0x000000014a00780c */ /* 0x000fe20003f44270 */
[----:B------:R-:W-:-:S12]  /*10f30*/  @P1 BRA `(.L_x_413) ;  /* 0x0000000000101947 */ /* 0x000fd80003800000 */
[----:B------:R-:W-:Y:S05]  /*10f40*/  @!P0 BRA `(.L_x_413) ;  /* 0x00000000000c8947 */ /* 0x000fea0003800000 */
[----:B-1----:R-:W2:Y:S04]  /*10f50*/  LDG.E R5, desc[UR40][R2.64] ;  /* 0x0000002802057981 */ /* 0x002ea8000c1e1900 */
[----:B-----5:R-:W2:Y:S02]  /*10f60*/  LDG.E R0, desc[UR40][R2.64+0x4] ;  /* 0x0000042802007981 */ /* 0x020ea4000c1e1900 */
[----:B--2---:R-:W-:-:S07]  /*10f70*/  IMAD.IADD R0, R0, 0x1, -R5 ;  /* 0x0000000100007824 */ /* 0x004fce00078e0a05 */
.L_x_413:
[----:B-1----:R-:W2:Y:S04]  /*10f80*/  LDL.LU R2, [R1+0x4c] ;  /* 0x00004c0001027983 */ /* 0x002ea80000300800 */
[----:B------:R-:W3:Y:S01]  /*10f90*/  LDL.LU R3, [R1+0x34] ;  /* 0x0000340001037983 */ /* 0x000ee20000300800 */
[----:B------:R-:W-:Y:S01]  /*10fa0*/  BSSY B1, `(.L_x_414) ;  /* 0x0000039000017945 */ /* 0x000fe20003800000 */
[----:B-----5:R-:W-:Y:S02]  /*10fb0*/  SHF.R.S32.HI R20, RZ, 0x1f, R15 ;  /* 0x0000001fff147819 */ /* 0x020fe4000001140f */
[----:B--2---:R-:W-:Y:S02]  /*10fc0*/  SEL R24, R2, RZ, !P0 ;  /* 0x000000ff02187207 */ /* 0x004fe40004000000 */
[----:B---3--:R-:W-:Y:S01]  /*10fd0*/  SEL R29, R3, RZ, !P0 ;  /* 0x000000ff031d7207 */ /* 0x008fe20004000000 */
[----:B------:R-:W-:Y:S06]  /*10fe0*/  @P3 BRA `(.L_x_415) ;  /* 0x0000000000d03947 */ /* 0x000fec0003800000 */
[----:B------:R-:W2:Y:S01]  /*10ff0*/  LDL R2, [R1+0x50] ;  /* 0x0000500001027983 */ /* 0x000ea20000100800 */
[----:B------:R-:W0:Y:S02]  /*11000*/  LDC R31, c[0x0][0xbe8] ;  /* 0x0002fa00ff1f7b82 */ /* 0x000e240000000800 */
[----:B0-----:R-:W-:Y:S02]  /*11010*/  IMAD R3, R0, R31, RZ ;  /* 0x0000001f00037224 */ /* 0x001fe400078e02ff */
[----:B--2---:R-:W-:-:S04]  /*11020*/  IMAD R2, R2, 0xc0, R6 ;  /* 0x000000c002027824 */ /* 0x004fc800078e0206 */
[----:B------:R-:W-:-:S05]  /*11030*/  VIADD R28, R2, 0xffffff80 ;  /* 0xffffff80021c7836 */ /* 0x000fca0000000000 */
[----:B------:R-:W-:-:S13]  /*11040*/  ISETP.GE.AND P0, PT, R28, R3, PT ;  /* 0x000000031c00720c */ /* 0x000fda0003f06270 */
[----:B------:R-:W-:Y:S05]  /*11050*/  @P0 BRA `(.L_x_415) ;  /* 0x0000000000b40947 */ /* 0x000fea0003800000 */
[----:B------:R-:W2:Y:S04]  /*11060*/  LDL R12, [R1+0x18] ;  /* 0x00001800010c7983 */ /* 0x000ea80000100800 */
[----:B------:R-:W3:Y:S01]  /*11070*/  LDL.LU R34, [R1+0x58] ;  /* 0x0000580001227983 */ /* 0x000ee20000300800 */
[----:B------:R-:W-:Y:S01]  /*11080*/  ISETP.GT.AND P3, PT, R74, 0x1, PT ;  /* 0x000000014a00780c */ /* 0x000fe20003f64270 */
[----:B------:R-:W-:Y:S01]  /*11090*/  IMAD.MOV.U32 R21, RZ, RZ, R28 ;  /* 0x000000ffff157224 */ /* 0x000fe200078e001c */
[----:B------:R-:W-:Y:S02]  /*110a0*/  MOV R2, 0x9b8 ;  /* 0x000009b800027802 */ /* 0x000fe40000000f00 */
[----:B------:R-:W-:Y:S02]  /*110b0*/  ISETP.NE.AND P0, PT, R31, 0x1, PT ;  /* 0x000000011f00780c */ /* 0x000fe40003f05270 */
[----:B------:R-:W-:-:S02]  /*110c0*/  SEL R30, R2, 0x978, P3 ;  /* 0x00000978021e7807 */ /* 0x000fc40001800000 */
[----:B------:R-:W0:Y:S08]  /*110d0*/  LDC.64 R2, c[0x0][0xba8] ;  /* 0x0002ea00ff027b82 */ /* 0x000e300000000a00 */
[----:B------:R-:W1:Y:S08]  /*110e0*/  LDC.64 R8, c[0x0][R30+0x220] ;  /* 0x000088001e087b82 */ /* 0x000e700000000a00 */
[----:B------:R-:W2:Y:S08]  /*110f0*/  LDC.64 R6, c[0x0][R30+0x218] ;  /* 0x000086001e067b82 */ /* 0x000eb00000000a00 */
[----:B------:R-:W4:Y:S08]  /*11100*/  LDC.64 R10, c[0x0][R30+0x228] ;  /* 0x00008a001e0a7b82 */ /* 0x000f300000000a00 */
[----:B------:R-:W5:Y:S08]  /*11110*/  LDC.64 R4, c[0x0][R30+0x210] ;  /* 0x000084001e047b82 */ /* 0x000f700000000a00 */
[----:B------:R-:W4:Y:S08]  /*11120*/  @P0 LDC R13, c[0x0][0xbec] ;  /* 0x0002fb00ff0d0b82 */ /* 0x000f300000000800 */
[----:B------:R-:W5:Y:S01]  /*11130*/  @P0 LDC R35, c[0x0][0xbf0] ;  /* 0x0002fc00ff230b82 */ /* 0x000f620000000800 */
[----:B-1----:R-:W-:-:S07]  /*11140*/  IMAD R9, R9, R29, RZ ;  /* 0x0000001d09097224 */ /* 0x002fce00078e02ff */
[----:B0-----:R-:W0:Y:S01]  /*11150*/  @!P3 LDC R2, c[0x0][0xb50] ;  /* 0x0002d400ff02bb82 */ /* 0x001e220000000800 */
[----:B------:R-:W-:Y:S02]  /*11160*/  IMAD R9, R8, R24, R9 ;  /* 0x0000001808097224 */ /* 0x000fe400078e0209 */
[----:B----4-:R-:W-:-:S05]  /*11170*/  @P0 IMAD.HI.U32 R14, R28, R13, RZ ;  /* 0x0000000d1c0e0227 */ /* 0x010fca00078e00ff */
[----:B------:R-:W1:Y:S01]  /*11180*/  @!P3 LDC R3, c[0x0][0xb54] ;  /* 0x0002d500ff03bb82 */ /* 0x000e620000000800 */
[----:B-----5:R-:W-:Y:S01]  /*11190*/  @P0 SHF.R.U32.HI R21, RZ, R35, R14 ;  /* 0x00000023ff150219 */ /* 0x020fe2000001160e */
[-C--:B--2---:R-:W-:Y:S02]  /*111a0*/  IMAD R33, R7, R12.reuse, RZ ;  /* 0x0000000c07217224 */ /* 0x084fe400078e02ff */
[----:B------:R-:W-:Y:S01]  /*111b0*/  IMAD.WIDE.U32 R12, R6, R12, RZ ;  /* 0x0000000c060c7225 */ /* 0x000fe200078e00ff */
[----:B---3--:R-:W-:-:S03]  /*111c0*/  SEL R35, R34, RZ, P3 ;  /* 0x000000ff22237207 */ /* 0x008fc60001800000 */
[----:B------:R-:W-:-:S04]  /*111d0*/  IMAD.WIDE.U32 R6, R8, R29, RZ ;  /* 0x0000001d08067225 */ /* 0x000fc800078e00ff */
[----:B------:R-:W-:Y:S01]  /*111e0*/  IMAD.IADD R13, R33, 0x1, R13 ;  /* 0x00000001210d7824 */ /* 0x000fe200078e020d */
[----:B------:R-:W-:Y:S01]  /*111f0*/  IADD3 R12, P0, P1, R6, R12, R15 ;  /* 0x0000000c060c7210 */ /* 0x000fe2000791e00f */
[----:B------:R-:W-:Y:S02]  /*11200*/  IMAD.MOV R8, RZ, RZ, -R21 ;  /* 0x000000ffff087224 */ /* 0x000fe400078e0a15 */
[----:B------:R-:W-:Y:S02]  /*11210*/  IMAD.IADD R14, R7, 0x1, R9 ;  /* 0x00000001070e7824 */ /* 0x000fe400078e0209 */
[----:B------:R-:W-:-:S04]  /*11220*/  IMAD.WIDE.U32 R6, R10, R35, RZ ;  /* 0x000000230a067225 */ /* 0x000fc800078e00ff */
[----:B------:R-:W-:Y:S02]  /*11230*/  IMAD R11, R11, R35, RZ ;  /* 0x000000230b0b7224 */ /* 0x000fe400078e02ff */
[----:B------:R-:W-:Y:S01]  /*11240*/  IMAD R9, R31, R8, R28 ;  /* 0x000000081f097224 */ /* 0x000fe200078e021c */
[----:B------:R-:W-:Y:S01]  /*11250*/  IADD3.X R8, R14, R13, R20, P0, P1 ;  /* 0x0000000d0e087210 */ /* 0x000fe200007e2414 */
[----:B------:R-:W-:Y:S01]  /*11260*/  IMAD.IADD R7, R11, 0x1, R7 ;  /* 0x000000010b077824 */ /* 0x000fe200078e0207 */
[----:B------:R-:W-:Y:S01]  /*11270*/  IADD3 R6, P0, P1, R21, R12, R6 ;  /* 0x0000000c15067210 */ /* 0x000fe2000791e006 */
[----:B------:R-:W-:Y:S01]  /*11280*/  IMAD R5, R5, R9, RZ ;  /* 0x0000000905057224 */ /* 0x000fe200078e02ff */
[----:B------:R-:W-:Y:S02]  /*11290*/  SHF.R.S32.HI R21, RZ, 0x1f, R21 ;  /* 0x0000001fff157819 */ /* 0x000fe40000011415 */
[----:B------:R-:W-:Y:S02]  /*112a0*/  SHF.R.S32.HI R11, RZ, 0x1f, R9 ;  /* 0x0000001fff0b7819 */ /* 0x000fe40000011409 */
[----:B------:R-:W-:-:S03]  /*112b0*/  IADD3.X R7, R21, R8, R7, P0, P1 ;  /* 0x0000000815077210 */ /* 0x000fc600007e2407 */
[C---:B------:R-:W-:Y:S02]  /*112c0*/  IMAD R11, R4.reuse, R11, R5 ;  /* 0x0000000b040b7224 */ /* 0x040fe400078e0205 */
[----:B------:R-:W-:-:S04]  /*112d0*/  IMAD.WIDE.U32 R4, R4, R9, R6 ;  /* 0x0000000904047225 */ /* 0x000fc800078e0006 */
[----:B------:R-:W-:Y:S01]  /*112e0*/  IMAD.IADD R5, R5, 0x1, R11 ;  /* 0x0000000105057824 */ /* 0x000fe200078e020b */
[----:B0-----:R-:W-:-:S04]  /*112f0*/  LEA R2, P0, R4, R2, 0x2 ;  /* 0x0000000204027211 */ /* 0x001fc800078010ff */
[----:B-1----:R-:W-:Y:S01]  /*11300*/  LEA.HI.X R3, R4, R3, R5, 0x2, P0 ;  /* 0x0000000304037211 */ /* 0x002fe200000f1405 */
[----:B------:R-:W-:-:S05]  /*11310*/  IMAD.MOV.U32 R5, RZ, RZ, -0x800000 ;  /* 0xff800000ff057424 */ /* 0x000fca00078e00ff */
[----:B------:R0:W-:Y:S03]  /*11320*/  STG.E desc[UR40][R2.64], R5 ;  /* 0x0000000502007986 */ /* 0x0001e6000c101928 */
.L_x_415:
[----:B------:R-:W-:Y:S05]  /*11330*/  BSYNC B1 ;  /* 0x0000000000017941 */ /* 0x000fea0003800000 */
.L_x_414:
[----:B------:R-:W-:Y:S05]  /*11340*/  @P2 BRA `(.L_x_410) ;  /* 0x00000004002c2947 */ /* 0x000fea0003800000 */
[----:B------:R-:W2:Y:S01]  /*11350*/  LDL.LU R13, [R1+0x18] ;  /* 0x00001800010d7983 */ /* 0x000ea20000300800 */
[----:B------:R-:W1:Y:S01]  /*11360*/  LDC R11, c[0x0][0xbe8] ;  /* 0x0002fa00ff0b7b82 */ /* 0x000e620000000800 */
[----:B------:R-:W-:Y:S01]  /*11370*/  SHF.R.S32.HI R12, RZ, 0x1f, R32 ;  /* 0x0000001fff0c7819 */ /* 0x000fe20000011420 */
[----:B------:R-:W-:Y:S01]  /*11380*/  ULDC.64 UR4, c[0x0][0xaa0] ;  /* 0x0002a80000047ab9 */ /* 0x000fe20000000a00 */
[----:B------:R-:W3:Y:S01]  /*11390*/  LDL.LU R10, [R1+0x50] ;  /* 0x00005000010a7983 */ /* 0x000ee20000300800 */
[----:B0-----:R-:W-:Y:S01]  /*113a0*/  IMAD R2, R20, UR4, RZ ;  /* 0x0000000414027c24 */ /* 0x001fe2000f8e02ff */
[----:B------:R-:W-:Y:S01]  /*113b0*/  LEA.HI R12, R12, R32, RZ, 0x3 ;  /* 0x000000200c0c7211 */ /* 0x000fe200078f18ff */
[----:B------:R-:W-:Y:S02]  /*113c0*/  ULDC.64 UR6, c[0x0][0xaf0] ;  /* 0x0002bc0000067ab9 */ /* 0x000fe40000000a00 */
[C---:B------:R-:W-:Y:S01]  /*113d0*/  IMAD R5, R15.reuse, UR5, R2 ;  /* 0x000000050f057c24 */ /* 0x040fe2000f8e0202 */
[----:B------:R-:W-:Y:S01]  /*113e0*/  SHF.R.S32.HI R12, RZ, 0x3, R12 ;  /* 0x00000003ff0c7819 */ /* 0x000fe2000001140c */
[----:B------:R-:W-:Y:S01]  /*113f0*/  IMAD.WIDE.U32 R2, R15, UR4, RZ ;  /* 0x000000040f027c25 */ /* 0x000fe2000f8e00ff */
[----:B------:R-:W-:-:S03]  /*11400*/  ULDC.64 UR4, c[0x0][0xae8] ;  /* 0x0002ba0000047ab9 */ /* 0x000fc60000000a00 */
[----:B------:R-:W-:Y:S02]  /*11410*/  IMAD R4, R72, 0x30, R12 ;  /* 0x0000003048047824 */ /* 0x000fe400078e020c */
[----:B------:R-:W-:Y:S02]  /*11420*/  IMAD.IADD R3, R3, 0x1, R5 ;  /* 0x0000000103037824 */ /* 0x000fe400078e0205 */
[----:B------:R-:W-:Y:S01]  /*11430*/  IMAD R6, R24, UR6, RZ ;  /* 0x0000000618067c24 */ /* 0x000fe2000f8e02ff */
[----:B-1----:R-:W-:-:S13]  /*11440*/  ISETP.NE.AND P0, PT, R11, 0x1, PT ;  /* 0x000000010b00780c */ /* 0x002fda0003f05270 */
[----:B------:R-:W0:Y:S08]  /*11450*/  @P0 LDC R7, c[0x0][0xbec] ;  /* 0x0002fb00ff070b82 */ /* 0x000e300000000800 */
[----:B------:R-:W1:Y:S01]  /*11460*/  @P0 LDC R9, c[0x0][0xbf0] ;  /* 0x0002fc00ff090b82 */ /* 0x000e620000000800 */
[----:B--2---:R-:W-:-:S04]  /*11470*/  IMAD.WIDE.U32 R2, R13, UR4, R2 ;  /* 0x000000040d027c25 */ /* 0x004fc8000f8e0002 */
[----:B---3--:R-:W-:Y:S02]  /*11480*/  IMAD R8, R10, 0xc0, R4 ;  /* 0x000000c00a087824 */ /* 0x008fe400078e0204 */
[----:B------:R-:W-:Y:S01]  /*11490*/  IMAD R3, R13, UR5, R3 ;  /* 0x000000050d037c24 */ /* 0x000fe2000f8e0203 */
[----:B------:R-:W-:Y:S01]  /*114a0*/  ULDC.64 UR4, c[0x0][0xae0] ;  /* 0x0002b80000047ab9 */ /* 0x000fe20000000a00 */
[----:B0-----:R-:W-:-:S04]  /*114b0*/  @P0 IMAD.HI.U32 R4, R8, R7, RZ ;  /* 0x0000000708040227 */ /* 0x001fc800078e00ff */
[----:B------:R-:W-:Y:S01]  /*114c0*/  IMAD.MOV.U32 R5, RZ, RZ, R8 ;  /* 0x000000ffff057224 */ /* 0x000fe200078e0008 */
[----:B-1----:R-:W-:Y:S01]  /*114d0*/  @P0 SHF.R.U32.HI R5, RZ, R9, R4 ;  /* 0x00000009ff050219 */ /* 0x002fe20000011604 */
[C---:B------:R-:W-:Y:S02]  /*114e0*/  IMAD R9, R29.reuse, UR7, R6 ;  /* 0x000000071d097c24 */ /* 0x040fe4000f8e0206 */
[----:B------:R-:W-:Y:S01]  /*114f0*/  IMAD.WIDE.U32 R2, R29, UR6, R2 ;  /* 0x000000061d027c25 */ /* 0x000fe2000f8e0002 */
[----:B------:R-:W-:Y:S02]  /*11500*/  IADD3 R7, -R5, RZ, RZ ;  /* 0x000000ff05077210 */ /* 0x000fe40007ffe1ff */
[----:B------:R-:W-:Y:S01]  /*11510*/  SHF.R.S32.HI R4, RZ, 0x1f, R5 ;  /* 0x0000001fff047819 */ /* 0x000fe20000011405 */
[----:B------:R-:W-:Y:S02]  /*11520*/  IMAD.IADD R3, R3, 0x1, R9 ;  /* 0x0000000103037824 */ /* 0x000fe400078e0209 */
[----:B------:R-:W-:-:S02]  /*11530*/  IMAD R7, R11, R7, R8 ;  /* 0x000000070b077224 */ /* 0x000fc400078e0208 */
[----:B------:R-:W-:Y:S02]  /*11540*/  IMAD R4, R4, UR4, RZ ;  /* 0x0000000404047c24 */ /* 0x000fe4000f8e02ff */
[----:B------:R-:W-:-:S04]  /*11550*/  IMAD.WIDE.U32 R2, R5, UR4, R2 ;  /* 0x0000000405027c25 */ /* 0x000fc8000f8e0002 */
[----:B------:R-:W-:Y:S01]  /*11560*/  IMAD R9, R5, UR5, R4 ;  /* 0x0000000505097c24 */ /* 0x000fe2000f8e0204 */
[----:B------:R-:W-:Y:S01]  /*11570*/  SHF.R.S32.HI R4, RZ, 0x1f, R7 ;  /* 0x0000001fff047819 */ /* 0x000fe20000011407 */
[----:B------:R-:W-:Y:S01]  /*11580*/  ULDC.64 UR4, c[0x0][0xad8] ;  /* 0x0002b60000047ab9 */ /* 0x000fe20000000a00 */
[----:B------:R-:W-:Y:S02]  /*11590*/  IMAD R20, R10, 0xc0, R12 ;  /* 0x000000c00a147824 */ /* 0x000fe400078e020c */
[----:B------:R-:W-:Y:S02]  /*115a0*/  IMAD.IADD R3, R3, 0x1, R9 ;  /* 0x0000000103037824 */ /* 0x000fe400078e0209 */
[----:B------:R-:W-:Y:S02]  /*115b0*/  IMAD R4, R4, UR4, RZ ;  /* 0x0000000404047c24 */ /* 0x000fe4000f8e02ff */
[----:B------:R-:W-:-:S04]  /*115c0*/  IMAD.WIDE.U32 R2, R7, UR4, R2 ;  /* 0x0000000407027c25 */ /* 0x000fc8000f8e0002 */
[----:B------:R-:W-:Y:S01]  /*115d0*/  IMAD R5, R7, UR5, R4 ;  /* 0x0000000507057c24 */ /* 0x000fe2000f8e0204 */
[----:B------:R-:W-:Y:S01]  /*115e0*/  ULDC.64 UR4, c[0x0][0xa80] ;  /* 0x0002a00000047ab9 */ /* 0x000fe20000000a00 */
[----:B------:R-:W-:Y:S01]  /*115f0*/  IMAD R13, R0, R11, RZ ;  /* 0x0000000b000d7224 */ /* 0x000fe200078e02ff */
[----:B------:R-:W-:Y:S01]  /*11600*/  LEA R4, P0, R2, UR4, 0x1 ;  /* 0x0000000402047c11 */ /* 0x000fe2000f8008ff */
[----:B------:R-:W-:Y:S01]  /*11610*/  IMAD.IADD R3, R3, 0x1, R5 ;  /* 0x0000000103037824 */ /* 0x000fe200078e0205 */
[----:B------:R-:W-:Y:S01]  /*11620*/  ULDC UR4, c[0x0][0xac8] ;  /* 0x0002b20000047ab9 */ /* 0x000fe20000000800 */
[----:B------:R-:W-:Y:S02]  /*11630*/  VIADD R0, R20, 0x30 ;  /* 0x0000003014007836 */ /* 0x000fe40000000000 */
[----:B------:R-:W0:Y:S01]  /*11640*/  SHFL.IDX PT, R6, R4, RZ, 0x181f ;  /* 0x00181fff04067589 */ /* 0x000e2200000e0000 */
[----:B------:R-:W-:Y:S01]  /*11650*/  LEA.HI.X R8, R2, UR5, R3, 0x1, P0 ;  /* 0x0000000502087c11 */ /* 0x000fe200080f0c03 */
[C---:B------:R-:W-:Y:S01]  /*11660*/  VIADD R2, R20.reuse, 0x60 ;  /* 0x0000006014027836 */ /* 0x040fe20000000000 */
[----:B------:R-:W-:Y:S01]  /*11670*/  ISETP.GE.AND P0, PT, R61, UR4, PT ;  /* 0x000000043d007c0c */ /* 0x000fe2000bf06270 */
[----:B------:R-:W1:Y:S01]  /*11680*/  SHFL.IDX PT, R10, R4, 0x1, 0x181f ;  /* 0x00381f00040a7f89 */ /* 0x000e6200000e0000 */
[----:B------:R-:W-:-:S02]  /*11690*/  VIADD R3, R20, 0x90 ;  /* 0x0000009014037836 */ /* 0x000fc40000000000 */
[-C--:B------:R-:W-:Y:S01]  /*116a0*/  ISETP.GE.OR P3, PT, R20, R13.reuse, P0 ;  /* 0x0000000d1400720c */ /* 0x080fe20000766670 */
[----:B------:R-:W2:Y:S01]  /*116b0*/  SHFL.IDX PT, R12, R4, 0x2, 0x181f ;  /* 0x00581f00040c7f89 */ /* 0x000ea200000e0000 */
[-C--:B------:R-:W-:Y:S02]  /*116c0*/  ISETP.GE.OR P2, PT, R0, R13.reuse, P0 ;  /* 0x0000000d0000720c */ /* 0x080fe40000746670 */
[-C--:B------:R-:W-:Y:S01]  /*116d0*/  ISETP.GE.OR P1, PT, R2, R13.reuse, P0 ;  /* 0x0000000d0200720c */ /* 0x080fe20000726670 */
[----:B------:R-:W3:Y:S01]  /*116e0*/  SHFL.IDX PT, R5, R8, RZ, 0x181f ;  /* 0x00181fff08057589 */ /* 0x000ee200000e0000 */
[----:B------:R-:W-:-:S03]  /*116f0*/  ISETP.GE.OR P0, PT, R3, R13, P0 ;  /* 0x0000000d0300720c */ /* 0x000fc60000706670 */
[----:B------:R1:W4:Y:S04]  /*11700*/  SHFL.IDX PT, R14, R4, 0x3, 0x181f ;  /* 0x00781f00040e7f89 */ /* 0x00032800000e0000 */
[----:B------:R-:W5:Y:S04]  /*11710*/  SHFL.IDX PT, R7, R8, 0x1, 0x181f ;  /* 0x00381f0008077f89 */ /* 0x000f6800000e0000 */
[----:B------:R-:W5:Y:S01]  /*11720*/  SHFL.IDX PT, R9, R8, 0x2, 0x181f ;  /* 0x00581f0008097f89 */ /* 0x000f6200000e0000 */
[----:B0-----:R-:W-:-:S03]  /*11730*/  @!P3 LEA R2, P6, R61, R6, 0x1 ;  /* 0x000000063d02b211 */ /* 0x001fc600078c08ff */
[----:B------:R4:W0:Y:S01]  /*11740*/  SHFL.IDX PT, R11, R8, 0x3, 0x181f ;  /* 0x00781f00080b7f89 */ /* 0x00082200000e0000 */
[C---:B-1----:R-:W-:Y:S02]  /*11750*/  @!P2 LEA R4, P5, R61.reuse, R10, 0x1 ;  /* 0x0000000a3d04a211 */ /* 0x042fe400078a08ff */
[C---:B--2---:R-:W-:Y:S02]  /*11760*/  @!P1 LEA R6, P4, R61.reuse, R12, 0x1 ;  /* 0x0000000c3d069211 */ /* 0x044fe400078808ff */
[C---:B---3--:R-:W-:Y:S02]  /*11770*/  @!P3 LEA.HI.X R3, R61.reuse, R5, R62, 0x1, P6 ;  /* 0x000000053d03b211 */ /* 0x048fe400030f0c3e */
[----:B----4-:R-:W-:-:S03]  /*11780*/  @!P0 LEA R8, P6, R61, R14, 0x1 ;  /* 0x0000000e3d088211 */ /* 0x010fc600078c08ff */
[----:B------:R1:W-:Y:S01]  /*11790*/  @!P3 ST.E.128 desc[UR40][R2.64], RZ ;  /* 0x000000ff0200b985 */ /* 0x0003e2000c101d28 */
[C-C-:B-----5:R-:W-:Y:S02]  /*117a0*/  @!P2 LEA.HI.X R5, R61.reuse, R7, R62.reuse, 0x1, P5 ;  /* 0x000000073d05a211 */ /* 0x160fe400028f0c3e */
[----:B------:R-:W-:-:S03]  /*117b0*/  @!P1 LEA.HI.X R7, R61, R9, R62, 0x1, P4 ;  /* 0x000000093d079211 */ /* 0x000fc600020f0c3e */
[----:B------:R1:W-:Y:S01]  /*117c0*/  @!P2 ST.E.128 desc[UR40][R4.64], RZ ;  /* 0x000000ff0400a985 */ /* 0x0003e2000c101d28 */
[----:B0-----:R-:W-:-:S03]  /*117d0*/  @!P0 LEA.HI.X R9, R61, R11, R62, 0x1, P6 ;  /* 0x0000000b3d098211 */ /* 0x001fc600030f0c3e */
[----:B------:R1:W-:Y:S04]  /*117e0*/  @!P1 ST.E.128 desc[UR40][R6.64], RZ ;  /* 0x000000ff06009985 */ /* 0x0003e8000c101d28 */
[----:B------:R1:W-:Y:S02]  /*117f0*/  @!P0 ST.E.128 desc[UR40][R8.64], RZ ;  /* 0x000000ff08008985 */ /* 0x0003e4000c101d28 */
.L_x_410:
[----:B------:R-:W-:Y:S05]  /*11800*/  BSYNC B0 ;  /* 0x0000000000007941 */ /* 0x000fea0003800000 */
.L_x_406:
[----:B------:R-:W-:Y:S02]  /*11810*/  ULDC UR4, c[0x0][0xc3c] ;  /* 0x00030f0000047ab9 */ /* 0x000fe40000000800 */
[----:B------:R-:W-:-:S13]  /*11820*/  ISETP.GE.AND P0, PT, R27, UR4, PT ;  /* 0x000000041b007c0c */ /* 0x000fda000bf06270 */
[----:B------:R-:W-:Y:S05]  /*11830*/  @!P0 BRA `(.L_x_416) ;  /* 0xfffffef800608947 */ /* 0x000fea000383ffff */
[----:B------:R-:W-:Y:S05]  /*11840*/  BRA `(.L_x_312) ;  /* 0x00000060005c7947 */ /* 0x000fea0003800000 */
.L_x_310:
[----:B------:R-:W-:-:S08]  /*11850*/  NOP ;  /* 0x0000000000007918 */ /* 0x000fd00000000000 */
[----:B--2---:R-:W0:-:S00]  /*11860*/  USETMAXREG.DEALLOC.CTAPOOL 0x20 ;  /* 0x00000020000079c8 */ /* 0x004e0000080e0500 */
[----:B0-----:R-:W-:Y:S01]  /*11870*/  LOP3.LUT R0, R0, 0x3, RZ, 0xc0, !PT ;  /* 0x0000000300007812 */ /* 0x001fe200078ec0ff */
[----:B------:R-:W-:Y:S01]  /*11880*/  IMAD.MOV.U32 R6, RZ, RZ, RZ ;  /* 0x000000ffff067224 */ /* 0x000fe200078e00ff */
[----:B------:R-:W-:-:S04]  /*11890*/  LOP3.LUT R22, R22, 0xfffffffd, RZ, 0xc0, !PT ;  /* 0xfffffffd16167812 */ /* 0x000fc800078ec0ff */
[----:B------:R-:W0:Y:S02]  /*118a0*/  SHFL.IDX PT, R0, R0, RZ, 0x1f ;  /* 0x00001fff00007589 */ /* 0x000e2400000e0000 */
[----:B0-----:R-:W-:-:S13]  /*118b0*/  ISETP.NE.AND P0, PT, R0, RZ, PT ;  /* 0x000000ff0000720c */ /* 0x001fda0003f05270 */
[----:B------:R-:W-:Y:S01]  /*118c0*/  @P0 LOP3.LUT R22, R22, 0x2, RZ, 0xfc, !PT ;  /* 0x0000000216160812 */ /* 0x000fe200078efcff */
[----:B------:R-:W-:Y:S06]  /*118d0*/  @!P0 BRA `(.L_x_417) ;  /* 0x00000000001c8947 */ /* 0x000fec0003800000 */
[----:B------:R-:W0:Y:S08]  /*118e0*/  S2UR UR5, SR_CgaCtaId ;  /* 0x00000000000579c3 */ /* 0x000e300000008800 */
[----:B------:R-:W-:Y:S06]  /*118f0*/  BAR.SYNC.DEFER_BLOCKING 0x5, 0x200 ;  /* 0x0148000000007b1d */ /* 0x000fec0000010000 */
[----:B------:R-:W-:-:S02]  /*11900*/  UMOV UR4, 0x400 ;  /* 0x0000040000047882 */ /* 0x000fc40000000000 */
[----:B0-----:R-:W-:-:S09]  /*11910*/  ULEA UR4, UR5, UR4, 0x18 ;  /* 0x0000000405047291 */ /* 0x001fd2000f8ec03f */
[----:B------:R-:W0:Y:S01]  /*11920*/  LDS.128 R24, [UR4+0x132d0] ;  /* 0x0132d004ff187984 */ /* 0x000e220008000c00 */
[----:B------:R-:W-:Y:S06]  /*11930*/  BAR.ARV 0x4, 0x200 ;  /* 0x0108000000007b1d */ /* 0x000fec0000002000 */
[----:B------:R-:W-:Y:S05]  /*11940*/  BRA `(.L_x_418) ;  /* 0x0000000800887947 */ /* 0x000fea0003800000 */
.L_x_417:
[----:B------:R-:W0:Y:S01]  /*11950*/  S2R R0, SR_TID.X ;  /* 0x0000000000007919 */ /* 0x000e220000002100 */
[----:B------:R-:W-:Y:S01]  /*11960*/  ULDC UR4, c[0x0][0xc3c] ;  /* 0x00030f0000047ab9 */ /* 0x000fe20000000800 */
[----:B------:R-:W-:Y:S01]  /*11970*/  IMAD.MOV.U32 R7, RZ, RZ, RZ ;  /* 0x000000ffff077224 */ /* 0x000fe200078e00ff */
[----:B------:R-:W1:Y:S01]  /*11980*/  S2UR UR6, SR_CTAID.X ;  /* 0x00000000000679c3 */ /* 0x000e620000002500 */
[----:B------:R-:W-:Y:S01]  /*11990*/  ULDC UR5, c[0x0][0xc38] ;  /* 0x00030e0000057ab9 */ /* 0x000fe20000000800 */
        /* <DEDUP_REMOVED lines=20> */
[----:B0-----:R-:W-:-:S04]  /*11ae0*/  SEL R10, R10, RZ, P2 ;  /* 0x000000ff0a0a7207 */ /* 0x001fc80001000000 */
[----:B------:R-:W-:-:S05]  /*11af0*/  IADD3 R10, R9, R10, RZ ;  /* 0x0000000a090a7210 */ /* 0x000fca0007ffe0ff */
        /* <DEDUP_REMOVED lines=9> */
[----:B------:R-:W0:Y:S02]  /*11b90*/  SHFL.IDX PT, R8, R2, 0x1f, 0x1f ;  /* 0x03e01f0002087f89 */ /* 0x000e2400000e0000 */
[----:B0-----:R-:W-:-:S05]  /*11ba0*/  IMAD R8, R8, UR5, RZ ;  /* 0x0000000508087c24 */ /* 0x001fca000f8e02ff */
[----:B-1----:R-:W-:Y:S01]  /*11bb0*/  ISETP.GT.AND P6, PT, R8, UR6, PT ;  /* 0x0000000608007c0c */ /* 0x002fe2000bfc4270 */
[----:B------:R-:W-:-:S12]  /*11bc0*/  IMAD.MOV.U32 R3, RZ, RZ, R8 ;  /* 0x000000ffff037224 */ /* 0x000fd800078e0008 */
[----:B------:R-:W-:Y:S05]  /*11bd0*/  @P6 BRA `(.L_x_419) ;  /* 0x00000000009c6947 */ /* 0x000fea0003800000 */
[----:B------:R-:W-:Y:S01]  /*11be0*/  IMAD.MOV.U32 R8, RZ, RZ, R3 ;  /* 0x000000ffff087224 */ /* 0x000fe200078e0003 */
[----:B------:R-:W-:Y:S01]  /*11bf0*/  UMOV UR4, URZ ;  /* 0x0000003f00047c82 */ /* 0x000fe20008000000 */
[----:B------:R-:W-:-:S05]  /*11c00*/  ULDC UR5, c[0x0][0xc38] ;  /* 0x00030e0000057ab9 */ /* 0x000fca0000000800 */
.L_x_421:
[----:B------:R-:W0:Y:S01]  /*11c10*/  LDC R2, c[0x0][0xc3c] ;  /* 0x00030f00ff027b82 */ /* 0x000e220000000800 */
[----:B------:R-:W-:Y:S01]  /*11c20*/  UIADD3 UR4, UR4, 0x1f, URZ ;  /* 0x0000001f04047890 */ /* 0x000fe2000fffe03f */
[----:B------:R-:W-:Y:S02]  /*11c30*/  ULDC UR7, c[0x0][0xc3c] ;  /* 0x00030f0000077ab9 */ /* 0x000fe40000000800 */
[----:B------:R-:W-:-:S03]  /*11c40*/  IMAD.U32 R27, RZ, RZ, UR7 ;  /* 0x00000007ff1b7e24 */ /* 0x000fc6000f8e00ff */
[----:B0-----:R-:W-:-:S13]  /*11c50*/  ISETP.LE.AND P6, PT, R2, UR4, PT ;  /* 0x0000000402007c0c */ /* 0x001fda000bfc3270 */
[----:B------:R-:W-:Y:S05]  /*11c60*/  @P6 BRA `(.L_x_420) ;  /* 0x00000004009c6947 */ /* 0x000fea0003800000 */
[----:B------:R-:W-:-:S05]  /*11c70*/  VIADD R7, R0, UR4 ;  /* 0x0000000400077c36 */ /* 0x000fca0008000000 */
[----:B------:R-:W-:-:S13]  /*11c80*/  ISETP.GE.OR P6, PT, R7, R2, !P0 ;  /* 0x000000020700720c */ /* 0x000fda00047c6670 */
[----:B------:R-:W0:Y:S08]  /*11c90*/  @!P6 LDC.64 R4, c[0x0][0xc80] ;  /* 0x00032000ff04eb82 */ /* 0x000e300000000a00 */
[----:B------:R-:W1:Y:S01]  /*11ca0*/  @!P6 LDC.64 R2, c[0x0][0xc78] ;  /* 0x00031e00ff02eb82 */ /* 0x000e620000000a00 */
[----:B0-----:R-:W-:-:S04]  /*11cb0*/  @!P6 IMAD.WIDE R4, R7, 0x4, R4 ;  /* 0x000000040704e825 */ /* 0x001fc800078e0204 */
[----:B-1----:R-:W-:Y:S01]  /*11cc0*/  @!P6 IMAD.WIDE R2, R7, 0x4, R2 ;  /* 0x000000040702e825 */ /* 0x002fe200078e0202 */
[----:B------:R-:W-:-:S06]  /*11cd0*/  CS2R R6, SRZ ;  /* 0x0000000000067805 */ /* 0x000fcc000001ff00 */
[----:B------:R-:W2:Y:S04]  /*11ce0*/  @!P6 LDG.E R6, desc[UR40][R4.64] ;  /* 0x000000280406e981 */ /* 0x000ea8000c1e1900 */
        /* <DEDUP_REMOVED lines=17> */
[----:B------:R-:W0:Y:S02]  /*11e00*/  SHFL.IDX PT, R3, R2, 0x1f, 0x1f ;  /* 0x03e01f0002037f89 */ /* 0x000e2400000e0000 */
[----:B0-----:R-:W-:-:S04]  /*11e10*/  IMAD R3, R3, UR5, RZ ;  /* 0x0000000503037c24 */ /* 0x001fc8000f8e02ff */
[----:B------:R-:W-:-:S05]  /*11e20*/  IMAD.IADD R8, R3, 0x1, R8 ;  /* 0x0000000103087824 */ /* 0x000fca00078e0208 */
[----:B------:R-:W-:-:S13]  /*11e30*/  ISETP.GT.AND P6, PT, R8, UR6, PT ;  /* 0x0000000608007c0c */ /* 0x000fda000bfc4270 */
[----:B------:R-:W-:Y:S05]  /*11e40*/  @!P6 BRA `(.L_x_421) ;  /* 0xfffffffc0070e947 */ /* 0x000fea000383ffff */
.L_x_419:
[----:B------:R-:W-:Y:S02]  /*11e50*/  IMAD.IADD R9, R8, 0x1, -R3 ;  /* 0x0000000108097824 */ /* 0x000fe400078e0a03 */
[----:B------:R-:W-:Y:S02]  /*11e60*/  IMAD.MOV.U32 R24, RZ, RZ, RZ ;  /* 0x000000ffff187224 */ /* 0x000fe400078e00ff */
[----:B------:R-:W-:-:S05]  /*11e70*/  IMAD R3, R2, UR5, R9 ;  /* 0x0000000502037c24 */ /* 0x000fca000f8e0209 */
[----:B------:R-:W-:-:S13]  /*11e80*/  ISETP.GT.AND P0, PT, R3, UR6, PT ;  /* 0x0000000603007c0c */ /* 0x000fda000bf04270 */
[----:B------:R-:W-:-:S04]  /*11e90*/  VOTE.ANY R5, PT, !P0 ;  /* 0x0000000000057806 */ /* 0x000fc800040e0100 */
[----:B------:R-:W0:Y:S01]  /*11ea0*/  POPC R27, R5 ;  /* 0x00000005001b7309 */ /* 0x000e220000000000 */
[----:B------:R-:W-:Y:S01]  /*11eb0*/  ISETP.NE.AND P0, PT, R5, RZ, PT ;  /* 0x000000ff0500720c */ /* 0x000fe20003f05270 */
[----:B0-----:R-:W0:Y:S04]  /*11ec0*/  SHFL.IDX PT, R6, R6, R27, 0x1f ;  /* 0x00001f1b06067589 */ /* 0x001e2800000e0000 */
[----:B------:R-:W1:Y:S01]  /*11ed0*/  SHFL.IDX PT, R7, R7, R27, 0x1f ;  /* 0x00001f1b07077589 */ /* 0x000e6200000e0000 */
[----:B0-----:R-:W-:-:S04]  /*11ee0*/  IABS R4, R6 ;  /* 0x0000000600047213 */ /* 0x001fc80000000000 */
[----:B------:R-:W0:Y:S01]  /*11ef0*/  I2F.RP R8, R4 ;  /* 0x0000000400087306 */ /* 0x000e220000209400 */
[----:B-1----:R-:W-:-:S07]  /*11f00*/  IABS R10, R7 ;  /* 0x00000007000a7213 */ /* 0x002fce0000000000 */
[----:B0-----:R-:W0:Y:S02]  /*11f10*/  MUFU.RCP R8, R8 ;  /* 0x0000000800087308 */ /* 0x001e240000001000 */
[----:B0-----:R-:W-:-:S06]  /*11f20*/  VIADD R3, R8, 0xffffffe ;  /* 0x0ffffffe08037836 */ /* 0x001fcc0000000000 */
[----:B------:R-:W0:Y:S02]  /*11f30*/  F2I.FTZ.U32.TRUNC.NTZ R3, R3 ;  /* 0x0000000300037305 */ /* 0x000e24000021f000 */
[----:B0-----:R-:W-:Y:S01]  /*11f40*/  IMAD.MOV R11, RZ, RZ, -R3 ;  /* 0x000000ffff0b7224 */ /* 0x001fe200078e0a03 */
[----:B------:R-:W-:Y:S06]  /*11f50*/  @!P0 BRA `(.L_x_422) ;  /* 0x0000000000088947 */ /* 0x000fec0003800000 */
[----:B------:R-:W-:-:S05]  /*11f60*/  VIADD R5, R27, 0xffffffff ;  /* 0xffffffff1b057836 */ /* 0x000fca0000000000 */
[----:B------:R0:W1:Y:S02]  /*11f70*/  SHFL.IDX PT, R24, R2, R5, 0x1f ;  /* 0x00001f0502187589 */ /* 0x00006400000e0000 */
.L_x_422:
[----:B0-----:R-:W-:Y:S01]  /*11f80*/  IMAD.MOV.U32 R5, RZ, RZ, R10 ;  /* 0x000000ffff057224 */ /* 0x001fe200078e000a */
[----:B------:R-:W-:Y:S01]  /*11f90*/  MOV R2, RZ ;  /* 0x000000ff00027202 */ /* 0x000fe20000000f00 */
[----:B-1----:R-:W-:Y:S02]  /*11fa0*/  IMAD R24, R24, UR5, R9 ;  /* 0x0000000518187c24 */ /* 0x002fe4000f8e0209 */
[----:B------:R-:W0:Y:S01]  /*11fb0*/  I2F.RP R8, R5 ;  /* 0x0000000500087306 */ /* 0x000e220000209400 */
[----:B------:R-:W-:Y:S02]  /*11fc0*/  IMAD R9, R11, R4, RZ ;  /* 0x000000040b097224 */ /* 0x000fe400078e02ff */
[----:B------:R-:W-:Y:S01]  /*11fd0*/  IADD3 R25, -R24, UR6, RZ ;  /* 0x0000000618197c10 */ /* 0x000fe2000fffe1ff */
[----:B------:R-:W-:Y:S02]  /*11fe0*/  VIADD R27, R27, UR4 ;  /* 0x000000041b1b7c36 */ /* 0x000fe40008000000 */
[----:B------:R-:W-:Y:S01]  /*11ff0*/  IMAD.HI.U32 R2, R3, R9, R2 ;  /* 0x0000000903027227 */ /* 0x000fe200078e0002 */
[----:B------:R-:W-:-:S02]  /*12000*/  IABS R3, R6 ;  /* 0x0000000600037213 */ /* 0x000fc40000000000 */
[----:B------:R-:W-:-:S03]  /*12010*/  IABS R9, R25 ;  /* 0x0000001900097213 */ /* 0x000fc60000000000 */
[----:B------:R-:W-:Y:S02]  /*12020*/  IMAD.MOV R3, RZ, RZ, -R3 ;  /* 0x000000ffff037224 */ /* 0x000fe400078e0a03 */
[----:B------:R-:W-:Y:S01]  /*12030*/  IMAD.HI.U32 R2, R2, R9, RZ ;  /* 0x0000000902027227 */ /* 0x000fe200078e00ff */
[----:B0-----:R-:W0:Y:S03]  /*12040*/  MUFU.RCP R8, R8 ;  /* 0x0000000800087308 */ /* 0x001e260000001000 */
[----:B------:R-:W-:-:S05]  /*12050*/  IMAD R9, R2, R3, R9 ;  /* 0x0000000302097224 */ /* 0x000fca00078e0209 */
[----:B------:R-:W-:Y:S01]  /*12060*/  ISETP.GT.U32.AND P1, PT, R4, R9, PT ;  /* 0x000000090400720c */ /* 0x000fe20003f24070 */
[----:B0-----:R-:W-:-:S12]  /*12070*/  VIADD R3, R8, 0xffffffe ;  /* 0x0ffffffe08037836 */ /* 0x001fd80000000000 */
[----:B------:R-:W-:Y:S01]  /*12080*/  @!P1 IMAD.IADD R9, R9, 0x1, -R4 ;  /* 0x0000000109099824 */ /* 0x000fe200078e0a04 */
[----:B------:R-:W0:Y:S01]  /*12090*/  F2I.FTZ.U32.TRUNC.NTZ R3, R3 ;  /* 0x0000000300037305 */ /* 0x000e22000021f000 */
[----:B------:R-:W-:Y:S01]  /*120a0*/  @!P1 VIADD R2, R2, 0x1 ;  /* 0x0000000102029836 */ /* 0x000fe20000000000 */
[----:B------:R-:W-:Y:S02]  /*120b0*/  ISETP.NE.AND P1, PT, R6, RZ, PT ;  /* 0x000000ff0600720c */ /* 0x000fe40003f25270 */
[----:B------:R-:W-:Y:S02]  /*120c0*/  ISETP.GE.U32.AND P0, PT, R9, R4, PT ;  /* 0x000000040900720c */ /* 0x000fe40003f06070 */
[----:B------:R-:W-:-:S04]  /*120d0*/  LOP3.LUT R4, R25, R6, RZ, 0x3c, !PT ;  /* 0x0000000619047212 */ /* 0x000fc800078e3cff */
[----:B------:R-:W-:Y:S01]  /*120e0*/  ISETP.GE.AND P2, PT, R4, RZ, PT ;  /* 0x000000ff0400720c */ /* 0x000fe20003f46270 */
[----:B0-----:R-:W-:-:S06]  /*120f0*/  IMAD.MOV R8, RZ, RZ, -R3 ;  /* 0x000000ffff087224 */ /* 0x001fcc00078e0a03 */
[----:B------:R-:W-:-:S04]  /*12100*/  @P0 VIADD R2, R2, 0x1 ;  /* 0x0000000102020836 */ /* 0x000fc80000000000 */
[----:B------:R-:W-:Y:S02]  /*12110*/  IMAD.MOV.U32 R4, RZ, RZ, R2 ;  /* 0x000000ffff047224 */ /* 0x000fe400078e0002 */
[----:B------:R-:W-:Y:S01]  /*12120*/  IMAD.MOV.U32 R2, RZ, RZ, R8 ;  /* 0x000000ffff027224 */ /* 0x000fe200078e0008 */
[----:B------:R-:W-:Y:S01]  /*12130*/  IABS R8, R7 ;  /* 0x0000000700087213 */ /* 0x000fe20000000000 */
[----:B------:R-:W-:Y:S01]  /*12140*/  @!P2 IMAD.MOV R4, RZ, RZ, -R4 ;  /* 0x000000ffff04a224 */ /* 0x000fe200078e0a04 */
[----:B------:R-:W-:Y:S01]  /*12150*/  @!P1 LOP3.LUT R4, RZ, R6, RZ, 0x33, !PT ;  /* 0x00000006ff049212 */ /* 0x000fe200078e33ff */
[----:B------:R-:W-:Y:S01]  /*12160*/  IMAD R9, R2, R5, RZ ;  /* 0x0000000502097224 */ /* 0x000fe200078e02ff */
[----:B------:R-:W-:Y:S01]  /*12170*/  MOV R2, RZ ;  /* 0x000000ff00027202 */ /* 0x000fe20000000f00 */
[----:B------:R-:W-:Y:S02]  /*12180*/  IMAD.MOV R8, RZ, RZ, -R8 ;  /* 0x000000ffff087224 */ /* 0x000fe400078e0a08 */
[----:B------:R-:W-:-:S02]  /*12190*/  IMAD R6, R6, R4, RZ ;  /* 0x0000000406067224 */ /* 0x000fc400078e02ff */
[----:B------:R-:W-:Y:S01]  /*121a0*/  IMAD.HI.U32 R2, R3, R9, R2 ;  /* 0x0000000903027227 */ /* 0x000fe200078e0002 */
[----:B------:R-:W-:-:S03]  /*121b0*/  IABS R3, R4 ;  /* 0x0000000400037213 */ /* 0x000fc60000000000 */
[----:B------:R-:W-:Y:S02]  /*121c0*/  IMAD.IADD R25, R25, 0x1, -R6 ;  /* 0x0000000119197824 */ /* 0x000fe400078e0a06 */
[----:B------:R-:W-:-:S04]  /*121d0*/  IMAD.HI.U32 R2, R2, R3, RZ ;  /* 0x0000000302027227 */ /* 0x000fc800078e00ff */
[----:B------:R-:W-:Y:S01]  /*121e0*/  IMAD R8, R2, R8, R3 ;  /* 0x0000000802087224 */ /* 0x000fe200078e0203 */
[----:B------:R-:W-:-:S04]  /*121f0*/  LOP3.LUT R3, R4, R7, RZ, 0x3c, !PT ;  /* 0x0000000704037212 */ /* 0x000fc800078e3cff */
        /* <DEDUP_REMOVED lines=11> */
[----:B------:R-:W-:-:S05]  /*122b0*/  IMAD R7, R7, 0x1000000, R2 ;  /* 0x0100000007077824 */ /* 0x000fca00078e0202 */
[----:B------:R-:W-:Y:S01]  /*122c0*/  LEA R26, R4, R7, 0x10 ;  /* 0x00000007041a7211 */ /* 0x000fe200078e80ff */
[----:B------:R-:W-:Y:S06]  /*122d0*/  BRA `(.L_x_423) ;  /* 0x00000000000c7947 */ /* 0x000fec0003800000 */
.L_x_420:
[----:B------:R-:W-:Y:S02]  /*122e0*/  IMAD.MOV.U32 R25, RZ, RZ, RZ ;  /* 0x000000ffff197224 */ /* 0x000fe400078e00ff */
[----:B------:R-:W-:Y:S02]  /*122f0*/  IMAD.U32 R24, RZ, RZ, UR6 ;  /* 0x00000006ff187e24 */ /* 0x000fe4000f8e00ff */
[----:B------:R-:W-:-:S07]  /*12300*/  IMAD.MOV.U32 R26, RZ, RZ, RZ ;  /* 0x000000ffff1a7224 */ /* 0x000fce00078e00ff */
.L_x_423:
[----:B------:R-:W-:-:S13]  /*12310*/  ISETP.NE.AND P0, PT, R0, RZ, PT ;  /* 0x000000ff0000720c */ /* 0x000fda0003f05270 */
[----:B------:R-:W0:Y:S01]  /*12320*/  @!P0 S2R R3, SR_CgaCtaId ;  /* 0x0000000000038919 */ /* 0x000e220000008800 */
[----:B------:R-:W-:-:S04]  /*12330*/  @!P0 MOV R0, 0x400 ;  /* 0x0000040000008802 */ /* 0x000fc80000000f00 */
[----:B0-----:R-:W-:-:S05]  /*12340*/  @!P0 LEA R0, R3, R0, 0x18 ;  /* 0x0000000003008211 */ /* 0x001fca00078ec0ff */
[----:B------:R1:W-:Y:S01]  /*12350*/  @!P0 STS.128 [R0+0x132d0], R24 ;  /* 0x0132d01800008388 */ /* 0x0003e20000000c00 */
[----:B------:R-:W-:Y:S06]  /*12360*/  BAR.ARV 0x5, 0x200 ;  /* 0x0148000000007b1d */ /* 0x000fec0000002000 */
.L_x_418:
[----:B------:R2:W-:Y:S01]  /*12370*/  STL [R1+0x40], RZ ;  /* 0x000040ff01007387 */ /* 0x0005e20000100800 */
[----:B------:R-:W-:Y:S01]  /*12380*/  ULDC UR4, c[0x0][0xc3c] ;  /* 0x00030f0000047ab9 */ /* 0x000fe20000000800 */
[----:B------:R-:W-:Y:S01]  /*12390*/  IMAD.MOV.U32 R28, RZ, RZ, 0x1 ;  /* 0x00000001ff1c7424 */ /* 0x000fe200078e00ff */
[----:B0-----:R-:W-:Y:S01]  /*123a0*/  ISETP.GE.AND P0, PT, R27, UR4, PT ;  /* 0x000000041b007c0c */ /* 0x001fe2000bf06270 */
[----:B------:R-:W-:-:S12]  /*123b0*/  IMAD.MOV.U32 R19, RZ, RZ, RZ ;  /* 0x000000ffff137224 */ /* 0x000fd800078e00ff */
[----:B--2---:R-:W-:Y:S05]  /*123c0*/  @P0 BRA `(.L_x_424) ;  /* 0x0000005000840947 */ /* 0x004fea0003800000 */
[----:B------:R-:W2:Y:S01]  /*123d0*/  LDL R10, [R1+0x38] ;  /* 0x00003800010a7983 */ /* 0x000ea20000100800 */
[----:B------:R-:W0:Y:S01]  /*123e0*/  S2R R12, SR_TID.X ;  /* 0x00000000000c7919 */ /* 0x000e220000002100 */
[----:B------:R-:W3:Y:S01]  /*123f0*/  S2UR UR5, SR_CgaCtaId ;  /* 0x00000000000579c3 */ /* 0x000ee20000008800 */
[----:B------:R-:W-:Y:S01]  /*12400*/  UMOV UR4, 0x400 ;  /* 0x0000040000047882 */ /* 0x000fe20000000000 */
[C---:B0-----:R-:W-:Y:S01]  /*12410*/  IMAD.SHL.U32 R3, R12.reuse, 0x40, RZ ;  /* 0x000000400c037824 */ /* 0x041fe200078e00ff */
[C---:B------:R-:W-:Y:S01]  /*12420*/  LOP3.LUT R11, R12.reuse, 0x7f, RZ, 0xc0, !PT ;  /* 0x0000007f0c0b7812 */ /* 0x040fe200078ec0ff */
[C---:B------:R-:W-:Y:S01]  /*12430*/  IMAD.SHL.U32 R2, R12.reuse, 0x10, RZ ;  /* 0x000000100c027824 */ /* 0x040fe200078e00ff */
[----:B------:R-:W-:Y:S02]  /*12440*/  SHF.R.U32.HI R5, RZ, 0x1, R12 ;  /* 0x00000001ff057819 */ /* 0x000fe4000001160c */
[----:B------:R-:W-:Y:S01]  /*12450*/  LOP3.LUT R4, R3, 0x180, RZ, 0xc0, !PT ;  /* 0x0000018003047812 */ /* 0x000fe200078ec0ff */
[C---:B-1----:R-:W-:Y:S01]  /*12460*/  IMAD.SHL.U32 R0, R12.reuse, 0x20, RZ ;  /* 0x000000200c007824 */ /* 0x042fe200078e00ff */
[----:B------:R-:W-:Y:S01]  /*12470*/  SHF.L.U32 R7, R11, 0x4, RZ ;  /* 0x000000040b077819 */ /* 0x000fe200000006ff */
[----:B------:R-:W-:Y:S01]  /*12480*/  IMAD.SHL.U32 R9, R12, 0x2, RZ ;  /* 0x000000020c097824 */ /* 0x000fe200078e00ff */
[----:B------:R-:W-:Y:S01]  /*12490*/  LOP3.LUT R4, R4, 0x30, R5, 0xf8, !PT ;  /* 0x0000003004047812 */ /* 0x000fe200078ef805 */
[----:B------:R-:W-:Y:S01]  /*124a0*/  IMAD.SHL.U32 R5, R12, 0x8, RZ ;  /* 0x000000080c057824 */ /* 0x000fe200078e00ff */
[----:B------:R-:W-:-:S02]  /*124b0*/  LOP3.LUT R8, R2, 0x1b0, RZ, 0xc0, !PT ;  /* 0x000001b002087812 */ /* 0x000fc400078ec0ff */
[----:B------:R-:W-:Y:S02]  /*124c0*/  LOP3.LUT R6, R0, 0x80, RZ, 0xc0, !PT ;  /* 0x0000008000067812 */ /* 0x000fe400078ec0ff */
[----:B------:R-:W-:Y:S02]  /*124d0*/  LOP3.LUT R7, R7, 0x600, RZ, 0xc0, !PT ;  /* 0x0000060007077812 */ /* 0x000fe400078ec0ff */
[----:B------:R-:W-:Y:S01]  /*124e0*/  LOP3.LUT R8, R8, 0x30, R9, 0x78, !PT ;  /* 0x0000003008087812 */ /* 0x000fe200078e7809 */
[----:B------:R-:W-:Y:S01]  /*124f0*/  IMAD.SHL.U32 R9, R12, 0x4, RZ ;  /* 0x000000040c097824 */ /* 0x000fe200078e00ff */
[----:B------:R-:W-:Y:S02]  /*12500*/  LOP3.LUT R4, R4, 0x30, R5, 0x78, !PT ;  /* 0x0000003004047812 */ /* 0x000fe400078e7805 */
[----:B------:R-:W-:Y:S02]  /*12510*/  LOP3.LUT R6, R6, 0x10, R12, 0xf8, !PT ;  /* 0x0000001006067812 */ /* 0x000fe400078ef80c */
[----:B------:R-:W-:Y:S01]  /*12520*/  LOP3.LUT R5, R7, 0x60, R0, 0xf8, !PT ;  /* 0x0000006007057812 */ /* 0x000fe200078ef800 */
[----:B---3--:R-:W-:Y:S01]  /*12530*/  ULEA UR4, UR5, UR4, 0x18 ;  /* 0x0000000405047291 */ /* 0x008fe2000f8ec03f */
[----:B------:R-:W-:-:S02]  /*12540*/  LOP3.LUT R6, R6, 0x10, R9, 0x78, !PT ;  /* 0x0000001006067812 */ /* 0x000fc400078e7809 */
[----:B------:R-:W-:Y:S02]  /*12550*/  LOP3.LUT R5, R5, 0x100, R0, 0xf8, !PT ;  /* 0x0000010005057812 */ /* 0x000fe400078ef800 */
[----:B------:R-:W-:Y:S02]  /*12560*/  LOP3.LUT R3, R4, 0x640, R3, 0xf8, !PT ;  /* 0x0000064004037812 */ /* 0x000fe400078ef803 */
[----:B------:R-:W-:Y:S02]  /*12570*/  LOP3.LUT R7, R7, 0x40, R2, 0xf8, !PT ;  /* 0x0000004007077812 */ /* 0x000fe400078ef802 */
[----:B------:R-:W-:Y:S01]  /*12580*/  LOP3.LUT R2, R5, R6, RZ, 0xfc, !PT ;  /* 0x0000000605027212 */ /* 0x000fe200078efcff */
[----:B------:R0:W-:Y:S01]  /*12590*/  STL [R1+0x10], R3 ;  /* 0x0000100301007387 */ /* 0x0001e20000100800 */
[----:B------:R-:W-:Y:S01]  /*125a0*/  LOP3.LUT R7, R7, R8, RZ, 0xfc, !PT ;  /* 0x0000000807077212 */ /* 0x000fe200078efcff */
[----:B------:R-:W-:Y:S02]  /*125b0*/  IMAD.U32 R18, RZ, RZ, UR4 ;  /* 0x00000004ff127e24 */ /* 0x000fe4000f8e00ff */
[----:B------:R1:W-:Y:S01]  /*125c0*/  STL [R1+0xc], R2 ;  /* 0x00000c0201007387 */ /* 0x0003e20000100800 */
[----:B0-----:R-:W-:-:S04]  /*125d0*/  SHF.R.U32.HI R3, RZ, 0x2, R11 ;  /* 0x00000002ff037819 */ /* 0x001fc8000001160b */
[----:B------:R-:W-:Y:S01]  /*125e0*/  LOP3.LUT R3, R3, 0x60, R0, 0xf8, !PT ;  /* 0x0000006003037812 */ /* 0x000fe200078ef800 */
[----:B-1----:R-:W-:Y:S01]  /*125f0*/  IMAD.IADD R2, R18, 0x1, R7 ;  /* 0x0000000112027824 */ /* 0x002fe200078e0207 */
[----:B------:R-:W-:Y:S01]  /*12600*/  BSSY B7, `(.L_x_424) ;  /* 0x00004fd000077945 */ /* 0x000fe20003800000 */
[----:B------:R-:W-:Y:S02]  /*12610*/  IMAD.MOV.U32 R29, RZ, RZ, 0x1 ;  /* 0x00000001ff1d7424 */ /* 0x000fe400078e00ff */
[----:B------:R-:W-:Y:S02]  /*12620*/  IMAD.MOV.U32 R23, RZ, RZ, RZ ;  /* 0x000000ffff177224 */ /* 0x000fe400078e00ff */
[----:B------:R-:W-:Y:S02]  /*12630*/  IMAD.MOV.U32 R19, RZ, RZ, RZ ;  /* 0x000000ffff137224 */ /* 0x000fe400078e00ff */
[----:B------:R-:W-:Y:S01]  /*12640*/  IMAD.MOV.U32 R28, RZ, RZ, 0x1 ;  /* 0x00000001ff1c7424 */ /* 0x000fe200078e00ff */
[----:B------:R-:W-:Y:S01]  /*12650*/  ULDC.64 UR38, c[0x0][0x198] ;  /* 0x0000660000267ab9 */ /* 0x000fe20000000a00 */
[----:B------:R-:W-:Y:S01]  /*12660*/  ULDC UR36, c[0x0][0xc] ;  /* 0x0000030000247ab9 */ /* 0x000fe20000000800 */
[----:B--2---:R-:W-:-:S02]  /*12670*/  LOP3.LUT R4, R10, 0x1, RZ, 0xfc, !PT ;  /* 0x000000010a047812 */ /* 0x004fc400078efcff */
[----:B------:R-:W-:-:S03]  /*12680*/  LOP3.LUT R0, R10, 0x2, RZ, 0xfc, !PT ;  /* 0x000000020a007812 */ /* 0x000fc600078efcff */
[----:B------:R0:W-:Y:S04]  /*12690*/  STL [R1+0x44], R4 ;  /* 0x0000440401007387 */ /* 0x0001e80000100800 */
[----:B------:R0:W-:Y:S04]  /*126a0*/  STL [R1+0x34], R2 ;  /* 0x0000340201007387 */ /* 0x0001e80000100800 */
[----:B------:R0:W-:Y:S04]  /*126b0*/  STL [R1+0x1c], R0 ;  /* 0x00001c0001007387 */ /* 0x0001e80000100800 */
[----:B------:R0:W-:Y:S02]  /*126c0*/  STL [R1+0x40], RZ ;  /* 0x000040ff01007387 */ /* 0x0001e40000100800 */
.L_x_528:
[----:B0-----:R-:W0:Y:S02]  /*126d0*/  LDC.64 R2, c[0x0][0xc88] ;  /* 0x00032200ff027b82 */ /* 0x001e240000000a00 */
[----:B0-----:R-:W-:-:S05]  /*126e0*/  IMAD.WIDE R2, R27, 0x4, R2 ;  /* 0x000000041b027825 */ /* 0x001fca00078e0202 */
[----:B--2---:R-:W2:Y:S01]  /*126f0*/  LDG.E R14, desc[UR40][R2.64] ;  /* 0x00000028020e7981 */ /* 0x004ea2000c1e1900 */
[----:B------:R-:W-:Y:S05]  /*12700*/  YIELD ;  /* 0x0000000000007946 */ /* 0x000fea0003800000 */
[----:B------:R-:W-:Y:S01]  /*12710*/  ULDC.64 UR4, c[0x0][0xa28] ;  /* 0x00028a0000047ab9 */ /* 0x000fe20000000a00 */
[----:B------:R-:W-:Y:S02]  /*12720*/  CS2R R8, SRZ ;  /* 0x0000000000087805 */ /* 0x000fe4000001ff00 */
[----:B------:R-:W-:Y:S01]  /*12730*/  ISETP.NE.U32.AND P0, PT, RZ, UR4, PT ;  /* 0x00000004ff007c0c */ /* 0x000fe2000bf05070 */
[----:B------:R-:W-:-:S03]  /*12740*/  ULDC.64 UR6, c[0x0][0xa00] ;  /* 0x0002800000067ab9 */ /* 0x000fc60000000a00 */
[----:B------:R-:W-:Y:S02]  /*12750*/  ISETP.NE.AND.EX P0, PT, RZ, UR5, PT, P0 ;  /* 0x00000005ff007c0c */ /* 0x000fe4000bf05300 */
[----:B--2---:R-:W-:Y:S01]  /*12760*/  SHF.R.S32.HI R0, RZ, 0x1f, R14 ;  /* 0x0000001fff007819 */ /* 0x004fe2000001140e */
[----:B------:R-:W-:-:S10]  /*12770*/  IMAD.SHL.U32 R17, R14, 0x4, RZ ;  /* 0x000000040e117824 */ /* 0x000fd400078e00ff */
[C---:B------:R-:W-:Y:S01]  /*12780*/  @P0 LEA R4, P1, R14.reuse, UR4, 0x2 ;  /* 0x000000040e040c11 */ /* 0x040fe2000f8210ff */
[----:B------:R-:W-:Y:S01]  /*12790*/  STL [R1+0x14], R14 ;  /* 0x0000140e01007387 */ /* 0x000fe20000100800 */
[C-C-:B------:R-:W-:Y:S02]  /*127a0*/  SHF.L.U64.HI R13, R14.reuse, 0x2, R0.reuse ;  /* 0x000000020e0d7819 */ /* 0x140fe40000010200 */
[----:B------:R-:W-:Y:S01]  /*127b0*/  @P0 LEA.HI.X R5, R14, UR5, R0, 0x2, P1 ;  /* 0x000000050e050c11 */ /* 0x000fe200088f1400 */
[----:B------:R-:W-:Y:S01]  /*127c0*/  ULDC.64 UR4, c[0x0][0xa08] ;  /* 0x0002820000047ab9 */ /* 0x000fe20000000a00 */
[----:B------:R-:W-:Y:S01]  /*127d0*/  ISETP.NE.U32.AND P1, PT, RZ, UR6, PT ;  /* 0x00000006ff007c0c */ /* 0x000fe2000bf25070 */
[----:B------:R0:W-:Y:S01]  /*127e0*/  STL [R1+0x30], R0 ;  /* 0x0000300001007387 */ /* 0x0001e20000100800 */
[----:B------:R-:W-:-:S03]  /*127f0*/  IADD3 R2, P2, R17, UR6, RZ ;  /* 0x0000000611027c10 */ /* 0x000fc6000ff5e0ff */
[----:B-1----:R1:W5:Y:S01]  /*12800*/  @P0 LDG.E R9, desc[UR40][R4.64] ;  /* 0x0000002804090981 */ /* 0x002362000c1e1900 */
[----:B------:R-:W-:Y:S02]  /*12810*/  ISETP.NE.AND.EX P0, PT, RZ, UR7, PT, P1 ;  /* 0x00000007ff007c0c */ /* 0x000fe4000bf05310 */
[----:B------:R-:W-:Y:S01]  /*12820*/  IADD3.X R3, R13, UR7, RZ, P2, !PT ;  /* 0x000000070d037c10 */ /* 0x000fe200097fe4ff */
[----:B------:R-:W-:Y:S01]  /*12830*/  ULDC.64 UR6, c[0x0][0xa10] ;  /* 0x0002840000067ab9 */ /* 0x000fe20000000a00 */
[----:B------:R-:W-:Y:S01]  /*12840*/  ISETP.NE.U32.AND P1, PT, RZ, UR4, PT ;  /* 0x00000004ff007c0c */ /* 0x000fe2000bf25070 */
[----:B------:R-:W-:Y:S01]  /*12850*/  STL [R1+0x4], R13 ;  /* 0x0000040d01007387 */ /* 0x000fe20000100800 */
[----:B------:R-:W-:Y:S01]  /*12860*/  IADD3 R6, P3, R17, UR4, RZ ;  /* 0x0000000411067c10 */ /* 0x000fe2000ff7e0ff */
[----:B0-----:R-:W-:Y:S01]  /*12870*/  IMAD.MOV.U32 R0, RZ, RZ, RZ ;  /* 0x000000ffff007224 */ /* 0x001fe200078e00ff */
[----:B------:R-:W-:Y:S02]  /*12880*/  ISETP.NE.AND.EX P1, PT, RZ, UR5, PT, P1 ;  /* 0x00000005ff007c0c */ /* 0x000fe4000bf25310 */
[----:B------:R-:W-:Y:S01]  /*12890*/  IADD3.X R7, R13, UR5, RZ, P3, !PT ;  /* 0x000000050d077c10 */ /* 0x000fe20009ffe4ff */
[----:B------:R-:W-:Y:S01]  /*128a0*/  ULDC.64 UR4, c[0x0][0xa18] ;  /* 0x0002860000047ab9 */ /* 0x000fe20000000a00 */
[----:B-1----:R-:W-:Y:S01]  /*128b0*/  IADD3 R4, P4, R17, UR6, RZ ;  /* 0x0000000611047c10 */ /* 0x002fe2000ff9e0ff */
[----:B------:R-:W2:Y:S01]  /*128c0*/  @P0 LDG.E R8, desc[UR40][R2.64] ;  /* 0x0000002802080981 */ /* 0x000ea2000c1e1900 */
[----:B------:R-:W-:-:S02]  /*128d0*/  ISETP.NE.U32.AND P3, PT, RZ, UR4, PT ;  /* 0x00000004ff007c0c */ /* 0x000fc4000bf65070 */
[----:B------:R-:W-:Y:S02]  /*128e0*/  IADD3.X R5, R13, UR7, RZ, P4, !PT ;  /* 0x000000070d057c10 */ /* 0x000fe4000a7fe4ff */
[----:B------:R-:W-:Y:S02]  /*128f0*/  ISETP.NE.AND.EX P3, PT, RZ, UR5, PT, P3 ;  /* 0x00000005ff007c0c */ /* 0x000fe4000bf65330 */
[----:B------:R-:W-:Y:S02]  /*12900*/  ISETP.NE.U32.AND P2, PT, RZ, UR6, PT ;  /* 0x00000006ff007c0c */ /* 0x000fe4000bf45070 */
[----:B------:R-:W-:Y:S02]  /*12910*/  MOV R12, RZ ;  /* 0x000000ff000c7202 */ /* 0x000fe40000000f00 */
[----:B------:R-:W-:-:S04]  /*12920*/  ISETP.NE.AND.EX P2, PT, RZ, UR7, PT, P2 ;  /* 0x00000007ff007c0c */ /* 0x000fc8000bf45320 */
[----:B------:R-:W5:Y:S03]  /*12930*/  @P1 LDG.E R12, desc[UR40][R6.64] ;  /* 0x00000028060c1981 */ /* 0x000f66000c1e1900 */
[----:B------:R-:W-:Y:S01]  /*12940*/  @P3 IADD3 R10, P4, R17, UR4, RZ ;  /* 0x00000004110a3c10 */ /* 0x000fe2000ff9e0ff */
[----:B------:R-:W-:-:S03]  /*12950*/  ULDC UR4, c[0x0][0x288] ;  /* 0x0000a20000047ab9 */ /* 0x000fc60000000800 */
[----:B------:R-:W-:Y:S02]  /*12960*/  @P3 IADD3.X R11, R13, UR5, RZ, P4, !PT ;  /* 0x000000050d0b3c10 */ /* 0x000fe4000a7fe4ff */
[----:B------:R-:W5:Y:S04]  /*12970*/  @P2 LDG.E R0, desc[UR40][R4.64] ;  /* 0x0000002804002981 */ /* 0x000f68000c1e1900 */
[----:B--2---:R0:W-:Y:S02]  /*12980*/  STL [R1+0x18], R8 ;  /* 0x0000180801007387 */ /* 0x0041e40000100800 */
[----:B0-----:R-:W-:Y:S01]  /*12990*/  IMAD.U32 R8, RZ, RZ, UR4 ;  /* 0x00000004ff087e24 */ /* 0x001fe2000f8e00ff */
[----:B------:R-:W-:-:S05]  /*129a0*/  ULDC.64 UR4, c[0x0][0x418] ;  /* 0x0001060000047ab9 */ /* 0x000fca0000000a00 */
[----:B------:R0:W2:Y:S01]  /*129b0*/  @P3 LDG.E R8, desc[UR40][R10.64] ;  /* 0x000000280a083981 */ /* 0x0000a2000c1e1900 */
[----:B------:R-:W-:-:S03]  /*129c0*/  UISETP.NE.U32.AND UP0, UPT, UR4, URZ, UPT ;  /* 0x0000003f0400728c */ /* 0x000fc6000bf05070 */
[----:B------:R-:W-:Y:S01]  /*129d0*/  ULDC UR4, c[0x0][0x424] ;  /* 0x0001090000047ab9 */ /* 0x000fe20000000800 */
[----:B------:R-:W-:-:S03]  /*129e0*/  UISETP.NE.AND.EX UP0, UPT, UR5, URZ, UPT, UP0 ;  /* 0x0000003f0500728c */ /* 0x000fc6000bf05300 */
[----:B------:R-:W-:Y:S01]  /*129f0*/  ULDC UR5, c[0x0][0x2f0] ;  /* 0x0000bc0000057ab9 */ /* 0x000fe20000000800 */
[----:B------:R-:W-:-:S04]  /*12a00*/  USEL UR4, UR4, 0x1, UP0 ;  /* 0x0000000104047887 */ /* 0x000fc80008000000 */
[----:B------:R-:W-:-:S03]  /*12a10*/  UIMAD UR4, UR4, UR5, URZ ;  /* 0x00000005040472a4 */ /* 0x000fc6000f8e023f */
[----:B------:R-:W-:-:S03]  /*12a20*/  ULDC UR5, c[0x0][0x348] ;  /* 0x0000d20000057ab9 */ /* 0x000fc60000000800 */
[----:B0-----:R-:W-:Y:S01]  /*12a30*/  IMAD.U32 R10, RZ, RZ, UR4 ;  /* 0x00000004ff0a7e24 */ /* 0x001fe2000f8e00ff */
[----:B--2---:R0:W-:Y:S02]  /*12a40*/  STL [R1+0x3c], R8 ;  /* 0x00003c0801007387 */ /* 0x0041e40000100800 */
[----:B0-----:R-:W-:Y:S01]  /*12a50*/  IMAD.U32 R8, RZ, RZ, UR5 ;  /* 0x00000005ff087e24 */ /* 0x001fe2000f8e00ff */
[----:B----4-:R-:W-:Y:S06]  /*12a60*/  @P3 BRA `(.L_x_425) ;  /* 0x0000000000143947 */ /* 0x010fec0003800000 */
[----:B------:R-:W-:Y:S05]  /*12a70*/  @!P0 BRA `(.L_x_425) ;  /* 0x0000000000108947 */ /* 0x000fea0003800000 */
[----:B------:R-:W2:Y:S04]  /*12a80*/  LDG.E R11, desc[UR40][R2.64] ;  /* 0x00000028020b7981 */ /* 0x000ea8000c1e1900 */
[----:B------:R-:W2:Y:S02]  /*12a90*/  LDG.E R2, desc[UR40][R2.64+0x4] ;  /* 0x0000042802027981 */ /* 0x000ea4000c1e1900 */
[----:B--2---:R-:W-:-:S05]  /*12aa0*/  IMAD.IADD R2, R2, 0x1, -R11 ;  /* 0x0000000102027824 */ /* 0x004fca00078e0a0b */
[----:B------:R0:W-:Y:S02]  /*12ab0*/  STL [R1+0x3c], R2 ;  /* 0x00003c0201007387 */ /* 0x0001e40000100800 */
.L_x_425:
[C---:B0-----:R-:W-:Y:S01]  /*12ac0*/  LOP3.LUT R2, R26.reuse, 0xff000000, RZ, 0xc0, !PT ;  /* 0xff0000001a027812 */ /* 0x041fe200078ec0ff */
[----:B------:R-:W-:Y:S01]  /*12ad0*/  ULDC.64 UR4, c[0x0][0xa20] ;  /* 0x0002880000047ab9 */ /* 0x000fe20000000a00 */
[----:B------:R-:W-:Y:S02]  /*12ae0*/  LOP3.LUT R3, R26, 0xff0000, RZ, 0xc0, !PT ;  /* 0x00ff00001a037812 */ /* 0x000fe400078ec0ff */
[----:B------:R-:W-:Y:S02]  /*12af0*/  SHF.R.U32.HI R2, RZ, 0x8, R2 ;  /* 0x00000008ff027819 */ /* 0x000fe40000011602 */
[----:B------:R-:W-:Y:S02]  /*12b00*/  ISETP.NE.U32.AND P0, PT, RZ, UR4, PT ;  /* 0x00000004ff007c0c */ /* 0x000fe4000bf05070 */
[----:B------:R-:W-:Y:S01]  /*12b10*/  LEA.HI R2, R3, R2, RZ, 0x10 ;  /* 0x0000000203027211 */ /* 0x000fe200078f80ff */
[----:B-----5:R-:W-:Y:S01]  /*12b20*/  IMAD.IADD R3, R12, 0x1, R9 ;  /* 0x000000010c037824 */ /* 0x020fe200078e0209 */
[----:B------:R-:W-:-:S02]  /*12b30*/  ISETP.NE.AND.EX P0, PT, RZ, UR5, PT, P0 ;  /* 0x00000005ff007c0c */ /* 0x000fc4000bf05300 */
[----:B------:R-:W-:Y:S01]  /*12b40*/  LOP3.LUT R16, R26, 0xffff, RZ, 0xc0, !PT ;  /* 0x0000ffff1a107812 */ /* 0x000fe200078ec0ff */
[----:B------:R-:W-:Y:S01]  /*12b50*/  IMAD.MOV.U32 R26, RZ, RZ, R14 ;  /* 0x000000ffff1a7224 */ /* 0x000fe200078e000e */
[----:B------:R0:W-:Y:S09]  /*12b60*/  STL [R1+0x8], R3 ;  /* 0x0000080301007387 */ /* 0x0001f20000100800 */
[----:B------:R-:W-:Y:S05]  /*12b70*/  @!P0 BRA `(.L_x_426) ;  /* 0x0000000000108947 */ /* 0x000fea0003800000 */
[----:B------:R-:W-:-:S04]  /*12b80*/  IADD3 R10, P0, R17, UR4, RZ ;  /* 0x00000004110a7c10 */ /* 0x000fc8000ff1e0ff */
[----:B------:R-:W-:-:S05]  /*12b90*/  IADD3.X R11, R13, UR5, RZ, P0, !PT ;  /* 0x000000050d0b7c10 */ /* 0x000fca00087fe4ff */
[----:B------:R1:W5:Y:S01]  /*12ba0*/  LDG.E R10, desc[UR40][R10.64] ;  /* 0x000000280a0a7981 */ /* 0x000362000c1e1900 */
[----:B------:R-:W-:Y:S05]  /*12bb0*/  BRA `(.L_x_427) ;  /* 0x0000000000107947 */ /* 0x000fea0003800000 */
.L_x_426:
[----:B------:R-:W-:Y:S05]  /*12bc0*/  @!P1 BRA `(.L_x_427) ;  /* 0x00000000000c9947 */ /* 0x000fea0003800000 */
[----:B------:R-:W2:Y:S04]  /*12bd0*/  LDG.E R10, desc[UR40][R6.64] ;  /* 0x00000028060a7981 */ /* 0x000ea8000c1e1900 */
[----:B------:R-:W2:Y:S02]  /*12be0*/  LDG.E R6, desc[UR40][R6.64+0x4] ;  /* 0x0000042806067981 */ /* 0x000ea4000c1e1900 */
[----:B--2---:R-:W-:-:S07]  /*12bf0*/  IMAD.IADD R10, R6, 0x1, -R10 ;  /* 0x00000001060a7824 */ /* 0x004fce00078e0a0a */
.L_x_427:
[----:B0-----:R-:W2:Y:S01]  /*12c00*/  @P2 LDG.E R3, desc[UR40][R4.64] ;  /* 0x0000002804032981 */ /* 0x001ea2000c1e1900 */
[----:B-----5:R-:W-:-:S03]  /*12c10*/  IMAD.IADD R10, R10, 0x1, -R9 ;  /* 0x000000010a0a7824 */ /* 0x020fc600078e0a09 */
[----:B------:R0:W2:Y:S01]  /*12c20*/  @P2 LDG.E R4, desc[UR40][R4.64+0x4] ;  /* 0x0000042804042981 */ /* 0x0000a2000c1e1900 */
[----:B------:R-:W-:Y:S01]  /*12c30*/  BSSY B0, `(.L_x_428) ;  /* 0x0000029000007945 */ /* 0x000fe20003800000 */
[----:B------:R-:W-:Y:S02]  /*12c40*/  LOP3.LUT R20, R2, 0xff, RZ, 0xc0, !PT ;  /* 0x000000ff02147812 */ /* 0x000fe400078ec0ff */
[----:B0-----:R-:W-:Y:S01]  /*12c50*/  SHF.R.U32.HI R5, RZ, 0x10, R2 ;  /* 0x00000010ff057819 */ /* 0x001fe20000011602 */
[----:B------:R-:W-:Y:S01]  /*12c60*/  IMAD.MOV.U32 R2, RZ, RZ, RZ ;  /* 0x000000ffff027224 */ /* 0x000fe200078e00ff */
[----:B--2---:R-:W-:-:S05]  /*12c70*/  @P2 IADD3 R8, -R3, R4, RZ ;  /* 0x0000000403082210 */ /* 0x004fca0007ffe1ff */
[----:B------:R-:W-:-:S05]  /*12c80*/  IMAD.IADD R3, R10, 0x1, R8 ;  /* 0x000000010a037824 */ /* 0x000fca00078e0208 */
[C---:B------:R-:W-:Y:S01]  /*12c90*/  ISETP.GE.AND P1, PT, R3.reuse, 0x1, PT ;  /* 0x000000010300780c */ /* 0x040fe20003f26270 */
[----:B------:R-:W-:-:S04]  /*12ca0*/  VIADD R4, R3, 0x9f ;  /* 0x0000009f03047836 */ /* 0x000fc80000000000 */
[----:B------:R-:W-:-:S05]  /*12cb0*/  IMAD.HI R4, R4, 0x66666667, RZ ;  /* 0x6666666704047827 */ /* 0x000fca00078e02ff */
[----:B------:R-:W-:-:S04]  /*12cc0*/  SHF.R.U32.HI R3, RZ, 0x1f, R4 ;  /* 0x0000001fff037819 */ /* 0x000fc80000011604 */
[----:B------:R-:W-:Y:S01]  /*12cd0*/  LEA.HI.SX32 R4, R4, R3, 0x1a ;  /* 0x0000000304047211 */ /* 0x000fe200078fd2ff */
[----:B------:R-:W-:Y:S06]  /*12ce0*/  @!P1 BRA `(.L_x_429) ;  /* 0x0000000000749947 */ /* 0x000fec0003800000 */
[----:B------:R-:W-:Y:S01]  /*12cf0*/  ISETP.NE.AND P0, PT, R5, RZ, PT ;  /* 0x000000ff0500720c */ /* 0x000fe20003f05270 */
[----:B------:R-:W-:-:S03]  /*12d00*/  ULDC UR4, c[0x0][0x9f0] ;  /* 0x00027c0000047ab9 */ /* 0x000fc60000000800 */
[----:B------:R-:W-:-:S04]  /*12d10*/  SEL R6, R5, UR4, P0 ;  /* 0x0000000405067c07 */ /* 0x000fc80008000000 */
[----:B------:R-:W-:Y:S02]  /*12d20*/  IABS R7, R6 ;  /* 0x0000000600077213 */ /* 0x000fe40000000000 */
[----:B------:R-:W-:Y:S02]  /*12d30*/  IADD3 R9, R6, -0x1, R4 ;  /* 0xffffffff06097810 */ /* 0x000fe40007ffe004 */
[----:B------:R-:W0:Y:S08]  /*12d40*/  I2F.RP R2, R7 ;  /* 0x0000000700027306 */ /* 0x000e300000209400 */
[----:B0-----:R-:W0:Y:S02]  /*12d50*/  MUFU.RCP R2, R2 ;  /* 0x0000000200027308 */ /* 0x001e240000001000 */
[----:B0-----:R-:W-:-:S06]  /*12d60*/  VIADD R2, R2, 0xffffffe ;  /* 0x0ffffffe02027836 */ /* 0x001fcc0000000000 */
[----:B------:R0:W2:Y:S02]  /*12d70*/  F2I.FTZ.U32.TRUNC.NTZ R3, R2 ;  /* 0x0000000200037305 */ /* 0x0000a4000021f000 */
[----:B0-----:R-:W-:-:S04]  /*12d80*/  LOP3.LUT R2, R9, R6, RZ, 0x3c, !PT ;  /* 0x0000000609027212 */ /* 0x001fc800078e3cff */
[----:B------:R-:W-:Y:S01]  /*12d90*/  ISETP.GE.AND P4, PT, R2, RZ, PT ;  /* 0x000000ff0200720c */ /* 0x000fe20003f86270 */
[----:B--2---:R-:W-:-:S04]  /*12da0*/  IMAD.MOV R2, RZ, RZ, -R3 ;  /* 0x000000ffff027224 */ /* 0x004fc800078e0a03 */
[----:B-1----:R-:W-:Y:S02]  /*12db0*/  IMAD R11, R2, R7, RZ ;  /* 0x00000007020b7224 */ /* 0x002fe400078e02ff */
[----:B------:R-:W-:-:S04]  /*12dc0*/  IMAD.MOV.U32 R2, RZ, RZ, RZ ;  /* 0x000000ffff027224 */ /* 0x000fc800078e00ff */
[----:B------:R-:W-:Y:S01]  /*12dd0*/  IMAD.HI.U32 R11, R3, R11, R2 ;  /* 0x0000000b030b7227 */ /* 0x000fe200078e0002 */
[----:B------:R-:W-:Y:S02]  /*12de0*/  IABS R2, R6 ;  /* 0x0000000600027213 */ /* 0x000fe40000000000 */
[----:B------:R-:W-:-:S03]  /*12df0*/  IABS R3, R9 ;  /* 0x0000000900037213 */ /* 0x000fc60000000000 */
[----:B------:R-:W-:-:S04]  /*12e00*/  IMAD.MOV R2, RZ, RZ, -R2 ;  /* 0x000000ffff027224 */ /* 0x000fc800078e0a02 */
[----:B------:R-:W-:Y:S02]  /*12e10*/  IMAD.MOV.U32 R9, RZ, RZ, R2 ;  /* 0x000000ffff097224 */ /* 0x000fe400078e0002 */
[----:B------:R-:W-:-:S04]  /*12e20*/  IMAD.HI.U32 R2, R11, R3, RZ ;  /* 0x000000030b027227 */ /* 0x000fc800078e00ff */
[----:B------:R-:W-:-:S05]  /*12e30*/  IMAD R3, R2, R9, R3 ;  /* 0x0000000902037224 */ /* 0x000fca00078e0203 */
[----:B------:R-:W-:-:S13]  /*12e40*/  ISETP.GT.U32.AND P3, PT, R7, R3, PT ;  /* 0x000000030700720c */ /* 0x000fda0003f64070 */
[----:B------:R-:W-:Y:S01]  /*12e50*/  @!P3 IMAD.IADD R3, R3, 0x1, -R7 ;  /* 0x000000010303b824 */ /* 0x000fe200078e0a07 */
[----:B------:R-:W-:Y:S02]  /*12e60*/  @!P3 IADD3 R2, R2, 0x1, RZ ;  /* 0x000000010202b810 */ /* 0x000fe40007ffe0ff */
[----:B------:R-:W-:Y:S02]  /*12e70*/  ISETP.NE.AND P3, PT, R6, RZ, PT ;  /* 0x000000ff0600720c */ /* 0x000fe40003f65270 */
[----:B------:R-:W-:-:S13]  /*12e80*/  ISETP.GE.U32.AND P0, PT, R3, R7, PT ;  /* 0x000000070300720c */ /* 0x000fda0003f06070 */
[----:B------:R-:W-:-:S04]  /*12e90*/  @P0 VIADD R2, R2, 0x1 ;  /* 0x0000000102020836 */ /* 0x000fc80000000000 */
[----:B------:R-:W-:Y:S01]  /*12ea0*/  @!P4 IMAD.MOV R2, RZ, RZ, -R2 ;  /* 0x000000ffff02c224 */ /* 0x000fe200078e0a02 */
[----:B------:R-:W-:-:S07]  /*12eb0*/  @!P3 LOP3.LUT R2, RZ, R6, RZ, 0x33, !PT ;  /* 0x00000006ff02b212 */ /* 0x000fce00078e33ff */
.L_x_429:
[----:B------:R-:W-:Y:S05]  /*12ec0*/  BSYNC B0 ;  /* 0x0000000000007941 */ /* 0x000fea0003800000 */
.L_x_428:
[-C--:B------:R-:W-:Y:S01]  /*12ed0*/  IMAD R3, R20, R2.reuse, RZ ;  /* 0x0000000214037224 */ /* 0x080fe200078e02ff */
[----:B------:R-:W-:Y:S04]  /*12ee0*/  BSSY B0, `(.L_x_430) ;  /* 0x00000d5000007945 */ /* 0x000fe80003800000 */
[C---:B------:R-:W-:Y:S01]  /*12ef0*/  VIADDMNMX R2, R3.reuse, R2, R4, PT ;  /* 0x0000000203027246 */ /* 0x040fe20003800104 */
[----:B------:R-:W-:-:S04]  /*12f00*/  IMAD R3, R3, 0xa0, -R10 ;  /* 0x000000a003037824 */ /* 0x000fc800078e0a0a */
[----:B------:R-:W-:Y:S01]  /*12f10*/  IMAD R2, R2, 0xa0, -R10 ;  /* 0x000000a002027824 */ /* 0x000fe200078e0a0a */
[----:B------:R-:W-:-:S04]  /*12f20*/  VIMNMX R3, RZ, R3, !PT ;  /* 0x00000003ff037248 */ /* 0x000fc80007fe0100 */
[----:B------:R-:W-:-:S04]  /*12f30*/  VIMNMX R2, R2, R8, PT ;  /* 0x0000000802027248 */ /* 0x000fc80003fe0100 */
[----:B------:R-:W-:-:S13]  /*12f40*/  ISETP.GT.AND P0, PT, R2, R3, PT ;  /* 0x000000030200720c */ /* 0x000fda0003f04270 */
[----:B------:R-:W-:Y:S02]  /*12f50*/  @P0 VIADD R6, R2, 0x9f ;  /* 0x0000009f02060836 */ /* 0x000fe40000000000 */
[----:B------:R-:W-:-:S04]  /*12f60*/  IMAD.WIDE.U32 R2, R3, -0x33333333, RZ ;  /* 0xcccccccd03027825 */ /* 0x000fc800078e00ff */
[----:B------:R-:W-:Y:S01]  /*12f70*/  @P0 IMAD.HI R2, R6, 0x66666667, RZ ;  /* 0x6666666706020827 */ /* 0x000fe200078e02ff */
[----:B------:R-:W-:-:S04]  /*12f80*/  SHF.R.U32.HI R3, RZ, 0x7, R3 ;  /* 0x00000007ff037819 */ /* 0x000fc80000011603 */
[----:B------:R-:W-:Y:S01]  /*12f90*/  @P0 SHF.R.U32.HI R7, RZ, 0x1f, R2 ;  /* 0x0000001fff070819 */ /* 0x000fe20000011602 */
[----:B------:R-:W-:-:S03]  /*12fa0*/  IMAD.MOV.U32 R6, RZ, RZ, R3 ;  /* 0x000000ffff067224 */ /* 0x000fc600078e0003 */
[----:B------:R-:W-:Y:S02]  /*12fb0*/  @P0 LEA.HI.SX32 R6, R2, R7, 0x1a ;  /* 0x0000000702060211 */ /* 0x000fe400078fd2ff */
[----:B------:R-:W-:Y:S02]  /*12fc0*/  PLOP3.LUT P0, PT, PT, PT, PT, 0x80, 0x0 ;  /* 0x000000000000781c */ /* 0x000fe40003f0f070 */
[----:B------:R-:W-:-:S13]  /*12fd0*/  ISETP.GT.AND P3, PT, R6, R3, PT ;  /* 0x000000030600720c */ /* 0x000fda0003f64270 */
[----:B------:R-:W-:Y:S05]  /*12fe0*/  @!P3 BRA `(.L_x_431) ;  /* 0x0000000c0010b947 */ /* 0x000fea0003800000 */
[----:B------:R-:W-:Y:S01]  /*12ff0*/  UMOV UR4, 0xffffffff ;  /* 0xffffffff00047882 */ /* 0x000fe20000000000 */
[----:B------:R-:W-:Y:S02]  /*13000*/  SEL R2, R26, RZ, !P2 ;  /* 0x000000ff1a027207 */ /* 0x000fe40005000000 */
[----:B------:R-:W-:Y:S05]  /*13010*/  BRA.DIV UR4, `(.L_x_432) ;  /* 0x0000005204187947 */ /* 0x000fea000b800000 */
[----:B------:R-:W0:Y:S02]  /*13020*/  S2R R7, SR_TID.X ;  /* 0x0000000000077919 */ /* 0x000e240000002100 */
[----:B0-----:R-:W-:-:S04]  /*13030*/  SHF.R.U32.HI R7, RZ, 0x5, R7 ;  /* 0x00000005ff077819 */ /* 0x001fc80000011607 */
[----:B------:R-:W-:-:S05]  /*13040*/  LOP3.LUT R7, R7, 0x3, RZ, 0xc0, !PT ;  /* 0x0000000307077812 */ /* 0x000fca00078ec0ff */
[----:B------:R0:W2:Y:S02]  /*13050*/  SHFL.IDX PT, R14, R7, RZ, 0x1f ;  /* 0x00001fff070e7589 */ /* 0x0000a400000e0000 */
.L_x_563:
[----:B--2---:R-:W-:Y:S02]  /*13060*/  ISETP.NE.AND P0, PT, R14, RZ, PT ;  /* 0x000000ff0e00720c */ /* 0x004fe40003f05270 */
[----:B------:R-:W-:-:S11]  /*13070*/  PLOP3.LUT P6, PT, PT, PT, PT, 0x8, 0x0 ;  /* 0x000000000000781c */ /* 0x000fd60003fce170 */
[----:B------:R-:W-:Y:S05]  /*13080*/  @P0 BRA `(.L_x_433) ;  /* 0x00000000000c0947 */ /* 0x000fea0003800000 */
[----:B------:R-:W-:-:S03]  /*13090*/  UMOV UR4, 0xffffffff ;  /* 0xffffffff00047882 */ /* 0x000fc60000000000 */
[----:B------:R-:W-:Y:S05]  /*130a0*/  BRA.DIV UR4, `(.L_x_434) ;  /* 0x0000005204287947 */ /* 0x000fea000b800000 */
[----:B------:R-:W-:-:S13]  /*130b0*/  ELECT P6, URZ, PT ;  /* 0x00000000003f782f */ /* 0x000fda00038c0000 */
.L_x_433:
[----:B0-----:R-:W2:Y:S01]  /*130c0*/  LDL R7, [R1+0x40] ;  /* 0x0000400001077983 */ /* 0x001ea20000100800 */
[----:B------:R-:W-:Y:S01]  /*130d0*/  BSSY B1, `(.L_x_435) ;  /* 0x0000008000017945 */ /* 0x000fe20003800000 */
[----:B--2---:R-:W-:-:S05]  /*130e0*/  VIADD R7, R7, 0x1 ;  /* 0x0000000107077836 */ /* 0x004fca0000000000 */
[----:B------:R-:W-:-:S04]  /*130f0*/  LEA.HI R8, R7, R7, RZ, 0x1 ;  /* 0x0000000707087211 */ /* 0x000fc800078f08ff */
[----:B------:R-:W-:-:S05]  /*13100*/  LOP3.LUT R8, R8, 0xfffffffe, RZ, 0xc0, !PT ;  /* 0xfffffffe08087812 */ /* 0x000fca00078ec0ff */
[----:B------:R-:W-:-:S05]  /*13110*/  IMAD.IADD R7, R7, 0x1, -R8 ;  /* 0x0000000107077824 */ /* 0x000fca00078e0a08 */
[----:B------:R-:W-:-:S04]  /*13120*/  SHF.L.U32 R7, R7, 0x1f, RZ ;  /* 0x0000001f07077819 */ /* 0x000fc800000006ff */
[----:B------:R-:W0:Y:S02]  /*13130*/  SYNCS.PHASECHK.TRANS64.TRYWAIT P0, [R18+URZ+0x13220], R7 ;  /* 0x01322007120075a7 */ /* 0x000e24000800017f */
[----:B0-----:R-:W-:Y:S05]  /*13140*/  @!P0 BRA `(.L_x_436) ;  /* 0x0000005000208947 */ /* 0x001fea0003800000 */
.L_x_566:
[----:B------:R-:W-:Y:S05]  /*13150*/  BSYNC B1 ;  /* 0x0000000000017941 */ /* 0x000fea0003800000 */
.L_x_435:
[----:B------:R-:W-:Y:S04]  /*13160*/  BSSY B1, `(.L_x_437) ;  /* 0x000004d000017945 */ /* 0x000fe80003800000 */
[----:B------:R-:W-:Y:S05]  /*13170*/  @!P6 BRA `(.L_x_438) ;  /* 0x00000004002ce947 */ /* 0x000fea0003800000 */
[----:B0-----:R-:W-:Y:S01]  /*13180*/  IMAD R7, R23, 0x8, R18 ;  /* 0x0000000817077824 */ /* 0x001fe200078e0212 */
[----:B-1----:R-:W-:Y:S01]  /*13190*/  SHF.L.U32 R11, R29, 0x1f, RZ ;  /* 0x0000001f1d0b7819 */ /* 0x002fe200000006ff */
[----:B------:R-:W0:Y:S01]  /*131a0*/  S2R R8, SR_TID.X ;  /* 0x0000000000087919 */ /* 0x000e220000002100 */
[----:B------:R-:W-:Y:S02]  /*131b0*/  BSSY B2, `(.L_x_439) ;  /* 0x0000005000027945 */ /* 0x000fe40003800000 */
[----:B------:R-:W1:Y:S01]  /*131c0*/  SYNCS.PHASECHK.TRANS64.TRYWAIT P0, [R7+URZ+0x132a0], R11 ;  /* 0x0132a00b070075a7 */ /* 0x000e62000800017f */
[----:B0-----:R-:W-:-:S04]  /*131d0*/  LOP3.LUT R8, R8, 0x7f, RZ, 0xc0, !PT ;  /* 0x0000007f08087812 */ /* 0x001fc800078ec0ff */
[----:B------:R-:W-:Y:S01]  /*131e0*/  ISETP.NE.AND P2, PT, R8, RZ, PT ;  /* 0x000000ff0800720c */ /* 0x000fe20003f45270 */
[----:B-1----:R-:W-:-:S12]  /*131f0*/  @!P0 BRA `(.L_x_440) ;  /* 0x0000005000088947 */ /* 0x002fd80003800000 */
.L_x_567:
[----:B------:R-:W-:Y:S05]  /*13200*/  BSYNC B2 ;  /* 0x0000000000027941 */ /* 0x000fea0003800000 */
.L_x_439:
[----:B------:R-:W-:Y:S04]  /*13210*/  BSSY B2, `(.L_x_441) ;  /* 0x0000009000027945 */ /* 0x000fe80003800000 */
[----:B------:R-:W-:Y:S05]  /*13220*/  @P2 BRA `(.L_x_442) ;  /* 0x00000000001c2947 */ /* 0x000fea0003800000 */
[----:B------:R-:W1:Y:S02]  /*13230*/  S2R R8, SR_TID.X ;  /* 0x0000000000087919 */ /* 0x000e640000002100 */
[----:B-1----:R-:W-:Y:S01]  /*13240*/  LOP3.LUT R9, R8, 0x1f, RZ, 0xc0, !PT ;  /* 0x0000001f08097812 */ /* 0x002fe200078ec0ff */
[----:B------:R-:W-:-:S03]  /*13250*/  IMAD.MOV.U32 R8, RZ, RZ, 0x2800 ;  /* 0x00002800ff087424 */ /* 0x000fc600078e00ff */
[----:B------:R-:W-:Y:S01]  /*13260*/  ISETP.NE.AND P0, PT, R9, RZ, PT ;  /* 0x000000ff0900720c */ /* 0x000fe20003f05270 */
[----:B------:R1:W-:-:S12]  /*13270*/  SYNCS.ARRIVE.TRANS64 RZ, [R7+URZ+0x13290], R8 ;  /* 0x0132900807ff79a7 */ /* 0x0003d8000800003f */
[----:B-1----:R-:W-:Y:S05]  /*13280*/  @!P0 BRA `(.L_x_442) ;  /* 0x0000000000048947 */ /* 0x002fea0003800000 */
[----:B------:R-:W-:Y:S01]  /*13290*/  BPT.TRAP 0x1 ;  /* 0x000000040000795c */ /* 0x000fe20000300000 */
.L_x_442:
[----:B------:R-:W-:Y:S05]  /*132a0*/  BSYNC B2 ;  /* 0x0000000000027941 */ /* 0x000fea0003800000 */
.L_x_441:
[----:B------:R-:W-:Y:S01]  /*132b0*/  IMAD.MOV.U32 R13, RZ, RZ, RZ ;  /* 0x000000ffff0d7224 */ /* 0x000fe200078e00ff */
[----:B------:R-:W-:Y:S01]  /*132c0*/  UIADD3 UR4, UP0, UR38, 0x570, URZ ;  /* 0x0000057026047890 */ /* 0x000fe2000ff1e03f */
[----:B------:R-:W-:Y:S01]  /*132d0*/  IMAD R8, R6, 0xa0, R0 ;  /* 0x000000a006087824 */ /* 0x000fe200078e0200 */
[----:B------:R-:W-:Y:S01]  /*132e0*/  PLOP3.LUT P0, PT, PT, PT, PT, 0x80, 0x0 ;  /* 0x000000000000781c */ /* 0x000fe20003f0f070 */
[----:B------:R-:W-:Y:S01]  /*132f0*/  IMAD R12, R23, 0x2800, R18 ;  /* 0x00002800170c7824 */ /* 0x000fe200078e0212 */
[----:B------:R-:W-:Y:S01]  /*13300*/  R2UR UR10, R13 ;  /* 0x000000000d0a72ca */ /* 0x000fe200000e0000 */
[----:B------:R-:W-:Y:S01]  /*13310*/  VIADD R9, R7, 0x13290 ;  /* 0x0001329007097836 */ /* 0x000fe20000000000 */
[----:B------:R-:W-:Y:S01]  /*13320*/  IADD3 R8, R8, -0xa0, RZ ;  /* 0xffffff6008087810 */ /* 0x000fe20007ffe0ff */
[----:B------:R-:W-:Y:S01]  /*13330*/  VIADD R10, R12, 0xe000 ;  /* 0x0000e0000c0a7836 */ /* 0x000fe20000000000 */
[----:B------:R-:W-:Y:S01]  /*13340*/  UIADD3.X UR5, URZ, UR39, URZ, UP0, !UPT ;  /* 0x000000273f057290 */ /* 0x000fe200087fe43f */
[----:B------:R-:W-:Y:S01]  /*13350*/  UMOV UR6, 0x0 ;  /* 0x0000000000067882 */ /* 0x000fe20000000000 */
[----:B------:R-:W-:-:S10]  /*13360*/  UMOV UR7, 0x12f00000 ;  /* 0x12f0000000077882 */ /* 0x000fd40000000000 */
.L_x_443:
[----:B------:R-:W-:-:S13]  /*13370*/  @P0 ELECT P3, URZ, PT ;  /* 0x00000000003f082f */ /* 0x000fda0003860000 */
[----:B------:R-:W-:Y:S02]  /*13380*/  @P3 R2UR UR13, R2 ;  /* 0x00000000020d32ca */ /* 0x000fe400000e0000 */
[----:B------:R-:W-:Y:S02]  /*13390*/  @P3 R2UR UR12, R16 ;  /* 0x00000000100c32ca */ /* 0x000fe400000e0000 */
[----:B------:R-:W-:Y:S02]  /*133a0*/  @P3 R2UR UR11, R8 ;  /* 0x00000000080b32ca */ /* 0x000fe400000e0000 */
[----:B------:R-:W-:Y:S02]  /*133b0*/  @P3 R2UR UR9, R9 ;  /* 0x00000000090932ca */ /* 0x000fe400000e0000 */
[----:B------:R-:W-:Y:S02]  /*133c0*/  @P3 R2UR UR8, R10 ;  /* 0x000000000a0832ca */ /* 0x000fe400000e0000 */
[----:B------:R-:W-:-:S02]  /*133d0*/  @P3 PLOP3.LUT P0, PT, P3, PT, PT, 0x8, 0x0 ;  /* 0x000000000000381c */ /* 0x000fc40001f0e170 */
[----:B------:R-:W-:-:S09]  /*133e0*/  PLOP3.LUT P3, PT, PT, PT, PT, 0x8, 0x0 ;  /* 0x000000000000781c */ /* 0x000fd20003f6e170 */
[----:B------:R1:W-:Y:S02]  /*133f0*/  UTMALDG.4D [UR8], [UR4], desc[UR6] ;  /* 0x00000608040075b4 */ /* 0x0003e40008019000 */
[----:B-1----:R-:W-:Y:S05]  /*13400*/  @P0 BRA.U.ANY `(.L_x_443) ;  /* 0xfffffffd00d80947 */ /* 0x002fea000393ffff */
[----:B------:R-:W1:Y:S01]  /*13410*/  SYNCS.PHASECHK.TRANS64.TRYWAIT P0, [R7+URZ+0x132c0], R11 ;  /* 0x0132c00b070075a7 */ /* 0x000e62000800017f */
[----:B------:R-:W-:Y:S04]  /*13420*/  BSSY B2, `(.L_x_444) ;  /* 0x0000002000027945 */ /* 0x000fe80003800000 */
[----:B-1----:R-:W-:Y:S05]  /*13430*/  @!P0 BRA `(.L_x_445) ;  /* 0x0000004c008c8947 */ /* 0x002fea0003800000 */
.L_x_568:
[----:B------:R-:W-:Y:S05]  /*13440*/  BSYNC B2 ;  /* 0x0000000000027941 */ /* 0x000fea0003800000 */
.L_x_444:
[----:B------:R-:W-:Y:S01]  /*13450*/  BSSY B2, `(.L_x_446) ;  /* 0x000000b000027945 */ /* 0x000fe20003800000 */
[----:B------:R-:W-:Y:S02]  /*13460*/  IMAD.MOV.U32 R10, RZ, RZ, 0x0 ;  /* 0x00000000ff0a7424 */ /* 0x000fe400078e00ff */
[----:B01----:R-:W-:Y:S01]  /*13470*/  IMAD.MOV.U32 R11, RZ, RZ, 0x12f00000 ;  /* 0x12f00000ff0b7424 */ /* 0x003fe200078e00ff */
[----:B------:R-:W-:Y:S06]  /*13480*/  @P2 BRA `(.L_x_447) ;  /* 0x00000000001c2947 */ /* 0x000fec0003800000 */
[----:B------:R-:W0:Y:S02]  /*13490*/  S2R R9, SR_TID.X ;  /* 0x0000000000097919 */ /* 0x000e240000002100 */
[----:B0-----:R-:W-:Y:S01]  /*134a0*/  LOP3.LUT R14, R9, 0x1f, RZ, 0xc0, !PT ;  /* 0x0000001f090e7812 */ /* 0x001fe200078ec0ff */
[----:B------:R-:W-:-:S03]  /*134b0*/  IMAD.MOV.U32 R9, RZ, RZ, 0x2800 ;  /* 0x00002800ff097424 */ /* 0x000fc600078e00ff */
[----:B------:R-:W-:Y:S01]  /*134c0*/  ISETP.NE.AND P0, PT, R14, RZ, PT ;  /* 0x000000ff0e00720c */ /* 0x000fe20003f05270 */
[----:B------:R0:W-:-:S12]  /*134d0*/  SYNCS.ARRIVE.TRANS64 RZ, [R7+URZ+0x132b0], R9 ;  /* 0x0132b00907ff79a7 */ /* 0x0001d8000800003f */
[----:B0-----:R-:W-:Y:S05]  /*134e0*/  @!P0 BRA `(.L_x_447) ;  /* 0x0000000000048947 */ /* 0x001fea0003800000 */
[----:B------:R-:W-:Y:S01]  /*134f0*/  BPT.TRAP 0x1 ;  /* 0x000000040000795c */ /* 0x000fe20000300000 */
.L_x_447:
[----:B------:R-:W-:Y:S05]  /*13500*/  BSYNC B2 ;  /* 0x0000000000027941 */ /* 0x000fea0003800000 */
.L_x_446:
        /* <DEDUP_REMOVED lines=8> */
.L_x_448:
        /* <DEDUP_REMOVED lines=9> */
[----:B--2---:R-:W-:Y:S05]  /*13620*/  @P0 BRA.U.ANY `(.L_x_448) ;  /* 0xfffffffd00d80947 */ /* 0x004fea000393ffff */
.L_x_438:
[----:B------:R-:W-:Y:S05]  /*13630*/  BSYNC B1 ;  /* 0x0000000000017941 */ /* 0x000fea0003800000 */
.L_x_437:
[----:B------:R-:W-:Y:S01]  /*13640*/  VIADD R6, R6, 0xfffffffe ;  /* 0xfffffffe06067836 */ /* 0x000fe20000000000 */
[----:B------:R-:W-:Y:S01]  /*13650*/  PLOP3.LUT P0, PT, PT, PT, PT, 0x8, 0x0 ;  /* 0x000000000000781c */ /* 0x000fe20003f0e170 */
[----:B------:R-:W-:-:S03]  /*13660*/  VIADD R23, R23, 0x1 ;  /* 0x0000000117177836 */ /* 0x000fc60000000000 */
[----:B------:R-:W-:Y:S02]  /*13670*/  ISETP.GE.AND P3, PT, R6, R3, PT ;  /* 0x000000030600720c */ /* 0x000fe40003f66270 */
[----:B------:R-:W-:-:S04]  /*13680*/  ISETP.NE.AND P2, PT, R23, 0x2, PT ;  /* 0x000000021700780c */ /* 0x000fc80003f45270 */
[----:B0-----:R-:W-:Y:S02]  /*13690*/  SEL R7, RZ, 0x1, P2 ;  /* 0x00000001ff077807 */ /* 0x001fe40001000000 */
[----:B------:R-:W-:Y:S02]  /*136a0*/  SEL R23, R23, RZ, P2 ;  /* 0x000000ff17177207 */ /* 0x000fe40001000000 */
[----:B------:R-:W-:-:S03]  /*136b0*/  LOP3.LUT R29, R29, R7, RZ, 0x3c, !PT ;  /* 0x000000071d1d7212 */ /* 0x000fc600078e3cff */
[----:B------:R-:W-:Y:S05]  /*136c0*/  @!P3 BRA `(.L_x_431) ;  /* 0x000000040058b947 */ /* 0x000fea0003800000 */
.L_x_461:
[----:B------:R-:W-:Y:S05]  /*136d0*/  YIELD ;  /* 0x0000000000007946 */ /* 0x000fea0003800000 */
[----:B------:R-:W-:Y:S04]  /*136e0*/  BSSY B1, `(.L_x_449) ;  /* 0x000004c000017945 */ /* 0x000fe80003800000 */
[----:B------:R-:W-:Y:S05]  /*136f0*/  @!P6 BRA `(.L_x_450) ;  /* 0x000000040028e947 */ /* 0x000fea0003800000 */
[----:B------:R-:W0:Y:S01]  /*13700*/  S2R R7, SR_TID.X ;  /* 0x0000000000077919 */ /* 0x000e220000002100 */
[----:B------:R-:W-:Y:S01]  /*13710*/  SHF.L.U32 R8, R29, 0x1f, RZ ;  /* 0x0000001f1d087819 */ /* 0x000fe200000006ff */
[----:B------:R-:W-:Y:S01]  /*13720*/  BSSY B2, `(.L_x_451) ;  /* 0x0000006000027945 */ /* 0x000fe20003800000 */
[----:B0-----:R-:W-:Y:S02]  /*13730*/  LOP3.LUT R9, R7, 0x7f, RZ, 0xc0, !PT ;  /* 0x0000007f07097812 */ /* 0x001fe400078ec0ff */
[----:B------:R-:W-:Y:S02]  /*13740*/  LEA R7, R23, R18, 0x3 ;  /* 0x0000001217077211 */ /* 0x000fe400078e18ff */
[----:B------:R-:W-:Y:S02]  /*13750*/  ISETP.NE.AND P3, PT, R9, RZ, PT ;  /* 0x000000ff0900720c */ /* 0x000fe40003f65270 */
[----:B------:R-:W0:Y:S02]  /*13760*/  SYNCS.PHASECHK.TRANS64.TRYWAIT P2, [R7+URZ+0x132a0], R8 ;  /* 0x0132a008070075a7 */ /* 0x000e24000804017f */
[----:B0-----:R-:W-:Y:S09]  /*13770*/  @!P2 BRA `(.L_x_452) ;  /* 0x0000004800d0a947 */ /* 0x001ff20003800000 */
.L_x_569:
[----:B------:R-:W-:Y:S05]  /*13780*/  BSYNC B2 ;  /* 0x0000000000027941 */ /* 0x000fea0003800000 */
.L_x_451:
[----:B------:R-:W-:Y:S04]  /*13790*/  BSSY B2, `(.L_x_453) ;  /* 0x0000009000027945 */ /* 0x000fe80003800000 */
[----:B------:R-:W-:Y:S05]  /*137a0*/  @P3 BRA `(.L_x_454) ;  /* 0x00000000001c3947 */ /* 0x000fea0003800000 */
[----:B------:R-:W2:Y:S02]  /*137b0*/  S2R R9, SR_TID.X ;  /* 0x0000000000097919 */ /* 0x000ea40000002100 */
[----:B--2---:R-:W-:Y:S01]  /*137c0*/  LOP3.LUT R10, R9, 0x1f, RZ, 0xc0, !PT ;  /* 0x0000001f090a7812 */ /* 0x004fe200078ec0ff */
[----:B------:R-:W-:-:S03]  /*137d0*/  IMAD.MOV.U32 R9, RZ, RZ, 0x2800 ;  /* 0x00002800ff097424 */ /* 0x000fc600078e00ff */
[----:B------:R-:W-:Y:S01]  /*137e0*/  ISETP.NE.AND P2, PT, R10, RZ, PT ;  /* 0x000000ff0a00720c */ /* 0x000fe20003f45270 */
[----:B------:R2:W-:-:S12]  /*137f0*/  SYNCS.ARRIVE.TRANS64 RZ, [R7+URZ+0x13290], R9 ;  /* 0x0132900907ff79a7 */ /* 0x0005d8000800003f */
[----:B--2---:R-:W-:Y:S05]  /*13800*/  @!P2 BRA `(.L_x_454) ;  /* 0x000000000004a947 */ /* 0x004fea0003800000 */
[----:B------:R-:W-:Y:S01]  /*13810*/  BPT.TRAP 0x1 ;  /* 0x000000040000795c */ /* 0x000fe20000300000 */
.L_x_454:
[----:B------:R-:W-:Y:S05]  /*13820*/  BSYNC B2 ;  /* 0x0000000000027941 */ /* 0x000fea0003800000 */
.L_x_453:
[----:B------:R-:W-:Y:S01]  /*13830*/  IMAD.MOV.U32 R13, RZ, RZ, RZ ;  /* 0x000000ffff0d7224 */ /* 0x000fe200078e00ff */
[----:B------:R-:W-:Y:S01]  /*13840*/  UIADD3 UR4, UP0, UR38, 0x570, URZ ;  /* 0x0000057026047890 */ /* 0x000fe2000ff1e03f */
[----:B------:R-:W-:Y:S01]  /*13850*/  IMAD R9, R23, 0x2800, R18 ;  /* 0x0000280017097824 */ /* 0x000fe200078e0212 */
[----:B------:R-:W-:Y:S01]  /*13860*/  PLOP3.LUT P2, PT, PT, PT, PT, 0x80, 0x0 ;  /* 0x000000000000781c */ /* 0x000fe20003f4f070 */
[----:B------:R-:W-:Y:S01]  /*13870*/  IMAD R10, R6, 0xa0, R0 ;  /* 0x000000a0060a7824 */ /* 0x000fe200078e0200 */
[----:B------:R-:W-:Y:S01]  /*13880*/  R2UR UR10, R13 ;  /* 0x000000000d0a72ca */ /* 0x000fe200000e0000 */
[----:B-1----:R-:W-:Y:S01]  /*13890*/  VIADD R11, R7, 0x13290 ;  /* 0x00013290070b7836 */ /* 0x002fe20000000000 */
[----:B------:R-:W-:Y:S01]  /*138a0*/  UIADD3.X UR5, URZ, UR39, URZ, UP0, !UPT ;  /* 0x000000273f057290 */ /* 0x000fe200087fe43f */
[----:B------:R-:W-:Y:S01]  /*138b0*/  VIADD R12, R9, 0xe000 ;  /* 0x0000e000090c7836 */ /* 0x000fe20000000000 */
[----:B------:R-:W-:Y:S01]  /*138c0*/  UMOV UR6, 0x0 ;  /* 0x0000000000067882 */ /* 0x000fe20000000000 */
[----:B------:R-:W-:-:S10]  /*138d0*/  UMOV UR7, 0x12f00000 ;  /* 0x12f0000000077882 */ /* 0x000fd40000000000 */
.L_x_455:
        /* <DEDUP_REMOVED lines=13> */
.L_x_570:
[----:B------:R-:W-:Y:S05]  /*139b0*/  BSYNC B2 ;  /* 0x0000000000027941 */ /* 0x000fea0003800000 */
.L_x_456:
[----:B------:R-:W-:Y:S01]  /*139c0*/  BSSY B2, `(.L_x_458) ;  /* 0x000000b000027945 */ /* 0x000fe20003800000 */
[----:B------:R-:W-:Y:S02]  /*139d0*/  IMAD.MOV.U32 R14, RZ, RZ, 0x0 ;  /* 0x00000000ff0e7424 */ /* 0x000fe400078e00ff */
[----:B------:R-:W-:Y:S01]  /*139e0*/  IMAD.MOV.U32 R15, RZ, RZ, 0x12f00000 ;  /* 0x12f00000ff0f7424 */ /* 0x000fe200078e00ff */
[----:B------:R-:W-:Y:S06]  /*139f0*/  @P3 BRA `(.L_x_459) ;  /* 0x00000000001c3947 */ /* 0x000fec0003800000 */
[----:B------:R-:W2:Y:S01]  /*13a00*/  S2R R11, SR_TID.X ;  /* 0x00000000000b7919 */ /* 0x000ea20000002100 */
[----:B01----:R-:W-:-:S04]  /*13a10*/  IMAD.MOV.U32 R8, RZ, RZ, 0x2800 ;  /* 0x00002800ff087424 */ /* 0x003fc800078e00ff */
[----:B------:R3:W-:Y:S01]  /*13a20*/  SYNCS.ARRIVE.TRANS64 RZ, [R7+URZ+0x132b0], R8 ;  /* 0x0132b00807ff79a7 */ /* 0x0007e2000800003f */
[----:B--2---:R-:W-:-:S04]  /*13a30*/  LOP3.LUT R11, R11, 0x1f, RZ, 0xc0, !PT ;  /* 0x0000001f0b0b7812 */ /* 0x004fc800078ec0ff */
[----:B------:R-:W-:-:S13]  /*13a40*/  ISETP.NE.AND P2, PT, R11, RZ, PT ;  /* 0x000000ff0b00720c */ /* 0x000fda0003f45270 */
[----:B---3--:R-:W-:Y:S05]  /*13a50*/  @!P2 BRA `(.L_x_459) ;  /* 0x000000000004a947 */ /* 0x008fea0003800000 */
[----:B------:R-:W-:Y:S01]  /*13a60*/  BPT.TRAP 0x1 ;  /* 0x000000040000795c */ /* 0x000fe20000300000 */
.L_x_459:
[----:B------:R-:W-:Y:S05]  /*13a70*/  BSYNC B2 ;  /* 0x0000000000027941 */ /* 0x000fea0003800000 */
.L_x_458:
[----:B------:R-:W-:Y:S01]  /*13a80*/  R2UR UR10, R13 ;  /* 0x000000000d0a72ca */ /* 0x000fe200000e0000 */
[----:B------:R-:W-:Y:S01]  /*13a90*/  UIADD3 UR4, UP0, UR38, 0x670, URZ ;  /* 0x0000067026047890 */ /* 0x000fe2000ff1e03f */
[----:B------:R-:W-:Y:S01]  /*13aa0*/  R2UR UR6, R14 ;  /* 0x000000000e0672ca */ /* 0x000fe200000e0000 */
[----:B------:R-:W-:Y:S01]  /*13ab0*/  VIADD R9, R9, 0x6000 ;  /* 0x0000600009097836 */ /* 0x000fe20000000000 */
[----:B------:R-:W-:Y:S01]  /*13ac0*/  R2UR UR7, R15 ;  /* 0x000000000f0772ca */ /* 0x000fe200000e0000 */
[----:B01----:R-:W-:Y:S01]  /*13ad0*/  VIADD R7, R7, 0x132b0 ;  /* 0x000132b007077836 */ /* 0x003fe20000000000 */
[----:B------:R-:W-:Y:S01]  /*13ae0*/  PLOP3.LUT P2, PT, PT, PT, PT, 0x80, 0x0 ;  /* 0x000000000000781c */ /* 0x000fe20003f4f070 */
[----:B------:R-:W-:-:S12]  /*13af0*/  UIADD3.X UR5, URZ, UR39, URZ, UP0, !UPT ;  /* 0x000000273f057290 */ /* 0x000fd800087fe43f */
.L_x_460:
        /* <DEDUP_REMOVED lines=9> */
[----:B0-----:R-:W-:Y:S05]  /*13b90*/  @P2 BRA.U.ANY `(.L_x_460) ;  /* 0xfffffffd00d82947 */ /* 0x001fea000393ffff */
.L_x_450:
[----:B------:R-:W-:Y:S05]  /*13ba0*/  BSYNC B1 ;  /* 0x0000000000017941 */ /* 0x000fea0003800000 */
.L_x_449:
[C---:B------:R-:W-:Y:S01]  /*13bb0*/  ISETP.GT.AND P3, PT, R6.reuse, R3, PT ;  /* 0x000000030600720c */ /* 0x040fe20003f64270 */
[----:B------:R-:W-:Y:S01]  /*13bc0*/  VIADD R6, R6, 0xffffffff ;  /* 0xffffffff06067836 */ /* 0x000fe20000000000 */
[----:B------:R-:W-:-:S04]  /*13bd0*/  IADD3 R23, R23, 0x1, RZ ;  /* 0x0000000117177810 */ /* 0x000fc80007ffe0ff */
[----:B------:R-:W-:-:S04]  /*13be0*/  ISETP.NE.AND P2, PT, R23, 0x2, PT ;  /* 0x000000021700780c */ /* 0x000fc80003f45270 */
[----:B------:R-:W-:Y:S02]  /*13bf0*/  SEL R7, RZ, 0x1, P2 ;  /* 0x00000001ff077807 */ /* 0x000fe40001000000 */
[----:B------:R-:W-:Y:S02]  /*13c00*/  SEL R23, R23, RZ, P2 ;  /* 0x000000ff17177207 */ /* 0x000fe40001000000 */
[----:B------:R-:W-:Y:S01]  /*13c10*/  LOP3.LUT R29, R29, R7, RZ, 0x3c, !PT ;  /* 0x000000071d1d7212 */ /* 0x000fe200078e3cff */
[----:B------:R-:W-:Y:S06]  /*13c20*/  @P3 BRA `(.L_x_461) ;  /* 0xfffffff800a83947 */ /* 0x000fec000383ffff */
.L_x_431:
[----:B------:R-:W-:Y:S05]  /*13c30*/  BSYNC B0 ;  /* 0x0000000000007941 */ /* 0x000fea0003800000 */
.L_x_430:
[----:B------:R-:W-:Y:S05]  /*13c40*/  @!P0 WARPSYNC.ALL ;  /* 0x0000000000008948 */ /* 0x000fea0003800000 */
[----:B------:R-:W-:Y:S01]  /*13c50*/  @!P0 BAR.SYNC.DEFER_BLOCKING 0xc, 0x200 ;  /* 0x0308000000008b1d */ /* 0x000fe20000010000 */
[----:B------:R-:W-:-:S05]  /*13c60*/  IMAD.MOV.U32 R0, RZ, RZ, RZ ;  /* 0x000000ffff007224 */ /* 0x000fca00078e00ff */
[----:B------:R-:W-:Y:S04]  /*13c70*/  BSSY B0, `(.L_x_462) ;  /* 0x000001e000007945 */ /* 0x000fe80003800000 */
[----:B------:R-:W-:Y:S05]  /*13c80*/  @!P1 BRA `(.L_x_463) ;  /* 0x0000000000709947 */ /* 0x000fea0003800000 */
[----:B------:R-:W-:-:S13]  /*13c90*/  ISETP.NE.AND P0, PT, R5, RZ, PT ;  /* 0x000000ff0500720c */ /* 0x000fda0003f05270 */
[----:B------:R-:W0:Y:S02]  /*13ca0*/  @!P0 LDC R5, c[0x0][0x9f0] ;  /* 0x00027c00ff058b82 */ /* 0x000e240000000800 */
[-C--:B0-----:R-:W-:Y:S02]  /*13cb0*/  IABS R0, R5.reuse ;  /* 0x0000000500007213 */ /* 0x081fe40000000000 */
[----:B------:R-:W-:Y:S02]  /*13cc0*/  IABS R7, R5 ;  /* 0x0000000500077213 */ /* 0x000fe40000000000 */
[----:B------:R-:W0:Y:S03]  /*13cd0*/  I2F.RP R2, R0 ;  /* 0x0000000000027306 */ /* 0x000e260000209400 */
[----:B------:R-:W-:-:S05]  /*13ce0*/  IMAD.MOV R7, RZ, RZ, -R7 ;  /* 0x000000ffff077224 */ /* 0x000fca00078e0a07 */
[----:B0-----:R-:W0:Y:S02]  /*13cf0*/  MUFU.RCP R2, R2 ;  /* 0x0000000200027308 */ /* 0x001e240000001000 */
[----:B0-----:R-:W-:-:S06]  /*13d00*/  VIADD R2, R2, 0xffffffe ;  /* 0x0ffffffe02027836 */ /* 0x001fcc0000000000 */
[----:B------:R-:W0:Y:S02]  /*13d10*/  F2I.FTZ.U32.TRUNC.NTZ R3, R2 ;  /* 0x0000000200037305 */ /* 0x000e24000021f000 */
[----:B0-----:R-:W-:-:S04]  /*13d20*/  IMAD.MOV R2, RZ, RZ, -R3 ;  /* 0x000000ffff027224 */ /* 0x001fc800078e0a03 */
[----:B------:R-:W-:Y:S02]  /*13d30*/  IMAD R6, R2, R0, RZ ;  /* 0x0000000002067224 */ /* 0x000fe400078e02ff */
[----:B------:R-:W-:-:S04]  /*13d40*/  IMAD.MOV.U32 R2, RZ, RZ, RZ ;  /* 0x000000ffff027224 */ /* 0x000fc800078e00ff */
[----:B------:R-:W-:Y:S01]  /*13d50*/  IMAD.HI.U32 R2, R3, R6, R2 ;  /* 0x0000000603027227 */ /* 0x000fe200078e0002 */
[----:B------:R-:W-:-:S04]  /*13d60*/  IADD3 R6, R4, -0x1, R5 ;  /* 0xffffffff04067810 */ /* 0x000fc80007ffe005 */
[----:B------:R-:W-:Y:S02]  /*13d70*/  IABS R3, R6 ;  /* 0x0000000600037213 */ /* 0x000fe40000000000 */
[----:B------:R-:W-:-:S03]  /*13d80*/  LOP3.LUT R6, R6, R5, RZ, 0x3c, !PT ;  /* 0x0000000506067212 */ /* 0x000fc600078e3cff */
[----:B------:R-:W-:Y:S01]  /*13d90*/  IMAD.HI.U32 R2, R2, R3, RZ ;  /* 0x0000000302027227 */ /* 0x000fe200078e00ff */
[----:B------:R-:W-:-:S03]  /*13da0*/  ISETP.GE.AND P2, PT, R6, RZ, PT ;  /* 0x000000ff0600720c */ /* 0x000fc60003f46270 */
[----:B------:R-:W-:-:S05]  /*13db0*/  IMAD R3, R2, R7, R3 ;  /* 0x0000000702037224 */ /* 0x000fca00078e0203 */
[----:B------:R-:W-:-:S13]  /*13dc0*/  ISETP.GT.U32.AND P1, PT, R0, R3, PT ;  /* 0x000000030000720c */ /* 0x000fda0003f24070 */
[----:B------:R-:W-:Y:S02]  /*13dd0*/  @!P1 IMAD.IADD R3, R3, 0x1, -R0 ;  /* 0x0000000103039824 */ /* 0x000fe400078e0a00 */
[----:B------:R-:W-:Y:S01]  /*13de0*/  @!P1 VIADD R2, R2, 0x1 ;  /* 0x0000000102029836 */ /* 0x000fe20000000000 */
[----:B------:R-:W-:Y:S02]  /*13df0*/  ISETP.NE.AND P1, PT, R5, RZ, PT ;  /* 0x000000ff0500720c */ /* 0x000fe40003f25270 */
[----:B------:R-:W-:-:S13]  /*13e00*/  ISETP.GE.U32.AND P0, PT, R3, R0, PT ;  /* 0x000000000300720c */ /* 0x000fda0003f06070 */
[----:B------:R-:W-:-:S05]  /*13e10*/  @P0 VIADD R2, R2, 0x1 ;  /* 0x0000000102020836 */ /* 0x000fca0000000000 */
[----:B------:R-:W-:-:S05]  /*13e20*/  MOV R0, R2 ;  /* 0x0000000200007202 */ /* 0x000fca0000000f00 */
[----:B------:R-:W-:Y:S01]  /*13e30*/  @!P2 IMAD.MOV R0, RZ, RZ, -R0 ;  /* 0x000000ffff00a224 */ /* 0x000fe200078e0a00 */
[----:B------:R-:W-:-:S07]  /*13e40*/  @!P1 LOP3.LUT R0, RZ, R5, RZ, 0x33, !PT ;  /* 0x00000005ff009212 */ /* 0x000fce00078e33ff */
.L_x_463:
[----:B------:R-:W-:Y:S05]  /*13e50*/  BSYNC B0 ;  /* 0x0000000000007941 */ /* 0x000fea0003800000 */
.L_x_462:
[----:B------:R-:W-:-:S05]  /*13e60*/  IMAD R3, R20, R0, RZ ;  /* 0x0000000014037224 */ /* 0x000fca00078e02ff */
[----:B------:R-:W-:Y:S01]  /*13e70*/  VIADDMNMX R2, R3, R0, R4, PT ;  /* 0x0000000003027246 */ /* 0x000fe20003800104 */
[----:B------:R0:W-:Y:S03]  /*13e80*/  STL [R1], R3 ;  /* 0x0000000301007387 */ /* 0x0001e60000100800 */
[----:B------:R-:W-:Y:S01]  /*13e90*/  ISETP.GT.AND P0, PT, R2, R3, PT ;  /* 0x000000030200720c */ /* 0x000fe20003f04270 */
[----:B------:R0:W-:-:S12]  /*13ea0*/  STL [R1+0x20], R2 ;  /* 0x0000200201007387 */ /* 0x0001d80000100800 */
[----:B0-----:R-:W-:Y:S05]  /*13eb0*/  @P0 BRA `(.L_x_464) ;  /* 0x0000000000440947 */ /* 0x001fea0003800000 */
[----:B------:R-:W0:Y:S02]  /*13ec0*/  S2R R2, SR_TID.X ;  /* 0x0000000000027919 */ /* 0x000e240000002100 */
[----:B0-----:R-:W-:-:S04]  /*13ed0*/  LOP3.LUT R2, R2, 0x7f, RZ, 0xc0, !PT ;  /* 0x0000007f02027812 */ /* 0x001fc800078ec0ff */
[----:B------:R-:W-:-:S13]  /*13ee0*/  ISETP.NE.AND P0, PT, R2, RZ, PT ;  /* 0x000000ff0200720c */ /* 0x000fda0003f05270 */
[----:B------:R-:W-:Y:S05]  /*13ef0*/  @P0 BRA `(.L_x_465) ;  /* 0x0000002800ac0947 */ /* 0x000fea0003800000 */
[----:B------:R-:W0:Y:S01]  /*13f00*/  S2R R5, SR_LANEID ;  /* 0x0000000000057919 */ /* 0x000e220000000000 */
[----:B------:R-:W-:Y:S01]  /*13f10*/  VOTEU.ANY UR4, UPT, PT ;  /* 0x0000000000047886 */ /* 0x000fe200038e0100 */
[----:B------:R-:W2:Y:S01]  /*13f20*/  LDC.64 R2, c[0x0][0xc60] ;  /* 0x00031800ff027b82 */ /* 0x000ea20000000a00 */
[----:B------:R-:W0:Y:S02]  /*13f30*/  FLO.U32 R0, UR4 ;  /* 0x0000000400007d00 */ /* 0x000e2400080e0000 */
[----:B0-----:R-:W-:-:S06]  /*13f40*/  ISETP.EQ.U32.AND P0, PT, R0, R5, PT ;  /* 0x000000050000720c */ /* 0x001fcc0003f02070 */
[----:B------:R-:W2:Y:S07]  /*13f50*/  POPC R5, UR4 ;  /* 0x0000000400057d09 */ /* 0x000eae0008000000 */
[----:B--2---:R-:W2:Y:S01]  /*13f60*/  @P0 ATOMG.E.ADD.STRONG.GPU PT, R3, desc[UR40][R2.64], R5 ;  /* 0x00000005020309a8 */ /* 0x004ea200081ee1e8 */
[----:B------:R-:W0:Y:S02]  /*13f70*/  S2R R4, SR_LTMASK ;  /* 0x0000000000047919 */ /* 0x000e240000003900 */
[----:B0-----:R-:W-:-:S04]  /*13f80*/  LOP3.LUT R4, R4, UR4, RZ, 0xc0, !PT ;  /* 0x0000000404047c12 */ /* 0x001fc8000f8ec0ff */
[----:B------:R-:W0:Y:S01]  /*13f90*/  POPC R7, R4 ;  /* 0x0000000400077309 */ /* 0x000e220000000000 */
[----:B--2---:R-:W0:Y:S02]  /*13fa0*/  SHFL.IDX PT, R0, R3, R0, 0x1f ;  /* 0x00001f0003007589 */ /* 0x004e2400000e0000 */
[----:B0-----:R-:W-:Y:S01]  /*13fb0*/  IADD3 R24, R0, UR36, R7 ;  /* 0x0000002400187c10 */ /* 0x001fe2000fffe007 */
[----:B------:R-:W-:Y:S06]  /*13fc0*/  BRA `(.L_x_465) ;  /* 0x0000002800787947 */ /* 0x000fec0003800000 */
.L_x_464:
        /* <DEDUP_REMOVED lines=9> */
[----:B------:R-:W-:Y:S01]  /*14060*/  MOV R12, 0x1 ;  /* 0x00000001000c7802 */ /* 0x000fe20000000f00 */
[----:B------:R-:W0:Y:S01]  /*14070*/  LDC.64 R2, c[0x4][R2] ;  /* 0x0100000002027b82 */ /* 0x000e220000000a00 */
[----:B------:R-:W-:Y:S02]  /*14080*/  IMAD.U32 R5, RZ, RZ, UR7 ;  /* 0x00000007ff057e24 */ /* 0x000fe4000f8e00ff */
[----:B------:R-:W-:Y:S02]  /*14090*/  IMAD.U32 R6, RZ, RZ, UR8 ;  /* 0x00000008ff067e24 */ /* 0x000fe4000f8e00ff */
[----:B------:R-:W-:-:S02]  /*140a0*/  IMAD.U32 R7, RZ, RZ, UR9 ;  /* 0x00000009ff077e24 */ /* 0x000fc4000f8e00ff */
[----:B------:R-:W-:Y:S02]  /*140b0*/  IMAD.U32 R10, RZ, RZ, UR4 ;  /* 0x00000004ff0a7e24 */ /* 0x000fe4000f8e00ff */
[----:B-1----:R-:W-:Y:S02]  /*140c0*/  IMAD.U32 R11, RZ, RZ, UR5 ;  /* 0x00000005ff0b7e24 */ /* 0x002fe4000f8e00ff */
[----:B------:R-:W-:Y:S02]  /*140d0*/  IMAD.MOV.U32 R8, RZ, RZ, 0x70 ;  /* 0x00000070ff087424 */ /* 0x000fe400078e00ff */
[----:B------:R-:W-:-:S07]  /*140e0*/  IMAD.MOV.U32 R13, RZ, RZ, RZ ;  /* 0x000000ffff0d7224 */ /* 0x000fce00078e00ff */
[----:B------:R-:W-:-:S07]  /*140f0*/  LEPC R20, `(.L_x_467) ;  /* 0x000000001014794e */ /* 0x000fce0000000000 */
[----:B0-----:R-:W-:Y:S05]  /*14100*/  CALL.ABS.NOINC R2 ;  /* 0x0000000002007343 */ /* 0x001fea0003c00000 */
.L_x_467:
[----:B------:R-:W-:Y:S05]  /*14110*/  BSYNC B6 ;  /* 0x0000000000067941 */ /* 0x000fea0003800000 */
.L_x_466:
        /* <DEDUP_REMOVED lines=22> */
.L_x_469:
[----:B------:R-:W-:Y:S05]  /*14280*/  BSYNC B6 ;  /* 0x0000000000067941 */ /* 0x000fea0003800000 */
.L_x_468:
        /* <DEDUP_REMOVED lines=20> */
.L_x_471:
[----:B------:R-:W-:Y:S05]  /*143d0*/  BSYNC B6 ;  /* 0x0000000000067941 */ /* 0x000fea0003800000 */
.L_x_470:
        /* <DEDUP_REMOVED lines=8> */
[----:B------:R-:W-:Y:S01]  /*14460*/  MOV R13, RZ ;  /* 0x000000ff000d7202 */ /* 0x000fe20000000f00 */
[----:B------:R-:W0:Y:S01]  /*14470*/  LDC.64 R2, c[0x4][R2] ;  /* 0x0100000002027b82 */ /* 0x000e220000000a00 */
[----:B------:R-:W-:Y:S02]  /*14480*/  IMAD.U32 R5, RZ, RZ, UR5 ;  /* 0x00000005ff057e24 */ /* 0x000fe4000f8e00ff */
[----:B------:R-:W-:Y:S02]  /*14490*/  IMAD.U32 R6, RZ, RZ, UR6 ;  /* 0x00000006ff067e24 */ /* 0x000fe4000f8e00ff */
[----:B------:R-:W-:-:S02]  /*144a0*/  IMAD.U32 R7, RZ, RZ, UR7 ;  /* 0x00000007ff077e24 */ /* 0x000fc4000f8e00ff */
[----:B------:R-:W-:Y:S02]  /*144b0*/  IMAD.U32 R10, RZ, RZ, UR8 ;  /* 0x00000008ff0a7e24 */ /* 0x000fe4000f8e00ff */
[----:B-1----:R-:W-:Y:S02]  /*144c0*/  IMAD.U32 R11, RZ, RZ, UR9 ;  /* 0x00000009ff0b7e24 */ /* 0x002fe4000f8e00ff */
[----:B------:R-:W-:Y:S02]  /*144d0*/  IMAD.MOV.U32 R8, RZ, RZ, 0x70 ;  /* 0x00000070ff087424 */ /* 0x000fe400078e00ff */
[----:B------:R-:W-:-:S07]  /*144e0*/  IMAD.MOV.U32 R12, RZ, RZ, 0x1 ;  /* 0x00000001ff0c7424 */ /* 0x000fce00078e00ff */
[----:B------:R-:W-:-:S07]  /*144f0*/  LEPC R20, `(.L_x_473) ;  /* 0x000000001014794e */ /* 0x000fce0000000000 */
[----:B0-----:R-:W-:Y:S05]  /*14500*/  CALL.ABS.NOINC R2 ;  /* 0x0000000002007343 */ /* 0x001fea0003c00000 */
.L_x_473:
[----:B------:R-:W-:Y:S05]  /*14510*/  BSYNC B6 ;  /* 0x0000000000067941 */ /* 0x000fea0003800000 */
.L_x_472:
[----:B------:R-:W2:Y:S01]  /*14520*/  LDL.LU R20, [R1+0x4] ;  /* 0x0000040001147983 */ /* 0x000ea20000300800 */
[----:B------:R-:W-:Y:S02]  /*14530*/  ULDC.64 UR4, c[0x0][0x9f8] ;  /* 0x00027e0000047ab9 */ /* 0x000fe40000000a00 */
[----:B------:R-:W-:-:S04]  /*14540*/  ISETP.NE.U32.AND P0, PT, RZ, UR4, PT ;  /* 0x00000004ff007c0c */ /* 0x000fc8000bf05070 */
[----:B------:R-:W-:-:S13]  /*14550*/  ISETP.NE.AND.EX P0, PT, RZ, UR5, PT, P0 ;  /* 0x00000005ff007c0c */ /* 0x000fda000bf05300 */
[----:B------:R-:W-:-:S04]  /*14560*/  @P0 IADD3 R2, P1, R17, UR4, RZ ;  /* 0x0000000411020c10 */ /* 0x000fc8000ff3e0ff */
[----:B--2---:R-:W-:Y:S01]  /*14570*/  @P0 IADD3.X R3, R20, UR5, RZ, P1, !PT ;  /* 0x0000000514030c10 */ /* 0x004fe20008ffe4ff */
[----:B------:R-:W-:-:S04]  /*14580*/  ULDC.64 UR4, c[0x0][0xa08] ;  /* 0x0002820000047ab9 */ /* 0x000fc80000000a00 */
[----:B------:R0:W2:Y:S02]  /*14590*/  @P0 LDG.E R26, desc[UR40][R2.64] ;  /* 0x00000028021a0981 */ /* 0x0000a4000c1e1900 */
[----:B0-----:R-:W0:Y:S02]  /*145a0*/  LDC.64 R2, c[0x0][0x418] ;  /* 0x00010600ff027b82 */ /* 0x001e240000000a00 */
[----:B0-----:R-:W-:Y:S01]  /*145b0*/  LOP3.LUT P0, RZ, R2, UR4, RZ, 0xfc, !PT ;  /* 0x0000000402ff7c12 */ /* 0x001fe2000f80fcff */
[----:B------:R-:W-:-:S03]  /*145c0*/  UMOV UR4, 0xffffffff ;  /* 0xffffffff00047882 */ /* 0x000fc60000000000 */
[----:B------:R-:W-:Y:S02]  /*145d0*/  LOP3.LUT P0, RZ, R3, UR5, RZ, 0xfc, P0 ;  /* 0x0000000503ff7c12 */ /* 0x000fe4000800fcff */
[----:B--2---:R-:W-:Y:S02]  /*145e0*/  SHF.R.S32.HI R8, RZ, 0x1f, R26 ;  /* 0x0000001fff087819 */ /* 0x004fe4000001141a */
[----:B------:R-:W-:-:S03]  /*145f0*/  SEL R17, R26, RZ, !P0 ;  /* 0x000000ff1a117207 */ /* 0x000fc60004000000 */
[----:B------:R0:W-:Y:S01]  /*14600*/  STL [R1+0x4], R8 ;  /* 0x0000040801007387 */ /* 0x0001e20000100800 */
[----:B------:R-:W-:Y:S05]  /*14610*/  BRA.DIV UR4, `(.L_x_474) ;  /* 0x0000003e04507947 */ /* 0x000fea000b800000 */
[----:B------:R-:W2:Y:S02]  /*14620*/  S2R R0, SR_TID.X ;  /* 0x0000000000007919 */ /* 0x000ea40000002100 */
[----:B--2---:R-:W-:-:S04]  /*14630*/  SHF.R.U32.HI R0, RZ, 0x5, R0 ;  /* 0x00000005ff007819 */ /* 0x004fc80000011600 */
[----:B------:R-:W-:-:S05]  /*14640*/  LOP3.LUT R0, R0, 0x3, RZ, 0xc0, !PT ;  /* 0x0000000300007812 */ /* 0x000fca00078ec0ff */
[----:B------:R2:W3:Y:S02]  /*14650*/  SHFL.IDX PT, R14, R0, RZ, 0x1f ;  /* 0x00001fff000e7589 */ /* 0x0004e400000e0000 */
.L_x_573:
[----:B---3--:R-:W-:Y:S02]  /*14660*/  ISETP.NE.AND P0, PT, R14, RZ, PT ;  /* 0x000000ff0e00720c */ /* 0x008fe40003f05270 */
[----:B------:R-:W-:Y:S02]  /*14670*/  PLOP3.LUT P1, PT, PT, PT, PT, 0x8, 0x0 ;  /* 0x000000000000781c */ /* 0x000fe40003f2e170 */
[----:B------:R-:W-:-:S11]  /*14680*/  LOP3.LUT R22, R22, 0xfffffffe, RZ, 0xc0, !PT ;  /* 0xfffffffe16167812 */ /* 0x000fd600078ec0ff */
[----:B------:R-:W-:Y:S01]  /*14690*/  @P1 LOP3.LUT R22, R22, 0x1, RZ, 0xfc, !PT ;  /* 0x0000000116161812 */ /* 0x000fe200078efcff */
[----:B------:R-:W-:Y:S06]  /*146a0*/  @P0 BRA `(.L_x_475) ;  /* 0x0000000400500947 */ /* 0x000fec0003800000 */
[----:B------:R-:W-:-:S03]  /*146b0*/  UMOV UR4, 0xffffffff ;  /* 0xffffffff00047882 */ /* 0x000fc60000000000 */
[----:B------:R-:W-:Y:S05]  /*146c0*/  BRA.DIV UR4, `(.L_x_476) ;  /* 0x0000003e04587947 */ /* 0x000fea000b800000 */
[----:B------:R-:W-:-:S13]  /*146d0*/  ELECT P6, URZ, PT ;  /* 0x00000000003f782f */ /* 0x000fda00038c0000 */
.L_x_576:
[----:B------:R-:W-:Y:S05]  /*146e0*/  @!P6 BRA `(.L_x_475) ;  /* 0x000000040040e947 */ /* 0x000fea0003800000 */
[----:B--2---:R-:W2:Y:S01]  /*146f0*/  LDL R0, [R1+0x20] ;  /* 0x0000200001007983 */ /* 0x004ea20000100800 */
[----:B------:R-:W-:-:S04]  /*14700*/  ISETP.NE.U32.AND P0, PT, R2, RZ, PT ;  /* 0x000000ff0200720c */ /* 0x000fc80003f05070 */
[----:B------:R-:W-:Y:S01]  /*14710*/  ISETP.NE.AND.EX P0, PT, R3, RZ, PT, P0 ;  /* 0x000000ff0300720c */ /* 0x000fe20003f05300 */
[----:B--2---:R-:W-:-:S12]  /*14720*/  VIADD R0, R0, 0xffffffff ;  /* 0xffffffff00007836 */ /* 0x004fd80000000000 */
[----:B------:R-:W-:Y:S05]  /*14730*/  @!P0 BRA `(.L_x_477) ;  /* 0x0000000000448947 */ /* 0x000fea0003800000 */
[----:B------:R-:W2:Y:S01]  /*14740*/  LDC R7, c[0x0][0x43c] ;  /* 0x00010f00ff077b82 */ /* 0x000ea20000000800 */
[----:B------:R-:W-:Y:S01]  /*14750*/  ULDC.64 UR4, c[0x0][0x428] ;  /* 0x00010a0000047ab9 */ /* 0x000fe20000000a00 */
[----:B--2---:R-:W-:-:S13]  /*14760*/  ISETP.NE.AND P0, PT, R7, 0x1, PT ;  /* 0x000000010700780c */ /* 0x004fda0003f05270 */
[----:B------:R-:W2:Y:S02]  /*14770*/  @P0 LDC.64 R4, c[0x0][0x440] ;  /* 0x00011000ff040b82 */ /* 0x000ea40000000a00 */
[----:B--2---:R-:W-:-:S04]  /*14780*/  @P0 IMAD.HI.U32 R6, R0, R4, RZ ;  /* 0x0000000400060227 */ /* 0x004fc800078e00ff */
[----:B------:R-:W-:Y:S01]  /*14790*/  IMAD.MOV.U32 R4, RZ, RZ, R0 ;  /* 0x000000ffff047224 */ /* 0x000fe200078e0000 */
[----:B------:R-:W-:Y:S01]  /*147a0*/  @P0 SHF.R.U32.HI R4, RZ, R5, R6 ;  /* 0x00000005ff040219 */ /* 0x000fe20000011606 */
[----:B------:R-:W-:-:S04]  /*147b0*/  IMAD R6, R8, UR4, RZ ;  /* 0x0000000408067c24 */ /* 0x000fc8000f8e02ff */
[----:B------:R-:W-:Y:S02]  /*147c0*/  IMAD.MOV R5, RZ, RZ, -R4 ;  /* 0x000000ffff057224 */ /* 0x000fe400078e0a04 */
[----:B------:R-:W-:Y:S02]  /*147d0*/  IMAD R6, R26, UR5, R6 ;  /* 0x000000051a067c24 */ /* 0x000fe4000f8e0206 */
[----:B------:R-:W-:Y:S01]  /*147e0*/  IMAD R0, R7, R5, R0 ;  /* 0x0000000507007224 */ /* 0x000fe200078e0200 */
[----:B------:R-:W-:-:S03]  /*147f0*/  SHF.R.S32.HI R5, RZ, 0x1f, R4 ;  /* 0x0000001fff057819 */ /* 0x000fc60000011404 */
[----:B------:R-:W-:-:S04]  /*14800*/  IMAD.WIDE.U32 R4, R26, UR4, R4 ;  /* 0x000000041a047c25 */ /* 0x000fc8000f8e0004 */
[----:B------:R-:W-:Y:S01]  /*14810*/  IMAD.IADD R5, R5, 0x1, R6 ;  /* 0x0000000105057824 */ /* 0x000fe200078e0206 */
[----:B------:R-:W-:-:S04]  /*14820*/  LEA R2, P0, R4, R2, 0x2 ;  /* 0x0000000204027211 */ /* 0x000fc800078010ff */
[----:B------:R-:W-:-:S05]  /*14830*/  LEA.HI.X R3, R4, R3, R5, 0x2, P0 ;  /* 0x0000000304037211 */ /* 0x000fca00000f1405 */
[----:B------:R2:W5:Y:S04]  /*14840*/  LDG.E R17, desc[UR40][R2.64] ;  /* 0x0000002802117981 */ /* 0x000568000c1e1900 */
.L_x_477:
[----:B------:R-:W-:Y:S01]  /*14850*/  IMAD R4, R19, 0x8, R18 ;  /* 0x0000000813047824 */ /* 0x000fe200078e0212 */
[----:B--2---:R-:W-:Y:S01]  /*14860*/  SHF.L.U32 R3, R28, 0x1f, RZ ;  /* 0x0000001f1c037819 */ /* 0x004fe200000006ff */
[----:B------:R-:W2:Y:S03]  /*14870*/  S2R R2, SR_TID.X ;  /* 0x0000000000027919 */ /* 0x000ea60000002100 */
[----:B------:R-:W3:Y:S01]  /*14880*/  SYNCS.PHASECHK.TRANS64.TRYWAIT P0, [R4+URZ+0x13280], R3 ;  /* 0x01328003040075a7 */ /* 0x000ee2000800017f */
[----:B--2---:R-:W-:-:S04]  /*14890*/  LOP3.LUT R2, R2, 0x7f, RZ, 0xc0, !PT ;  /* 0x0000007f02027812 */ /* 0x004fc800078ec0ff */
[----:B------:R-:W-:Y:S01]  /*148a0*/  ISETP.NE.AND P1, PT, R2, RZ, PT ;  /* 0x000000ff0200720c */ /* 0x000fe20003f25270 */
[----:B---3--:R-:W-:-:S12]  /*148b0*/  @!P0 BRA `(.L_x_478) ;  /* 0x0000003800fc8947 */ /* 0x008fd80003800000 */
.L_x_577:
[----:B------:R-:W-:Y:S05]  /*148c0*/  @P1 BRA `(.L_x_479) ;  /* 0x00000000001c1947 */ /* 0x000fea0003800000 */
[----:B------:R-:W3:Y:S02]  /*148d0*/  S2R R2, SR_TID.X ;  /* 0x0000000000027919 */ /* 0x000ee40000002100 */
[----:B---3--:R-:W-:Y:S01]  /*148e0*/  LOP3.LUT R5, R2, 0x1f, RZ, 0xc0, !PT ;  /* 0x0000001f02057812 */ /* 0x008fe200078ec0ff */
[----:B------:R-:W-:-:S03]  /*148f0*/  IMAD.MOV.U32 R2, RZ, RZ, 0x2800 ;  /* 0x00002800ff027424 */ /* 0x000fc600078e00ff */
[----:B------:R-:W-:Y:S01]  /*14900*/  ISETP.NE.AND P0, PT, R5, RZ, PT ;  /* 0x000000ff0500720c */ /* 0x000fe20003f05270 */
[----:B------:R3:W-:-:S12]  /*14910*/  SYNCS.ARRIVE.TRANS64 RZ, [R4+URZ+0x13270], R2 ;  /* 0x0132700204ff79a7 */ /* 0x0007d8000800003f */
[----:B---3--:R-:W-:Y:S05]  /*14920*/  @!P0 BRA `(.L_x_479) ;  /* 0x0000000000048947 */ /* 0x008fea0003800000 */
[----:B------:R-:W-:Y:S01]  /*14930*/  BPT.TRAP 0x1 ;  /* 0x000000040000795c */ /* 0x000fe20000300000 */
.L_x_479:
[----:B------:R-:W3:Y:S01]  /*14940*/  LDL R5, [R1+0x8] ;  /* 0x0000080001057983 */ /* 0x000ee20000100800 */
[----:B------:R-:W-:Y:S01]  /*14950*/  IMAD R2, R19, 0x2800, R18 ;  /* 0x0000280013027824 */ /* 0x000fe200078e0212 */
[----:B------:R-:W-:Y:S01]  /*14960*/  R2UR UR9, R4 ;  /* 0x00000000040972ca */ /* 0x000fe200000e0000 */
[----:B------:R-:W-:Y:S01]  /*14970*/  UIADD3 UR4, UP0, UR38, 0x470, URZ ;  /* 0x0000047026047890 */ /* 0x000fe2000ff1e03f */
[----:B------:R-:W-:Y:S01]  /*14980*/  R2UR UR12, R16 ;  /* 0x00000000100c72ca */ /* 0x000fe200000e0000 */
[----:B------:R-:W-:Y:S01]  /*14990*/  UMOV UR6, 0x0 ;  /* 0x0000000000067882 */ /* 0x000fe20000000000 */
[----:B------:R-:W-:Y:S01]  /*149a0*/  R2UR UR8, R2 ;  /* 0x00000000020872ca */ /* 0x000fe200000e0000 */
[----:B------:R-:W-:Y:S01]  /*149b0*/  UIADD3.X UR5, URZ, UR39, URZ, UP0, !UPT ;  /* 0x000000273f057290 */ /* 0x000fe200087fe43f */
[----:B-----5:R-:W-:Y:S01]  /*149c0*/  R2UR UR13, R17 ;  /* 0x00000000110d72ca */ /* 0x020fe200000e0000 */
[----:B------:R-:W-:Y:S01]  /*149d0*/  UMOV UR7, 0x14f00000 ;  /* 0x14f0000000077882 */ /* 0x000fe20000000000 */
[----:B------:R-:W-:-:S05]  /*149e0*/  UMOV UR10, URZ ;  /* 0x0000003f000a7c82 */ /* 0x000fca0008000000 */
[----:B------:R-:W-:-:S04]  /*149f0*/  UIADD3 UR9, UR9, 0x13270, URZ ;  /* 0x0001327009097890 */ /* 0x000fc8000fffe03f */
[----:B------:R-:W-:Y:S01]  /*14a00*/  UIADD3 UR8, UR8, 0x6000, URZ ;  /* 0x0000600008087890 */ /* 0x000fe2000fffe03f */
[----:B---3--:R-:W-:-:S05]  /*14a10*/  IMAD R0, R0, 0xa0, R5 ;  /* 0x000000a000007824 */ /* 0x008fca00078e0205 */
[----:B------:R-:W-:-:S13]  /*14a20*/  R2UR UR11, R0 ;  /* 0x00000000000b72ca */ /* 0x000fda00000e0000 */
[----:B------:R3:W-:Y:S01]  /*14a30*/  UTMALDG.4D [UR8], [UR4], desc[UR6] ;  /* 0x00000608040075b4 */ /* 0x0007e20008019000 */
[----:B------:R-:W4:Y:S02]  /*14a40*/  SYNCS.PHASECHK.TRANS64.TRYWAIT P0, [R4+URZ+0x13240], R3 ;  /* 0x01324003040075a7 */ /* 0x000f24000800017f */
[----:B---34-:R-:W-:Y:S05]  /*14a50*/  @!P0 BRA `(.L_x_480) ;  /* 0x0000003800a88947 */ /* 0x018fea0003800000 */
.L_x_578:
        /* <DEDUP_REMOVED lines=8> */
.L_x_481:
        /* <DEDUP_REMOVED lines=8> */
[----:B------:R-:W-:Y:S01]  /*14b60*/  R2UR UR13, R17 ;  /* 0x00000000110d72ca */ /* 0x000fe200000e0000 */
[----:B------:R-:W-:Y:S01]  /*14b70*/  UMOV UR10, URZ ;  /* 0x0000003f000a7c82 */ /* 0x000fe20008000000 */
[----:B------:R-:W-:-:S02]  /*14b80*/  PLOP3.LUT P0, PT, PT, PT, PT, 0x80, 0x0 ;  /* 0x000000000000781c */ /* 0x000fc40003f0f070 */
[----:B------:R-:W-:Y:S01]  /*14b90*/  LOP3.LUT R22, R22, 0xfffffffe, RZ, 0xc0, !PT ;  /* 0xfffffffe16167812 */ /* 0x000fe200078ec0ff */
[----:B------:R-:W-:Y:S02]  /*14ba0*/  UIADD3 UR8, UR8, 0xe000, URZ ;  /* 0x0000e00008087890 */ /* 0x000fe4000fffe03f */
[----:B------:R-:W-:-:S08]  /*14bb0*/  UIADD3 UR9, UR9, 0x13230, URZ ;  /* 0x0001323009097890 */ /* 0x000fd0000fffe03f */
[----:B------:R-:W-:Y:S01]  /*14bc0*/  @P0 LOP3.LUT R22, R22, 0x1, RZ, 0xfc, !PT ;  /* 0x0000000116160812 */ /* 0x000fe200078efcff */
[----:B------:R4:W-:Y:S02]  /*14bd0*/  UTMALDG.4D [UR8], [UR4], desc[UR6] ;  /* 0x00000608040075b4 */ /* 0x0009e40008019000 */
[----:B----4-:R-:W-:-:S04]  /*14be0*/  NOP ;  /* 0x0000000000007918 */ /* 0x010fc80000000000 */
.L_x_475:
[----:B--23--:R-:W2:Y:S04]  /*14bf0*/  LDL.LU R4, [R1+0x18] ;  /* 0x0000180001047983 */ /* 0x00cea80000300800 */
[----:B------:R-:W3:Y:S04]  /*14c00*/  LDL.LU R6, [R1+0x14] ;  /* 0x0000140001067983 */ /* 0x000ee80000300800 */
[----:B------:R-:W4:Y:S01]  /*14c10*/  LDL.LU R3, [R1+0x30] ;  /* 0x0000300001037983 */ /* 0x000f220000300800 */
[----:B------:R-:W-:Y:S05]  /*14c20*/  WARPSYNC.ALL ;  /* 0x0000000000007948 */ /* 0x000fea0003800000 */
[----:B------:R-:W-:Y:S01]  /*14c30*/  ULDC.64 UR6, c[0x0][0xa00] ;  /* 0x0002800000067ab9 */ /* 0x000fe20000000a00 */
[----:B------:R-:W-:Y:S01]  /*14c40*/  ULDC.64 UR4, c[0x0][0x298] ;  /* 0x0000a60000047ab9 */ /* 0x000fe20000000a00 */
[----:B------:R-:W-:Y:S01]  /*14c50*/  VIADD R0, R18, 0xb000 ;  /* 0x0000b00012007836 */ /* 0x000fe20000000000 */
[----:B------:R-:W-:Y:S01]  /*14c60*/  BAR.SYNC.DEFER_BLOCKING 0x8, 0x200 ;  /* 0x0208000000007b1d */ /* 0x000fe20000010000 */
[----:B------:R-:W-:-:S03]  /*14c70*/  ISETP.NE.U32.AND P0, PT, RZ, UR6, PT ;  /* 0x00000006ff007c0c */ /* 0x000fc6000bf05070 */
[----:B------:R-:W-:Y:S02]  /*14c80*/  LOP3.LUT P1, RZ, R0, 0x1bf, RZ, 0xc0, !PT ;  /* 0x000001bf00ff7812 */ /* 0x000fe4000782c0ff */
[----:B------:R-:W-:Y:S01]  /*14c90*/  ISETP.NE.AND.EX P0, PT, RZ, UR7, PT, P0 ;  /* 0x00000007ff007c0c */ /* 0x000fe2000bf05300 */
[----:B------:R-:W-:Y:S01]  /*14ca0*/  BSSY B6, `(.L_x_482) ;  /* 0x000001d000067945 */ /* 0x000fe20003800000 */
[----:B--2---:R-:W-:Y:S02]  /*14cb0*/  SHF.R.S32.HI R2, RZ, 0x1f, R4 ;  /* 0x0000001fff027819 */ /* 0x004fe40000011404 */
[----:B---3--:R-:W-:-:S03]  /*14cc0*/  SEL R6, R6, RZ, !P0 ;  /* 0x000000ff06067207 */ /* 0x008fc60004000000 */
[----:B------:R-:W-:-:S04]  /*14cd0*/  IMAD R2, R2, UR4, RZ ;  /* 0x0000000402027c24 */ /* 0x000fc8000f8e02ff */
[C---:B------:R-:W-:Y:S01]  /*14ce0*/  IMAD R0, R4.reuse, UR5, R2 ;  /* 0x0000000504007c24 */ /* 0x040fe2000f8e0202 */
[----:B----4-:R-:W-:Y:S01]  /*14cf0*/  SEL R2, R3, RZ, !P0 ;  /* 0x000000ff03027207 */ /* 0x010fe20004000000 */
[----:B------:R-:W-:-:S04]  /*14d00*/  IMAD.WIDE.U32 R4, R4, UR4, RZ ;  /* 0x0000000404047c25 */ /* 0x000fc8000f8e00ff */
[----:B------:R-:W-:Y:S01]  /*14d10*/  IMAD.IADD R0, R5, 0x1, R0 ;  /* 0x0000000105007824 */ /* 0x000fe200078e0200 */
[----:B------:R2:W-:Y:S04]  /*14d20*/  STL.64 [R1+0x28], R4 ;  /* 0x0000280401007387 */ /* 0x0005e80000100a00 */
[----:B------:R2:W-:Y:S04]  /*14d30*/  STL [R1+0x14], R6 ;  /* 0x0000140601007387 */ /* 0x0005e80000100800 */
[----:B------:R2:W-:Y:S04]  /*14d40*/  STL [R1+0x30], R2 ;  /* 0x0000300201007387 */ /* 0x0005e80000100800 */
[----:B------:R2:W-:Y:S01]  /*14d50*/  STL [R1+0x18], R0 ;  /* 0x0000180001007387 */ /* 0x0005e20000100800 */
[----:B------:R-:W-:Y:S05]  /*14d60*/  @!P1 BRA `(.L_x_483) ;  /* 0x0000000000409947 */ /* 0x000fea0003800000 */
[----:B--2---:R-:W-:Y:S01]  /*14d70*/  MOV R2, 0x0 ;  /* 0x0000000000027802 */ /* 0x004fe20000000f00 */
[----:B------:R-:W-:Y:S01]  /*14d80*/  ULDC.64 UR4, c[0x4][0x98] ;  /* 0x0100260000047ab9 */ /* 0x000fe20000000a00 */
[----:B------:R-:W-:Y:S01]  /*14d90*/  ULDC.64 UR6, c[0x4][0xa0] ;  /* 0x0100280000067ab9 */ /* 0x000fe20000000a00 */
[----:B------:R-:W-:Y:S01]  /*14da0*/  ULDC.64 UR8, c[0x4][0x28] ;  /* 0x01000a0000087ab9 */ /* 0x000fe20000000a00 */
[----:B------:R-:W-:Y:S01]  /*14db0*/  MOV R4, UR4 ;  /* 0x0000000400047c02 */ /* 0x000fe20008000f00 */
[----:B------:R-:W-:Y:S01]  /*14dc0*/  IMAD.U32 R5, RZ, RZ, UR5 ;  /* 0x00000005ff057e24 */ /* 0x000fe2000f8e00ff */
[----:B------:R-:W2:Y:S01]  /*14dd0*/  LDC.64 R2, c[0x4][R2] ;  /* 0x0100000002027b82 */ /* 0x000ea20000000a00 */
[----:B------:R-:W-:Y:S02]  /*14de0*/  IMAD.U32 R6, RZ, RZ, UR6 ;  /* 0x00000006ff067e24 */ /* 0x000fe4000f8e00ff */
[----:B------:R-:W-:Y:S02]  /*14df0*/  IMAD.U32 R7, RZ, RZ, UR7 ;  /* 0x00000007ff077e24 */ /* 0x000fe4000f8e00ff */
[----:B------:R-:W-:-:S02]  /*14e00*/  IMAD.U32 R10, RZ, RZ, UR8 ;  /* 0x00000008ff0a7e24 */ /* 0x000fc4000f8e00ff */
[----:B-1----:R-:W-:Y:S02]  /*14e10*/  IMAD.U32 R11, RZ, RZ, UR9 ;  /* 0x00000009ff0b7e24 */ /* 0x002fe4000f8e00ff */
[----:B0-----:R-:W-:Y:S02]  /*14e20*/  IMAD.MOV.U32 R8, RZ, RZ, 0x70 ;  /* 0x00000070ff087424 */ /* 0x001fe400078e00ff */
[----:B------:R-:W-:Y:S02]  /*14e30*/  IMAD.MOV.U32 R12, RZ, RZ, 0x1 ;  /* 0x00000001ff0c7424 */ /* 0x000fe400078e00ff */
[----:B------:R-:W-:-:S07]  /*14e40*/  IMAD.MOV.U32 R13, RZ, RZ, RZ ;  /* 0x000000ffff0d7224 */ /* 0x000fce00078e00ff */
[----:B------:R-:W-:-:S07]  /*14e50*/  LEPC R20, `(.L_x_483) ;  /* 0x000000001014794e */ /* 0x000fce0000000000 */
[----:B--2---:R-:W-:Y:S05]  /*14e60*/  CALL.ABS.NOINC R2 ;  /* 0x0000000002007343 */ /* 0x004fea0003c00000 */
.L_x_483:
[----:B------:R-:W-:Y:S05]  /*14e70*/  BSYNC B6 ;  /* 0x0000000000067941 */ /* 0x000fea0003800000 */
.L_x_482:
[----:B------:R-:W3:Y:S01]  /*14e80*/  LDL.LU R20, [R1+0x18] ;  /* 0x0000180001147983 */ /* 0x000ee20000300800 */
[----:B------:R-:W4:Y:S01]  /*14e90*/  LDC R9, c[0x0][0x448] ;  /* 0x00011200ff097b82 */ /* 0x000f220000000800 */
[----:B------:R-:W-:Y:S01]  /*14ea0*/  ULDC.64 UR4, c[0x0][0x2d8] ;  /* 0x0000b60000047ab9 */ /* 0x000fe20000000a00 */
[----:B------:R-:W-:Y:S01]  /*14eb0*/  ULDC.64 UR6, c[0x0][0x2e0] ;  /* 0x0000b80000067ab9 */ /* 0x000fe20000000a00 */
[----:B--2---:R-:W3:Y:S01]  /*14ec0*/  LDL.LU.64 R2, [R1+0x28] ;  /* 0x0000280001027983 */ /* 0x004ee20000300a00 */
[----:B------:R-:W-:-:S03]  /*14ed0*/  ULDC.64 UR8, c[0x0][0x280] ;  /* 0x0000a00000087ab9 */ /* 0x000fc60000000a00 */
[----:B------:R-:W2:Y:S04]  /*14ee0*/  LDL.LU R21, [R1+0x30] ;  /* 0x0000300001157983 */ /* 0x000ea80000300800 */
[----:B------:R-:W2:Y:S04]  /*14ef0*/  LDL.LU R4, [R1+0x14] ;  /* 0x0000140001047983 */ /* 0x000ea80000300800 */
[----:B------:R0:W5:Y:S01]  /*14f00*/  LDL R10, [R1+0x34] ;  /* 0x00003400010a7983 */ /* 0x0001620000100800 */
[----:B----4-:R-:W-:-:S13]  /*14f10*/  ISETP.NE.AND P0, PT, R9, 0x1, PT ;  /* 0x000000010900780c */ /* 0x010fda0003f05270 */
[----:B------:R-:W4:Y:S08]  /*14f20*/  @P0 LDC R5, c[0x0][0x450] ;  /* 0x00011400ff050b82 */ /* 0x000f300000000800 */
[----:B0-----:R-:W0:Y:S01]  /*14f30*/  @P0 LDC R8, c[0x0][0x450] ;  /* 0x00011400ff080b82 */ /* 0x001e220000000800 */
[----:B---3--:R-:W-:Y:S02]  /*14f40*/  IMAD.MOV.U32 R3, RZ, RZ, R20 ;  /* 0x000000ffff037224 */ /* 0x008fe400078e0014 */
[----:B------:R-:W3:Y:S01]  /*14f50*/  S2R R20, SR_TID.X ;  /* 0x0000000000147919 */ /* 0x000ee20000002100 */
[----:B------:R-:W-:-:S04]  /*14f60*/  IMAD.WIDE.U32 R2, R16, UR4, R2 ;  /* 0x0000000410027c25 */ /* 0x000fc8000f8e0002 */
[----:B------:R-:W-:Y:S01]  /*14f70*/  IMAD R3, R16, UR5, R3 ;  /* 0x0000000510037c24 */ /* 0x000fe2000f8e0203 */
[----:B------:R-:W-:Y:S01]  /*14f80*/  ULDC.64 UR4, c[0x0][0x2d0] ;  /* 0x0000b40000047ab9 */ /* 0x000fe20000000a00 */
[----:B--2---:R-:W-:Y:S02]  /*14f90*/  IMAD R0, R21, UR6, RZ ;  /* 0x0000000615007c24 */ /* 0x004fe4000f8e02ff */
[----:B------:R-:W-:-:S04]  /*14fa0*/  IMAD.WIDE.U32 R2, R4, UR6, R2 ;  /* 0x0000000604027c25 */ /* 0x000fc8000f8e0002 */
[----:B------:R-:W-:Y:S01]  /*14fb0*/  IMAD R0, R4, UR7, R0 ;  /* 0x0000000704007c24 */ /* 0x000fe2000f8e0200 */
[----:B------:R-:W-:Y:S01]  /*14fc0*/  ULDC.64 UR6, c[0x0][0x2c8] ;  /* 0x0000b20000067ab9 */ /* 0x000fe20000000a00 */
[----:B------:R-:W2:Y:S02]  /*14fd0*/  @P0 LDC R4, c[0x0][0x44c] ;  /* 0x00011300ff040b82 */ /* 0x000ea40000000800 */
[----:B------:R-:W-:Y:S01]  /*14fe0*/  IMAD.IADD R3, R3, 0x1, R0 ;  /* 0x0000000103037824 */ /* 0x000fe200078e0200 */
[C---:B---3--:R-:W-:Y:S02]  /*14ff0*/  LOP3.LUT R21, R20.reuse, 0x7f, RZ, 0xc0, !PT ;  /* 0x0000007f14157812 */ /* 0x048fe400078ec0ff */
[----:B------:R-:W-:Y:S02]  /*15000*/  SHF.L.U32 R20, R20, 0x5, RZ ;  /* 0x0000000514147819 */ /* 0x000fe400000006ff */
[----:B------:R-:W-:-:S04]  /*15010*/  SHF.R.U32.HI R21, RZ, 0x2, R21 ;  /* 0x00000002ff157819 */ /* 0x000fc80000011615 */
[----:B------:R-:W-:-:S05]  /*15020*/  LOP3.LUT R20, R21, 0x60, R20, 0xf8, !PT ;  /* 0x0000006015147812 */ /* 0x000fca00078ef814 */
[----:B------:R-:W-:-:S04]  /*15030*/  IMAD R6, R25, 0xc0, R20 ;  /* 0x000000c019067824 */ /* 0x000fc800078e0214 */
[----:B--2---:R-:W-:-:S04]  /*15040*/  @P0 IMAD.HI.U32 R0, R6, R4, RZ ;  /* 0x0000000406000227 */ /* 0x004fc800078e00ff */
[----:B------:R-:W-:Y:S01]  /*15050*/  IMAD.MOV.U32 R4, RZ, RZ, R6 ;  /* 0x000000ffff047224 */ /* 0x000fe200078e0006 */
[----:B----4-:R-:W-:-:S04]  /*15060*/  @P0 SHF.R.U32.HI R4, RZ, R5, R0 ;  /* 0x00000005ff040219 */ /* 0x010fc80000011600 */
[----:B------:R-:W-:-:S05]  /*15070*/  SHF.R.S32.HI R0, RZ, 0x1f, R4 ;  /* 0x0000001fff007819 */ /* 0x000fca0000011404 */
[----:B------:R-:W-:-:S04]  /*15080*/  IMAD R0, R0, UR4, RZ ;  /* 0x0000000400007c24 */ /* 0x000fc8000f8e02ff */
[C---:B------:R-:W-:Y:S02]  /*15090*/  IMAD R7, R4.reuse, UR5, R0 ;  /* 0x0000000504077c24 */ /* 0x040fe4000f8e0200 */
[----:B------:R-:W-:Y:S02]  /*150a0*/  IMAD.MOV R0, RZ, RZ, -R4 ;  /* 0x000000ffff007224 */ /* 0x000fe400078e0a04 */
[----:B------:R-:W-:-:S04]  /*150b0*/  IMAD.WIDE.U32 R4, R4, UR4, R2 ;  /* 0x0000000404047c25 */ /* 0x000fc8000f8e0002 */
[----:B------:R-:W-:Y:S02]  /*150c0*/  IMAD R0, R9, R0, R6 ;  /* 0x0000000009007224 */ /* 0x000fe400078e0206 */
[----:B------:R-:W-:-:S03]  /*150d0*/  IMAD.IADD R5, R5, 0x1, R7 ;  /* 0x0000000105057824 */ /* 0x000fc600078e0207 */
[----:B------:R-:W-:Y:S01]  /*150e0*/  SHF.R.S32.HI R7, RZ, 0x1f, R0 ;  /* 0x0000001fff077819 */ /* 0x000fe20000011400 */
[----:B------:R-:W-:-:S04]  /*150f0*/  IMAD.WIDE.U32 R4, R0, UR6, R4 ;  /* 0x0000000600047c25 */ /* 0x000fc8000f8e0004 */
[----:B------:R-:W-:-:S04]  /*15100*/  IMAD R7, R7, UR6, RZ ;  /* 0x0000000607077c24 */ /* 0x000fc8000f8e02ff */
[----:B------:R-:W-:Y:S01]  /*15110*/  IMAD R7, R0, UR7, R7 ;  /* 0x0000000700077c24 */ /* 0x000fe2000f8e0207 */
[----:B------:R-:W-:-:S04]  /*15120*/  IADD3 R0, P1, R4, UR8, RZ ;  /* 0x0000000804007c10 */ /* 0x000fc8000ff3e0ff */
[----:B------:R-:W-:Y:S02]  /*15130*/  IADD3.X R4, R5, UR9, R7, P1, !PT ;  /* 0x0000000905047c10 */ /* 0x000fe40008ffe407 */
[----:B------:R-:W2:Y:S01]  /*15140*/  @P0 LDC R7, c[0x0][0x44c] ;  /* 0x00011300ff070b82 */ /* 0x000ea20000000800 */
[----:B------:R-:W-:Y:S01]  /*15150*/  VIADD R5, R6, 0x80 ;  /* 0x0000008006057836 */ /* 0x000fe20000000000 */
[----:B------:R-:W3:Y:S03]  /*15160*/  S2R R21, SR_TID.X ;  /* 0x0000000000157919 */ /* 0x000ee60000002100 */
[----:B------:R-:W-:Y:S02]  /*15170*/  IMAD.MOV.U32 R6, RZ, RZ, R5 ;  /* 0x000000ffff067224 */ /* 0x000fe400078e0005 */
[----:B--2---:R-:W-:-:S05]  /*15180*/  @P0 IMAD.HI.U32 R7, R5, R7, RZ ;  /* 0x0000000705070227 */ /* 0x004fca00078e00ff */
[----:B0-----:R-:W-:-:S05]  /*15190*/  @P0 SHF.R.U32.HI R6, RZ, R8, R7 ;  /* 0x00000008ff060219 */ /* 0x001fca0000011607 */
[----:B------:R-:W-:-:S04]  /*151a0*/  IMAD.MOV R7, RZ, RZ, -R6 ;  /* 0x000000ffff077224 */ /* 0x000fc800078e0a06 */
[----:B------:R-:W-:Y:S01]  /*151b0*/  IMAD R5, R9, R7, R5 ;  /* 0x0000000709057224 */ /* 0x000fe200078e0205 */
[----:B------:R-:W-:Y:S01]  /*151c0*/  SHF.R.S32.HI R7, RZ, 0x1f, R6 ;  /* 0x0000001fff077819 */ /* 0x000fe20000011406 */
[----:B------:R-:W-:-:S04]  /*151d0*/  IMAD.WIDE.U32 R2, R6, UR4, R2 ;  /* 0x0000000406027c25 */ /* 0x000fc8000f8e0002 */
[----:B------:R-:W-:Y:S01]  /*151e0*/  IMAD R7, R7, UR4, RZ ;  /* 0x0000000407077c24 */ /* 0x000fe2000f8e02ff */
[----:B------:R-:W-:-:S03]  /*151f0*/  ULDC UR4, c[0x0][0x2b8] ;  /* 0x0000ae0000047ab9 */ /* 0x000fc60000000800 */
[----:B------:R-:W-:Y:S01]  /*15200*/  IMAD R7, R6, UR5, R7 ;  /* 0x0000000506077c24 */ /* 0x000fe2000f8e0207 */
[----:B------:R-:W-:Y:S01]  /*15210*/  SHF.R.S32.HI R6, RZ, 0x1f, R5 ;  /* 0x0000001fff067819 */ /* 0x000fe20000011405 */
[----:B---3--:R-:W-:Y:S02]  /*15220*/  IMAD.SHL.U32 R20, R21, 0x10, RZ ;  /* 0x0000001015147824 */ /* 0x008fe400078e00ff */
[----:B------:R-:W-:Y:S02]  /*15230*/  IMAD.IADD R3, R3, 0x1, R7 ;  /* 0x0000000103037824 */ /* 0x000fe400078e0207 */
[----:B------:R-:W-:Y:S02]  /*15240*/  IMAD R6, R6, UR6, RZ ;  /* 0x0000000606067c24 */ /* 0x000fe4000f8e02ff */
[----:B------:R-:W-:Y:S01]  /*15250*/  IMAD.WIDE.U32 R2, R5, UR6, R2 ;  /* 0x0000000605027c25 */ /* 0x000fe2000f8e0002 */
[----:B------:R-:W-:-:S03]  /*15260*/  LOP3.LUT R20, R20, 0x30, RZ, 0xc0, !PT ;  /* 0x0000003014147812 */ /* 0x000fc600078ec0ff */
[----:B------:R-:W-:Y:S01]  /*15270*/  IMAD R6, R5, UR7, R6 ;  /* 0x0000000705067c24 */ /* 0x000fe2000f8e0206 */
[----:B------:R-:W-:Y:S02]  /*15280*/  IADD3 R2, P1, R2, UR8, RZ ;  /* 0x0000000802027c10 */ /* 0x000fe4000ff3e0ff */
[----:B------:R-:W-:Y:S01]  /*15290*/  ISETP.GE.AND P0, PT, R20, UR4, PT ;  /* 0x0000000414007c0c */ /* 0x000fe2000bf06270 */
[----:B------:R-:W-:Y:S01]  /*152a0*/  UMOV UR4, 0xffffffff ;  /* 0xffffffff00047882 */ /* 0x000fe20000000000 */
[----:B------:R-:W-:Y:S02]  /*152b0*/  LOP3.LUT R21, R21, 0x7f, RZ, 0xc0, !PT ;  /* 0x0000007f15157812 */ /* 0x000fe400078ec0ff */
[----:B------:R-:W-:Y:S02]  /*152c0*/  IADD3.X R3, R3, UR9, R6, P1, !PT ;  /* 0x0000000903037c10 */ /* 0x000fe40008ffe406 */
[----:B------:R-:W-:Y:S01]  /*152d0*/  SHF.R.U32.HI R21, RZ, 0x2, R21 ;  /* 0x00000002ff157819 */ /* 0x000fe20000011615 */
[----:B------:R-:W-:Y:S06]  /*152e0*/  BRA.DIV UR4, `(.L_x_484) ;  /* 0x0000003204987947 */ /* 0x000fec000b800000 */
[----:B------:R-:W2:Y:S01]  /*152f0*/  LDL.LU R6, [R1+0x3c] ;  /* 0x00003c0001067983 */ /* 0x000ea20000300800 */
[----:B------:R-:W-:-:S03]  /*15300*/  IMAD R25, R25, 0xc0, R21 ;  /* 0x000000c019197824 */ /* 0x000fc600078e0215 */
[----:B------:R-:W0:Y:S04]  /*15310*/  SHFL.IDX PT, R7, R0, RZ, 0x1c1f ;  /* 0x001c1fff00077589 */ /* 0x000e2800000e0000 */
[----:B------:R-:W-:Y:S04]  /*15320*/  SHFL.IDX PT, R8, R2, RZ, 0x1c1f ;  /* 0x001c1fff02087589 */ /* 0x000fe800000e0000 */
[----:B------:R-:W-:Y:S01]  /*15330*/  SHFL.IDX PT, R2, R2, 0x1, 0x1c1f ;  /* 0x003c1f0002027f89 */ /* 0x000fe200000e0000 */
[----:B--2---:R-:W-:-:S03]  /*15340*/  IMAD R5, R6, R9, RZ ;  /* 0x0000000906057224 */ /* 0x004fc600078e02ff */
[----:B------:R-:W2:Y:S02]  /*15350*/  SHFL.IDX PT, R6, R4, RZ, 0x1c1f ;  /* 0x001c1fff04067589 */ /* 0x000ea400000e0000 */
[----:B------:R-:W-:-:S13]  /*15360*/  ISETP.GE.AND P1, PT, R25, R5, PT ;  /* 0x000000051900720c */ /* 0x000fda0003f26270 */
[----:B0-----:R-:W-:-:S04]  /*15370*/  @!P1 IADD3 R7, P2, R20, R7, RZ ;  /* 0x0000000714079210 */ /* 0x001fc80007f5e0ff */
[----:B--2---:R-:W-:-:S04]  /*15380*/  @!P1 IADD3.X R6, RZ, R6, RZ, P2, !PT ;  /* 0x00000006ff069210 */ /* 0x004fc800017fe4ff */
[----:B------:R-:W-:-:S04]  /*15390*/  @!P1 LOP3.LUT R7, R7, R6, RZ, 0x3c, !PT ;  /* 0x0000000607079212 */ /* 0x000fc800078e3cff */
[----:B------:R-:W-:-:S04]  /*153a0*/  @!P1 LOP3.LUT R6, R7, R6, RZ, 0x3c, !PT ;  /* 0x0000000607069212 */ /* 0x000fc800078e3cff */
[----:B------:R-:W-:-:S05]  /*153b0*/  @!P1 LOP3.LUT R7, R7, R6, RZ, 0x3c, !PT ;  /* 0x0000000607079212 */ /* 0x000fca00078e3cff */
[----:B-----5:R0:W-:Y:S02]  /*153c0*/  @!P1 LDGSTS.E.BYPASS.LTC128B.128 [R10+0xb000], desc[UR40][R6.64], !P0 ;  /* 0x0b000000060a9fae */ /* 0x0201e4000c101d68 */
[----:B0-----:R-:W-:Y:S02]  /*153d0*/  VIADD R6, R25, 0x20 ;  /* 0x0000002019067836 */ /* 0x001fe40000000000 */
[----:B------:R-:W0:Y:S03]  /*153e0*/  SHFL.IDX PT, R7, R0, 0x1, 0x1c1f ;  /* 0x003c1f0000077f89 */ /* 0x000e2600000e0000 */
[----:B------:R-:W-:Y:S02]  /*153f0*/  ISETP.GE.AND P1, PT, R6, R5, PT ;  /* 0x000000050600720c */ /* 0x000fe40003f26270 */
[----:B------:R-:W2:Y:S11]  /*15400*/  SHFL.IDX PT, R6, R4, 0x1, 0x1c1f ;  /* 0x003c1f0004067f89 */ /* 0x000eb600000e0000 */
[----:B0-----:R-:W-:-:S05]  /*15410*/  @!P1 IADD3 R7, P2, R20, R7, RZ ;  /* 0x0000000714079210 */ /* 0x001fca0007f5e0ff */
[----:B--2---:R-:W-:-:S05]  /*15420*/  @!P1 IMAD.X R6, RZ, RZ, R6, P2 ;  /* 0x000000ffff069224 */ /* 0x004fca00010e0606 */
[----:B------:R-:W-:-:S04]  /*15430*/  @!P1 LOP3.LUT R7, R7, R6, RZ, 0x3c, !PT ;  /* 0x0000000607079212 */ /* 0x000fc800078e3cff */
[----:B------:R-:W-:-:S04]  /*15440*/  @!P1 LOP3.LUT R6, R7, R6, RZ, 0x3c, !PT ;  /* 0x0000000607069212 */ /* 0x000fc800078e3cff */
[----:B------:R-:W-:-:S05]  /*15450*/  @!P1 LOP3.LUT R7, R7, R6, RZ, 0x3c, !PT ;  /* 0x0000000607079212 */ /* 0x000fca00078e3cff */
[----:B------:R0:W-:Y:S02]  /*15460*/  @!P1 LDGSTS.E.BYPASS.LTC128B.128 [R10+0xb800], desc[UR40][R6.64], !P0 ;  /* 0x0b800000060a9fae */ /* 0x0001e4000c101d68 */
[----:B0-----:R-:W-:Y:S02]  /*15470*/  VIADD R6, R25, 0x40 ;  /* 0x0000004019067836 */ /* 0x001fe40000000000 */
[----:B------:R-:W0:Y:S03]  /*15480*/  SHFL.IDX PT, R7, R0, 0x2, 0x1c1f ;  /* 0x005c1f0000077f89 */ /* 0x000e2600000e0000 */
[----:B------:R-:W-:Y:S02]  /*15490*/  ISETP.GE.AND P1, PT, R6, R5, PT ;  /* 0x000000050600720c */ /* 0x000fe40003f26270 */
[----:B------:R-:W2:Y:S04]  /*154a0*/  SHFL.IDX PT, R6, R4, 0x2, 0x1c1f ;  /* 0x005c1f0004067f89 */ /* 0x000ea800000e0000 */
[----:B------:R-:W-:Y:S07]  /*154b0*/  SHFL.IDX PT, R4, R4, 0x3, 0x1c1f ;  /* 0x007c1f0004047f89 */ /* 0x000fee00000e0000 */
[----:B0-----:R-:W-:-:S05]  /*154c0*/  @!P1 IADD3 R7, P2, R20, R7, RZ ;  /* 0x0000000714079210 */ /* 0x001fca0007f5e0ff */
[----:B--2---:R-:W-:-:S05]  /*154d0*/  @!P1 IMAD.X R6, RZ, RZ, R6, P2 ;  /* 0x000000ffff069224 */ /* 0x004fca00010e0606 */
[----:B------:R-:W-:-:S04]  /*154e0*/  @!P1 LOP3.LUT R7, R7, R6, RZ, 0x3c, !PT ;  /* 0x0000000607079212 */ /* 0x000fc800078e3cff */
[----:B------:R-:W-:-:S04]  /*154f0*/  @!P1 LOP3.LUT R6, R7, R6, RZ, 0x3c, !PT ;  /* 0x0000000607069212 */ /* 0x000fc800078e3cff */
[----:B------:R-:W-:-:S05]  /*15500*/  @!P1 LOP3.LUT R7, R7, R6, RZ, 0x3c, !PT ;  /* 0x0000000607079212 */ /* 0x000fca00078e3cff */
[----:B------:R0:W-:Y:S04]  /*15510*/  @!P1 LDGSTS.E.BYPASS.LTC128B.128 [R10+0xc000], desc[UR40][R6.64], !P0 ;  /* 0x0c000000060a9fae */ /* 0x0001e8000c101d68 */
[----:B0-----:R0:W2:Y:S02]  /*15520*/  SHFL.IDX PT, R6, R0, 0x3, 0x1c1f ;  /* 0x007c1f0000067f89 */ /* 0x0010a400000e0000 */
[----:B0-----:R-:W-:-:S05]  /*15530*/  VIADD R0, R25, 0x80 ;  /* 0x0000008019007836 */ /* 0x001fca0000000000 */
[----:B------:R-:W-:Y:S01]  /*15540*/  ISETP.GE.AND P2, PT, R0, R5, PT ;  /* 0x000000050000720c */ /* 0x000fe20003f46270 */
[----:B------:R-:W-:-:S05]  /*15550*/  VIADD R0, R25, 0x60 ;  /* 0x0000006019007836 */ /* 0x000fca0000000000 */
[----:B------:R-:W-:Y:S02]  /*15560*/  ISETP.GE.AND P1, PT, R0, R5, PT ;  /* 0x000000050000720c */ /* 0x000fe40003f26270 */
[----:B------:R-:W0:Y:S04]  /*15570*/  SHFL.IDX PT, R0, R3, RZ, 0x1c1f ;  /* 0x001c1fff03007589 */ /* 0x000e2800000e0000 */
[----:B------:R-:W3:Y:S07]  /*15580*/  SHFL.IDX PT, R3, R3, 0x1, 0x1c1f ;  /* 0x003c1f0003037f89 */ /* 0x000eee00000e0000 */
[----:B--2---:R-:W-:-:S05]  /*15590*/  @!P1 IADD3 R6, P3, R20, R6, RZ ;  /* 0x0000000614069210 */ /* 0x004fca0007f7e0ff */
[----:B------:R-:W-:-:S04]  /*155a0*/  @!P1 IMAD.X R4, RZ, RZ, R4, P3 ;  /* 0x000000ffff049224 */ /* 0x000fc800018e0604 */
[----:B------:R-:W-:-:S05]  /*155b0*/  @!P1 IMAD.MOV.U32 R7, RZ, RZ, R4 ;  /* 0x000000ffff079224 */ /* 0x000fca00078e0004 */
[----:B------:R2:W-:Y:S02]  /*155c0*/  @!P1 LDGSTS.E.BYPASS.LTC128B.128 [R10+0xc800], desc[UR40][R6.64], !P0 ;  /* 0x0c800000060a9fae */ /* 0x0005e4000c101d68 */
[----:B--2---:R-:W-:-:S05]  /*155d0*/  @!P2 IADD3 R6, P1, R20, R8, RZ ;  /* 0x000000081406a210 */ /* 0x004fca0007f3e0ff */
[----:B0-----:R-:W-:-:S05]  /*155e0*/  @!P2 IMAD.X R0, RZ, RZ, R0, P1 ;  /* 0x000000ffff00a224 */ /* 0x001fca00008e0600 */
[----:B------:R-:W-:-:S05]  /*155f0*/  @!P2 MOV R7, R0 ;  /* 0x000000000007a202 */ /* 0x000fca0000000f00 */
[----:B---3--:R0:W-:Y:S02]  /*15600*/  @!P2 LDGSTS.E.BYPASS.LTC128B.128 [R10+0xd000], desc[UR40][R6.64], !P0 ;  /* 0x0d000000060aafae */ /* 0x0081e4000c101d68 */
.L_x_591:
[----:B------:R-:W-:-:S05]  /*15610*/  VIADD R25, R25, 0xa0 ;  /* 0x000000a019197836 */ /* 0x000fca0000000000 */
[----:B------:R-:W-:-:S13]  /*15620*/  ISETP.GE.AND P1, PT, R25, R5, PT ;  /* 0x000000051900720c */ /* 0x000fda0003f26270 */
[----:B------:R-:W-:-:S05]  /*15630*/  @!P1 IADD3 R2, P2, R20, R2, RZ ;  /* 0x0000000214029210 */ /* 0x000fca0007f5e0ff */
[----:B------:R-:W-:-:S05]  /*15640*/  @!P1 IMAD.X R3, RZ, RZ, R3, P2 ;  /* 0x000000ffff039224 */ /* 0x000fca00010e0603 */
[----:B------:R-:W-:Y:S01]  /*15650*/  @!PT LDS RZ, [RZ] ;  /* 0x00000000fffff984 */ /* 0x000fe20000000800 */
[----:B------:R-:W-:Y:S01]  /*15660*/  @!PT LDS RZ, [RZ] ;  /* 0x00000000fffff984 */ /* 0x000fe20000000800 */
[----:B------:R-:W-:Y:S01]  /*15670*/  @!PT LDS RZ, [RZ] ;  /* 0x00000000fffff984 */ /* 0x000fe20000000800 */
[----:B------:R2:W-:Y:S01]  /*15680*/  @!P1 LDGSTS.E.BYPASS.LTC128B.128 [R10+0xd800], desc[UR40][R2.64], !P0 ;  /* 0x0d800000020a9fae */ /* 0x0005e2000c101d68 */
[----:B------:R-:W-:Y:S01]  /*15690*/  PLOP3.LUT P0, PT, PT, PT, PT, 0x80, 0x0 ;  /* 0x000000000000781c */ /* 0x000fe20003f0f070 */
[----:B------:R-:W-:-:S12]  /*156a0*/  NOP ;  /* 0x0000000000007918 */ /* 0x000fd80000000000 */
.L_x_485:
[----:B------:R-:W-:Y:S02]  /*156b0*/  PLOP3.LUT P1, PT, P1, P0, PT, 0xa2, 0x0 ;  /* 0x000000000000781c */ /* 0x000fe40000f21472 */
[----:B------:R-:W-:-:S08]  /*156c0*/  @P0 R2UR P1, UR4, R18 ;  /* 0x00000000120402ca */ /* 0x000fd00000020000 */
[----:B------:R-:W-:-:S05]  /*156d0*/  @P0 PLOP3.LUT P0, PT, P1, PT, PT, 0x80, 0x0 ;  /* 0x000000000000081c */ /* 0x000fca0000f0f070 */
[----:B------:R-:W-:Y:S01]  /*156e0*/  @!P1 SYNCS.ARRIVE.TRANS64.RED.A0T1 RZ, [UR4+0x13200], RZ ;  /* 0x013200ffffff99a7 */ /* 0x000fe20008200404 */
[----:B------:R-:W-:Y:S07]  /*156f0*/  @!P1 ARRIVES.LDGSTSBAR.64.TRANSCNT [UR4+0x13200] ;  /* 0x01320000ff0099b0 */ /* 0x000fee0008000a84 */
[----:B------:R-:W-:Y:S05]  /*15700*/  @P0 BRA.U.ANY `(.L_x_485) ;  /* 0xfffffffd00e80947 */ /* 0x000fea000393ffff */
[----:B--2---:R-:W2:Y:S02]  /*15710*/  LDL.LU R2, [R1+0x40] ;  /* 0x0000400001027983 */ /* 0x004ea40000300800 */
[----:B--2---:R-:W-:-:S05]  /*15720*/  VIADD R2, R2, 0x1 ;  /* 0x0000000102027836 */ /* 0x004fca0000000000 */
[----:B------:R2:W-:Y:S01]  /*15730*/  STL [R1+0x40], R2 ;  /* 0x0000400201007387 */ /* 0x0005e20000100800 */
[----:B------:R-:W-:-:S04]  /*15740*/  LEA.HI R0, R2, R2, RZ, 0x1 ;  /* 0x0000000202007211 */ /* 0x000fc800078f08ff */
[----:B------:R-:W-:-:S05]  /*15750*/  LOP3.LUT R0, R0, 0xfffffffe, RZ, 0xc0, !PT ;  /* 0xfffffffe00007812 */ /* 0x000fca00078ec0ff */
[----:B------:R-:W-:-:S05]  /*15760*/  IMAD.IADD R0, R2, 0x1, -R0 ;  /* 0x0000000102007824 */ /* 0x000fca00078e0a00 */
[----:B------:R-:W-:Y:S01]  /*15770*/  SHF.L.U32 R3, R0, 0x1f, RZ ;  /* 0x0000001f00037819 */ /* 0x000fe200000006ff */
[----:B------:R-:W-:Y:S01]  /*15780*/  NOP ;  /* 0x0000000000007918 */ /* 0x000fe20000000000 */
[----:B------:R2:W-:Y:S01]  /*15790*/  SYNCS.ARRIVE.TRANS64.A1T0 RZ, [R18+URZ+0x13200], RZ ;  /* 0x013200ff12ff79a7 */ /* 0x0005e2000810003f */
[----:B------:R-:W-:Y:S01]  /*157a0*/  BSSY B0, `(.L_x_486) ;  /* 0x0000003000007945 */ /* 0x000fe20003800000 */
[----:B------:R-:W3:Y:S03]  /*157b0*/  SYNCS.PHASECHK.TRANS64.TRYWAIT P0, [R18+URZ+0x13220], R3 ;  /* 0x01322003120075a7 */ /* 0x000ee6000800017f */
[----:B--23--:R-:W-:Y:S05]  /*157c0*/  @!P0 BRA `(.L_x_487) ;  /* 0x0000003400488947 */ /* 0x00cfea0003800000 */
.L_x_592:
[----:B------:R-:W-:Y:S05]  /*157d0*/  BSYNC B0 ;  /* 0x0000000000007941 */ /* 0x000fea0003800000 */
.L_x_486:
[----:B------:R-:W3:Y:S04]  /*157e0*/  LDL.LU R0, [R1+0x20] ;  /* 0x0000200001007983 */ /* 0x000ee80000300800 */
[----:B------:R-:W4:Y:S01]  /*157f0*/  LDL R2, [R1] ;  /* 0x0000000001027983 */ /* 0x000f220000100800 */
[----:B---3--:R-:W-:-:S05]  /*15800*/  VIADD R0, R0, 0xfffffffe ;  /* 0xfffffffe00007836 */ /* 0x008fca0000000000 */
[----:B----4-:R-:W-:-:S13]  /*15810*/  ISETP.GE.AND P0, PT, R0, R2, PT ;  /* 0x000000020000720c */ /* 0x010fda0003f06270 */
[----:B------:R-:W-:Y:S05]  /*15820*/  @!P0 BRA `(.L_x_488) ;  /* 0x0000000800f08947 */ /* 0x000fea0003800000 */
[----:B0-----:R-:W-:Y:S02]  /*15830*/  IMAD.MOV.U32 R6, RZ, RZ, R19 ;  /* 0x000000ffff067224 */ /* 0x001fe400078e0013 */
[----:B------:R-:W-:-:S07]  /*15840*/  IMAD.MOV.U32 R7, RZ, RZ, R28 ;  /* 0x000000ffff077224 */ /* 0x000fce00078e001c */
.L_x_508:
        /* <DEDUP_REMOVED lines=14> */
[----:B------:R-:W3:Y:S01]  /*15930*/  LDL R5, [R1+0x4] ;  /* 0x0000040001057983 */ /* 0x000ee20000100800 */
[----:B------:R-:W0:Y:S01]  /*15940*/  LDC R8, c[0x0][0x43c] ;  /* 0x00010f00ff087b82 */ /* 0x000e220000000800 */
[----:B------:R-:W-:Y:S01]  /*15950*/  ULDC.64 UR6, c[0x0][0x428] ;  /* 0x00010a0000067ab9 */ /* 0x000fe20000000a00 */
[----:B0-----:R-:W-:-:S13]  /*15960*/  ISETP.NE.AND P0, PT, R8, 0x1, PT ;  /* 0x000000010800780c */ /* 0x001fda0003f05270 */
[----:B--2---:R-:W0:Y:S02]  /*15970*/  @P0 LDC.64 R2, c[0x0][0x440] ;  /* 0x00011000ff020b82 */ /* 0x004e240000000a00 */
[----:B0-----:R-:W-:Y:S01]  /*15980*/  @P0 IMAD.HI.U32 R4, R0, R2, RZ ;  /* 0x0000000200040227 */ /* 0x001fe200078e00ff */
[----:B------:R-:W-:-:S04]  /*15990*/  MOV R2, R0 ;  /* 0x0000000000027202 */ /* 0x000fc80000000f00 */
[----:B------:R-:W-:-:S05]  /*159a0*/  @P0 SHF.R.U32.HI R2, RZ, R3, R4 ;  /* 0x00000003ff020219 */ /* 0x000fca0000011604 */
[----:B------:R-:W-:-:S04]  /*159b0*/  IMAD.MOV R3, RZ, RZ, -R2 ;  /* 0x000000ffff037224 */ /* 0x000fc800078e0a02 */
[----:B------:R-:W-:Y:S01]  /*159c0*/  IMAD R8, R8, R3, R0 ;  /* 0x0000000308087224 */ /* 0x000fe200078e0200 */
[----:B------:R-:W-:-:S03]  /*159d0*/  SHF.R.S32.HI R3, RZ, 0x1f, R2 ;  /* 0x0000001fff037819 */ /* 0x000fc60000011402 */
[----:B------:R-:W-:-:S04]  /*159e0*/  IMAD.WIDE.U32 R2, R26, UR6, R2 ;  /* 0x000000061a027c25 */ /* 0x000fc8000f8e0002 */
[----:B---3--:R-:W-:-:S04]  /*159f0*/  IMAD R4, R5, UR6, RZ ;  /* 0x0000000605047c24 */ /* 0x008fc8000f8e02ff */
[----:B------:R-:W-:-:S04]  /*15a00*/  IMAD R4, R26, UR7, R4 ;  /* 0x000000071a047c24 */ /* 0x000fc8000f8e0204 */
[----:B------:R-:W-:Y:S01]  /*15a10*/  IMAD.IADD R3, R4, 0x1, R3 ;  /* 0x0000000104037824 */ /* 0x000fe200078e0203 */
[----:B------:R-:W-:-:S04]  /*15a20*/  LEA R4, P0, R2, UR4, 0x2 ;  /* 0x0000000402047c11 */ /* 0x000fc8000f8010ff */
[----:B------:R-:W-:-:S05]  /*15a30*/  LEA.HI.X R5, R2, UR5, R3, 0x2, P0 ;  /* 0x0000000502057c11 */ /* 0x000fca00080f1403 */
[----:B------:R0:W5:Y:S04]  /*15a40*/  LDG.E R17, desc[UR40][R4.64] ;  /* 0x0000002804117981 */ /* 0x000168000c1e1900 */
.L_x_491:
[----:B0-----:R-:W-:Y:S01]  /*15a50*/  IMAD R4, R19, 0x8, R18 ;  /* 0x0000000813047824 */ /* 0x001fe200078e0212 */
[----:B--2---:R-:W-:Y:S01]  /*15a60*/  SHF.L.U32 R3, R28, 0x1f, RZ ;  /* 0x0000001f1c037819 */ /* 0x004fe200000006ff */
[----:B------:R-:W0:Y:S01]  /*15a70*/  S2R R2, SR_TID.X ;  /* 0x0000000000027919 */ /* 0x000e220000002100 */
[----:B------:R-:W-:Y:S02]  /*15a80*/  BSSY B1, `(.L_x_492) ;  /* 0x0000005000017945 */ /* 0x000fe40003800000 */
[----:B------:R-:W2:Y:S01]  /*15a90*/  SYNCS.PHASECHK.TRANS64.TRYWAIT P0, [R4+URZ+0x13280], R3 ;  /* 0x01328003040075a7 */ /* 0x000ea2000800017f */
[----:B0-----:R-:W-:-:S04]  /*15aa0*/  LOP3.LUT R2, R2, 0x7f, RZ, 0xc0, !PT ;  /* 0x0000007f02027812 */ /* 0x001fc800078ec0ff */
[----:B------:R-:W-:Y:S01]  /*15ab0*/  ISETP.NE.AND P1, PT, R2, RZ, PT ;  /* 0x000000ff0200720c */ /* 0x000fe20003f25270 */
[----:B--2---:R-:W-:-:S12]  /*15ac0*/  @!P0 BRA `(.L_x_493) ;  /* 0x00000030009c8947 */ /* 0x004fd80003800000 */
.L_x_593:
[----:B------:R-:W-:Y:S05]  /*15ad0*/  BSYNC B1 ;  /* 0x0000000000017941 */ /* 0x000fea0003800000 */
.L_x_492:
        /* <DEDUP_REMOVED lines=9> */
.L_x_495:
[----:B------:R-:W-:Y:S05]  /*15b70*/  BSYNC B1 ;  /* 0x0000000000017941 */ /* 0x000fea0003800000 */
.L_x_494:
[----:B------:R-:W2:Y:S01]  /*15b80*/  LDL R5, [R1+0x8] ;  /* 0x0000080001057983 */ /* 0x000ea20000100800 */
[----:B------:R-:W-:Y:S01]  /*15b90*/  IMAD.MOV.U32 R10, RZ, RZ, RZ ;  /* 0x000000ffff0a7224 */ /* 0x000fe200078e00ff */
[----:B------:R-:W-:Y:S01]  /*15ba0*/  UIADD3 UR4, UP0, UR38, 0x470, URZ ;  /* 0x0000047026047890 */ /* 0x000fe2000ff1e03f */
[----:B------:R-:W-:Y:S01]  /*15bb0*/  IMAD R2, R19, 0x2800, R18 ;  /* 0x0000280013027824 */ /* 0x000fe200078e0212 */
[----:B------:R-:W-:Y:S01]  /*15bc0*/  PLOP3.LUT P0, PT, PT, PT, PT, 0x80, 0x0 ;  /* 0x000000000000781c */ /* 0x000fe20003f0f070 */
[----:B------:R-:W-:Y:S01]  /*15bd0*/  UMOV UR6, 0x0 ;  /* 0x0000000000067882 */ /* 0x000fe20000000000 */
[----:B------:R-:W-:Y:S01]  /*15be0*/  R2UR UR10, R10 ;  /* 0x000000000a0a72ca */ /* 0x000fe200000e0000 */
[----:B------:R-:W-:Y:S01]  /*15bf0*/  VIADD R9, R2, 0x6000 ;  /* 0x0000600002097836 */ /* 0x000fe20000000000 */
[----:B------:R-:W-:Y:S01]  /*15c00*/  UIADD3.X UR5, URZ, UR39, URZ, UP0, !UPT ;  /* 0x000000273f057290 */ /* 0x000fe200087fe43f */
[----:B------:R-:W-:Y:S01]  /*15c10*/  UMOV UR7, 0x14f00000 ;  /* 0x14f0000000077882 */ /* 0x000fe20000000000 */
[----:B--2---:R-:W-:-:S02]  /*15c20*/  IMAD R5, R8, 0xa0, R5 ;  /* 0x000000a008057824 */ /* 0x004fc400078e0205 */
[----:B------:R-:W-:-:S09]  /*15c30*/  VIADD R8, R4, 0x13270 ;  /* 0x0001327004087836 */ /* 0x000fd20000000000 */
.L_x_496:
[----:B------:R-:W-:-:S13]  /*15c40*/  @P0 ELECT P2, URZ, PT ;  /* 0x00000000003f082f */ /* 0x000fda0003840000 */
[----:B-----5:R-:W-:Y:S02]  /*15c50*/  @P2 R2UR UR13, R17 ;  /* 0x00000000110d22ca */ /* 0x020fe400000e0000 */
        /* <DEDUP_REMOVED lines=8> */
[----:B------:R-:W2:Y:S01]  /*15ce0*/  SYNCS.PHASECHK.TRANS64.TRYWAIT P0, [R4+URZ+0x13240], R3 ;  /* 0x01324003040075a7 */ /* 0x000ea2000800017f */
[----:B------:R-:W-:Y:S04]  /*15cf0*/  BSSY B1, `(.L_x_497) ;  /* 0x0000002000017945 */ /* 0x000fe80003800000 */
[----:B--2---:R-:W-:Y:S05]  /*15d00*/  @!P0 BRA `(.L_x_498) ;  /* 0x0000003000208947 */ /* 0x004fea0003800000 */
.L_x_594:
[----:B------:R-:W-:Y:S05]  /*15d10*/  BSYNC B1 ;  /* 0x0000000000017941 */ /* 0x000fea0003800000 */
.L_x_497:
[----:B------:R-:W-:Y:S01]  /*15d20*/  BSSY B1, `(.L_x_499) ;  /* 0x000000b000017945 */ /* 0x000fe20003800000 */
[----:B------:R-:W-:Y:S02]  /*15d30*/  IMAD.MOV.U32 R8, RZ, RZ, 0x0 ;  /* 0x00000000ff087424 */ /* 0x000fe400078e00ff */
[----:B------:R-:W-:Y:S01]  /*15d40*/  IMAD.MOV.U32 R9, RZ, RZ, 0x14f00000 ;  /* 0x14f00000ff097424 */ /* 0x000fe200078e00ff */
[----:B------:R-:W-:Y:S06]  /*15d50*/  @P1 BRA `(.L_x_500) ;  /* 0x00000000001c1947 */ /* 0x000fec0003800000 */
[----:B-1----:R-:W1:Y:S01]  /*15d60*/  S2R R11, SR_TID.X ;  /* 0x00000000000b7919 */ /* 0x002e620000002100 */
[----:B0-2---:R-:W-:-:S04]  /*15d70*/  MOV R3, 0x2800 ;  /* 0x0000280000037802 */ /* 0x005fc80000000f00 */
[----:B------:R3:W-:Y:S01]  /*15d80*/  SYNCS.ARRIVE.TRANS64 RZ, [R4+URZ+0x13230], R3 ;  /* 0x0132300304ff79a7 */ /* 0x0007e2000800003f */
[----:B-1----:R-:W-:-:S04]  /*15d90*/  LOP3.LUT R11, R11, 0x1f, RZ, 0xc0, !PT ;  /* 0x0000001f0b0b7812 */ /* 0x002fc800078ec0ff */
[----:B------:R-:W-:-:S13]  /*15da0*/  ISETP.NE.AND P0, PT, R11, RZ, PT ;  /* 0x000000ff0b00720c */ /* 0x000fda0003f05270 */
[----:B---3--:R-:W-:Y:S05]  /*15db0*/  @!P0 BRA `(.L_x_500) ;  /* 0x0000000000048947 */ /* 0x008fea0003800000 */
[----:B------:R-:W-:Y:S01]  /*15dc0*/  BPT.TRAP 0x1 ;  /* 0x000000040000795c */ /* 0x000fe20000300000 */
.L_x_500:
[----:B------:R-:W-:Y:S05]  /*15dd0*/  BSYNC B1 ;  /* 0x0000000000017941 */ /* 0x000fea0003800000 */
.L_x_499:
[----:B------:R-:W-:Y:S01]  /*15de0*/  R2UR UR10, R10 ;  /* 0x000000000a0a72ca */ /* 0x000fe200000e0000 */
[----:B------:R-:W-:Y:S01]  /*15df0*/  UIADD3 UR4, UP0, UR38, 0x370, URZ ;  /* 0x0000037026047890 */ /* 0x000fe2000ff1e03f */
[----:B------:R-:W-:Y:S01]  /*15e00*/  R2UR UR6, R8 ;  /* 0x00000000080672ca */ /* 0x000fe200000e0000 */
[----:B------:R-:W-:Y:S01]  /*15e10*/  VIADD R2, R2, 0xe000 ;  /* 0x0000e00002027836 */ /* 0x000fe20000000000 */
[----:B------:R-:W-:Y:S01]  /*15e20*/  R2UR UR7, R9 ;  /* 0x00000000090772ca */ /* 0x000fe200000e0000 */
[----:B0-2---:R-:W-:Y:S01]  /*15e30*/  VIADD R4, R4, 0x13230 ;  /* 0x0001323004047836 */ /* 0x005fe20000000000 */
[----:B------:R-:W-:Y:S01]  /*15e40*/  PLOP3.LUT P0, PT, PT, PT, PT, 0x80, 0x0 ;  /* 0x000000000000781c */ /* 0x000fe20003f0f070 */
[----:B------:R-:W-:-:S12]  /*15e50*/  UIADD3.X UR5, URZ, UR39, URZ, UP0, !UPT ;  /* 0x000000273f057290 */ /* 0x000fd800087fe43f */
.L_x_501:
        /* <DEDUP_REMOVED lines=10> */
.L_x_490:
[----:B------:R-:W-:Y:S05]  /*15f00*/  BSYNC B0 ;  /* 0x0000000000007941 */ /* 0x000fea0003800000 */
.L_x_489:
[----:B--2---:R-:W2:Y:S02]  /*15f10*/  LDL R3, [R1+0x44] ;  /* 0x0000440001037983 */ /* 0x004ea40000100800 */
[----:B--2---:R-:W-:-:S13]  /*15f20*/  ISETP.NE.AND P0, PT, R3, 0x3, PT ;  /* 0x000000030300780c */ /* 0x004fda0003f05270 */
[----:B------:R-:W-:Y:S05]  /*15f30*/  @!P0 BRA `(.L_x_502) ;  /* 0x0000000000048947 */ /* 0x000fea0003800000 */
[----:B------:R-:W-:Y:S01]  /*15f40*/  BPT.TRAP 0x1 ;  /* 0x000000040000795c */ /* 0x000fe20000300000 */
.L_x_502:
[----:B------:R-:W2:Y:S01]  /*15f50*/  LDL R4, [R1+0x1c] ;  /* 0x00001c0001047983 */ /* 0x000ea20000100800 */
[----:B------:R-:W-:Y:S01]  /*15f60*/  LOP3.LUT R2, R7, 0x1, RZ, 0x3c, !PT ;  /* 0x0000000107027812 */ /* 0x000fe200078e3cff */
[----:B------:R-:W-:Y:S01]  /*15f70*/  IMAD R3, R6, 0x8, R18 ;  /* 0x0000000806037824 */ /* 0x000fe200078e0212 */
[----:B------:R-:W-:Y:S02]  /*15f80*/  BSSY B0, `(.L_x_503) ;  /* 0x0000005000007945 */ /* 0x000fe40003800000 */
[----:B------:R-:W-:-:S04]  /*15f90*/  SHF.L.U32 R2, R2, 0x1f, RZ ;  /* 0x0000001f02027819 */ /* 0x000fc800000006ff */
[----:B------:R-:W0:Y:S01]  /*15fa0*/  SYNCS.PHASECHK.TRANS64.TRYWAIT P0, [R3+URZ+0x13270], R2 ;  /* 0x01327002030075a7 */ /* 0x000e22000800017f */
[----:B--2---:R-:W-:Y:S01]  /*15fb0*/  ISETP.NE.AND P1, PT, R4, 0x3, PT ;  /* 0x000000030400780c */ /* 0x004fe20003f25270 */
[----:B0-----:R-:W-:-:S12]  /*15fc0*/  @!P0 BRA `(.L_x_504) ;  /* 0x0000002c00848947 */ /* 0x001fd80003800000 */
.L_x_595:
[----:B------:R-:W-:Y:S05]  /*15fd0*/  BSYNC B0 ;  /* 0x0000000000007941 */ /* 0x000fea0003800000 */
.L_x_503:
[----:B------:R-:W-:Y:S05]  /*15fe0*/  @!P1 BRA `(.L_x_505) ;  /* 0x0000000000049947 */ /* 0x000fea0003800000 */
[----:B------:R-:W-:Y:S01]  /*15ff0*/  BPT.TRAP 0x1 ;  /* 0x000000040000795c */ /* 0x000fe20000300000 */
.L_x_505:
[----:B0-----:R-:W-:Y:S01]  /*16000*/  SHF.L.U32 R2, R7, 0x1f, RZ ;  /* 0x0000001f07027819 */ /* 0x001fe200000006ff */
[----:B------:R-:W-:-:S03]  /*16010*/  IMAD R10, R6, 0x2800, RZ ;  /* 0x00002800060a7824 */ /* 0x000fc600078e02ff */
[----:B------:R-:W0:Y:S02]  /*16020*/  SYNCS.PHASECHK.TRANS64.TRYWAIT P0, [R3+URZ+0x13260], R2 ;  /* 0x01326002030075a7 */ /* 0x000e24000800017f */
[----:B0-----:R-:W-:Y:S05]  /*16030*/  @!P0 BRA `(.L_x_506) ;  /* 0x0000002c007c8947 */ /* 0x001fea0003800000 */
.L_x_596:
[----:B------:R-:W0:Y:S04]  /*16040*/  LDL R4, [R1+0x10] ;  /* 0x0000100001047983 */ /* 0x000e280000100800 */
[----:B-1----:R-:W2:Y:S01]  /*16050*/  LDL R11, [R1+0xc] ;  /* 0x00000c00010b7983 */ /* 0x002ea20000100800 */
[----:B------:R-:W-:Y:S05]  /*16060*/  WARPSYNC.ALL ;  /* 0x0000000000007948 */ /* 0x000fea0003800000 */
[----:B0-----:R-:W-:-:S02]  /*16070*/  LOP3.LUT R2, R10, R4, RZ, 0xfc, !PT ;  /* 0x000000040a027212 */ /* 0x001fc400078efcff */
[----:B--2---:R-:W-:-:S03]  /*16080*/  LOP3.LUT R12, R10, R11, RZ, 0xfc, !PT ;  /* 0x0000000b0a0c7212 */ /* 0x004fc600078efcff */
[C---:B------:R-:W-:Y:S02]  /*16090*/  IMAD.IADD R2, R18.reuse, 0x1, R2 ;  /* 0x0000000112027824 */ /* 0x040fe400078e0202 */
[----:B------:R-:W-:-:S03]  /*160a0*/  IMAD.IADD R12, R18, 0x1, R12 ;  /* 0x00000001120c7824 */ /* 0x000fc600078e020c */
[----:B------:R-:W0:Y:S02]  /*160b0*/  LDSM.16.MT88.4 R4, [R2+0x6000] ;  /* 0x006000000204783b */ /* 0x000e240000004200 */
        /* <DEDUP_REMOVED lines=37> */
.L_x_507:
[----:B------:R-:W2:Y:S01]  /*16310*/  S2R R2, SR_TID.X ;  /* 0x0000000000027919 */ /* 0x000ea20000002100 */
[----:B-1----:R1:W-:Y:S01]  /*16320*/  SYNCS.ARRIVE.TRANS64.A1T0 RZ, [R3+URZ+0x13250], RZ ;  /* 0x013250ff03ff79a7 */ /* 0x0023e2000810003f */
[----:B--2---:R-:W-:Y:S02]  /*16330*/  LOP3.LUT R4, R2, 0x7f, RZ, 0xc0, !PT ;  /* 0x0000007f02047812 */ /* 0x004fe400078ec0ff */
[----:B------:R-:W2:Y:S01]  /*16340*/  LDL R2, [R1] ;  /* 0x0000000001027983 */ /* 0x000ea20000100800 */
[----:B------:R-:W-:Y:S01]  /*16350*/  IMAD.MOV.U32 R6, RZ, RZ, R19 ;  /* 0x000000ffff067224 */ /* 0x000fe200078e0013 */
[----:B------:R-:W-:Y:S01]  /*16360*/  BAR.SYNC.DEFER_BLOCKING 0x2, 0x80 ;  /* 0x0082000000007b1d */ /* 0x000fe20000010000 */
[----:B------:R-:W-:Y:S01]  /*16370*/  ISETP.NE.AND P0, PT, R4, RZ, PT ;  /* 0x000000ff0400720c */ /* 0x000fe20003f05270 */
[----:B------:R-:W-:-:S12]  /*16380*/  IMAD.MOV.U32 R7, RZ, RZ, R28 ;  /* 0x000000ffff077224 */ /* 0x000fd800078e001c */
[----:B-1----:R-:W-:-:S05]  /*16390*/  @!P0 VIADD R3, R3, 0x13280 ;  /* 0x0001328003038836 */ /* 0x002fca0000000000 */
[----:B------:R-:W-:-:S04]  /*163a0*/  @!P0 PRMT R3, RZ, 0x654, R3 ;  /* 0x00000654ff038816 */ /* 0x000fc80000000003 */
[----:B------:R3:W-:Y:S01]  /*163b0*/  @!P0 SYNCS.ARRIVE.TRANS64.RED.A1T0 RZ, [R3+URZ], RZ ;  /* 0x000000ff03ff89a7 */ /* 0x0007e2000810043f */
[C---:B--2---:R-:W-:Y:S01]  /*163c0*/  ISETP.GT.AND P0, PT, R0.reuse, R2, PT ;  /* 0x000000020000720c */ /* 0x044fe20003f04270 */
[----:B------:R-:W-:-:S12]  /*163d0*/  VIADD R0, R0, 0xffffffff ;  /* 0xffffffff00007836 */ /* 0x000fd80000000000 */
[----:B---3--:R-:W-:Y:S05]  /*163e0*/  @P0 BRA `(.L_x_508) ;  /* 0xfffffff400180947 */ /* 0x008fea000383ffff */
.L_x_488:
[----:B------:R-:W2:Y:S02]  /*163f0*/  S2R R2, SR_TID.X ;  /* 0x0000000000027919 */ /* 0x000ea40000002100 */
[----:B--2---:R-:W-:Y:S02]  /*16400*/  LOP3.LUT R3, R2, 0x7f, RZ, 0xc0, !PT ;  /* 0x0000007f02037812 */ /* 0x004fe400078ec0ff */
[----:B------:R-:W2:Y:S01]  /*16410*/  LDL R2, [R1+0x44] ;  /* 0x0000440001027983 */ /* 0x000ea20000100800 */
[----:B------:R-:W-:Y:S01]  /*16420*/  BSSY B0, `(.L_x_509) ;  /* 0x0000010000007945 */ /* 0x000fe20003800000 */
[----:B------:R-:W-:Y:S02]  /*16430*/  ISETP.NE.AND P0, PT, R3, RZ, PT ;  /* 0x000000ff0300720c */ /* 0x000fe40003f05270 */
[----:B--2---:R-:W-:-:S11]  /*16440*/  ISETP.NE.AND P2, PT, R2, 0x3, PT ;  /* 0x000000030200780c */ /* 0x004fd60003f45270 */
[----:B------:R-:W-:Y:S05]  /*16450*/  @P0 BRA `(.L_x_510) ;  /* 0x0000000000300947 */ /* 0x000fea0003800000 */
[----:B------:R-:W2:Y:S01]  /*16460*/  S2R R5, SR_LANEID ;  /* 0x0000000000057919 */ /* 0x000ea20000000000 */
[----:B------:R-:W-:Y:S01]  /*16470*/  VOTEU.ANY UR4, UPT, PT ;  /* 0x0000000000047886 */ /* 0x000fe200038e0100 */
[----:B------:R-:W3:Y:S01]  /*16480*/  LDC.64 R2, c[0x0][0xc60] ;  /* 0x00031800ff027b82 */ /* 0x000ee20000000a00 */
[----:B------:R-:W2:Y:S02]  /*16490*/  FLO.U32 R0, UR4 ;  /* 0x0000000400007d00 */ /* 0x000ea400080e0000 */
[----:B--2---:R-:W-:-:S06]  /*164a0*/  ISETP.EQ.U32.AND P1, PT, R0, R5, PT ;  /* 0x000000050000720c */ /* 0x004fcc0003f22070 */
[----:B------:R-:W3:Y:S07]  /*164b0*/  POPC R5, UR4 ;  /* 0x0000000400057d09 */ /* 0x000eee0008000000 */
[----:B---3--:R-:W2:Y:S01]  /*164c0*/  @P1 ATOMG.E.ADD.STRONG.GPU PT, R3, desc[UR40][R2.64], R5 ;  /* 0x00000005020319a8 */ /* 0x008ea200081ee1e8 */
[----:B------:R-:W3:Y:S02]  /*164d0*/  S2R R4, SR_LTMASK ;  /* 0x0000000000047919 */ /* 0x000ee40000003900 */
[----:B---3--:R-:W-:-:S04]  /*164e0*/  LOP3.LUT R4, R4, UR4, RZ, 0xc0, !PT ;  /* 0x0000000404047c12 */ /* 0x008fc8000f8ec0ff */
[----:B0-----:R-:W0:Y:S01]  /*164f0*/  POPC R7, R4 ;  /* 0x0000000400077309 */ /* 0x001e220000000000 */
[----:B--2---:R-:W0:Y:S02]  /*16500*/  SHFL.IDX PT, R0, R3, R0, 0x1f ;  /* 0x00001f0003007589 */ /* 0x004e2400000e0000 */
[----:B0-----:R-:W-:-:S07]  /*16510*/  IADD3 R24, R0, UR36, R7 ;  /* 0x0000002400187c10 */ /* 0x001fce000fffe007 */
.L_x_510:
[----:B------:R-:W-:Y:S05]  /*16520*/  BSYNC B0 ;  /* 0x0000000000007941 */ /* 0x000fea0003800000 */
.L_x_509:
[----:B------:R-:W-:Y:S05]  /*16530*/  @!P2 BRA `(.L_x_511) ;  /* 0x000000000004a947 */ /* 0x000fea0003800000 */
[----:B------:R-:W-:Y:S01]  /*16540*/  BPT.TRAP 0x1 ;  /* 0x000000040000795c */ /* 0x000fe20000300000 */
.L_x_511:
[----:B------:R-:W2:Y:S01]  /*16550*/  LDL R2, [R1+0x1c] ;  /* 0x00001c0001027983 */ /* 0x000ea20000100800 */
[----:B------:R-:W-:Y:S01]  /*16560*/  LOP3.LUT R0, R28, 0x1, RZ, 0x3c, !PT ;  /* 0x000000011c007812 */ /* 0x000fe200078e3cff */
[----:B------:R-:W-:Y:S01]  /*16570*/  BSSY B0, `(.L_x_512) ;  /* 0x0000006000007945 */ /* 0x000fe20003800000 */
[----:B------:R-:W-:Y:S02]  /*16580*/  LEA R3, R19, R18, 0x3 ;  /* 0x0000001213037211 */ /* 0x000fe400078e18ff */
[----:B------:R-:W-:-:S04]  /*16590*/  SHF.L.U32 R0, R0, 0x1f, RZ ;  /* 0x0000001f00007819 */ /* 0x000fc800000006ff */
[----:B------:R-:W3:Y:S01]  /*165a0*/  SYNCS.PHASECHK.TRANS64.TRYWAIT P1, [R3+URZ+0x13270], R0 ;  /* 0x01327000030075a7 */ /* 0x000ee2000802017f */
[----:B--2---:R-:W-:Y:S01]  /*165b0*/  ISETP.NE.AND P2, PT, R2, 0x3, PT ;  /* 0x000000030200780c */ /* 0x004fe20003f45270 */
[----:B---3--:R-:W-:-:S12]  /*165c0*/  @!P1 BRA `(.L_x_513) ;  /* 0x00000028002c9947 */ /* 0x008fd80003800000 */
.L_x_597:
[----:B------:R-:W-:Y:S05]  /*165d0*/  BSYNC B0 ;  /* 0x0000000000007941 */ /* 0x000fea0003800000 */
.L_x_512:
[----:B------:R-:W-:Y:S05]  /*165e0*/  @!P2 BRA `(.L_x_514) ;  /* 0x000000000004a947 */ /* 0x000fea0003800000 */
[----:B------:R-:W-:Y:S01]  /*165f0*/  BPT.TRAP 0x1 ;  /* 0x000000040000795c */ /* 0x000fe20000300000 */
.L_x_514:
[----:B--2---:R-:W-:-:S04]  /*16600*/  SHF.L.U32 R0, R28, 0x1f, RZ ;  /* 0x0000001f1c007819 */ /* 0x004fc800000006ff */
[----:B------:R-:W2:Y:S02]  /*16610*/  SYNCS.PHASECHK.TRANS64.TRYWAIT P1, [R3+URZ+0x13260], R0 ;  /* 0x01326000030075a7 */ /* 0x000ea4000802017f */
[----:B--2---:R-:W-:Y:S05]  /*16620*/  @!P1 BRA `(.L_x_515) ;  /* 0x0000002800289947 */ /* 0x004fea0003800000 */
.L_x_598:
[----:B------:R-:W3:Y:S04]  /*16630*/  LDL R4, [R1+0x10] ;  /* 0x0000100001047983 */ /* 0x000ee80000100800 */
[----:B0-----:R-:W4:Y:S01]  /*16640*/  LDL R10, [R1+0xc] ;  /* 0x00000c00010a7983 */ /* 0x001f220000100800 */
[----:B------:R-:W-:Y:S01]  /*16650*/  IMAD R2, R19, 0x2800, RZ ;  /* 0x0000280013027824 */ /* 0x000fe200078e02ff */
[----:B------:R-:W-:Y:S05]  /*16660*/  WARPSYNC.ALL ;  /* 0x0000000000007948 */ /* 0x000fea0003800000 */
[----:B---3--:R-:W-:-:S02]  /*16670*/  LOP3.LUT R5, R2, R4, RZ, 0xfc, !PT ;  /* 0x0000000402057212 */ /* 0x008fc400078efcff */
[----:B----4-:R-:W-:-:S03]  /*16680*/  LOP3.LUT R2, R2, R10, RZ, 0xfc, !PT ;  /* 0x0000000a02027212 */ /* 0x010fc600078efcff */
[C---:B--2---:R-:W-:Y:S02]  /*16690*/  IMAD.IADD R0, R18.reuse, 0x1, R5 ;  /* 0x0000000112007824 */ /* 0x044fe400078e0205 */
[----:B------:R-:W-:-:S03]  /*166a0*/  IMAD.IADD R2, R18, 0x1, R2 ;  /* 0x0000000112027824 */ /* 0x000fc600078e0202 */
[----:B------:R-:W0:Y:S02]  /*166b0*/  LDSM.16.MT88.4 R4, [R0+0x6000] ;  /* 0x006000000004783b */ /* 0x000e240000004200 */
[C-C-:B0-----:R-:W-:Y:S02]  /*166c0*/  PRMT R8, R4.reuse, 0x6420, R5.reuse ;  /* 0x0000642004087816 */ /* 0x141fe40000000005 */
[----:B------:R-:W-:Y:S02]  /*166d0*/  PRMT R9, R4, 0x7531, R5 ;  /* 0x0000753104097816 */ /* 0x000fe40000000005 */
[C-C-:B------:R-:W-:Y:S02]  /*166e0*/  PRMT R10, R6.reuse, 0x6420, R7.reuse ;  /* 0x00006420060a7816 */ /* 0x140fe40000000007 */
[----:B-1----:R-:W-:-:S05]  /*166f0*/  PRMT R11, R6, 0x7531, R7 ;  /* 0x00007531060b7816 */ /* 0x002fca0000000007 */
        /* <DEDUP_REMOVED lines=33> */
.L_x_516:
[----:B-1----:R1:W-:Y:S01]  /*16910*/  SYNCS.ARRIVE.TRANS64.A1T0 RZ, [R3+URZ+0x13250], RZ ;  /* 0x013250ff03ff79a7 */ /* 0x0023e2000810003f */
[----:B------:R-:W-:Y:S02]  /*16920*/  @!P0 VIADD R0, R3, 0x13280 ;  /* 0x0001328003008836 */ /* 0x000fe40000000000 */
[----:B------:R-:W-:-:S03]  /*16930*/  VIADD R19, R19, 0x1 ;  /* 0x0000000113137836 */ /* 0x000fc60000000000 */
[----:B------:R-:W-:Y:S01]  /*16940*/  @!P0 PRMT R0, RZ, 0x654, R0 ;  /* 0x00000654ff008816 */ /* 0x000fe20000000000 */
[----:B------:R-:W-:Y:S06]  /*16950*/  BAR.SYNC.DEFER_BLOCKING 0x2, 0x80 ;  /* 0x0082000000007b1d */ /* 0x000fec0000010000 */
[----:B------:R2:W-:Y:S01]  /*16960*/  @!P0 SYNCS.ARRIVE.TRANS64.RED.A1T0 RZ, [R0+URZ], RZ ;  /* 0x000000ff00ff89a7 */ /* 0x0005e2000810043f */
[----:B------:R-:W-:-:S04]  /*16970*/  ISETP.NE.AND P0, PT, R19, 0x2, PT ;  /* 0x000000021300780c */ /* 0x000fc80003f05270 */
[----:B-1----:R-:W-:Y:S02]  /*16980*/  SEL R3, RZ, 0x1, P0 ;  /* 0x00000001ff037807 */ /* 0x002fe40000000000 */
[----:B------:R-:W-:Y:S02]  /*16990*/  SEL R19, R19, RZ, P0 ;  /* 0x000000ff13137207 */ /* 0x000fe40000000000 */
[----:B--2---:R-:W-:-:S07]  /*169a0*/  LOP3.LUT R28, R28, R3, RZ, 0x3c, !PT ;  /* 0x000000031c1c7212 */ /* 0x004fce00078e3cff */
.L_x_465:
[----:B------:R-:W-:-:S13]  /*169b0*/  LOP3.LUT P0, RZ, R22, 0x2, RZ, 0xc0, !PT ;  /* 0x0000000216ff7812 */ /* 0x000fda000780c0ff */
[----:B------:R-:W-:Y:S05]  /*169c0*/  @!P0 BRA `(.L_x_517) ;  /* 0x0000000000248947 */ /* 0x000fea0003800000 */
[----:B------:R-:W-:Y:S05]  /*169d0*/  WARPSYNC.ALL ;  /* 0x0000000000007948 */ /* 0x000fea0003800000 */
[----:B------:R-:W2:Y:S08]  /*169e0*/  S2UR UR5, SR_CgaCtaId ;  /* 0x00000000000579c3 */ /* 0x000eb00000008800 */
[----:B------:R-:W-:Y:S06]  /*169f0*/  BAR.SYNC.DEFER_BLOCKING 0x5, 0x200 ;  /* 0x0148000000007b1d */ /* 0x000fec0000010000 */
[----:B------:R-:W-:-:S02]  /*16a00*/  UMOV UR4, 0x400 ;  /* 0x0000040000047882 */ /* 0x000fc40000000000 */
[----:B--2---:R-:W-:-:S06]  /*16a10*/  ULEA UR4, UR5, UR4, 0x18 ;  /* 0x0000000405047291 */ /* 0x004fcc000f8ec03f */
[----:B------:R-:W-:-:S05]  /*16a20*/  IMAD.U32 R18, RZ, RZ, UR4 ;  /* 0x00000004ff127e24 */ /* 0x000fca000f8e00ff */
[----:B------:R2:W3:Y:S01]  /*16a30*/  LDS.128 R24, [R18+0x132d0] ;  /* 0x0132d00012187984 */ /* 0x0004e20000000c00 */
[----:B------:R-:W-:Y:S06]  /*16a40*/  BAR.ARV 0x4, 0x200 ;  /* 0x0108000000007b1d */ /* 0x000fec0000002000 */
[----:B------:R-:W-:Y:S05]  /*16a50*/  BRA `(.L_x_518) ;  /* 0x0000000800d07947 */ /* 0x000fea0003800000 */
.L_x_517:
[----:B------:R-:W0:Y:S01]  /*16a60*/  S2R R0, SR_TID.X ;  /* 0x0000000000007919 */ /* 0x000e220000002100 */
[----:B------:R-:W-:Y:S01]  /*16a70*/  UMOV UR4, 0xffffffff ;  /* 0xffffffff00047882 */ /* 0x000fe20000000000 */
[----:B0-----:R-:W-:-:S04]  /*16a80*/  LOP3.LUT R10, R0, 0x1f, RZ, 0xc0, !PT ;  /* 0x0000001f000a7812 */ /* 0x001fc800078ec0ff */
[----:B------:R-:W-:Y:S01]  /*16a90*/  ISETP.NE.AND P0, PT, R10, 0x1f, PT ;  /* 0x0000001f0a00780c */ /* 0x000fe20003f05270 */
[----:B------:R-:W-:-:S12]  /*16aa0*/  BRA.DIV UR4, `(.L_x_519) ;  /* 0x00000026041c7947 */ /* 0x000fd8000b800000 */
[----:B------:R-:W-:Y:S01]  /*16ab0*/  IMAD.IADD R9, R27, 0x1, R10 ;  /* 0x000000011b097824 */ /* 0x000fe200078e020a */
[----:B------:R-:W-:-:S04]  /*16ac0*/  ULDC UR4, c[0x0][0xc3c] ;  /* 0x00030f0000047ab9 */ /* 0x000fc80000000800 */
[----:B------:R-:W-:-:S13]  /*16ad0*/  ISETP.GE.OR P1, PT, R9, UR4, !P0 ;  /* 0x0000000409007c0c */ /* 0x000fda000c726670 */
[----:B------:R-:W0:Y:S08]  /*16ae0*/  @!P1 LDC.64 R2, c[0x0][0xc80] ;  /* 0x00032000ff029b82 */ /* 0x000e300000000a00 */
[----:B------:R-:W2:Y:S01]  /*16af0*/  @!P1 LDC.64 R4, c[0x0][0xc78] ;  /* 0x00031e00ff049b82 */ /* 0x000ea20000000a00 */
[----:B0-----:R-:W-:-:S05]  /*16b00*/  @!P1 IMAD.WIDE R2, R9, 0x4, R2 ;  /* 0x0000000409029825 */ /* 0x001fca00078e0202 */
[----:B------:R2:W3:Y:S02]  /*16b10*/  @!P1 LDG.E R7, desc[UR40][R2.64] ;  /* 0x0000002802079981 */ /* 0x0004e4000c1e1900 */
[----:B--2---:R-:W-:-:S05]  /*16b20*/  @!P1 IMAD.WIDE R2, R9, 0x4, R4 ;  /* 0x0000000409029825 */ /* 0x004fca00078e0204 */
[----:B------:R-:W2:Y:S01]  /*16b30*/  @!P1 LDG.E R5, desc[UR40][R2.64] ;  /* 0x0000002802059981 */ /* 0x000ea2000c1e1900 */
[----:B------:R-:W-:Y:S01]  /*16b40*/  IMAD.MOV.U32 R4, RZ, RZ, RZ ;  /* 0x000000ffff047224 */ /* 0x000fe200078e00ff */
[C---:B------:R-:W-:Y:S02]  /*16b50*/  ISETP.GE.U32.AND P2, PT, R10.reuse, 0x2, PT ;  /* 0x000000020a00780c */ /* 0x040fe40003f46070 */
[C---:B------:R-:W-:Y:S01]  /*16b60*/  ISETP.GE.U32.AND P3, PT, R10.reuse, 0x4, PT ;  /* 0x000000040a00780c */ /* 0x040fe20003f66070 */
[----:B------:R-:W-:Y:S01]  /*16b70*/  SHFL.IDX PT, R0, R24, RZ, 0x1f ;  /* 0x00001fff18007589 */ /* 0x000fe200000e0000 */
[C---:B------:R-:W-:Y:S02]  /*16b80*/  ISETP.GE.U32.AND P4, PT, R10.reuse, 0x8, PT ;  /* 0x000000080a00780c */ /* 0x040fe40003f86070 */
[----:B------:R-:W-:Y:S01]  /*16b90*/  ISETP.GE.U32.AND P5, PT, R10, 0x10, PT ;  /* 0x000000100a00780c */ /* 0x000fe20003fa6070 */
[----:B------:R0:W-:Y:S02]  /*16ba0*/  SHFL.IDX PT, R6, R24, 0x1, 0x1f ;  /* 0x00201f0018067f89 */ /* 0x0001e400000e0000 */
[----:B0-----:R-:W-:-:S02]  /*16bb0*/  IMAD.MOV.U32 R24, RZ, RZ, RZ ;  /* 0x000000ffff187224 */ /* 0x001fc400078e00ff */
[----:B---3--:R-:W-:Y:S02]  /*16bc0*/  @!P1 IMAD.MOV.U32 R4, RZ, RZ, R7 ;  /* 0x000000ffff049224 */ /* 0x008fe400078e0007 */
[----:B------:R-:W-:Y:S01]  /*16bd0*/  IMAD.MOV.U32 R7, RZ, RZ, RZ ;  /* 0x000000ffff077224 */ /* 0x000fe200078e00ff */
[----:B--2---:R-:W-:Y:S02]  /*16be0*/  @!P1 MOV R7, R5 ;  /* 0x0000000500079202 */ /* 0x004fe40000000f00 */
[----:B------:R-:W-:-:S03]  /*16bf0*/  ISETP.NE.AND P1, PT, R10, RZ, PT ;  /* 0x000000ff0a00720c */ /* 0x000fc60003f25270 */
[----:B------:R-:W-:-:S05]  /*16c00*/  IMAD R2, R7, R4, RZ ;  /* 0x0000000407027224 */ /* 0x000fca00078e02ff */
        /* <DEDUP_REMOVED lines=15> */
[----:B------:R0:W2:Y:S02]  /*16d00*/  SHFL.IDX PT, R14, R2, 0x1f, 0x1f ;  /* 0x03e01f00020e7f89 */ /* 0x0000a400000e0000 */
.L_x_608:
[----:B------:R-:W-:Y:S02]  /*16d10*/  ULDC UR4, c[0x0][0xc38] ;  /* 0x00030e0000047ab9 */ /* 0x000fe40000000800 */
[----:B------:R-:W-:-:S04]  /*16d20*/  IMAD.U32 R3, RZ, RZ, UR4 ;  /* 0x00000004ff037e24 */ /* 0x000fc8000f8e00ff */
[----:B--2---:R-:W-:-:S04]  /*16d30*/  IMAD R8, R14, R3, RZ ;  /* 0x000000030e087224 */ /* 0x004fc800078e02ff */
[----:B------:R-:W-:-:S05]  /*16d40*/  IMAD.IADD R6, R6, 0x1, R8 ;  /* 0x0000000106067824 */ /* 0x000fca00078e0208 */
[----:B------:R-:W-:-:S13]  /*16d50*/  ISETP.GT.AND P6, PT, R6, R0, PT ;  /* 0x000000000600720c */ /* 0x000fda0003fc4270 */
[----:B------:R-:W-:Y:S05]  /*16d60*/  @P6 BRA `(.L_x_520) ;  /* 0x0000000000a46947 */ /* 0x000fea0003800000 */
.L_x_523:
[----:B0-----:R-:W0:Y:S01]  /*16d70*/  LDC R2, c[0x0][0xc3c] ;  /* 0x00030f00ff027b82 */ /* 0x001e220000000800 */
[----:B------:R-:W-:-:S05]  /*16d80*/  VIADD R27, R27, 0x1f ;  /* 0x0000001f1b1b7836 */ /* 0x000fca0000000000 */
[----:B0-----:R-:W-:-:S13]  /*16d90*/  ISETP.GE.AND P6, PT, R27, R2, PT ;  /* 0x000000021b00720c */ /* 0x001fda0003fc6270 */
[----:B------:R-:W-:Y:S05]  /*16da0*/  @P6 BRA `(.L_x_521) ;  /* 0x0000000400b86947 */ /* 0x000fea0003800000 */
[----:B------:R-:W0:Y:S01]  /*16db0*/  S2R R3, SR_TID.X ;  /* 0x0000000000037919 */ /* 0x000e220000002100 */
[----:B------:R-:W-:Y:S01]  /*16dc0*/  IMAD.MOV.U32 R4, RZ, RZ, RZ ;  /* 0x000000ffff047224 */ /* 0x000fe200078e00ff */
[----:B0-----:R-:W-:-:S04]  /*16dd0*/  LOP3.LUT R3, R3, 0x1f, RZ, 0xc0, !PT ;  /* 0x0000001f03037812 */ /* 0x001fc800078ec0ff */
[----:B------:R-:W-:-:S04]  /*16de0*/  IADD3 R5, R27, R3, RZ ;  /* 0x000000031b057210 */ /* 0x000fc80007ffe0ff */
[----:B------:R-:W-:-:S13]  /*16df0*/  ISETP.GE.OR P6, PT, R5, R2, !P0 ;  /* 0x000000020500720c */ /* 0x000fda00047c6670 */
[----:B------:R-:W0:Y:S02]  /*16e00*/  @!P6 LDC.64 R2, c[0x0][0xc80] ;  /* 0x00032000ff02eb82 */ /* 0x000e240000000a00 */
[----:B0-----:R-:W-:-:S05]  /*16e10*/  @!P6 IMAD.WIDE R2, R5, 0x4, R2 ;  /* 0x000000040502e825 */ /* 0x001fca00078e0202 */
[----:B------:R0:W2:Y:S01]  /*16e20*/  @!P6 LDG.E R4, desc[UR40][R2.64] ;  /* 0x000000280204e981 */ /* 0x0000a2000c1e1900 */
[----:B------:R-:W-:Y:S01]  /*16e30*/  IMAD.MOV.U32 R7, RZ, RZ, RZ ;  /* 0x000000ffff077224 */ /* 0x000fe200078e00ff */
[----:B0-----:R-:W0:Y:S02]  /*16e40*/  @!P6 LDC.64 R2, c[0x0][0xc78] ;  /* 0x00031e00ff02eb82 */ /* 0x001e240000000a00 */
[----:B0-----:R-:W-:-:S05]  /*16e50*/  @!P6 IMAD.WIDE R2, R5, 0x4, R2 ;  /* 0x000000040502e825 */ /* 0x001fca00078e0202 */
[----:B------:R-:W2:Y:S01]  /*16e60*/  @!P6 LDG.E R7, desc[UR40][R2.64] ;  /* 0x000000280207e981 */ /* 0x000ea2000c1e1900 */
[----:B------:R-:W-:Y:S01]  /*16e70*/  UMOV UR4, 0xffffffff ;  /* 0xffffffff00047882 */ /* 0x000fe20000000000 */
[----:B--2---:R-:W-:Y:S02]  /*16e80*/  IMAD R2, R7, R4, RZ ;  /* 0x0000000407027224 */ /* 0x004fe400078e02ff */
[----:B------:R-:W-:Y:S05]  /*16e90*/  BRA.DIV UR4, `(.L_x_522) ;  /* 0x0000002604607947 */ /* 0x000fea000b800000 */
        /* <DEDUP_REMOVED lines=16> */
.L_x_616:
[----:B------:R-:W-:Y:S02]  /*16fa0*/  ULDC UR4, c[0x0][0xc38] ;  /* 0x00030e0000047ab9 */ /* 0x000fe40000000800 */
[----:B------:R-:W-:-:S04]  /*16fb0*/  IMAD.U32 R3, RZ, RZ, UR4 ;  /* 0x00000004ff037e24 */ /* 0x000fc8000f8e00ff */
[----:B--2---:R-:W-:-:S04]  /*16fc0*/  IMAD R8, R14, R3, RZ ;  /* 0x000000030e087224 */ /* 0x004fc800078e02ff */
[----:B------:R-:W-:-:S05]  /*16fd0*/  IMAD.IADD R6, R8, 0x1, R6 ;  /* 0x0000000108067824 */ /* 0x000fca00078e0206 */
[----:B------:R-:W-:-:S13]  /*16fe0*/  ISETP.GT.AND P6, PT, R6, R0, PT ;  /* 0x000000000600720c */ /* 0x000fda0003fc4270 */
[----:B------:R-:W-:Y:S05]  /*16ff0*/  @!P6 BRA `(.L_x_523) ;  /* 0xfffffffc005ce947 */ /* 0x000fea000383ffff */
.L_x_520:
[----:B------:R-:W-:Y:S01]  /*17000*/  IADD3 R8, -R8, R6, RZ ;  /* 0x0000000608087210 */ /* 0x000fe20007ffe1ff */
[----:B------:R-:W-:-:S04]  /*17010*/  UMOV UR4, 0xffffffff ;  /* 0xffffffff00047882 */ /* 0x000fc80000000000 */
[----:B------:R-:W-:-:S05]  /*17020*/  IMAD R5, R2, R3, R8 ;  /* 0x0000000302057224 */ /* 0x000fca00078e0208 */
[----:B------:R-:W-:Y:S01]  /*17030*/  ISETP.GT.AND P6, PT, R5, R0, PT ;  /* 0x000000000500720c */ /* 0x000fe20003fc4270 */
[----:B------:R-:W-:-:S12]  /*17040*/  BRA.DIV UR4, `(.L_x_524) ;  /* 0x0000002604b47947 */ /* 0x000fd8000b800000 */
[----:B------:R-:W-:-:S04]  /*17050*/  VOTE.ANY R6, PT, !P6 ;  /* 0x0000000000067806 */ /* 0x000fc800070e0100 */
[----:B------:R-:W2:Y:S02]  /*17060*/  POPC R5, R6 ;  /* 0x0000000600057309 */ /* 0x000ea40000000000 */
[----:B--2---:R2:W3:Y:S04]  /*17070*/  SHFL.IDX PT, R4, R4, R5, 0x1f ;  /* 0x00001f0504047589 */ /* 0x0044e800000e0000 */
[----:B------:R2:W4:Y:S02]  /*17080*/  SHFL.IDX PT, R7, R7, R5, 0x1f ;  /* 0x00001f0507077589 */ /* 0x00052400000e0000 */
.L_x_621:
[----:B------:R-:W-:-:S13]  /*17090*/  ISETP.NE.AND P0, PT, R6, RZ, PT ;  /* 0x000000ff0600720c */ /* 0x000fda0003f05270 */
[----:B------:R-:W-:Y:S05]  /*170a0*/  @!P0 BRA `(.L_x_525) ;  /* 0x0000000000108947 */ /* 0x000fea0003800000 */
[----:B------:R-:W-:Y:S01]  /*170b0*/  UMOV UR4, 0xffffffff ;  /* 0xffffffff00047882 */ /* 0x000fe20000000000 */
[----:B------:R-:W-:Y:S02]  /*170c0*/  VIADD R12, R5, 0xffffffff ;  /* 0xffffffff050c7836 */ /* 0x000fe40000000000 */
[----:B------:R-:W-:Y:S05]  /*170d0*/  BRA.DIV UR4, `(.L_x_526) ;  /* 0x0000002604ec7947 */ /* 0x000fea000b800000 */
[----:B------:R0:W0:Y:S02]  /*170e0*/  SHFL.IDX PT, R24, R2, R12, 0x1f ;  /* 0x00001f0c02187589 */ /* 0x00002400000e0000 */
.L_x_525:
[----:B0-----:R-:W-:Y:S01]  /*170f0*/  IMAD R24, R24, R3, R8 ;  /* 0x0000000318187224 */ /* 0x001fe200078e0208 */
[----:B---3--:R-:W-:Y:S01]  /*17100*/  IABS R8, R4 ;  /* 0x0000000400087213 */ /* 0x008fe20000000000 */
[----:B------:R-:W-:Y:S02]  /*17110*/  IMAD.MOV.U32 R2, RZ, RZ, RZ ;  /* 0x000000ffff027224 */ /* 0x000fe400078e00ff */
[----:B------:R-:W-:Y:S01]  /*17120*/  IMAD.IADD R25, R0, 0x1, -R24 ;  /* 0x0000000100197824 */ /* 0x000fe200078e0a18 */
[----:B------:R-:W0:Y:S01]  /*17130*/  I2F.RP R6, R8 ;  /* 0x0000000800067306 */ /* 0x000e220000209400 */
[----:B------:R-:W-:-:S03]  /*17140*/  IMAD.IADD R27, R5, 0x1, R27 ;  /* 0x00000001051b7824 */ /* 0x000fc600078e021b */
[----:B------:R-:W-:-:S04]  /*17150*/  IABS R0, R25 ;  /* 0x0000001900007213 */ /* 0x000fc80000000000 */
[----:B0-----:R-:W0:Y:S02]  /*17160*/  MUFU.RCP R6, R6 ;  /* 0x0000000600067308 */ /* 0x001e240000001000 */
[----:B0-----:R-:W-:-:S06]  /*17170*/  VIADD R9, R6, 0xffffffe ;  /* 0x0ffffffe06097836 */ /* 0x001fcc0000000000 */
[----:B------:R-:W1:Y:S02]  /*17180*/  F2I.FTZ.U32.TRUNC.NTZ R3, R9 ;  /* 0x0000000900037305 */ /* 0x000e64000021f000 */
[----:B-1----:R-:W-:-:S04]  /*17190*/  IMAD.MOV R11, RZ, RZ, -R3 ;  /* 0x000000ffff0b7224 */ /* 0x002fc800078e0a03 */
[----:B------:R-:W-:-:S04]  /*171a0*/  IMAD R11, R11, R8, RZ ;  /* 0x000000080b0b7224 */ /* 0x000fc800078e02ff */
[----:B------:R-:W-:Y:S01]  /*171b0*/  IMAD.HI.U32 R2, R3, R11, R2 ;  /* 0x0000000b03027227 */ /* 0x000fe200078e0002 */
[----:B------:R-:W-:-:S05]  /*171c0*/  IABS R3, R4 ;  /* 0x0000000400037213 */ /* 0x000fca0000000000 */
[----:B------:R-:W-:Y:S02]  /*171d0*/  IMAD.MOV R3, RZ, RZ, -R3 ;  /* 0x000000ffff037224 */ /* 0x000fe400078e0a03 */
[----:B------:R-:W-:-:S04]  /*171e0*/  IMAD.HI.U32 R6, R2, R0, RZ ;  /* 0x0000000002067227 */ /* 0x000fc800078e00ff */
[----:B------:R-:W-:Y:S01]  /*171f0*/  IMAD R3, R6, R3, R0 ;  /* 0x0000000306037224 */ /* 0x000fe200078e0200 */
[----:B----4-:R-:W-:-:S04]  /*17200*/  IABS R0, R7 ;  /* 0x0000000700007213 */ /* 0x010fc80000000000 */
[----:B------:R-:W0:Y:S01]  /*17210*/  I2F.RP R9, R0 ;  /* 0x0000000000097306 */ /* 0x000e220000209400 */
[----:B------:R-:W-:-:S13]  /*17220*/  ISETP.GT.U32.AND P1, PT, R8, R3, PT ;  /* 0x000000030800720c */ /* 0x000fda0003f24070 */
[----:B------:R-:W-:Y:S01]  /*17230*/  @!P1 IMAD.IADD R3, R3, 0x1, -R8 ;  /* 0x0000000103039824 */ /* 0x000fe200078e0a08 */
[----:B0-----:R-:W0:Y:S01]  /*17240*/  MUFU.RCP R9, R9 ;  /* 0x0000000900097308 */ /* 0x001e220000001000 */
[----:B------:R-:W-:Y:S01]  /*17250*/  @!P1 VIADD R6, R6, 0x1 ;  /* 0x0000000106069836 */ /* 0x000fe20000000000 */
[----:B------:R-:W-:Y:S02]  /*17260*/  ISETP.NE.AND P1, PT, R4, RZ, PT ;  /* 0x000000ff0400720c */ /* 0x000fe40003f25270 */
[----:B------:R-:W-:Y:S01]  /*17270*/  ISETP.GE.U32.AND P0, PT, R3, R8, PT ;  /* 0x000000080300720c */ /* 0x000fe20003f06070 */
[----:B0-----:R-:W-:-:S12]  /*17280*/  VIADD R10, R9, 0xffffffe ;  /* 0x0ffffffe090a7836 */ /* 0x001fd80000000000 */
[----:B------:R-:W-:Y:S01]  /*17290*/  @P0 VIADD R6, R6, 0x1 ;  /* 0x0000000106060836 */ /* 0x000fe20000000000 */
[----:B------:R-:W0:Y:S02]  /*172a0*/  F2I.FTZ.U32.TRUNC.NTZ R3, R10 ;  /* 0x0000000a00037305 */ /* 0x000e24000021f000 */
[----:B0-----:R-:W-:-:S04]  /*172b0*/  IMAD.MOV R2, RZ, RZ, -R3 ;  /* 0x000000ffff027224 */ /* 0x001fc800078e0a03 */
[----:B------:R-:W-:Y:S01]  /*172c0*/  IMAD R8, R2, R0, RZ ;  /* 0x0000000002087224 */ /* 0x000fe200078e02ff */
[----:B------:R-:W-:-:S05]  /*172d0*/  MOV R2, RZ ;  /* 0x000000ff00027202 */ /* 0x000fca0000000f00 */
[----:B------:R-:W-:Y:S01]  /*172e0*/  IMAD.HI.U32 R2, R3, R8, R2 ;  /* 0x0000000803027227 */ /* 0x000fe200078e0002 */
[----:B------:R-:W-:Y:S02]  /*172f0*/  LOP3.LUT R3, R25, R4, RZ, 0x3c, !PT ;  /* 0x0000000419037212 */ /* 0x000fe400078e3cff */
[----:B------:R-:W-:Y:S02]  /*17300*/  IABS R8, R7 ;  /* 0x0000000700087213 */ /* 0x000fe40000000000 */
[----:B------:R-:W-:-:S03]  /*17310*/  ISETP.GE.AND P2, PT, R3, RZ, PT ;  /* 0x000000ff0300720c */ /* 0x000fc60003f46270 */
[----:B------:R-:W-:-:S10]  /*17320*/  IMAD.MOV R8, RZ, RZ, -R8 ;  /* 0x000000ffff087224 */ /* 0x000fd400078e0a08 */
[----:B------:R-:W-:Y:S01]  /*17330*/  @!P2 IMAD.MOV R6, RZ, RZ, -R6 ;  /* 0x000000ffff06a224 */ /* 0x000fe200078e0a06 */
[----:B------:R-:W-:-:S04]  /*17340*/  @!P1 LOP3.LUT R6, RZ, R4, RZ, 0x33, !PT ;  /* 0x00000004ff069212 */ /* 0x000fc800078e33ff */
[-C--:B------:R-:W-:Y:S01]  /*17350*/  IABS R3, R6.reuse ;  /* 0x0000000600037213 */ /* 0x080fe20000000000 */
[----:B------:R-:W-:-:S04]  /*17360*/  IMAD R4, R4, R6, RZ ;  /* 0x0000000604047224 */ /* 0x000fc800078e02ff */
[----:B------:R-:W-:-:S04]  /*17370*/  IMAD.HI.U32 R2, R2, R3, RZ ;  /* 0x0000000302027227 */ /* 0x000fc800078e00ff */
[----:B------:R-:W-:Y:S02]  /*17380*/  IMAD R3, R2, R8, R3 ;  /* 0x0000000802037224 */ /* 0x000fe400078e0203 */
[----:B------:R-:W-:-:S03]  /*17390*/  IMAD.IADD R25, R25, 0x1, -R4 ;  /* 0x0000000119197824 */ /* 0x000fc600078e0a04 */
[----:B------:R-:W-:-:S13]  /*173a0*/  ISETP.GT.U32.AND P1, PT, R0, R3, PT ;  /* 0x000000030000720c */ /* 0x000fda0003f24070 */
[----:B------:R-:W-:Y:S02]  /*173b0*/  @!P1 IMAD.IADD R3, R3, 0x1, -R0 ;  /* 0x0000000103039824 */ /* 0x000fe400078e0a00 */
[----:B------:R-:W-:Y:S01]  /*173c0*/  @!P1 VIADD R2, R2, 0x1 ;  /* 0x0000000102029836 */ /* 0x000fe20000000000 */
[----:B------:R-:W-:Y:S02]  /*173d0*/  ISETP.NE.AND P1, PT, R7, RZ, PT ;  /* 0x000000ff0700720c */ /* 0x000fe40003f25270 */
[----:B------:R-:W-:Y:S02]  /*173e0*/  ISETP.GE.U32.AND P0, PT, R3, R0, PT ;  /* 0x000000000300720c */ /* 0x000fe40003f06070 */
[----:B------:R-:W-:-:S04]  /*173f0*/  LOP3.LUT R0, R6, R7, RZ, 0x3c, !PT ;  /* 0x0000000706007212 */ /* 0x000fc800078e3cff */
[----:B------:R-:W-:-:S07]  /*17400*/  ISETP.GE.AND P2, PT, R0, RZ, PT ;  /* 0x000000ff0000720c */ /* 0x000fce0003f46270 */
[----:B------:R-:W-:-:S06]  /*17410*/  @P0 VIADD R2, R2, 0x1 ;  /* 0x0000000102020836 */ /* 0x000fcc0000000000 */
[----:B------:R-:W-:Y:S01]  /*17420*/  @!P2 IMAD.MOV R2, RZ, RZ, -R2 ;  /* 0x000000ffff02a224 */ /* 0x000fe200078e0a02 */
[----:B------:R-:W-:-:S05]  /*17430*/  @!P1 LOP3.LUT R2, RZ, R7, RZ, 0x33, !PT ;  /* 0x00000007ff029212 */ /* 0x000fca00078e33ff */
[----:B------:R-:W-:-:S04]  /*17440*/  IMAD.MOV R0, RZ, RZ, -R2 ;  /* 0x000000ffff007224 */ /* 0x000fc800078e0a02 */
[C---:B------:R-:W-:Y:S01]  /*17450*/  IMAD R6, R7.reuse, R0, R6 ;  /* 0x0000000007067224 */ /* 0x040fe200078e0206 */
[----:B------:R-:W-:-:S05]  /*17460*/  LEA R7, R7, R2, 0x18 ;  /* 0x0000000207077211 */ /* 0x000fca00078ec0ff */
[----:B------:R-:W-:Y:S01]  /*17470*/  IMAD R26, R6, 0x10000, R7 ;  /* 0x00010000061a7824 */ /* 0x000fe200078e0207 */
[----:B------:R-:W-:Y:S06]  /*17480*/  BRA `(.L_x_527) ;  /* 0x00000000001c7947 */ /* 0x000fec0003800000 */
.L_x_521:
[----:B------:R-:W-:Y:S01]  /*17490*/  UMOV UR4, URZ ;  /* 0x0000003f00047c82 */ /* 0x000fe20008000000 */
[----:B------:R-:W-:Y:S01]  /*174a0*/  UMOV UR5, URZ ;  /* 0x0000003f00057c82 */ /* 0x000fe20008000000 */
[----:B------:R-:W-:Y:S01]  /*174b0*/  ULDC UR6, c[0x0][0xc3c] ;  /* 0x00030f0000067ab9 */ /* 0x000fe20000000800 */
[----:B------:R-:W-:Y:S02]  /*174c0*/  IMAD.MOV.U32 R24, RZ, RZ, R0 ;  /* 0x000000ffff187224 */ /* 0x000fe400078e0000 */
[----:B------:R-:W-:Y:S02]  /*174d0*/  IMAD.U32 R25, RZ, RZ, UR4 ;  /* 0x00000004ff197e24 */ /* 0x000fe4000f8e00ff */
[----:B------:R-:W-:Y:S02]  /*174e0*/  IMAD.U32 R26, RZ, RZ, UR5 ;  /* 0x00000005ff1a7e24 */ /* 0x000fe4000f8e00ff */
[----:B------:R-:W-:-:S07]  /*174f0*/  IMAD.U32 R27, RZ, RZ, UR6 ;  /* 0x00000006ff1b7e24 */ /* 0x000fce000f8e00ff */
.L_x_527:
[----:B------:R-:W0:Y:S01]  /*17500*/  S2R R0, SR_TID.X ;  /* 0x0000000000007919 */ /* 0x000e220000002100 */
[----:B------:R-:W-:Y:S05]  /*17510*/  WARPSYNC.ALL ;  /* 0x0000000000007948 */ /* 0x000fea0003800000 */
        /* <DEDUP_REMOVED lines=8> */
.L_x_518:
[----:B------:R-:W-:Y:S02]  /*175a0*/  ULDC UR4, c[0x0][0xc3c] ;  /* 0x00030f0000047ab9 */ /* 0x000fe40000000800 */
[----:B---3--:R-:W-:-:S13]  /*175b0*/  ISETP.GE.AND P0, PT, R27, UR4, PT ;  /* 0x000000041b007c0c */ /* 0x008fda000bf06270 */
[----:B------:R-:W-:Y:S05]  /*175c0*/  @!P0 BRA `(.L_x_528) ;  /* 0xffffffb000408947 */ /* 0x000fea000383ffff */
[----:B------:R-:W-:Y:S05]  /*175d0*/  BSYNC B7 ;  /* 0x0000000000077941 */ /* 0x000fea0003800000 */
.L_x_424:
[----:B-1----:R-:W3:Y:S01]  /*175e0*/  LDL.LU R0, [R1+0x40] ;  /* 0x0000400001007983 */ /* 0x002ee20000300800 */
[----:B------:R-:W-:Y:S01]  /*175f0*/  BSSY B0, `(.L_x_529) ;  /* 0x000000b000007945 */ /* 0x000fe20003800000 */
[----:B--2---:R-:W1:Y:S01]  /*17600*/  S2R R5, SR_CgaCtaId ;  /* 0x0000000000057919 */ /* 0x004e620000008800 */
[----:B---3--:R-:W-:-:S05]  /*17610*/  VIADD R0, R0, 0x1 ;  /* 0x0000000100007836 */ /* 0x008fca0000000000 */
[----:B0-----:R-:W-:-:S04]  /*17620*/  LEA.HI R2, R0, R0, RZ, 0x1 ;  /* 0x0000000000027211 */ /* 0x001fc800078f08ff */
[----:B------:R-:W-:Y:S02]  /*17630*/  LOP3.LUT R3, R2, 0xfffffffe, RZ, 0xc0, !PT ;  /* 0xfffffffe02037812 */ /* 0x000fe400078ec0ff */
[----:B------:R-:W-:-:S03]  /*17640*/  MOV R2, 0x400 ;  /* 0x0000040000027802 */ /* 0x000fc60000000f00 */
[----:B------:R-:W-:Y:S01]  /*17650*/  IMAD.IADD R0, R0, 0x1, -R3 ;  /* 0x0000000100007824 */ /* 0x000fe200078e0a03 */
[----:B-1----:R-:W-:-:S04]  /*17660*/  LEA R6, R5, R2, 0x18 ;  /* 0x0000000205067211 */ /* 0x002fc800078ec0ff */
[----:B------:R-:W-:-:S04]  /*17670*/  SHF.L.U32 R0, R0, 0x1f, RZ ;  /* 0x0000001f00007819 */ /* 0x000fc800000006ff */
[----:B------:R-:W0:Y:S02]  /*17680*/  SYNCS.PHASECHK.TRANS64.TRYWAIT P0, [R6+URZ+0x13220], R0 ;  /* 0x01322000060075a7 */ /* 0x000e24000800017f */
[----:B0-----:R-:W-:Y:S05]  /*17690*/  @!P0 BRA `(.L_x_530) ;  /* 0x0000002000a48947 */ /* 0x001fea0003800000 */
.L_x_624:
[----:B------:R-:W-:Y:S05]  /*176a0*/  BSYNC B0 ;  /* 0x0000000000007941 */ /* 0x000fea0003800000 */
.L_x_529:
[----:B------:R-:W-:-:S03]  /*176b0*/  UMOV UR4, 0xffffffff ;  /* 0xffffffff00047882 */ /* 0x000fc60000000000 */
[----:B------:R-:W-:Y:S05]  /*176c0*/  BRA.DIV UR4, `(.L_x_531) ;  /* 0x0000002204ac7947 */ /* 0x000fea000b800000 */
[----:B0-----:R-:W0:Y:S02]  /*176d0*/  S2R R0, SR_TID.X ;  /* 0x0000000000007919 */ /* 0x001e240000002100 */
[----:B0-----:R-:W-:-:S04]  /*176e0*/  SHF.R.U32.HI R0, RZ, 0x5, R0 ;  /* 0x00000005ff007819 */ /* 0x001fc80000011600 */
[----:B------:R-:W-:-:S05]  /*176f0*/  LOP3.LUT R0, R0, 0x3, RZ, 0xc0, !PT ;  /* 0x0000000300007812 */ /* 0x000fca00078ec0ff */
[----:B------:R0:W1:Y:S02]  /*17700*/  SHFL.IDX PT, R14, R0, RZ, 0x1f ;  /* 0x00001fff000e7589 */ /* 0x00006400000e0000 */
.L_x_627:
[----:B-1----:R-:W-:-:S13]  /*17710*/  ISETP.NE.AND P0, PT, R14, RZ, PT ;  /* 0x000000ff0e00720c */ /* 0x002fda0003f05270 */
[----:B------:R-:W-:Y:S05]  /*17720*/  @P0 BRA `(.L_x_312) ;  /* 0x0000000000a40947 */ /* 0x000fea0003800000 */
[----:B------:R-:W-:-:S03]  /*17730*/  UMOV UR4, 0xffffffff ;  /* 0xffffffff00047882 */ /* 0x000fc60000000000 */
[----:B------:R-:W-:Y:S05]  /*17740*/  BRA.DIV UR4, `(.L_x_532) ;  /* 0x0000002204c07947 */ /* 0x000fea000b800000 */
[----:B------:R-:W-:-:S13]  /*17750*/  ELECT P6, URZ, PT ;  /* 0x00000000003f782f */ /* 0x000fda00038c0000 */
.L_x_630:
[----:B------:R-:W-:Y:S05]  /*17760*/  @!P6 BRA `(.L_x_312) ;  /* 0x000000000094e947 */ /* 0x000fea0003800000 */
[----:B0-----:R-:W2:Y:S02]  /*17770*/  LDL.LU R0, [R1+0x38] ;  /* 0x0000380001007983 */ /* 0x001ea40000300800 */
[----:B--2---:R-:W-:-:S04]  /*17780*/  LOP3.LUT R0, R0, 0x2, RZ, 0xfc, !PT ;  /* 0x0000000200007812 */ /* 0x004fc800078efcff */
[----:B------:R-:W-:-:S13]  /*17790*/  ISETP.NE.AND P0, PT, R0, 0x3, PT ;  /* 0x000000030000780c */ /* 0x000fda0003f05270 */
[----:B------:R-:W-:Y:S05]  /*177a0*/  @!P0 BRA `(.L_x_533) ;  /* 0x0000000000048947 */ /* 0x000fea0003800000 */
[----:B------:R-:W-:Y:S01]  /*177b0*/  BPT.TRAP 0x1 ;  /* 0x000000040000795c */ /* 0x000fe20000300000 */
.L_x_533:
[----:B------:R-:W-:Y:S01]  /*177c0*/  IADD3 R0, R6, 0x13240, RZ ;  /* 0x0001324006007810 */ /* 0x000fe20007ffe0ff */
[----:B------:R-:W-:Y:S01]  /*177d0*/  VIADD R2, R19, 0x1 ;  /* 0x0000000113027836 */ /* 0x000fe20000000000 */
[----:B------:R-:W-:-:S03]  /*177e0*/  SHF.L.U32 R4, R28, 0x1f, RZ ;  /* 0x0000001f1c047819 */ /* 0x000fc600000006ff */
[----:B------:R-:W-:Y:S01]  /*177f0*/  IMAD R5, R19, 0x8, R0 ;  /* 0x0000000813057824 */ /* 0x000fe200078e0200 */
[----:B------:R-:W-:-:S03]  /*17800*/  ISETP.NE.AND P2, PT, R2, 0x2, PT ;  /* 0x000000020200780c */ /* 0x000fc60003f45270 */
[----:B------:R-:W0:Y:S01]  /*17810*/  SYNCS.PHASECHK.TRANS64.TRYWAIT P1, [R5+URZ], R4 ;  /* 0x00000004050075a7 */ /* 0x000e22000802017f */
[----:B------:R-:W-:Y:S02]  /*17820*/  SEL R3, RZ, 0x1, P2 ;  /* 0x00000001ff037807 */ /* 0x000fe40001000000 */
[----:B------:R-:W-:Y:S02]  /*17830*/  SEL R7, R2, RZ, P2 ;  /* 0x000000ff02077207 */ /* 0x000fe40001000000 */
[----:B------:R-:W-:-:S03]  /*17840*/  LOP3.LUT R3, R28, R3, RZ, 0x3c, !PT ;  /* 0x000000031c037212 */ /* 0x000fc600078e3cff */
[----:B------:R-:W-:Y:S01]  /*17850*/  IMAD R9, R7, 0x8, R0 ;  /* 0x0000000807097824 */ /* 0x000fe200078e0200 */
[----:B------:R-:W-:Y:S01]  /*17860*/  SHF.L.U32 R0, R3, 0x1f, RZ ;  /* 0x0000001f03007819 */ /* 0x000fe200000006ff */
[----:B0-----:R-:W-:Y:S06]  /*17870*/  @!P1 BRA `(.L_x_534) ;  /* 0x0000002000949947 */ /* 0x001fec0003800000 */
.L_x_631:
[----:B------:R-:W1:Y:S02]  /*17880*/  SYNCS.PHASECHK.TRANS64.TRYWAIT P1, [R9+URZ], R0 ;  /* 0x00000000090075a7 */ /* 0x000e64000802017f */
[----:B-1----:R-:W-:Y:S05]  /*17890*/  @!P1 BRA `(.L_x_535) ;  /* 0x0000002000a09947 */ /* 0x002fea0003800000 */
.L_x_632:
[----:B------:R-:W-:Y:S05]  /*178a0*/  @!P0 BRA `(.L_x_536) ;  /* 0x0000000000048947 */ /* 0x000fea0003800000 */
[----:B------:R-:W-:Y:S01]  /*178b0*/  BPT.TRAP 0x1 ;  /* 0x000000040000795c */ /* 0x000fe20000300000 */
.L_x_536:
[----:B------:R-:W-:-:S04]  /*178c0*/  IMAD R19, R19, 0x8, R6 ;  /* 0x0000000813137824 */ /* 0x000fc800078e0206 */
[----:B------:R-:W2:Y:S02]  /*178d0*/  SYNCS.PHASECHK.TRANS64.TRYWAIT P1, [R19+URZ+0x13260], R4 ;  /* 0x01326004130075a7 */ /* 0x000ea4000802017f */
[----:B--2---:R-:W-:Y:S05]  /*178e0*/  @!P1 BRA `(.L_x_537) ;  /* 0x0000002000a09947 */ /* 0x004fea0003800000 */
.L_x_633:
[----:B------:R-:W-:Y:S05]  /*178f0*/  @!P0 BRA `(.L_x_538) ;  /* 0x0000000000048947 */ /* 0x000fea0003800000 */
[----:B------:R-:W-:Y:S01]  /*17900*/  BPT.TRAP 0x1 ;  /* 0x000000040000795c */ /* 0x000fe20000300000 */
.L_x_538:
[----:B------:R-:W-:-:S04]  /*17910*/  IMAD R7, R7, 0x8, R6 ;  /* 0x0000000807077824 */ /* 0x000fc800078e0206 */
[----:B------:R-:W3:Y:S02]  /*17920*/  SYNCS.PHASECHK.TRANS64.TRYWAIT P1, [R7+URZ+0x13260], R0 ;  /* 0x01326000070075a7 */ /* 0x000ee4000802017f */
[----:B---3--:R-:W-:Y:S05]  /*17930*/  @!P1 BRA `(.L_x_539) ;  /* 0x0000002000a09947 */ /* 0x008fea0003800000 */
.L_x_634:
[----:B------:R-:W-:Y:S05]  /*17940*/  @!P0 BRA `(.L_x_540) ;  /* 0x0000000000048947 */ /* 0x000fea0003800000 */
[----:B------:R-:W-:Y:S01]  /*17950*/  BPT.TRAP 0x1 ;  /* 0x000000040000795c */ /* 0x000fe20000300000 */
.L_x_540:
[----:B------:R-:W5:Y:S02]  /*17960*/  SYNCS.PHASECHK.TRANS64.TRYWAIT P0, [R19+URZ+0x13280], R4 ;  /* 0x01328004130075a7 */ /* 0x000f64000800017f */
[----:B-----5:R-:W-:Y:S05]  /*17970*/  @!P0 BRA `(.L_x_541) ;  /* 0x0000002000a48947 */ /* 0x020fea0003800000 */
.L_x_542:
[----:B------:R0:W0:Y:S02]  /*17980*/  SYNCS.PHASECHK.TRANS64.TRYWAIT P0, [R7+URZ+0x13280], R0 ;  /* 0x01328000070075a7 */ /* 0x000024000800017f */
[----:B0-----:R-:W-:Y:S05]  /*17990*/  @!P0 NANOSLEEP.SYNCS 0x989680 ;  /* 0x009896800000895d */ /* 0x001fea0003900000 */
[----:B------:R-:W0:Y:S02]  /*179a0*/  @!P0 SYNCS.PHASECHK.TRANS64 P0, [R7+URZ+0x13280], R0 ;  /* 0x01328000070085a7 */ /* 0x000e24000800007f */
[----:B0-----:R-:W-:Y:S05]  /*179b0*/  @!P0 BRA `(.L_x_542) ;  /* 0xfffffffc00f08947 */ /* 0x001fea000383ffff */
.L_x_312:
[----:B------:R-:W-:Y:S05]  /*179c0*/  BSYNC B8 ;  /* 0x0000000000087941 */ /* 0x000fea0003800000 */
.L_x_309:
[----:B------:R-:W-:Y:S05]  /*179d0*/  EXIT ;  /* 0x000000000000794d */ /* 0x000fea0003800000 */
.L_x_330:
[----:B0-----:R0:W1:Y:S02]  /*179e0*/  SYNCS.PHASECHK.TRANS64.TRYWAIT P5, [R75+URZ+0x13290], R76 ;  /* 0x0132904c4b0075a7 */ /* 0x00106400080a017f */
[----:B-1----:R-:W-:Y:S05]  /*179f0*/  @!P5 NANOSLEEP.SYNCS 0x989680 ;  /* 0x009896800000d95d */ /* 0x002fea0003900000 */
[----:B------:R-:W1:Y:S02]  /*17a00*/  @!P5 SYNCS.PHASECHK.TRANS64 P5, [R75+URZ+0x13290], R76 ;  /* 0x0132904c4b00d5a7 */ /* 0x000e6400080a007f */
[----:B-1----:R-:W-:Y:S05]  /*17a10*/  @!P5 BRA `(.L_x_330) ;  /* 0xfffffffc00f0d947 */ /* 0x002fea000383ffff */
[----:B------:R-:W-:Y:S05]  /*17a20*/  BRA `(.L_x_543) ;  /* 0xfffffeac00b47947 */ /* 0x000fea000383ffff */
.L_x_340:
[----:B0-----:R0:W1:Y:S02]  /*17a30*/  SYNCS.PHASECHK.TRANS64.TRYWAIT P5, [R75+URZ+0x13290], R76 ;  /* 0x0132904c4b0075a7 */ /* 0x00106400080a017f */
[----:B-1----:R-:W-:Y:S05]  /*17a40*/  @!P5 NANOSLEEP.SYNCS 0x989680 ;  /* 0x009896800000d95d */ /* 0x002fea0003900000 */
[----:B------:R-:W1:Y:S02]  /*17a50*/  @!P5 SYNCS.PHASECHK.TRANS64 P5, [R75+URZ+0x13290], R76 ;  /* 0x0132904c4b00d5a7 */ /* 0x000e6400080a007f */
[----:B-1----:R-:W-:Y:S05]  /*17a60*/  @!P5 BRA `(.L_x_340) ;  /* 0xfffffffc00f0d947 */ /* 0x002fea000383ffff */
[----:B------:R-:W-:Y:S05]  /*17a70*/  BRA `(.L_x_544) ;  /* 0xfffffebc00c87947 */ /* 0x000fea000383ffff */
.L_x_345:
[----:B0-----:R0:W1:Y:S02]  /*17a80*/  SYNCS.PHASECHK.TRANS64.TRYWAIT P1, [R75+URZ+0x13290], R76 ;  /* 0x0132904c4b0075a7 */ /* 0x001064000802017f */
[----:B-1----:R-:W-:Y:S05]  /*17a90*/  @!P1 NANOSLEEP.SYNCS 0x989680 ;  /* 0x009896800000995d */ /* 0x002fea0003900000 */
[----:B------:R-:W1:Y:S02]  /*17aa0*/  @!P1 SYNCS.PHASECHK.TRANS64 P1, [R75+URZ+0x13290], R76 ;  /* 0x0132904c4b0095a7 */ /* 0x000e64000802007f */
[----:B-1----:R-:W-:Y:S05]  /*17ab0*/  @!P1 BRA `(.L_x_345) ;  /* 0xfffffffc00f09947 */ /* 0x002fea000383ffff */
[----:B------:R-:W-:Y:S05]  /*17ac0*/  BRA `(.L_x_545) ;  /* 0xfffffecc00d47947 */ /* 0x000fea000383ffff */
.L_x_349:
[----:B--2---:R2:W0:Y:S02]  /*17ad0*/  SYNCS.PHASECHK.TRANS64.TRYWAIT P0, [R75+URZ+0x132b0], R76 ;  /* 0x0132b04c4b0075a7 */ /* 0x004424000800017f */
[----:B0-----:R-:W-:Y:S05]  /*17ae0*/  @!P0 NANOSLEEP.SYNCS 0x989680 ;  /* 0x009896800000895d */ /* 0x001fea0003900000 */
[----:B------:R-:W0:Y:S02]  /*17af0*/  @!P0 SYNCS.PHASECHK.TRANS64 P0, [R75+URZ+0x132b0], R76 ;  /* 0x0132b04c4b0085a7 */ /* 0x000e24000800007f */
[----:B0-----:R-:W-:Y:S05]  /*17b00*/  @!P0 BRA `(.L_x_349) ;  /* 0xfffffffc00f08947 */ /* 0x001fea000383ffff */
[----:B------:R-:W-:Y:S05]  /*17b10*/  BRA `(.L_x_546) ;  /* 0xfffffed000347947 */ /* 0x000fea000383ffff */
.L_x_369:
[----:B------:R-:W-:Y:S01]  /*17b20*/  BSSY B1, `(.L_x_547) ;  /* 0x0000008000017945 */ /* 0x000fe20003800000 */
[----:B------:R-:W-:Y:S02]  /*17b30*/  IMAD.MOV.U32 R13, RZ, RZ, R30 ;  /* 0x000000ffff0d7224 */ /* 0x000fe400078e001e */
[----:B------:R-:W-:Y:S02]  /*17b40*/  IMAD.MOV.U32 R12, RZ, RZ, RZ ;  /* 0x000000ffff0c7224 */ /* 0x000fe400078e00ff */
[----:B------:R-:W-:Y:S02]  /*17b50*/  IMAD.MOV.U32 R11, RZ, RZ, 0x1e1f ;  /* 0x00001e1fff0b7424 */ /* 0x000fe400078e00ff */
[----:B------:R-:W-:-:S07]  /*17b60*/  IMAD.MOV.U32 R15, RZ, RZ, -0x1 ;  /* 0xffffffffff0f7424 */ /* 0x000fce00078e00ff */
[----:B------:R-:W-:Y:S05]  /*17b70*/  WARPSYNC.COLLECTIVE R15, `(.L_x_548) ;  /* 0x000000000f087348 */ /* 0x000fea0003c00000 */
[----:B------:R0:W1:Y:S02]  /*17b80*/  SHFL.IDX P6, R14, R13, R12, R11 ;  /* 0x0000000c0d0e7389 */ /* 0x00006400000c000b */
[----:B01----:R-:W-:Y:S01]  /*17b90*/  ENDCOLLECTIVE ;  /* 0x000000000000791b */ /* 0x003fe20003800000 */
.L_x_548:
[----:B------:R-:W-:Y:S05]  /*17ba0*/  BSYNC B1 ;  /* 0x0000000000017941 */ /* 0x000fea0003800000 */
.L_x_547:
[----:B------:R-:W-:Y:S01]  /*17bb0*/  IMAD.MOV.U32 R13, RZ, RZ, R28 ;  /* 0x000000ffff0d7224 */ /* 0x000fe200078e001c */
[----:B------:R-:W-:Y:S01]  /*17bc0*/  MOV R0, R14 ;  /* 0x0000000e00007202 */ /* 0x000fe20000000f00 */
[----:B------:R-:W-:Y:S02]  /*17bd0*/  IMAD.MOV.U32 R12, RZ, RZ, RZ ;  /* 0x000000ffff0c7224 */ /* 0x000fe400078e00ff */
[----:B------:R-:W-:Y:S02]  /*17be0*/  IMAD.MOV.U32 R11, RZ, RZ, 0x1e1f ;  /* 0x00001e1fff0b7424 */ /* 0x000fe400078e00ff */
[----:B------:R-:W-:-:S07]  /*17bf0*/  IMAD.MOV.U32 R15, RZ, RZ, -0x1 ;  /* 0xffffffffff0f7424 */ /* 0x000fce00078e00ff */
[----:B------:R-:W-:Y:S05]  /*17c00*/  WARPSYNC.COLLECTIVE R15, `(.L_x_549) ;  /* 0x000000000f087348 */ /* 0x000fea0003c00000 */
[----:B------:R0:W1:Y:S02]  /*17c10*/  SHFL.IDX P6, R14, R13, R12, R11 ;  /* 0x0000000c0d0e7389 */ /* 0x00006400000c000b */
[----:B01----:R-:W-:Y:S01]  /*17c20*/  ENDCOLLECTIVE ;  /* 0x000000000000791b */ /* 0x003fe20003800000 */
.L_x_549:
[----:B------:R-:W-:Y:S02]  /*17c30*/  IMAD.MOV.U32 R13, RZ, RZ, R31 ;  /* 0x000000ffff0d7224 */ /* 0x000fe400078e001f */
[----:B------:R-:W-:-:S07]  /*17c40*/  IMAD.MOV.U32 R29, RZ, RZ, R14 ;  /* 0x000000ffff1d7224 */ /* 0x000fce00078e000e */
[----:B------:R-:W-:Y:S05]  /*17c50*/  WARPSYNC.COLLECTIVE R15, `(.L_x_550) ;  /* 0x000000000f087348 */ /* 0x000fea0003c00000 */
[----:B------:R0:W1:Y:S02]  /*17c60*/  SHFL.IDX P6, R14, R13, R12, R11 ;  /* 0x0000000c0d0e7389 */ /* 0x00006400000c000b */
[----:B01----:R-:W-:Y:S01]  /*17c70*/  ENDCOLLECTIVE ;  /* 0x000000000000791b */ /* 0x003fe20003800000 */
.L_x_550:
[----:B------:R-:W-:Y:S02]  /*17c80*/  IMAD.MOV.U32 R13, RZ, RZ, R26 ;  /* 0x000000ffff0d7224 */ /* 0x000fe400078e001a */
[----:B------:R-:W-:-:S07]  /*17c90*/  IMAD.MOV.U32 R3, RZ, RZ, R14 ;  /* 0x000000ffff037224 */ /* 0x000fce00078e000e */
[----:B------:R-:W-:Y:S05]  /*17ca0*/  WARPSYNC.COLLECTIVE R15, `(.L_x_551) ;  /* 0x000000000f087348 */ /* 0x000fea0003c00000 */
[----:B------:R0:W1:Y:S02]  /*17cb0*/  SHFL.IDX P6, R14, R13, R12, R11 ;  /* 0x0000000c0d0e7389 */ /* 0x00006400000c000b */
[----:B01----:R-:W-:Y:S01]  /*17cc0*/  ENDCOLLECTIVE ;  /* 0x000000000000791b */ /* 0x003fe20003800000 */
.L_x_551:
[----:B------:R-:W-:Y:S05]  /*17cd0*/  BRA `(.L_x_552) ;  /* 0xfffffedc00847947 */ /* 0x000fea000383ffff */
.L_x_373:
[----:B-1----:R1:W3:Y:S02]  /*17ce0*/  SYNCS.PHASECHK.TRANS64.TRYWAIT P0, [R16+URZ+0x13200], R27 ;  /* 0x0132001b100075a7 */ /* 0x0022e4000800017f */
[----:B---3--:R-:W-:Y:S05]  /*17cf0*/  @!P0 NANOSLEEP.SYNCS 0x989680 ;  /* 0x009896800000895d */ /* 0x008fea0003900000 */
[----:B------:R-:W3:Y:S02]  /*17d00*/  @!P0 SYNCS.PHASECHK.TRANS64 P0, [R16+URZ+0x13200], R27 ;  /* 0x0132001b100085a7 */ /* 0x000ee4000800007f */
[----:B---3--:R-:W-:Y:S05]  /*17d10*/  @!P0 BRA `(.L_x_373) ;  /* 0xfffffffc00f08947 */ /* 0x008fea000383ffff */
[----:B------:R-:W-:Y:S05]  /*17d20*/  BRA `(.L_x_553) ;  /* 0xfffffee0001c7947 */ /* 0x000fea000383ffff */
.L_x_377:
[----:B------:R-:W-:Y:S01]  /*17d30*/  BSSY B1, `(.L_x_554) ;  /* 0x0000008000017945 */ /* 0x000fe20003800000 */
[----:B------:R-:W-:Y:S01]  /*17d40*/  IMAD.MOV.U32 R13, RZ, RZ, R30 ;  /* 0x000000ffff0d7224 */ /* 0x000fe200078e001e */
[----:B------:R-:W-:Y:S01]  /*17d50*/  MOV R12, RZ ;  /* 0x000000ff000c7202 */ /* 0x000fe20000000f00 */
[----:B------:R-:W-:Y:S02]  /*17d60*/  IMAD.MOV.U32 R11, RZ, RZ, 0x1e1f ;  /* 0x00001e1fff0b7424 */ /* 0x000fe400078e00ff */
[----:B------:R-:W-:-:S07]  /*17d70*/  IMAD.MOV.U32 R15, RZ, RZ, -0x1 ;  /* 0xffffffffff0f7424 */ /* 0x000fce00078e00ff */
[----:B------:R-:W-:Y:S05]  /*17d80*/  WARPSYNC.COLLECTIVE R15, `(.L_x_555) ;  /* 0x000000000f087348 */ /* 0x000fea0003c00000 */
[----:B------:R0:W1:Y:S02]  /*17d90*/  SHFL.IDX P6, R14, R13, R12, R11 ;  /* 0x0000000c0d0e7389 */ /* 0x00006400000c000b */
[----:B01----:R-:W-:Y:S01]  /*17da0*/  ENDCOLLECTIVE ;  /* 0x000000000000791b */ /* 0x003fe20003800000 */
.L_x_555:
[----:B------:R-:W-:Y:S05]  /*17db0*/  BSYNC B1 ;  /* 0x0000000000017941 */ /* 0x000fea0003800000 */
.L_x_554:
[----:B------:R-:W-:Y:S02]  /*17dc0*/  IMAD.MOV.U32 R13, RZ, RZ, R28 ;  /* 0x000000ffff0d7224 */ /* 0x000fe400078e001c */
[----:B------:R-:W-:Y:S02]  /*17dd0*/  IMAD.MOV.U32 R12, RZ, RZ, RZ ;  /* 0x000000ffff0c7224 */ /* 0x000fe400078e00ff */
[----:B------:R-:W-:Y:S02]  /*17de0*/  IMAD.MOV.U32 R11, RZ, RZ, 0x1e1f ;  /* 0x00001e1fff0b7424 */ /* 0x000fe400078e00ff */
[----:B------:R-:W-:Y:S02]  /*17df0*/  IMAD.MOV.U32 R15, RZ, RZ, -0x1 ;  /* 0xffffffffff0f7424 */ /* 0x000fe400078e00ff */
[----:B------:R-:W-:-:S07]  /*17e00*/  IMAD.MOV.U32 R0, RZ, RZ, R14 ;  /* 0x000000ffff007224 */ /* 0x000fce00078e000e */
[----:B------:R-:W-:Y:S05]  /*17e10*/  WARPSYNC.COLLECTIVE R15, `(.L_x_556) ;  /* 0x000000000f087348 */ /* 0x000fea0003c00000 */
[----:B------:R0:W1:Y:S02]  /*17e20*/  SHFL.IDX P6, R14, R13, R12, R11 ;  /* 0x0000000c0d0e7389 */ /* 0x00006400000c000b */
[----:B01----:R-:W-:Y:S01]  /*17e30*/  ENDCOLLECTIVE ;  /* 0x000000000000791b */ /* 0x003fe20003800000 */
.L_x_556:
[----:B------:R-:W-:Y:S02]  /*17e40*/  IMAD.MOV.U32 R13, RZ, RZ, R31 ;  /* 0x000000ffff0d7224 */ /* 0x000fe400078e001f */
[----:B------:R-:W-:-:S07]  /*17e50*/  IMAD.MOV.U32 R29, RZ, RZ, R14 ;  /* 0x000000ffff1d7224 */ /* 0x000fce00078e000e */
[----:B------:R-:W-:Y:S05]  /*17e60*/  WARPSYNC.COLLECTIVE R15, `(.L_x_557) ;  /* 0x000000000f087348 */ /* 0x000fea0003c00000 */
[----:B------:R0:W1:Y:S02]  /*17e70*/  SHFL.IDX P6, R14, R13, R12, R11 ;  /* 0x0000000c0d0e7389 */ /* 0x00006400000c000b */
[----:B01----:R-:W-:Y:S01]  /*17e80*/  ENDCOLLECTIVE ;  /* 0x000000000000791b */ /* 0x003fe20003800000 */
.L_x_557:
[----:B------:R-:W-:Y:S01]  /*17e90*/  IMAD.MOV.U32 R13, RZ, RZ, R26 ;  /* 0x000000ffff0d7224 */ /* 0x000fe200078e001a */
[----:B------:R-:W-:-:S07]  /*17ea0*/  MOV R3, R14 ;  /* 0x0000000e00037202 */ /* 0x000fce0000000f00 */
[----:B------:R-:W-:Y:S05]  /*17eb0*/  WARPSYNC.COLLECTIVE R15, `(.L_x_558) ;  /* 0x000000000f087348 */ /* 0x000fea0003c00000 */
[----:B------:R0:W1:Y:S02]  /*17ec0*/  SHFL.IDX P6, R14, R13, R12, R11 ;  /* 0x0000000c0d0e7389 */ /* 0x00006400000c000b */
[----:B01----:R-:W-:Y:S01]  /*17ed0*/  ENDCOLLECTIVE ;  /* 0x000000000000791b */ /* 0x003fe20003800000 */
.L_x_558:
[----:B------:R-:W-:Y:S05]  /*17ee0*/  BRA `(.L_x_559) ;  /* 0xfffffeec00cc7947 */ /* 0x000fea000383ffff */
.L_x_381:
[----:B-1----:R1:W3:Y:S02]  /*17ef0*/  SYNCS.PHASECHK.TRANS64.TRYWAIT P1, [R16+URZ+0x13200], R21 ;  /* 0x01320015100075a7 */ /* 0x0022e4000802017f */
[----:B---3--:R-:W-:Y:S05]  /*17f00*/  @!P1 NANOSLEEP.SYNCS 0x989680 ;  /* 0x009896800000995d */ /* 0x008fea0003900000 */
[----:B------:R-:W3:Y:S02]  /*17f10*/  @!P1 SYNCS.PHASECHK.TRANS64 P1, [R16+URZ+0x13200], R21 ;  /* 0x01320015100095a7 */ /* 0x000ee4000802007f */
[----:B---3--:R-:W-:Y:S05]  /*17f20*/  @!P1 BRA `(.L_x_381) ;  /* 0xfffffffc00f09947 */ /* 0x008fea000383ffff */
[----:B------:R-:W-:Y:S05]  /*17f30*/  BRA `(.L_x_560) ;  /* 0xfffffef000407947 */ /* 0x000fea000383ffff */
.L_x_385:
[----:B-1----:R1:W4:Y:S02]  /*17f40*/  SYNCS.PHASECHK.TRANS64.TRYWAIT P1, [R0+URZ+0x13230], R7 ;  /* 0x01323007000075a7 */ /* 0x002324000802017f */
[----:B----4-:R-:W-:Y:S05]  /*17f50*/  @!P1 NANOSLEEP.SYNCS 0x989680 ;  /* 0x009896800000995d */ /* 0x010fea0003900000 */
[----:B------:R-:W4:Y:S02]  /*17f60*/  @!P1 SYNCS.PHASECHK.TRANS64 P1, [R0+URZ+0x13230], R7 ;  /* 0x01323007000095a7 */ /* 0x000f24000802007f */
[----:B----4-:R-:W-:Y:S05]  /*17f70*/  @!P1 BRA `(.L_x_385) ;  /* 0xfffffffc00f09947 */ /* 0x010fea000383ffff */
[----:B------:R-:W-:Y:S05]  /*17f80*/  BRA `(.L_x_384) ;  /* 0xffffff00009c7947 */ /* 0x000fea000383ffff */
.L_x_392:
[----:B0-----:R0:W2:Y:S02]  /*17f90*/  SYNCS.PHASECHK.TRANS64.TRYWAIT P1, [R13+URZ+0x13230], R10 ;  /* 0x0132300a0d0075a7 */ /* 0x0010a4000802017f */
[----:B--2---:R-:W-:Y:S05]  /*17fa0*/  @!P1 NANOSLEEP.SYNCS 0x989680 ;  /* 0x009896800000995d */ /* 0x004fea0003900000 */
[----:B------:R-:W2:Y:S02]  /*17fb0*/  @!P1 SYNCS.PHASECHK.TRANS64 P1, [R13+URZ+0x13230], R10 ;  /* 0x0132300a0d0095a7 */ /* 0x000ea4000802007f */
[----:B--2---:R-:W-:Y:S05]  /*17fc0*/  @!P1 BRA `(.L_x_392) ;  /* 0xfffffffc00f09947 */ /* 0x004fea000383ffff */
[----:B------:R-:W-:Y:S05]  /*17fd0*/  BRA `(.L_x_391) ;  /* 0xffffff3400a07947 */ /* 0x000fea000383ffff */
.L_x_397:
[----:B-1----:R1:W2:Y:S02]  /*17fe0*/  SYNCS.PHASECHK.TRANS64.TRYWAIT P1, [R14+URZ+0x13250], R9 ;  /* 0x013250090e0075a7 */ /* 0x0022a4000802017f */
[----:B--2---:R-:W-:Y:S05]  /*17ff0*/  @!P1 NANOSLEEP.SYNCS 0x989680 ;  /* 0x009896800000995d */ /* 0x004fea0003900000 */
[----:B------:R-:W2:Y:S02]  /*18000*/  @!P1 SYNCS.PHASECHK.TRANS64 P1, [R14+URZ+0x13250], R9 ;  /* 0x013250090e0095a7 */ /* 0x000ea4000802007f */
[----:B--2---:R-:W-:Y:S05]  /*18010*/  @!P1 BRA `(.L_x_397) ;  /* 0xfffffffc00f09947 */ /* 0x004fea000383ffff */
[----:B------:R-:W-:Y:S05]  /*18020*/  BRA `(.L_x_396) ;  /* 0xffffff3c00107947 */ /* 0x000fea000383ffff */
.L_x_404:
[----:B-1----:R1:W2:Y:S02]  /*18030*/  SYNCS.PHASECHK.TRANS64.TRYWAIT P1, [R8+URZ+0x13250], R3 ;  /* 0x01325003080075a7 */ /* 0x0022a4000802017f */
[----:B--2---:R-:W-:Y:S05]  /*18040*/  @!P1 NANOSLEEP.SYNCS 0x989680 ;  /* 0x009896800000995d */ /* 0x004fea0003900000 */
[----:B------:R-:W2:Y:S02]  /*18050*/  @!P1 SYNCS.PHASECHK.TRANS64 P1, [R8+URZ+0x13250], R3 ;  /* 0x01325003080095a7 */ /* 0x000ea4000802007f */
[----:B--2---:R-:W-:Y:S05]  /*18060*/  @!P1 BRA `(.L_x_404) ;  /* 0xfffffffc00f09947 */ /* 0x004fea000383ffff */
[----:B------:R-:W-:Y:S05]  /*18070*/  BRA `(.L_x_403) ;  /* 0xffffff6400207947 */ /* 0x000fea000383ffff */
.L_x_432:
[----:B------:R-:W0:Y:S01]  /*18080*/  S2R R9, SR_TID.X ;  /* 0x0000000000097919 */ /* 0x000e220000002100 */
[----:B------:R-:W-:Y:S01]  /*18090*/  BSSY B1, `(.L_x_561) ;  /* 0x000000a000017945 */ /* 0x000fe20003800000 */
[----:B------:R-:W-:Y:S02]  /*180a0*/  IMAD.MOV.U32 R12, RZ, RZ, RZ ;  /* 0x000000ffff0c7224 */ /* 0x000fe400078e00ff */
[----:B-1----:R-:W-:Y:S02]  /*180b0*/  IMAD.MOV.U32 R11, RZ, RZ, 0x1f ;  /* 0x0000001fff0b7424 */ /* 0x002fe400078e00ff */
[----:B------:R-:W-:Y:S01]  /*180c0*/  IMAD.MOV.U32 R15, RZ, RZ, -0x1 ;  /* 0xffffffffff0f7424 */ /* 0x000fe200078e00ff */
[----:B0-----:R-:W-:-:S04]  /*180d0*/  SHF.R.U32.HI R9, RZ, 0x5, R9 ;  /* 0x00000005ff097819 */ /* 0x001fc80000011609 */
[----:B------:R-:W-:-:S05]  /*180e0*/  LOP3.LUT R9, R9, 0x3, RZ, 0xc0, !PT ;  /* 0x0000000309097812 */ /* 0x000fca00078ec0ff */
[----:B------:R-:W-:-:S07]  /*180f0*/  IMAD.MOV.U32 R13, RZ, RZ, R9 ;  /* 0x000000ffff0d7224 */ /* 0x000fce00078e0009 */
[----:B------:R-:W-:Y:S05]  /*18100*/  WARPSYNC.COLLECTIVE R15, `(.L_x_562) ;  /* 0x000000000f087348 */ /* 0x000fea0003c00000 */
[----:B------:R0:W1:Y:S02]  /*18110*/  SHFL.IDX P6, R14, R13, R12, R11 ;  /* 0x0000000c0d0e7389 */ /* 0x00006400000c000b */
[----:B01----:R-:W-:Y:S01]  /*18120*/  ENDCOLLECTIVE ;  /* 0x000000000000791b */ /* 0x003fe20003800000 */
.L_x_562:
[----:B------:R-:W-:Y:S05]  /*18130*/  BSYNC B1 ;  /* 0x0000000000017941 */ /* 0x000fea0003800000 */
.L_x_561:
[----:B------:R-:W-:Y:S05]  /*18140*/  BRA `(.L_x_563) ;  /* 0xffffffac00c47947 */ /* 0x000fea000383ffff */
.L_x_434:
[----:B------:R-:W-:Y:S01]  /*18150*/  BSSY B1, `(.L_x_564) ;  /* 0x0000006000017945 */ /* 0x000fe20003800000 */
[----:B------:R-:W-:-:S07]  /*18160*/  IMAD.MOV.U32 R15, RZ, RZ, -0x1 ;  /* 0xffffffffff0f7424 */ /* 0x000fce00078e00ff */
[----:B01----:R-:W-:Y:S05]  /*18170*/  WARPSYNC.COLLECTIVE R15, `(.L_x_565) ;  /* 0x000000000f0c7348 */ /* 0x003fea0003c00000 */
[----:B------:R-:W-:Y:S02]  /*18180*/  ELECT P6, UR62, PT ;  /* 0x00000000003e782f */ /* 0x000fe400038c0000 */
[----:B------:R-:W-:Y:S01]  /*18190*/  MOV R14, UR62 ;  /* 0x0000003e000e7c02 */ /* 0x000fe20008000f00 */
[----:B01----:R-:W-:Y:S10]  /*181a0*/  ENDCOLLECTIVE ;  /* 0x000000000000791b */ /* 0x003ff40003800000 */
.L_x_565:
[----:B------:R-:W-:Y:S05]  /*181b0*/  BSYNC B1 ;  /* 0x0000000000017941 */ /* 0x000fea0003800000 */
.L_x_564:
[----:B------:R-:W-:Y:S05]  /*181c0*/  BRA `(.L_x_433) ;  /* 0xffffffac00bc7947 */ /* 0x000fea000383ffff */
.L_x_436:
[----:B0-----:R0:W2:Y:S02]  /*181d0*/  SYNCS.PHASECHK.TRANS64.TRYWAIT P0, [R18+URZ+0x13220], R7 ;  /* 0x01322007120075a7 */ /* 0x0010a4000800017f */
[----:B--2---:R-:W-:Y:S05]  /*181e0*/  @!P0 NANOSLEEP.SYNCS 0x989680 ;  /* 0x009896800000895d */ /* 0x004fea0003900000 */
[----:B------:R-:W2:Y:S02]  /*181f0*/  @!P0 SYNCS.PHASECHK.TRANS64 P0, [R18+URZ+0x13220], R7 ;  /* 0x01322007120085a7 */ /* 0x000ea4000800007f */
[----:B--2---:R-:W-:Y:S05]  /*18200*/  @!P0 BRA `(.L_x_436) ;  /* 0xfffffffc00f08947 */ /* 0x004fea000383ffff */
[----:B------:R-:W-:Y:S05]  /*18210*/  BRA `(.L_x_566) ;  /* 0xffffffac00cc7947 */ /* 0x000fea000383ffff */
.L_x_440:
[----:B0-----:R0:W1:Y:S02]  /*18220*/  SYNCS.PHASECHK.TRANS64.TRYWAIT P0, [R7+URZ+0x132a0], R11 ;  /* 0x0132a00b070075a7 */ /* 0x001064000800017f */
[----:B-1----:R-:W-:Y:S05]  /*18230*/  @!P0 NANOSLEEP.SYNCS 0x989680 ;  /* 0x009896800000895d */ /* 0x002fea0003900000 */
[----:B------:R-:W1:Y:S02]  /*18240*/  @!P0 SYNCS.PHASECHK.TRANS64 P0, [R7+URZ+0x132a0], R11 ;  /* 0x0132a00b070085a7 */ /* 0x000e64000800007f */
[----:B-1----:R-:W-:Y:S05]  /*18250*/  @!P0 BRA `(.L_x_440) ;  /* 0xfffffffc00f08947 */ /* 0x002fea000383ffff */
[----:B------:R-:W-:Y:S05]  /*18260*/  BRA `(.L_x_567) ;  /* 0xffffffac00e47947 */ /* 0x000fea000383ffff */
.L_x_445:
[----:B-1----:R1:W2:Y:S02]  /*18270*/  SYNCS.PHASECHK.TRANS64.TRYWAIT P0, [R7+URZ+0x132c0], R11 ;  /* 0x0132c00b070075a7 */ /* 0x0022a4000800017f */
[----:B--2---:R-:W-:Y:S05]  /*18280*/  @!P0 NANOSLEEP.SYNCS 0x989680 ;  /* 0x009896800000895d */ /* 0x004fea0003900000 */
[----:B------:R-:W2:Y:S02]  /*18290*/  @!P0 SYNCS.PHASECHK.TRANS64 P0, [R7+URZ+0x132c0], R11 ;  /* 0x0132c00b070085a7 */ /* 0x000ea4000800007f */
[----:B--2---:R-:W-:Y:S05]  /*182a0*/  @!P0 BRA `(.L_x_445) ;  /* 0xfffffffc00f08947 */ /* 0x004fea000383ffff */
[----:B------:R-:W-:Y:S05]  /*182b0*/  BRA `(.L_x_568) ;  /* 0xffffffb000607947 */ /* 0x000fea000383ffff */
.L_x_452:
[----:B0-----:R0:W2:Y:S02]  /*182c0*/  SYNCS.PHASECHK.TRANS64.TRYWAIT P2, [R7+URZ+0x132a0], R8 ;  /* 0x0132a008070075a7 */ /* 0x0010a4000804017f */
[----:B--2---:R-:W-:Y:S05]  /*182d0*/  @!P2 NANOSLEEP.SYNCS 0x989680 ;  /* 0x009896800000a95d */ /* 0x004fea0003900000 */
[----:B------:R-:W2:Y:S02]  /*182e0*/  @!P2 SYNCS.PHASECHK.TRANS64 P2, [R7+URZ+0x132a0], R8 ;  /* 0x0132a0080700a5a7 */ /* 0x000ea4000804007f */
[----:B--2---:R-:W-:Y:S05]  /*182f0*/  @!P2 BRA `(.L_x_452) ;  /* 0xfffffffc00f0a947 */ /* 0x004fea000383ffff */
[----:B------:R-:W-:Y:S05]  /*18300*/  BRA `(.L_x_569) ;  /* 0xffffffb4001c7947 */ /* 0x000fea000383ffff */
.L_x_457:
[----:B-1----:R1:W2:Y:S02]  /*18310*/  SYNCS.PHASECHK.TRANS64.TRYWAIT P2, [R7+URZ+0x132c0], R8 ;  /* 0x0132c008070075a7 */ /* 0x0022a4000804017f */
[----:B--2---:R-:W-:Y:S05]  /*18320*/  @!P2 NANOSLEEP.SYNCS 0x989680 ;  /* 0x009896800000a95d */ /* 0x004fea0003900000 */
[----:B------:R-:W2:Y:S02]  /*18330*/  @!P2 SYNCS.PHASECHK.TRANS64 P2, [R7+URZ+0x132c0], R8 ;  /* 0x0132c0080700a5a7 */ /* 0x000ea4000804007f */
[----:B--2---:R-:W-:Y:S05]  /*18340*/  @!P2 BRA `(.L_x_457) ;  /* 0xfffffffc00f0a947 */ /* 0x004fea000383ffff */
[----:B------:R-:W-:Y:S05]  /*18350*/  BRA `(.L_x_570) ;  /* 0xffffffb400947947 */ /* 0x000fea000383ffff */
.L_x_474:
[----:B------:R-:W2:Y:S01]  /*18360*/  S2R R20, SR_TID.X ;  /* 0x0000000000147919 */ /* 0x000ea20000002100 */
[----:B------:R-:W-:Y:S01]  /*18370*/  BSSY B0, `(.L_x_571) ;  /* 0x000000a000007945 */ /* 0x000fe20003800000 */
[----:B------:R-:W-:Y:S01]  /*18380*/  IMAD.MOV.U32 R12, RZ, RZ, RZ ;  /* 0x000000ffff0c7224 */ /* 0x000fe200078e00ff */
[----:B------:R-:W-:Y:S01]  /*18390*/  MOV R15, 0xffffffff ;  /* 0xffffffff000f7802 */ /* 0x000fe20000000f00 */
[----:B-1----:R-:W-:Y:S01]  /*183a0*/  IMAD.MOV.U32 R11, RZ, RZ, 0x1f ;  /* 0x0000001fff0b7424 */ /* 0x002fe200078e00ff */
[----:B--2---:R-:W-:-:S04]  /*183b0*/  SHF.R.U32.HI R20, RZ, 0x5, R20 ;  /* 0x00000005ff147819 */ /* 0x004fc80000011614 */
[----:B------:R-:W-:-:S05]  /*183c0*/  LOP3.LUT R20, R20, 0x3, RZ, 0xc0, !PT ;  /* 0x0000000314147812 */ /* 0x000fca00078ec0ff */
[----:B------:R-:W-:-:S07]  /*183d0*/  IMAD.MOV.U32 R13, RZ, RZ, R20 ;  /* 0x000000ffff0d7224 */ /* 0x000fce00078e0014 */
[----:B0-----:R-:W-:Y:S05]  /*183e0*/  WARPSYNC.COLLECTIVE R15, `(.L_x_572) ;  /* 0x000000000f087348 */ /* 0x001fea0003c00000 */
[----:B------:R1:W2:Y:S02]  /*183f0*/  SHFL.IDX P6, R14, R13, R12, R11 ;  /* 0x0000000c0d0e7389 */ /* 0x0002a400000c000b */
[----:B012---:R-:W-:Y:S01]  /*18400*/  ENDCOLLECTIVE ;  /* 0x000000000000791b */ /* 0x007fe20003800000 */
.L_x_572:
[----:B------:R-:W-:Y:S05]  /*18410*/  BSYNC B0 ;  /* 0x0000000000007941 */ /* 0x000fea0003800000 */
.L_x_571:
[----:B------:R-:W-:Y:S05]  /*18420*/  BRA `(.L_x_573) ;  /* 0xffffffc0008c7947 */ /* 0x000fea000383ffff */
.L_x_476:
[----:B------:R-:W-:Y:S01]  /*18430*/  BSSY B0, `(.L_x_574) ;  /* 0x0000006000007945 */ /* 0x000fe20003800000 */
[----:B------:R-:W-:-:S07]  /*18440*/  IMAD.MOV.U32 R15, RZ, RZ, -0x1 ;  /* 0xffffffffff0f7424 */ /* 0x000fce00078e00ff */
[----:B012---:R-:W-:Y:S05]  /*18450*/  WARPSYNC.COLLECTIVE R15, `(.L_x_575) ;  /* 0x000000000f0c7348 */ /* 0x007fea0003c00000 */
[----:B------:R-:W-:Y:S02]  /*18460*/  ELECT P6, UR62, PT ;  /* 0x00000000003e782f */ /* 0x000fe400038c0000 */
[----:B------:R-:W-:Y:S01]  /*18470*/  MOV R14, UR62 ;  /* 0x0000003e000e7c02 */ /* 0x000fe20008000f00 */
[----:B012---:R-:W-:Y:S10]  /*18480*/  ENDCOLLECTIVE ;  /* 0x000000000000791b */ /* 0x007ff40003800000 */
.L_x_575:
[----:B------:R-:W-:Y:S05]  /*18490*/  BSYNC B0 ;  /* 0x0000000000007941 */ /* 0x000fea0003800000 */
.L_x_574:
[----:B------:R-:W-:Y:S05]  /*184a0*/  BRA `(.L_x_576) ;  /* 0xffffffc0008c7947 */ /* 0x000fea000383ffff */
.L_x_478:
[----:B--2---:R2:W3:Y:S02]  /*184b0*/  SYNCS.PHASECHK.TRANS64.TRYWAIT P0, [R4+URZ+0x13280], R3 ;  /* 0x01328003040075a7 */ /* 0x0044e4000800017f */
[----:B---3--:R-:W-:Y:S05]  /*184c0*/  @!P0 NANOSLEEP.SYNCS 0x989680 ;  /* 0x009896800000895d */ /* 0x008fea0003900000 */
[----:B------:R-:W3:Y:S02]  /*184d0*/  @!P0 SYNCS.PHASECHK.TRANS64 P0, [R4+URZ+0x13280], R3 ;  /* 0x01328003040085a7 */ /* 0x000ee4000800007f */
[----:B---3--:R-:W-:Y:S05]  /*184e0*/  @!P0 BRA `(.L_x_478) ;  /* 0xfffffffc00f08947 */ /* 0x008fea000383ffff */
[----:B------:R-:W-:Y:S05]  /*184f0*/  BRA `(.L_x_577) ;  /* 0xffffffc000f07947 */ /* 0x000fea000383ffff */
.L_x_480:
[----:B---3--:R3:W4:Y:S02]  /*18500*/  SYNCS.PHASECHK.TRANS64.TRYWAIT P0, [R4+URZ+0x13240], R3 ;  /* 0x01324003040075a7 */ /* 0x008724000800017f */
[----:B----4-:R-:W-:Y:S05]  /*18510*/  @!P0 NANOSLEEP.SYNCS 0x989680 ;  /* 0x009896800000895d */ /* 0x010fea0003900000 */
[----:B------:R-:W4:Y:S02]  /*18520*/  @!P0 SYNCS.PHASECHK.TRANS64 P0, [R4+URZ+0x13240], R3 ;  /* 0x01324003040085a7 */ /* 0x000f24000800007f */
[----:B----4-:R-:W-:Y:S05]  /*18530*/  @!P0 BRA `(.L_x_480) ;  /* 0xfffffffc00f08947 */ /* 0x010fea000383ffff */
[----:B------:R-:W-:Y:S05]  /*18540*/  BRA `(.L_x_578) ;  /* 0xffffffc400447947 */ /* 0x000fea000383ffff */
.L_x_484:
[----:B-1----:R-:W2:Y:S01]  /*18550*/  LDL.LU R11, [R1+0x3c] ;  /* 0x00003c00010b7983 */ /* 0x002ea20000300800 */
[----:B------:R-:W-:Y:S02]  /*18560*/  IMAD.MOV.U32 R13, RZ, RZ, R4 ;  /* 0x000000ffff0d7224 */ /* 0x000fe400078e0004 */
[----:B------:R-:W-:Y:S02]  /*18570*/  IMAD.MOV.U32 R12, RZ, RZ, RZ ;  /* 0x000000ffff0c7224 */ /* 0x000fe400078e00ff */
[----:B------:R-:W-:Y:S02]  /*18580*/  IMAD.MOV.U32 R15, RZ, RZ, -0x1 ;  /* 0xffffffffff0f7424 */ /* 0x000fe400078e00ff */
[----:B------:R-:W-:-:S05]  /*18590*/  IMAD R25, R25, 0xc0, R21 ;  /* 0x000000c019197824 */ /* 0x000fca00078e0215 */
[----:B------:R-:W-:Y:S01]  /*185a0*/  IADD3 R8, R25, 0x20, RZ ;  /* 0x0000002019087810 */ /* 0x000fe20007ffe0ff */
[----:B--2---:R-:W-:Y:S02]  /*185b0*/  IMAD R5, R11, R9, RZ ;  /* 0x000000090b057224 */ /* 0x004fe400078e02ff */
[----:B------:R-:W-:-:S03]  /*185c0*/  IMAD.MOV.U32 R11, RZ, RZ, 0x1c1f ;  /* 0x00001c1fff0b7424 */ /* 0x000fc600078e00ff */
[----:B------:R-:W-:-:S13]  /*185d0*/  ISETP.GE.AND P1, PT, R25, R5, PT ;  /* 0x000000051900720c */ /* 0x000fda0003f26270 */
[----:B-----5:R-:W-:Y:S05]  /*185e0*/  WARPSYNC.COLLECTIVE R15, `(.L_x_579) ;  /* 0x000000000f087348 */ /* 0x020fea0003c00000 */
[----:B------:R0:W1:Y:S02]  /*185f0*/  SHFL.IDX P6, R14, R13, R12, R11 ;  /* 0x0000000c0d0e7389 */ /* 0x00006400000c000b */
[----:B01---5:R-:W-:Y:S01]  /*18600*/  ENDCOLLECTIVE ;  /* 0x000000000000791b */ /* 0x023fe20003800000 */
.L_x_579:
[----:B------:R-:W-:Y:S02]  /*18610*/  IMAD.MOV.U32 R13, RZ, RZ, R0 ;  /* 0x000000ffff0d7224 */ /* 0x000fe400078e0000 */
[----:B------:R-:W-:-:S07]  /*18620*/  IMAD.MOV.U32 R6, RZ, RZ, R14 ;  /* 0x000000ffff067224 */ /* 0x000fce00078e000e */
[----:B------:R-:W-:Y:S05]  /*18630*/  WARPSYNC.COLLECTIVE R15, `(.L_x_580) ;  /* 0x000000000f087348 */ /* 0x000fea0003c00000 */
[----:B------:R0:W1:Y:S02]  /*18640*/  SHFL.IDX P6, R14, R13, R12, R11 ;  /* 0x0000000c0d0e7389 */ /* 0x00006400000c000b */
[----:B01----:R-:W-:Y:S01]  /*18650*/  ENDCOLLECTIVE ;  /* 0x000000000000791b */ /* 0x003fe20003800000 */
.L_x_580:
[----:B------:R-:W-:Y:S02]  /*18660*/  IMAD.MOV.U32 R13, RZ, RZ, R4 ;  /* 0x000000ffff0d7224 */ /* 0x000fe400078e0004 */
[----:B------:R-:W-:Y:S02]  /*18670*/  IMAD.MOV.U32 R12, RZ, RZ, 0x1 ;  /* 0x00000001ff0c7424 */ /* 0x000fe400078e00ff */
[----:B------:R-:W-:-:S07]  /*18680*/  IMAD.MOV.U32 R7, RZ, RZ, R14 ;  /* 0x000000ffff077224 */ /* 0x000fce00078e000e */
[----:B------:R-:W-:Y:S05]  /*18690*/  WARPSYNC.COLLECTIVE R15, `(.L_x_581) ;  /* 0x000000000f087348 */ /* 0x000fea0003c00000 */
[----:B------:R0:W1:Y:S02]  /*186a0*/  SHFL.IDX P6, R14, R13, R12, R11 ;  /* 0x0000000c0d0e7389 */ /* 0x00006400000c000b */
[----:B01----:R-:W-:Y:S01]  /*186b0*/  ENDCOLLECTIVE ;  /* 0x000000000000791b */ /* 0x003fe20003800000 */
.L_x_581:
[----:B------:R-:W-:-:S05]  /*186c0*/  @!P1 IADD3 R7, P2, R20, R7, RZ ;  /* 0x0000000714079210 */ /* 0x000fca0007f5e0ff */
[----:B------:R-:W-:-:S05]  /*186d0*/  @!P1 IMAD.X R6, RZ, RZ, R6, P2 ;  /* 0x000000ffff069224 */ /* 0x000fca00010e0606 */
[----:B------:R-:W-:Y:S01]  /*186e0*/  @!P1 LOP3.LUT R7, R7, R6, RZ, 0x3c, !PT ;  /* 0x0000000607079212 */ /* 0x000fe200078e3cff */
[----:B------:R-:W-:-:S03]  /*186f0*/  IMAD.MOV.U32 R13, RZ, RZ, R0 ;  /* 0x000000ffff0d7224 */ /* 0x000fc600078e0000 */
[----:B------:R-:W-:-:S04]  /*18700*/  @!P1 LOP3.LUT R6, R7, R6, RZ, 0x3c, !PT ;  /* 0x0000000607069212 */ /* 0x000fc800078e3cff */
[----:B------:R-:W-:-:S05]  /*18710*/  @!P1 LOP3.LUT R7, R7, R6, RZ, 0x3c, !PT ;  /* 0x0000000607079212 */ /* 0x000fca00078e3cff */
[----:B------:R-:W-:Y:S01]  /*18720*/  @!PT LDS RZ, [RZ] ;  /* 0x00000000fffff984 */ /* 0x000fe20000000800 */
[----:B------:R-:W-:Y:S01]  /*18730*/  @!PT LDS RZ, [RZ] ;  /* 0x00000000fffff984 */ /* 0x000fe20000000800 */
[----:B------:R-:W-:Y:S01]  /*18740*/  @!PT LDS RZ, [RZ] ;  /* 0x00000000fffff984 */ /* 0x000fe20000000800 */
[----:B------:R0:W-:Y:S01]  /*18750*/  @!P1 LDGSTS.E.BYPASS.LTC128B.128 [R10+0xb000], desc[UR40][R6.64], !P0 ;  /* 0x0b000000060a9fae */ /* 0x0001e2000c101d68 */
[----:B------:R-:W-:Y:S01]  /*18760*/  ISETP.GE.AND P1, PT, R8, R5, PT ;  /* 0x000000050800720c */ /* 0x000fe20003f26270 */
[----:B0-----:R-:W-:-:S12]  /*18770*/  IMAD.MOV.U32 R6, RZ, RZ, R14 ;  /* 0x000000ffff067224 */ /* 0x001fd800078e000e */
[----:B------:R-:W-:Y:S05]  /*18780*/  WARPSYNC.COLLECTIVE R15, `(.L_x_582) ;  /* 0x000000000f087348 */ /* 0x000fea0003c00000 */
[----:B------:R0:W1:Y:S02]  /*18790*/  SHFL.IDX P6, R14, R13, R12, R11 ;  /* 0x0000000c0d0e7389 */ /* 0x00006400000c000b */
[----:B01----:R-:W-:Y:S01]  /*187a0*/  ENDCOLLECTIVE ;  /* 0x000000000000791b */ /* 0x003fe20003800000 */
.L_x_582:
[----:B------:R-:W-:Y:S02]  /*187b0*/  IMAD.MOV.U32 R13, RZ, RZ, R4 ;  /* 0x000000ffff0d7224 */ /* 0x000fe400078e0004 */
[----:B------:R-:W-:Y:S02]  /*187c0*/  IMAD.MOV.U32 R12, RZ, RZ, 0x2 ;  /* 0x00000002ff0c7424 */ /* 0x000fe400078e00ff */
[----:B------:R-:W-:-:S07]  /*187d0*/  IMAD.MOV.U32 R7, RZ, RZ, R14 ;  /* 0x000000ffff077224 */ /* 0x000fce00078e000e */
[----:B------:R-:W-:Y:S05]  /*187e0*/  WARPSYNC.COLLECTIVE R15, `(.L_x_583) ;  /* 0x000000000f087348 */ /* 0x000fea0003c00000 */
[----:B------:R0:W1:Y:S02]  /*187f0*/  SHFL.IDX P6, R14, R13, R12, R11 ;  /* 0x0000000c0d0e7389 */ /* 0x00006400000c000b */
[----:B01----:R-:W-:Y:S01]  /*18800*/  ENDCOLLECTIVE ;  /* 0x000000000000791b */ /* 0x003fe20003800000 */
.L_x_583:
        /* <DEDUP_REMOVED lines=9> */
[----:B------:R0:W-:Y:S02]  /*188a0*/  @!P1 LDGSTS.E.BYPASS.LTC128B.128 [R10+0xb800], desc[UR40][R6.64], !P0 ;  /* 0x0b800000060a9fae */ /* 0x0001e4000c101d68 */
[----:B0-----:R-:W-:-:S05]  /*188b0*/  VIADD R6, R25, 0x40 ;  /* 0x0000004019067836 */ /* 0x001fca0000000000 */
[----:B------:R-:W-:Y:S02]  /*188c0*/  ISETP.GE.AND P1, PT, R6, R5, PT ;  /* 0x000000050600720c */ /* 0x000fe40003f26270 */
[----:B------:R-:W-:-:S11]  /*188d0*/  MOV R6, R14 ;  /* 0x0000000e00067202 */ /* 0x000fd60000000f00 */
[----:B------:R-:W-:Y:S05]  /*188e0*/  WARPSYNC.COLLECTIVE R15, `(.L_x_584) ;  /* 0x000000000f087348 */ /* 0x000fea0003c00000 */
[----:B------:R0:W1:Y:S02]  /*188f0*/  SHFL.IDX P6, R14, R13, R12, R11 ;  /* 0x0000000c0d0e7389 */ /* 0x00006400000c000b */
[----:B01----:R-:W-:Y:S01]  /*18900*/  ENDCOLLECTIVE ;  /* 0x000000000000791b */ /* 0x003fe20003800000 */
.L_x_584:
[----:B------:R-:W-:Y:S02]  /*18910*/  IMAD.MOV.U32 R13, RZ, RZ, R4 ;  /* 0x000000ffff0d7224 */ /* 0x000fe400078e0004 */
[----:B------:R-:W-:Y:S02]  /*18920*/  IMAD.MOV.U32 R12, RZ, RZ, 0x3 ;  /* 0x00000003ff0c7424 */ /* 0x000fe400078e00ff */
[----:B------:R-:W-:-:S07]  /*18930*/  IMAD.MOV.U32 R7, RZ, RZ, R14 ;  /* 0x000000ffff077224 */ /* 0x000fce00078e000e */
[----:B------:R-:W-:Y:S05]  /*18940*/  WARPSYNC.COLLECTIVE R15, `(.L_x_585) ;  /* 0x000000000f087348 */ /* 0x000fea0003c00000 */
[----:B------:R0:W1:Y:S02]  /*18950*/  SHFL.IDX P6, R14, R13, R12, R11 ;  /* 0x0000000c0d0e7389 */ /* 0x00006400000c000b */
[----:B01----:R-:W-:Y:S01]  /*18960*/  ENDCOLLECTIVE ;  /* 0x000000000000791b */ /* 0x003fe20003800000 */
.L_x_585:
[----:B------:R-:W-:-:S05]  /*18970*/  @!P1 IADD3 R7, P2, R20, R7, RZ ;  /* 0x0000000714079210 */ /* 0x000fca0007f5e0ff */
[----:B------:R-:W-:-:S05]  /*18980*/  @!P1 IMAD.X R6, RZ, RZ, R6, P2 ;  /* 0x000000ffff069224 */ /* 0x000fca00010e0606 */
[-C--:B------:R-:W-:Y:S01]  /*18990*/  @!P1 LOP3.LUT R7, R7, R6.reuse, RZ, 0x3c, !PT ;  /* 0x0000000607079212 */ /* 0x080fe200078e3cff */
[----:B------:R-:W-:Y:S02]  /*189a0*/  IMAD.MOV.U32 R13, RZ, RZ, R0 ;  /* 0x000000ffff0d7224 */ /* 0x000fe400078e0000 */
[----:B------:R-:W-:Y:S01]  /*189b0*/  VIADD R0, R25, 0x60 ;  /* 0x0000006019007836 */ /* 0x000fe20000000000 */
[----:B------:R-:W-:-:S04]  /*189c0*/  @!P1 LOP3.LUT R6, R7, R6, RZ, 0x3c, !PT ;  /* 0x0000000607069212 */ /* 0x000fc800078e3cff */
[----:B------:R-:W-:Y:S01]  /*189d0*/  @!P1 LOP3.LUT R7, R7, R6, RZ, 0x3c, !PT ;  /* 0x0000000607079212 */ /* 0x000fe200078e3cff */
[----:B------:R-:W-:-:S07]  /*189e0*/  IMAD.MOV.U32 R4, RZ, RZ, R14 ;  /* 0x000000ffff047224 */ /* 0x000fce00078e000e */
[----:B------:R-:W-:Y:S05]  /*189f0*/  WARPSYNC.COLLECTIVE R15, `(.L_x_586) ;  /* 0x000000000f087348 */ /* 0x000fea0003c00000 */
[----:B------:R0:W1:Y:S02]  /*18a00*/  SHFL.IDX P6, R14, R13, R12, R11 ;  /* 0x0000000c0d0e7389 */ /* 0x00006400000c000b */
[----:B01----:R-:W-:Y:S01]  /*18a10*/  ENDCOLLECTIVE ;  /* 0x000000000000791b */ /* 0x003fe20003800000 */
.L_x_586:
[----:B------:R-:W-:Y:S01]  /*18a20*/  @!PT LDS RZ, [RZ] ;  /* 0x00000000fffff984 */ /* 0x000fe20000000800 */
[----:B------:R-:W-:Y:S01]  /*18a30*/  @!PT LDS RZ, [RZ] ;  /* 0x00000000fffff984 */ /* 0x000fe20000000800 */
[----:B------:R-:W-:Y:S01]  /*18a40*/  @!PT LDS RZ, [RZ] ;  /* 0x00000000fffff984 */ /* 0x000fe20000000800 */
[----:B------:R0:W-:Y:S01]  /*18a50*/  @!P1 LDGSTS.E.BYPASS.LTC128B.128 [R10+0xc000], desc[UR40][R6.64], !P0 ;  /* 0x0c000000060a9fae */ /* 0x0001e2000c101d68 */
[----:B------:R-:W-:Y:S01]  /*18a60*/  ISETP.GE.AND P1, PT, R0, R5, PT ;  /* 0x000000050000720c */ /* 0x000fe20003f26270 */
[----:B------:R-:W-:Y:S02]  /*18a70*/  IMAD.MOV.U32 R13, RZ, RZ, R3 ;  /* 0x000000ffff0d7224 */ /* 0x000fe400078e0003 */
[----:B------:R-:W-:Y:S02]  /*18a80*/  IMAD.MOV.U32 R12, RZ, RZ, RZ ;  /* 0x000000ffff0c7224 */ /* 0x000fe400078e00ff */
[----:B0-----:R-:W-:-:S08]  /*18a90*/  IMAD.MOV.U32 R6, RZ, RZ, R14 ;  /* 0x000000ffff067224 */ /* 0x001fd000078e000e */
[----:B------:R-:W-:Y:S05]  /*18aa0*/  WARPSYNC.COLLECTIVE R15, `(.L_x_587) ;  /* 0x000000000f087348 */ /* 0x000fea0003c00000 */
[----:B------:R0:W1:Y:S02]  /*18ab0*/  SHFL.IDX P6, R14, R13, R12, R11 ;  /* 0x0000000c0d0e7389 */ /* 0x00006400000c000b */
[----:B01----:R-:W-:Y:S01]  /*18ac0*/  ENDCOLLECTIVE ;  /* 0x000000000000791b */ /* 0x003fe20003800000 */
.L_x_587:
[----:B------:R-:W-:-:S04]  /*18ad0*/  @!P1 IADD3 R6, P3, R20, R6, RZ ;  /* 0x0000000614069210 */ /* 0x000fc80007f7e0ff */
[----:B------:R-:W-:-:S05]  /*18ae0*/  @!P1 IADD3.X R4, RZ, R4, RZ, P3, !PT ;  /* 0x00000004ff049210 */ /* 0x000fca0001ffe4ff */
[----:B------:R-:W-:Y:S02]  /*18af0*/  @!P1 IMAD.MOV.U32 R7, RZ, RZ, R4 ;  /* 0x000000ffff079224 */ /* 0x000fe400078e0004 */
[----:B------:R-:W-:Y:S02]  /*18b00*/  IMAD.MOV.U32 R13, RZ, RZ, R2 ;  /* 0x000000ffff0d7224 */ /* 0x000fe400078e0002 */
[----:B------:R-:W-:Y:S01]  /*18b10*/  VIADD R4, R25, 0x80 ;  /* 0x0000008019047836 */ /* 0x000fe20000000000 */
[----:B------:R-:W-:Y:S01]  /*18b20*/  @!PT LDS RZ, [RZ] ;  /* 0x00000000fffff984 */ /* 0x000fe20000000800 */
[----:B------:R-:W-:Y:S01]  /*18b30*/  @!PT LDS RZ, [RZ] ;  /* 0x00000000fffff984 */ /* 0x000fe20000000800 */
[----:B------:R-:W-:Y:S01]  /*18b40*/  @!PT LDS RZ, [RZ] ;  /* 0x00000000fffff984 */ /* 0x000fe20000000800 */
[----:B------:R0:W-:Y:S04]  /*18b50*/  @!P1 LDGSTS.E.BYPASS.LTC128B.128 [R10+0xc800], desc[UR40][R6.64], !P0 ;  /* 0x0c800000060a9fae */ /* 0x0001e8000c101d68 */
[----:B------:R-:W-:Y:S01]  /*18b60*/  ISETP.GE.AND P2, PT, R4, R5, PT ;  /* 0x000000050400720c */ /* 0x000fe20003f46270 */
[----:B------:R-:W-:-:S12]  /*18b70*/  IMAD.MOV.U32 R0, RZ, RZ, R14 ;  /* 0x000000ffff007224 */ /* 0x000fd800078e000e */
[----:B0-----:R-:W-:Y:S05]  /*18b80*/  WARPSYNC.COLLECTIVE R15, `(.L_x_588) ;  /* 0x000000000f087348 */ /* 0x001fea0003c00000 */
[----:B------:R1:W2:Y:S02]  /*18b90*/  SHFL.IDX P6, R14, R13, R12, R11 ;  /* 0x0000000c0d0e7389 */ /* 0x0002a400000c000b */
[----:B012---:R-:W-:Y:S01]  /*18ba0*/  ENDCOLLECTIVE ;  /* 0x000000000000791b */ /* 0x007fe20003800000 */
.L_x_588:
[----:B------:R-:W-:Y:S01]  /*18bb0*/  MOV R13, R3 ;  /* 0x00000003000d7202 */ /* 0x000fe20000000f00 */
[----:B------:R-:W-:Y:S02]  /*18bc0*/  IMAD.MOV.U32 R12, RZ, RZ, 0x1 ;  /* 0x00000001ff0c7424 */ /* 0x000fe400078e00ff */
[----:B------:R-:W-:-:S07]  /*18bd0*/  IMAD.MOV.U32 R8, RZ, RZ, R14 ;  /* 0x000000ffff087224 */ /* 0x000fce00078e000e */
[----:B------:R-:W-:Y:S05]  /*18be0*/  WARPSYNC.COLLECTIVE R15, `(.L_x_589) ;  /* 0x000000000f087348 */ /* 0x000fea0003c00000 */
[----:B------:R0:W1:Y:S02]  /*18bf0*/  SHFL.IDX P6, R14, R13, R12, R11 ;  /* 0x0000000c0d0e7389 */ /* 0x00006400000c000b */
[----:B01----:R-:W-:Y:S01]  /*18c00*/  ENDCOLLECTIVE ;  /* 0x000000000000791b */ /* 0x003fe20003800000 */
.L_x_589:
[----:B------:R-:W-:-:S05]  /*18c10*/  @!P2 IADD3 R6, P1, R20, R8, RZ ;  /* 0x000000081406a210 */ /* 0x000fca0007f3e0ff */
[----:B------:R-:W-:-:S04]  /*18c20*/  @!P2 IMAD.X R0, RZ, RZ, R0, P1 ;  /* 0x000000ffff00a224 */ /* 0x000fc800008e0600 */
[----:B------:R-:W-:Y:S02]  /*18c30*/  @!P2 IMAD.MOV.U32 R7, RZ, RZ, R0 ;  /* 0x000000ffff07a224 */ /* 0x000fe400078e0000 */
[----:B------:R-:W-:-:S03]  /*18c40*/  IMAD.MOV.U32 R13, RZ, RZ, R2 ;  /* 0x000000ffff0d7224 */ /* 0x000fc600078e0002 */
[----:B------:R-:W-:Y:S01]  /*18c50*/  @!PT LDS RZ, [RZ] ;  /* 0x00000000fffff984 */ /* 0x000fe20000000800 */
[----:B------:R-:W-:Y:S01]  /*18c60*/  @!PT LDS RZ, [RZ] ;  /* 0x00000000fffff984 */ /* 0x000fe20000000800 */
[----:B------:R-:W-:Y:S01]  /*18c70*/  @!PT LDS RZ, [RZ] ;  /* 0x00000000fffff984 */ /* 0x000fe20000000800 */
[----:B------:R0:W-:Y:S01]  /*18c80*/  @!P2 LDGSTS.E.BYPASS.LTC128B.128 [R10+0xd000], desc[UR40][R6.64], !P0 ;  /* 0x0d000000060aafae */ /* 0x0001e2000c101d68 */
[----:B------:R-:W-:-:S07]  /*18c90*/  IMAD.MOV.U32 R3, RZ, RZ, R14 ;  /* 0x000000ffff037224 */ /* 0x000fce00078e000e */
[----:B0-----:R-:W-:Y:S05]  /*18ca0*/  WARPSYNC.COLLECTIVE R15, `(.L_x_590) ;  /* 0x000000000f087348 */ /* 0x001fea0003c00000 */
[----:B------:R1:W2:Y:S02]  /*18cb0*/  SHFL.IDX P6, R14, R13, R12, R11 ;  /* 0x0000000c0d0e7389 */ /* 0x0002a400000c000b */
[----:B012---:R-:W-:Y:S01]  /*18cc0*/  ENDCOLLECTIVE ;  /* 0x000000000000791b */ /* 0x007fe20003800000 */
.L_x_590:
[----:B------:R-:W-:Y:S01]  /*18cd0*/  IMAD.MOV.U32 R2, RZ, RZ, R14 ;  /* 0x000000ffff027224 */ /* 0x000fe200078e000e */
[----:B------:R-:W-:Y:S06]  /*18ce0*/  BRA `(.L_x_591) ;  /* 0xffffffc800487947 */ /* 0x000fec000383ffff */
.L_x_487:
[----:B--2---:R2:W3:Y:S02]  /*18cf0*/  SYNCS.PHASECHK.TRANS64.TRYWAIT P0, [R18+URZ+0x13220], R3 ;  /* 0x01322003120075a7 */ /* 0x0044e4000800017f */
[----:B---3--:R-:W-:Y:S05]  /*18d00*/  @!P0 NANOSLEEP.SYNCS 0x989680 ;  /* 0x009896800000895d */ /* 0x008fea0003900000 */
[----:B------:R-:W3:Y:S02]  /*18d10*/  @!P0 SYNCS.PHASECHK.TRANS64 P0, [R18+URZ+0x13220], R3 ;  /* 0x01322003120085a7 */ /* 0x000ee4000800007f */
[----:B---3--:R-:W-:Y:S05]  /*18d20*/  @!P0 BRA `(.L_x_487) ;  /* 0xfffffffc00f08947 */ /* 0x008fea000383ffff */
[----:B------:R-:W-:Y:S05]  /*18d30*/  BRA `(.L_x_592) ;  /* 0xffffffc800a47947 */ /* 0x000fea000383ffff */
.L_x_493:
[----:B0-----:R0:W2:Y:S02]  /*18d40*/  SYNCS.PHASECHK.TRANS64.TRYWAIT P0, [R4+URZ+0x13280], R3 ;  /* 0x01328003040075a7 */ /* 0x0010a4000800017f */
[----:B--2---:R-:W-:Y:S05]  /*18d50*/  @!P0 NANOSLEEP.SYNCS 0x989680 ;  /* 0x009896800000895d */ /* 0x004fea0003900000 */
[----:B------:R-:W2:Y:S02]  /*18d60*/  @!P0 SYNCS.PHASECHK.TRANS64 P0, [R4+URZ+0x13280], R3 ;  /* 0x01328003040085a7 */ /* 0x000ea4000800007f */
[----:B--2---:R-:W-:Y:S05]  /*18d70*/  @!P0 BRA `(.L_x_493) ;  /* 0xfffffffc00f08947 */ /* 0x004fea000383ffff */
[----:B------:R-:W-:Y:S05]  /*18d80*/  BRA `(.L_x_593) ;  /* 0xffffffcc00507947 */ /* 0x000fea000383ffff */
.L_x_498:
[----:B--2---:R2:W3:Y:S02]  /*18d90*/  SYNCS.PHASECHK.TRANS64.TRYWAIT P0, [R4+URZ+0x13240], R3 ;  /* 0x01324003040075a7 */ /* 0x0044e4000800017f */
[----:B---3--:R-:W-:Y:S05]  /*18da0*/  @!P0 NANOSLEEP.SYNCS 0x989680 ;  /* 0x009896800000895d */ /* 0x008fea0003900000 */
[----:B------:R-:W3:Y:S02]  /*18db0*/  @!P0 SYNCS.PHASECHK.TRANS64 P0, [R4+URZ+0x13240], R3 ;  /* 0x01324003040085a7 */ /* 0x000ee4000800007f */
[----:B---3--:R-:W-:Y:S05]  /*18dc0*/  @!P0 BRA `(.L_x_498) ;  /* 0xfffffffc00f08947 */ /* 0x008fea000383ffff */
[----:B------:R-:W-:Y:S05]  /*18dd0*/  BRA `(.L_x_594) ;  /* 0xffffffcc00cc7947 */ /* 0x000fea000383ffff */
.L_x_504:
[----:B0-----:R0:W2:Y:S02]  /*18de0*/  SYNCS.PHASECHK.TRANS64.TRYWAIT P0, [R3+URZ+0x13270], R2 ;  /* 0x01327002030075a7 */ /* 0x0010a4000800017f */
[----:B--2---:R-:W-:Y:S05]  /*18df0*/  @!P0 NANOSLEEP.SYNCS 0x989680 ;  /* 0x009896800000895d */ /* 0x004fea0003900000 */
[----:B------:R-:W2:Y:S02]  /*18e00*/  @!P0 SYNCS.PHASECHK.TRANS64 P0, [R3+URZ+0x13270], R2 ;  /* 0x01327002030085a7 */ /* 0x000ea4000800007f */
[----:B--2---:R-:W-:Y:S05]  /*18e10*/  @!P0 BRA `(.L_x_504) ;  /* 0xfffffffc00f08947 */ /* 0x004fea000383ffff */
[----:B------:R-:W-:Y:S05]  /*18e20*/  BRA `(.L_x_595) ;  /* 0xffffffd000687947 */ /* 0x000fea000383ffff */
.L_x_506:
[----:B0-----:R0:W2:Y:S02]  /*18e30*/  SYNCS.PHASECHK.TRANS64.TRYWAIT P0, [R3+URZ+0x13260], R2 ;  /* 0x01326002030075a7 */ /* 0x0010a4000800017f */
[----:B--2---:R-:W-:Y:S05]  /*18e40*/  @!P0 NANOSLEEP.SYNCS 0x989680 ;  /* 0x009896800000895d */ /* 0x004fea0003900000 */
[----:B------:R-:W2:Y:S02]  /*18e50*/  @!P0 SYNCS.PHASECHK.TRANS64 P0, [R3+URZ+0x13260], R2 ;  /* 0x01326002030085a7 */ /* 0x000ea4000800007f */
[----:B--2---:R-:W-:Y:S05]  /*18e60*/  @!P0 BRA `(.L_x_506) ;  /* 0xfffffffc00f08947 */ /* 0x004fea000383ffff */
[----:B------:R-:W-:Y:S05]  /*18e70*/  BRA `(.L_x_596) ;  /* 0xffffffd000707947 */ /* 0x000fea000383ffff */
.L_x_513:
[----:B--2---:R2:W3:Y:S02]  /*18e80*/  SYNCS.PHASECHK.TRANS64.TRYWAIT P1, [R3+URZ+0x13270], R0 ;  /* 0x01327000030075a7 */ /* 0x0044e4000802017f */
[----:B---3--:R-:W-:Y:S05]  /*18e90*/  @!P1 NANOSLEEP.SYNCS 0x989680 ;  /* 0x009896800000995d */ /* 0x008fea0003900000 */
[----:B------:R-:W3:Y:S02]  /*18ea0*/  @!P1 SYNCS.PHASECHK.TRANS64 P1, [R3+URZ+0x13270], R0 ;  /* 0x01327000030095a7 */ /* 0x000ee4000802007f */
[----:B---3--:R-:W-:Y:S05]  /*18eb0*/  @!P1 BRA `(.L_x_513) ;  /* 0xfffffffc00f09947 */ /* 0x008fea000383ffff */
[----:B------:R-:W-:Y:S05]  /*18ec0*/  BRA `(.L_x_597) ;  /* 0xffffffd400c07947 */ /* 0x000fea000383ffff */
.L_x_515:
[----:B--2---:R2:W3:Y:S02]  /*18ed0*/  SYNCS.PHASECHK.TRANS64.TRYWAIT P1, [R3+URZ+0x13260], R0 ;  /* 0x01326000030075a7 */ /* 0x0044e4000802017f */
[----:B---3--:R-:W-:Y:S05]  /*18ee0*/  @!P1 NANOSLEEP.SYNCS 0x989680 ;  /* 0x009896800000995d */ /* 0x008fea0003900000 */
[----:B------:R-:W3:Y:S02]  /*18ef0*/  @!P1 SYNCS.PHASECHK.TRANS64 P1, [R3+URZ+0x13260], R0 ;  /* 0x01326000030095a7 */ /* 0x000ee4000802007f */
[----:B---3--:R-:W-:Y:S05]  /*18f00*/  @!P1 BRA `(.L_x_515) ;  /* 0xfffffffc00f09947 */ /* 0x008fea000383ffff */
[----:B------:R-:W-:Y:S05]  /*18f10*/  BRA `(.L_x_598) ;  /* 0xffffffd400c47947 */ /* 0x000fea000383ffff */
.L_x_519:
[----:B------:R-:W-:Y:S01]  /*18f20*/  BSSY B0, `(.L_x_599) ;  /* 0x0000008000007945 */ /* 0x000fe20003800000 */
[----:B------:R-:W-:Y:S02]  /*18f30*/  IMAD.MOV.U32 R13, RZ, RZ, R24 ;  /* 0x000000ffff0d7224 */ /* 0x000fe400078e0018 */
[----:B------:R-:W-:Y:S02]  /*18f40*/  IMAD.MOV.U32 R12, RZ, RZ, RZ ;  /* 0x000000ffff0c7224 */ /* 0x000fe400078e00ff */
[----:B-1----:R-:W-:Y:S02]  /*18f50*/  IMAD.MOV.U32 R11, RZ, RZ, 0x1f ;  /* 0x0000001fff0b7424 */ /* 0x002fe400078e00ff */
[----:B------:R-:W-:-:S07]  /*18f60*/  IMAD.MOV.U32 R15, RZ, RZ, -0x1 ;  /* 0xffffffffff0f7424 */ /* 0x000fce00078e00ff */
[----:B------:R-:W-:Y:S05]  /*18f70*/  WARPSYNC.COLLECTIVE R15, `(.L_x_600) ;  /* 0x000000000f087348 */ /* 0x000fea0003c00000 */
[----:B------:R0:W1:Y:S02]  /*18f80*/  SHFL.IDX P6, R14, R13, R12, R11 ;  /* 0x0000000c0d0e7389 */ /* 0x00006400000c000b */
[----:B01----:R-:W-:Y:S01]  /*18f90*/  ENDCOLLECTIVE ;  /* 0x000000000000791b */ /* 0x003fe20003800000 */
.L_x_600:
[----:B------:R-:W-:Y:S05]  /*18fa0*/  BSYNC B0 ;  /* 0x0000000000007941 */ /* 0x000fea0003800000 */
.L_x_599:
[----:B------:R-:W-:Y:S01]  /*18fb0*/  MOV R13, R24 ;  /* 0x00000018000d7202 */ /* 0x000fe20000000f00 */
[----:B------:R-:W-:Y:S02]  /*18fc0*/  IMAD.MOV.U32 R12, RZ, RZ, 0x1 ;  /* 0x00000001ff0c7424 */ /* 0x000fe400078e00ff */
[----:B------:R-:W-:Y:S02]  /*18fd0*/  IMAD.MOV.U32 R11, RZ, RZ, 0x1f ;  /* 0x0000001fff0b7424 */ /* 0x000fe400078e00ff */
[----:B------:R-:W-:Y:S02]  /*18fe0*/  IMAD.MOV.U32 R15, RZ, RZ, -0x1 ;  /* 0xffffffffff0f7424 */ /* 0x000fe400078e00ff */
[----:B------:R-:W-:Y:S02]  /*18ff0*/  IMAD.IADD R8, R27, 0x1, R10 ;  /* 0x000000011b087824 */ /* 0x000fe400078e020a */
[----:B------:R-:W-:-:S07]  /*19000*/  IMAD.MOV.U32 R0, RZ, RZ, R14 ;  /* 0x000000ffff007224 */ /* 0x000fce00078e000e */
[----:B------:R-:W-:Y:S05]  /*19010*/  WARPSYNC.COLLECTIVE R15, `(.L_x_601) ;  /* 0x000000000f087348 */ /* 0x000fea0003c00000 */
[----:B------:R0:W1:Y:S02]  /*19020*/  SHFL.IDX P6, R14, R13, R12, R11 ;  /* 0x0000000c0d0e7389 */ /* 0x00006400000c000b */
[----:B01----:R-:W-:Y:S01]  /*19030*/  ENDCOLLECTIVE ;  /* 0x000000000000791b */ /* 0x003fe20003800000 */
.L_x_601:
[----:B------:R-:W-:Y:S02]  /*19040*/  ULDC UR4, c[0x0][0xc3c] ;  /* 0x00030f0000047ab9 */ /* 0x000fe40000000800 */
[----:B------:R-:W-:-:S13]  /*19050*/  ISETP.GE.OR P1, PT, R8, UR4, !P0 ;  /* 0x0000000408007c0c */ /* 0x000fda000c726670 */
[----:B------:R-:W0:Y:S08]  /*19060*/  @!P1 LDC.64 R2, c[0x0][0xc80] ;  /* 0x00032000ff029b82 */ /* 0x000e300000000a00 */
[----:B------:R-:W1:Y:S01]  /*19070*/  @!P1 LDC.64 R4, c[0x0][0xc78] ;  /* 0x00031e00ff049b82 */ /* 0x000e620000000a00 */
[----:B------:R-:W-:Y:S02]  /*19080*/  IMAD.MOV.U32 R11, RZ, RZ, RZ ;  /* 0x000000ffff0b7224 */ /* 0x000fe400078e00ff */
[----:B------:R-:W-:-:S02]  /*19090*/  IMAD.MOV.U32 R6, RZ, RZ, R14 ;  /* 0x000000ffff067224 */ /* 0x000fc400078e000e */
[----:B0-----:R-:W-:-:S05]  /*190a0*/  @!P1 IMAD.WIDE R2, R8, 0x4, R2 ;  /* 0x0000000408029825 */ /* 0x001fca00078e0202 */
[----:B------:R1:W2:Y:S02]  /*190b0*/  @!P1 LDG.E R7, desc[UR40][R2.64] ;  /* 0x0000002802079981 */ /* 0x0002a4000c1e1900 */
[----:B-1----:R-:W-:-:S05]  /*190c0*/  @!P1 IMAD.WIDE R2, R8, 0x4, R4 ;  /* 0x0000000408029825 */ /* 0x002fca00078e0204 */
[----:B------:R-:W3:Y:S01]  /*190d0*/  @!P1 LDG.E R5, desc[UR40][R2.64] ;  /* 0x0000002802059981 */ /* 0x000ee2000c1e1900 */
[----:B------:R-:W-:Y:S01]  /*190e0*/  IMAD.MOV.U32 R4, RZ, RZ, RZ ;  /* 0x000000ffff047224 */ /* 0x000fe200078e00ff */
[C---:B------:R-:W-:Y:S01]  /*190f0*/  ISETP.GE.U32.AND P2, PT, R10.reuse, 0x2, PT ;  /* 0x000000020a00780c */ /* 0x040fe20003f46070 */
[----:B------:R-:W-:Y:S01]  /*19100*/  IMAD.MOV.U32 R24, RZ, RZ, RZ ;  /* 0x000000ffff187224 */ /* 0x000fe200078e00ff */
[C---:B------:R-:W-:Y:S02]  /*19110*/  ISETP.GE.U32.AND P3, PT, R10.reuse, 0x4, PT ;  /* 0x000000040a00780c */ /* 0x040fe40003f66070 */
[C---:B------:R-:W-:Y:S02]  /*19120*/  ISETP.GE.U32.AND P4, PT, R10.reuse, 0x8, PT ;  /* 0x000000080a00780c */ /* 0x040fe40003f86070 */
[----:B------:R-:W-:Y:S01]  /*19130*/  ISETP.GE.U32.AND P5, PT, R10, 0x10, PT ;  /* 0x000000100a00780c */ /* 0x000fe20003fa6070 */
[----:B--2---:R-:W-:Y:S02]  /*19140*/  @!P1 IMAD.MOV.U32 R4, RZ, RZ, R7 ;  /* 0x000000ffff049224 */ /* 0x004fe400078e0007 */
[----:B------:R-:W-:-:S02]  /*19150*/  IMAD.MOV.U32 R7, RZ, RZ, RZ ;  /* 0x000000ffff077224 */ /* 0x000fc400078e00ff */
[----:B---3--:R-:W-:Y:S01]  /*19160*/  @!P1 IMAD.MOV.U32 R7, RZ, RZ, R5 ;  /* 0x000000ffff079224 */ /* 0x008fe200078e0005 */
[----:B------:R-:W-:-:S03]  /*19170*/  ISETP.NE.AND P1, PT, R10, RZ, PT ;  /* 0x000000ff0a00720c */ /* 0x000fc60003f25270 */
[----:B------:R-:W-:-:S05]  /*19180*/  IMAD R2, R7, R4, RZ ;  /* 0x0000000407027224 */ /* 0x000fca00078e02ff */
[----:B------:R-:W-:-:S07]  /*19190*/  MOV R13, R2 ;  /* 0x00000002000d7202 */ /* 0x000fce0000000f00 */
[----:B------:R-:W-:Y:S05]  /*191a0*/  WARPSYNC.COLLECTIVE R15, `(.L_x_602) ;  /* 0x000000000f087348 */ /* 0x000fea0003c00000 */
[----:B------:R0:W1:Y:S02]  /*191b0*/  SHFL.UP P6, R14, R13, R12, R11 ;  /* 0x0400000c0d0e7389 */ /* 0x00006400000c000b */
[----:B01----:R-:W-:Y:S01]  /*191c0*/  ENDCOLLECTIVE ;  /* 0x000000000000791b */ /* 0x003fe20003800000 */
.L_x_602:
[----:B------:R-:W-:Y:S01]  /*191d0*/  IMAD.MOV.U32 R12, RZ, RZ, 0x2 ;  /* 0x00000002ff0c7424 */ /* 0x000fe200078e00ff */
[----:B------:R-:W-:-:S05]  /*191e0*/  SEL R3, R14, RZ, P1 ;  /* 0x000000ff0e037207 */ /* 0x000fca0000800000 */
[----:B------:R-:W-:-:S04]  /*191f0*/  IMAD.IADD R2, R2, 0x1, R3 ;  /* 0x0000000102027824 */ /* 0x000fc800078e0203 */
[----:B------:R-:W-:-:S07]  /*19200*/  IMAD.MOV.U32 R13, RZ, RZ, R2 ;  /* 0x000000ffff0d7224 */ /* 0x000fce00078e0002 */
[----:B------:R-:W-:Y:S05]  /*19210*/  WARPSYNC.COLLECTIVE R15, `(.L_x_603) ;  /* 0x000000000f087348 */ /* 0x000fea0003c00000 */
[----:B------:R0:W1:Y:S02]  /*19220*/  SHFL.UP P6, R14, R13, R12, R11 ;  /* 0x0400000c0d0e7389 */ /* 0x00006400000c000b */
[----:B01----:R-:W-:Y:S01]  /*19230*/  ENDCOLLECTIVE ;  /* 0x000000000000791b */ /* 0x003fe20003800000 */
.L_x_603:
[----:B------:R-:W-:Y:S01]  /*19240*/  IMAD.MOV.U32 R12, RZ, RZ, 0x4 ;  /* 0x00000004ff0c7424 */ /* 0x000fe200078e00ff */
[----:B------:R-:W-:-:S05]  /*19250*/  SEL R3, R14, RZ, P2 ;  /* 0x000000ff0e037207 */ /* 0x000fca0001000000 */
[----:B------:R-:W-:-:S04]  /*19260*/  IMAD.IADD R2, R2, 0x1, R3 ;  /* 0x0000000102027824 */ /* 0x000fc800078e0203 */
[----:B------:R-:W-:-:S07]  /*19270*/  IMAD.MOV.U32 R13, RZ, RZ, R2 ;  /* 0x000000ffff0d7224 */ /* 0x000fce00078e0002 */
[----:B------:R-:W-:Y:S05]  /*19280*/  WARPSYNC.COLLECTIVE R15, `(.L_x_604) ;  /* 0x000000000f087348 */ /* 0x000fea0003c00000 */
[----:B------:R0:W1:Y:S02]  /*19290*/  SHFL.UP P6, R14, R13, R12, R11 ;  /* 0x0400000c0d0e7389 */ /* 0x00006400000c000b */
[----:B01----:R-:W-:Y:S01]  /*192a0*/  ENDCOLLECTIVE ;  /* 0x000000000000791b */ /* 0x003fe20003800000 */
.L_x_604:
[----:B------:R-:W-:Y:S02]  /*192b0*/  MOV R12, 0x8 ;  /* 0x00000008000c7802 */ /* 0x000fe40000000f00 */
[----:B------:R-:W-:-:S05]  /*192c0*/  SEL R3, R14, RZ, P3 ;  /* 0x000000ff0e037207 */ /* 0x000fca0001800000 */
[----:B------:R-:W-:-:S04]  /*192d0*/  IMAD.IADD R2, R2, 0x1, R3 ;  /* 0x0000000102027824 */ /* 0x000fc800078e0203 */
[----:B------:R-:W-:-:S07]  /*192e0*/  IMAD.MOV.U32 R13, RZ, RZ, R2 ;  /* 0x000000ffff0d7224 */ /* 0x000fce00078e0002 */
[----:B------:R-:W-:Y:S05]  /*192f0*/  WARPSYNC.COLLECTIVE R15, `(.L_x_605) ;  /* 0x000000000f087348 */ /* 0x000fea0003c00000 */
[----:B------:R0:W1:Y:S02]  /*19300*/  SHFL.UP P6, R14, R13, R12, R11 ;  /* 0x0400000c0d0e7389 */ /* 0x00006400000c000b */
[----:B01----:R-:W-:Y:S01]  /*19310*/  ENDCOLLECTIVE ;  /* 0x000000000000791b */ /* 0x003fe20003800000 */
.L_x_605:
[----:B------:R-:W-:Y:S01]  /*19320*/  IMAD.MOV.U32 R12, RZ, RZ, 0x10 ;  /* 0x00000010ff0c7424 */ /* 0x000fe200078e00ff */
[----:B------:R-:W-:-:S05]  /*19330*/  SEL R3, R14, RZ, P4 ;  /* 0x000000ff0e037207 */ /* 0x000fca0002000000 */
[----:B------:R-:W-:-:S04]  /*19340*/  IMAD.IADD R2, R2, 0x1, R3 ;  /* 0x0000000102027824 */ /* 0x000fc800078e0203 */
[----:B------:R-:W-:-:S07]  /*19350*/  IMAD.MOV.U32 R13, RZ, RZ, R2 ;  /* 0x000000ffff0d7224 */ /* 0x000fce00078e0002 */
[----:B------:R-:W-:Y:S05]  /*19360*/  WARPSYNC.COLLECTIVE R15, `(.L_x_606) ;  /* 0x000000000f087348 */ /* 0x000fea0003c00000 */
[----:B------:R0:W1:Y:S02]  /*19370*/  SHFL.UP P6, R14, R13, R12, R11 ;  /* 0x0400000c0d0e7389 */ /* 0x00006400000c000b */
[----:B01----:R-:W-:Y:S01]  /*19380*/  ENDCOLLECTIVE ;  /* 0x000000000000791b */ /* 0x003fe20003800000 */
.L_x_606:
[----:B------:R-:W-:Y:S02]  /*19390*/  IMAD.MOV.U32 R12, RZ, RZ, 0x1f ;  /* 0x0000001fff0c7424 */ /* 0x000fe400078e00ff */
[----:B------:R-:W-:Y:S01]  /*193a0*/  IMAD.MOV.U32 R11, RZ, RZ, 0x1f ;  /* 0x0000001fff0b7424 */ /* 0x000fe200078e00ff */
[----:B------:R-:W-:-:S05]  /*193b0*/  SEL R3, R14, RZ, P5 ;  /* 0x000000ff0e037207 */ /* 0x000fca0002800000 */
[----:B------:R-:W-:-:S04]  /*193c0*/  IMAD.IADD R2, R2, 0x1, R3 ;  /* 0x0000000102027824 */ /* 0x000fc800078e0203 */
[----:B------:R-:W-:-:S07]  /*193d0*/  IMAD.MOV.U32 R13, RZ, RZ, R2 ;  /* 0x000000ffff0d7224 */ /* 0x000fce00078e0002 */
[----:B------:R-:W-:Y:S05]  /*193e0*/  WARPSYNC.COLLECTIVE R15, `(.L_x_607) ;  /* 0x000000000f087348 */ /* 0x000fea0003c00000 */
[----:B------:R0:W1:Y:S02]  /*193f0*/  SHFL.IDX P6, R14, R13, R12, R11 ;  /* 0x0000000c0d0e7389 */ /* 0x00006400000c000b */
[----:B01----:R-:W-:Y:S01]  /*19400*/  ENDCOLLECTIVE ;  /* 0x000000000000791b */ /* 0x003fe20003800000 */
.L_x_607:
[----:B------:R-:W-:Y:S05]  /*19410*/  BRA `(.L_x_608) ;  /* 0xffffffd8003c7947 */ /* 0x000fea000383ffff */
.L_x_522:
[----:B------:R-:W-:Y:S01]  /*19420*/  BSSY B0, `(.L_x_609) ;  /* 0x0000008000007945 */ /* 0x000fe20003800000 */
[----:B------:R-:W-:Y:S01]  /*19430*/  IMAD.MOV.U32 R13, RZ, RZ, R2 ;  /* 0x000000ffff0d7224 */ /* 0x000fe200078e0002 */
[----:B------:R-:W-:Y:S01]  /*19440*/  MOV R12, 0x1 ;  /* 0x00000001000c7802 */ /* 0x000fe20000000f00 */
[----:B-1----:R-:W-:Y:S02]  /*19450*/  IMAD.MOV.U32 R11, RZ, RZ, RZ ;  /* 0x000000ffff0b7224 */ /* 0x002fe400078e00ff */
[----:B------:R-:W-:-:S07]  /*19460*/  IMAD.MOV.U32 R15, RZ, RZ, -0x1 ;  /* 0xffffffffff0f7424 */ /* 0x000fce00078e00ff */
[----:B------:R-:W-:Y:S05]  /*19470*/  WARPSYNC.COLLECTIVE R15, `(.L_x_610) ;  /* 0x000000000f087348 */ /* 0x000fea0003c00000 */
[----:B------:R0:W1:Y:S02]  /*19480*/  SHFL.UP P6, R14, R13, R12, R11 ;  /* 0x0400000c0d0e7389 */ /* 0x00006400000c000b */
[----:B01----:R-:W-:Y:S01]  /*19490*/  ENDCOLLECTIVE ;  /* 0x000000000000791b */ /* 0x003fe20003800000 */
.L_x_610:
[----:B------:R-:W-:Y:S05]  /*194a0*/  BSYNC B0 ;  /* 0x0000000000007941 */ /* 0x000fea0003800000 */
.L_x_609:
[----:B------:R-:W-:Y:S01]  /*194b0*/  SEL R3, R14, RZ, P1 ;  /* 0x000000ff0e037207 */ /* 0x000fe20000800000 */
[----:B------:R-:W-:Y:S02]  /*194c0*/  IMAD.MOV.U32 R12, RZ, RZ, 0x2 ;  /* 0x00000002ff0c7424 */ /* 0x000fe400078e00ff */
[----:B------:R-:W-:Y:S02]  /*194d0*/  IMAD.MOV.U32 R11, RZ, RZ, RZ ;  /* 0x000000ffff0b7224 */ /* 0x000fe400078e00ff */
[----:B------:R-:W-:Y:S02]  /*194e0*/  IMAD.IADD R2, R2, 0x1, R3 ;  /* 0x0000000102027824 */ /* 0x000fe400078e0203 */
[----:B------:R-:W-:Y:S02]  /*194f0*/  IMAD.MOV.U32 R15, RZ, RZ, -0x1 ;  /* 0xffffffffff0f7424 */ /* 0x000fe400078e00ff */
[----:B------:R-:W-:-:S07]  /*19500*/  IMAD.MOV.U32 R13, RZ, RZ, R2 ;  /* 0x000000ffff0d7224 */ /* 0x000fce00078e0002 */
[----:B------:R-:W-:Y:S05]  /*19510*/  WARPSYNC.COLLECTIVE R15, `(.L_x_611) ;  /* 0x000000000f087348 */ /* 0x000fea0003c00000 */
[----:B------:R0:W1:Y:S02]  /*19520*/  SHFL.UP P6, R14, R13, R12, R11 ;  /* 0x0400000c0d0e7389 */ /* 0x00006400000c000b */
[----:B01----:R-:W-:Y:S01]  /*19530*/  ENDCOLLECTIVE ;  /* 0x000000000000791b */ /* 0x003fe20003800000 */
.L_x_611:
[----:B------:R-:W-:Y:S02]  /*19540*/  MOV R12, 0x4 ;  /* 0x00000004000c7802 */ /* 0x000fe40000000f00 */
[----:B------:R-:W-:-:S05]  /*19550*/  SEL R3, R14, RZ, P2 ;  /* 0x000000ff0e037207 */ /* 0x000fca0001000000 */
[----:B------:R-:W-:-:S04]  /*19560*/  IMAD.IADD R2, R2, 0x1, R3 ;  /* 0x0000000102027824 */ /* 0x000fc800078e0203 */
[----:B------:R-:W-:-:S07]  /*19570*/  IMAD.MOV.U32 R13, RZ, RZ, R2 ;  /* 0x000000ffff0d7224 */ /* 0x000fce00078e0002 */
[----:B------:R-:W-:Y:S05]  /*19580*/  WARPSYNC.COLLECTIVE R15, `(.L_x_612) ;  /* 0x000000000f087348 */ /* 0x000fea0003c00000 */
[----:B------:R0:W1:Y:S02]  /*19590*/  SHFL.UP P6, R14, R13, R12, R11 ;  /* 0x0400000c0d0e7389 */ /* 0x00006400000c000b */
[----:B01----:R-:W-:Y:S01]  /*195a0*/  ENDCOLLECTIVE ;  /* 0x000000000000791b */ /* 0x003fe20003800000 */
.L_x_612:
[----:B------:R-:W-:Y:S01]  /*195b0*/  IMAD.MOV.U32 R12, RZ, RZ, 0x8 ;  /* 0x00000008ff0c7424 */ /* 0x000fe200078e00ff */
[----:B------:R-:W-:-:S05]  /*195c0*/  SEL R3, R14, RZ, P3 ;  /* 0x000000ff0e037207 */ /* 0x000fca0001800000 */
[----:B------:R-:W-:-:S04]  /*195d0*/  IMAD.IADD R2, R2, 0x1, R3 ;  /* 0x0000000102027824 */ /* 0x000fc800078e0203 */
[----:B------:R-:W-:-:S07]  /*195e0*/  IMAD.MOV.U32 R13, RZ, RZ, R2 ;  /* 0x000000ffff0d7224 */ /* 0x000fce00078e0002 */
[----:B------:R-:W-:Y:S05]  /*195f0*/  WARPSYNC.COLLECTIVE R15, `(.L_x_613) ;  /* 0x000000000f087348 */ /* 0x000fea0003c00000 */
[----:B------:R0:W1:Y:S02]  /*19600*/  SHFL.UP P6, R14, R13, R12, R11 ;  /* 0x0400000c0d0e7389 */ /* 0x00006400000c000b */
[----:B01----:R-:W-:Y:S01]  /*19610*/  ENDCOLLECTIVE ;  /* 0x000000000000791b */ /* 0x003fe20003800000 */
.L_x_613:
[----:B------:R-:W-:Y:S01]  /*19620*/  IMAD.MOV.U32 R12, RZ, RZ, 0x10 ;  /* 0x00000010ff0c7424 */ /* 0x000fe200078e00ff */
[----:B------:R-:W-:-:S05]  /*19630*/  SEL R3, R14, RZ, P4 ;  /* 0x000000ff0e037207 */ /* 0x000fca0002000000 */
[----:B------:R-:W-:-:S04]  /*19640*/  IMAD.IADD R2, R2, 0x1, R3 ;  /* 0x0000000102027824 */ /* 0x000fc800078e0203 */
[----:B------:R-:W-:-:S07]  /*19650*/  IMAD.MOV.U32 R13, RZ, RZ, R2 ;  /* 0x000000ffff0d7224 */ /* 0x000fce00078e0002 */
[----:B------:R-:W-:Y:S05]  /*19660*/  WARPSYNC.COLLECTIVE R15, `(.L_x_614) ;  /* 0x000000000f087348 */ /* 0x000fea0003c00000 */
[----:B------:R0:W1:Y:S02]  /*19670*/  SHFL.UP P6, R14, R13, R12, R11 ;  /* 0x0400000c0d0e7389 */ /* 0x00006400000c000b */
[----:B01----:R-:W-:Y:S01]  /*19680*/  ENDCOLLECTIVE ;  /* 0x000000000000791b */ /* 0x003fe20003800000 */
.L_x_614:
[----:B------:R-:W-:Y:S01]  /*19690*/  IMAD.MOV.U32 R12, RZ, RZ, 0x1f ;  /* 0x0000001fff0c7424 */ /* 0x000fe200078e00ff */
[----:B------:R-:W-:Y:S02]  /*196a0*/  MOV R11, 0x1f ;  /* 0x0000001f000b7802 */ /* 0x000fe40000000f00 */
[----:B------:R-:W-:-:S05]  /*196b0*/  SEL R3, R14, RZ, P5 ;  /* 0x000000ff0e037207 */ /* 0x000fca0002800000 */
[----:B------:R-:W-:-:S04]  /*196c0*/  IMAD.IADD R2, R2, 0x1, R3 ;  /* 0x0000000102027824 */ /* 0x000fc800078e0203 */
[----:B------:R-:W-:-:S07]  /*196d0*/  IMAD.MOV.U32 R13, RZ, RZ, R2 ;  /* 0x000000ffff0d7224 */ /* 0x000fce00078e0002 */
[----:B------:R-:W-:Y:S05]  /*196e0*/  WARPSYNC.COLLECTIVE R15, `(.L_x_615) ;  /* 0x000000000f087348 */ /* 0x000fea0003c00000 */
[----:B------:R0:W1:Y:S02]  /*196f0*/  SHFL.IDX P6, R14, R13, R12, R11 ;  /* 0x0000000c0d0e7389 */ /* 0x00006400000c000b */
[----:B01----:R-:W-:Y:S01]  /*19700*/  ENDCOLLECTIVE ;  /* 0x000000000000791b */ /* 0x003fe20003800000 */
.L_x_615:
[----:B------:R-:W-:Y:S05]  /*19710*/  BRA `(.L_x_616) ;  /* 0xffffffd800207947 */ /* 0x000fea000383ffff */
.L_x_524:
[----:B------:R-:W-:Y:S01]  /*19720*/  BSSY B0, `(.L_x_617) ;  /* 0x0000006000007945 */ /* 0x000fe20003800000 */
[----:B------:R-:W-:Y:S01]  /*19730*/  PLOP3.LUT P6, PT, P6, PT, PT, 0x8, 0x0 ;  /* 0x000000000000781c */ /* 0x000fe200037ce170 */
[----:B------:R-:W-:-:S12]  /*19740*/  IMAD.MOV.U32 R15, RZ, RZ, -0x1 ;  /* 0xffffffffff0f7424 */ /* 0x000fd800078e00ff */
[----:B01----:R-:W-:Y:S05]  /*19750*/  WARPSYNC.COLLECTIVE R15, `(.L_x_618) ;  /* 0x000000000f087348 */ /* 0x003fea0003c00000 */
[----:B------:R-:W-:Y:S01]  /*19760*/  VOTE.ANY R14, PT, P6 ;  /* 0x00000000000e7806 */ /* 0x000fe200030e0100 */
[----:B01----:R-:W-:Y:S06]  /*19770*/  ENDCOLLECTIVE ;  /* 0x000000000000791b */ /* 0x003fec0003800000 */
.L_x_618:
[----:B------:R-:W-:Y:S05]  /*19780*/  BSYNC B0 ;  /* 0x0000000000007941 */ /* 0x000fea0003800000 */
.L_x_617:
[----:B------:R-:W-:Y:S02]  /*19790*/  IMAD.MOV.U32 R6, RZ, RZ, R14 ;  /* 0x000000ffff067224 */ /* 0x000fe400078e000e */
[----:B------:R-:W-:Y:S02]  /*197a0*/  IMAD.MOV.U32 R13, RZ, RZ, R4 ;  /* 0x000000ffff0d7224 */ /* 0x000fe400078e0004 */
[----:B------:R-:W0:Y:S01]  /*197b0*/  POPC R5, R6 ;  /* 0x0000000600057309 */ /* 0x000e220000000000 */
[----:B------:R-:W-:Y:S02]  /*197c0*/  IMAD.MOV.U32 R11, RZ, RZ, 0x1f ;  /* 0x0000001fff0b7424 */ /* 0x000fe400078e00ff */
[----:B------:R-:W-:Y:S02]  /*197d0*/  IMAD.MOV.U32 R15, RZ, RZ, -0x1 ;  /* 0xffffffffff0f7424 */ /* 0x000fe400078e00ff */
[----:B0-----:R-:W-:-:S07]  /*197e0*/  IMAD.MOV.U32 R12, RZ, RZ, R5 ;  /* 0x000000ffff0c7224 */ /* 0x001fce00078e0005 */
[----:B------:R-:W-:Y:S05]  /*197f0*/  WARPSYNC.COLLECTIVE R15, `(.L_x_619) ;  /* 0x000000000f087348 */ /* 0x000fea0003c00000 */
[----:B------:R0:W1:Y:S02]  /*19800*/  SHFL.IDX P6, R14, R13, R12, R11 ;  /* 0x0000000c0d0e7389 */ /* 0x00006400000c000b */
[----:B01----:R-:W-:Y:S01]  /*19810*/  ENDCOLLECTIVE ;  /* 0x000000000000791b */ /* 0x003fe20003800000 */
.L_x_619:
[----:B------:R-:W-:Y:S02]  /*19820*/  IMAD.MOV.U32 R13, RZ, RZ, R7 ;  /* 0x000000ffff0d7224 */ /* 0x000fe400078e0007 */
[----:B------:R-:W-:-:S07]  /*19830*/  IMAD.MOV.U32 R4, RZ, RZ, R14 ;  /* 0x000000ffff047224 */ /* 0x000fce00078e000e */
[----:B------:R-:W-:Y:S05]  /*19840*/  WARPSYNC.COLLECTIVE R15, `(.L_x_620) ;  /* 0x000000000f087348 */ /* 0x000fea0003c00000 */
[----:B------:R0:W1:Y:S02]  /*19850*/  SHFL.IDX P6, R14, R13, R12, R11 ;  /* 0x0000000c0d0e7389 */ /* 0x00006400000c000b */
[----:B01----:R-:W-:Y:S01]  /*19860*/  ENDCOLLECTIVE ;  /* 0x000000000000791b */ /* 0x003fe20003800000 */
.L_x_620:
[----:B------:R-:W-:Y:S01]  /*19870*/  IMAD.MOV.U32 R7, RZ, RZ, R14 ;  /* 0x000000ffff077224 */ /* 0x000fe200078e000e */
[----:B------:R-:W-:Y:S06]  /*19880*/  BRA `(.L_x_621) ;  /* 0xffffffd800007947 */ /* 0x000fec000383ffff */
.L_x_526:
[----:B------:R-:W-:Y:S01]  /*19890*/  BSSY B0, `(.L_x_622) ;  /* 0x0000007000007945 */ /* 0x000fe20003800000 */
[----:B------:R-:W-:Y:S01]  /*198a0*/  MOV R13, R2 ;  /* 0x00000002000d7202 */ /* 0x000fe20000000f00 */
[----:B-1----:R-:W-:Y:S02]  /*198b0*/  IMAD.MOV.U32 R11, RZ, RZ, 0x1f ;  /* 0x0000001fff0b7424 */ /* 0x002fe400078e00ff */
[----:B------:R-:W-:-:S07]  /*198c0*/  IMAD.MOV.U32 R15, RZ, RZ, -0x1 ;  /* 0xffffffffff0f7424 */ /* 0x000fce00078e00ff */
[----:B0-234-:R-:W-:Y:S05]  /*198d0*/  WARPSYNC.COLLECTIVE R15, `(.L_x_623) ;  /* 0x000000000f087348 */ /* 0x01dfea0003c00000 */
[----:B------:R1:W0:Y:S02]  /*198e0*/  SHFL.IDX P6, R14, R13, R12, R11 ;  /* 0x0000000c0d0e7389 */ /* 0x00022400000c000b */
[----:B01234-:R-:W-:Y:S01]  /*198f0*/  ENDCOLLECTIVE ;  /* 0x000000000000791b */ /* 0x01ffe20003800000 */
.L_x_623:
[----:B------:R-:W-:Y:S05]  /*19900*/  BSYNC B0 ;  /* 0x0000000000007941 */ /* 0x000fea0003800000 */
.L_x_622:
[----:B------:R-:W-:Y:S01]  /*19910*/  IMAD.MOV.U32 R24, RZ, RZ, R14 ;  /* 0x000000ffff187224 */ /* 0x000fe200078e000e */
[----:B------:R-:W-:Y:S06]  /*19920*/  BRA `(.L_x_525) ;  /* 0xffffffd400f07947 */ /* 0x000fec000383ffff */
.L_x_530:
[----:B0-----:R0:W1:Y:S02]  /*19930*/  SYNCS.PHASECHK.TRANS64.TRYWAIT P0, [R6+URZ+0x13220], R0 ;  /* 0x01322000060075a7 */ /* 0x001064000800017f */
[----:B-1----:R-:W-:Y:S05]  /*19940*/  @!P0 NANOSLEEP.SYNCS 0x989680 ;  /* 0x009896800000895d */ /* 0x002fea0003900000 */
[----:B------:R-:W1:Y:S02]  /*19950*/  @!P0 SYNCS.PHASECHK.TRANS64 P0, [R6+URZ+0x13220], R0 ;  /* 0x01322000060085a7 */ /* 0x000e64000800007f */
[----:B-1----:R-:W-:Y:S05]  /*19960*/  @!P0 BRA `(.L_x_530) ;  /* 0xfffffffc00f08947 */ /* 0x002fea000383ffff */
[----:B------:R-:W-:Y:S05]  /*19970*/  BRA `(.L_x_624) ;  /* 0xffffffdc00487947 */ /* 0x000fea000383ffff */
.L_x_531:
[----:B------:R-:W1:Y:S01]  /*19980*/  S2R R2, SR_TID.X ;  /* 0x0000000000027919 */ /* 0x000e620000002100 */
[----:B------:R-:W-:Y:S01]  /*19990*/  BSSY B0, `(.L_x_625) ;  /* 0x000000a000007945 */ /* 0x000fe20003800000 */
[----:B------:R-:W-:Y:S02]  /*199a0*/  IMAD.MOV.U32 R12, RZ, RZ, RZ ;  /* 0x000000ffff0c7224 */ /* 0x000fe400078e00ff */
[----:B------:R-:W-:Y:S02]  /*199b0*/  IMAD.MOV.U32 R11, RZ, RZ, 0x1f ;  /* 0x0000001fff0b7424 */ /* 0x000fe400078e00ff */
[----:B------:R-:W-:Y:S01]  /*199c0*/  IMAD.MOV.U32 R15, RZ, RZ, -0x1 ;  /* 0xffffffffff0f7424 */ /* 0x000fe200078e00ff */
[----:B-1----:R-:W-:-:S04]  /*199d0*/  SHF.R.U32.HI R2, RZ, 0x5, R2 ;  /* 0x00000005ff027819 */ /* 0x002fc80000011602 */
[----:B------:R-:W-:-:S05]  /*199e0*/  LOP3.LUT R2, R2, 0x3, RZ, 0xc0, !PT ;  /* 0x0000000302027812 */ /* 0x000fca00078ec0ff */
[----:B------:R-:W-:-:S07]  /*199f0*/  IMAD.MOV.U32 R13, RZ, RZ, R2 ;  /* 0x000000ffff0d7224 */ /* 0x000fce00078e0002 */
[----:B0---4-:R-:W-:Y:S05]  /*19a00*/  WARPSYNC.COLLECTIVE R15, `(.L_x_626) ;  /* 0x000000000f087348 */ /* 0x011fea0003c00000 */
[----:B------:R1:W2:Y:S02]  /*19a10*/  SHFL.IDX P6, R14, R13, R12, R11 ;  /* 0x0000000c0d0e7389 */ /* 0x0002a400000c000b */
[----:B012-4-:R-:W-:Y:S01]  /*19a20*/  ENDCOLLECTIVE ;  /* 0x000000000000791b */ /* 0x017fe20003800000 */
.L_x_626:
[----:B------:R-:W-:Y:S05]  /*19a30*/  BSYNC B0 ;  /* 0x0000000000007941 */ /* 0x000fea0003800000 */
.L_x_625:
[----:B------:R-:W-:Y:S05]  /*19a40*/  BRA `(.L_x_627) ;  /* 0xffffffdc00307947 */ /* 0x000fea000383ffff */
.L_x_532:
[----:B------:R-:W-:Y:S01]  /*19a50*/  BSSY B0, `(.L_x_628) ;  /* 0x0000006000007945 */ /* 0x000fe20003800000 */
[----:B------:R-:W-:-:S07]  /*19a60*/  IMAD.MOV.U32 R15, RZ, RZ, -0x1 ;  /* 0xffffffffff0f7424 */ /* 0x000fce00078e00ff */
[----:B0---4-:R-:W-:Y:S05]  /*19a70*/  WARPSYNC.COLLECTIVE R15, `(.L_x_629) ;  /* 0x000000000f0c7348 */ /* 0x011fea0003c00000 */
[----:B------:R-:W-:Y:S02]  /*19a80*/  ELECT P6, UR62, PT ;  /* 0x00000000003e782f */ /* 0x000fe400038c0000 */
[----:B------:R-:W-:Y:S01]  /*19a90*/  MOV R14, UR62 ;  /* 0x0000003e000e7c02 */ /* 0x000fe20008000f00 */
[----:B0---4-:R-:W-:Y:S10]  /*19aa0*/  ENDCOLLECTIVE ;  /* 0x000000000000791b */ /* 0x011ff40003800000 */
.L_x_629:
[----:B------:R-:W-:Y:S05]  /*19ab0*/  BSYNC B0 ;  /* 0x0000000000007941 */ /* 0x000fea0003800000 */
.L_x_628:
[----:B------:R-:W-:Y:S05]  /*19ac0*/  BRA `(.L_x_630) ;  /* 0xffffffdc00247947 */ /* 0x000fea000383ffff */
.L_x_534:
[----:B0-----:R0:W1:Y:S02]  /*19ad0*/  SYNCS.PHASECHK.TRANS64.TRYWAIT P1, [R5+URZ], R4 ;  /* 0x00000004050075a7 */ /* 0x001064000802017f */
[----:B-1----:R-:W-:Y:S05]  /*19ae0*/  @!P1 NANOSLEEP.SYNCS 0x989680 ;  /* 0x009896800000995d */ /* 0x002fea0003900000 */
[----:B------:R-:W1:Y:S02]  /*19af0*/  @!P1 SYNCS.PHASECHK.TRANS64 P1, [R5+URZ], R4 ;  /* 0x00000004050095a7 */ /* 0x000e64000802007f */
[----:B-1----:R-:W-:Y:S05]  /*19b00*/  @!P1 BRA `(.L_x_534) ;  /* 0xfffffffc00f09947 */ /* 0x002fea000383ffff */
[----:B------:R-:W-:Y:S05]  /*19b10*/  BRA `(.L_x_631) ;  /* 0xffffffdc00587947 */ /* 0x000fea000383ffff */
.L_x_535:
[----:B-1----:R1:W2:Y:S02]  /*19b20*/  SYNCS.PHASECHK.TRANS64.TRYWAIT P1, [R9+URZ], R0 ;  /* 0x00000000090075a7 */ /* 0x0022a4000802017f */
[----:B--2---:R-:W-:Y:S05]  /*19b30*/  @!P1 NANOSLEEP.SYNCS 0x989680 ;  /* 0x009896800000995d */ /* 0x004fea0003900000 */
[----:B------:R-:W2:Y:S02]  /*19b40*/  @!P1 SYNCS.PHASECHK.TRANS64 P1, [R9+URZ], R0 ;  /* 0x00000000090095a7 */ /* 0x000ea4000802007f */
[----:B--2---:R-:W-:Y:S05]  /*19b50*/  @!P1 BRA `(.L_x_535) ;  /* 0xfffffffc00f09947 */ /* 0x004fea000383ffff */
[----:B------:R-:W-:Y:S05]  /*19b60*/  BRA `(.L_x_632) ;  /* 0xffffffdc004c7947 */ /* 0x000fea000383ffff */
.L_x_537:
[----:B--2---:R2:W3:Y:S02]  /*19b70*/  SYNCS.PHASECHK.TRANS64.TRYWAIT P1, [R19+URZ+0x13260], R4 ;  /* 0x01326004130075a7 */ /* 0x0044e4000802017f */
[----:B---3--:R-:W-:Y:S05]  /*19b80*/  @!P1 NANOSLEEP.SYNCS 0x989680 ;  /* 0x009896800000995d */ /* 0x008fea0003900000 */
[----:B------:R-:W3:Y:S02]  /*19b90*/  @!P1 SYNCS.PHASECHK.TRANS64 P1, [R19+URZ+0x13260], R4 ;  /* 0x01326004130095a7 */ /* 0x000ee4000802007f */
[----:B---3--:R-:W-:Y:S05]  /*19ba0*/  @!P1 BRA `(.L_x_537) ;  /* 0xfffffffc00f09947 */ /* 0x008fea000383ffff */
[----:B------:R-:W-:Y:S05]  /*19bb0*/  BRA `(.L_x_633) ;  /* 0xffffffdc004c7947 */ /* 0x000fea000383ffff */
.L_x_539:
[----:B---3--:R3:W0:Y:S02]  /*19bc0*/  SYNCS.PHASECHK.TRANS64.TRYWAIT P1, [R7+URZ+0x13260], R0 ;  /* 0x01326000070075a7 */ /* 0x008624000802017f */
[----:B0-----:R-:W-:Y:S05]  /*19bd0*/  @!P1 NANOSLEEP.SYNCS 0x989680 ;  /* 0x009896800000995d */ /* 0x001fea0003900000 */
[----:B------:R-:W0:Y:S02]  /*19be0*/  @!P1 SYNCS.PHASECHK.TRANS64 P1, [R7+URZ+0x13260], R0 ;  /* 0x01326000070095a7 */ /* 0x000e24000802007f */
[----:B0-----:R-:W-:Y:S05]  /*19bf0*/  @!P1 BRA `(.L_x_539) ;  /* 0xfffffffc00f09947 */ /* 0x001fea000383ffff */
[----:B------:R-:W-:Y:S05]  /*19c00*/  BRA `(.L_x_634) ;  /* 0xffffffdc004c7947 */ /* 0x000fea000383ffff */
.L_x_541:
[----:B------:R0:W0:Y:S02]  /*19c10*/  SYNCS.PHASECHK.TRANS64.TRYWAIT P0, [R19+URZ+0x13280], R4 ;  /* 0x01328004130075a7 */ /* 0x000024000800017f */
[----:B0-----:R-:W-:Y:S05]  /*19c20*/  @!P0 NANOSLEEP.SYNCS 0x989680 ;  /* 0x009896800000895d */ /* 0x001fea0003900000 */
[----:B------:R-:W0:Y:S02]  /*19c30*/  @!P0 SYNCS.PHASECHK.TRANS64 P0, [R19+URZ+0x13280], R4 ;  /* 0x01328004130085a7 */ /* 0x000e24000800007f */
[----:B0-----:R-:W-:Y:S05]  /*19c40*/  @!P0 BRA `(.L_x_541) ;  /* 0xfffffffc00f08947 */ /* 0x001fea000383ffff */
[----:B------:R-:W-:Y:S05]  /*19c50*/  BRA `(.L_x_542) ;  /* 0xffffffdc00487947 */ /* 0x000fea000383ffff */
.L_x_635:
        /* <DEDUP_REMOVED lines=10> */
.L_x_2189:


//--------------------- .text._ZN7cutlass13device_kernelIN5flash11enable_sm90INS1_16FlashAttnFwdSm90INS1_25CollectiveMainloopFwdSm90ILi2EN4cute5tupleIJNS5_1CILi1EEES8_S8_EEENS6_IJNS7_ILi192EEENS7_ILi160EEENS7_ILi64EEEEEELi64ENS_12float_e4m3_tEfNS_4arch4Sm90ELb0ELb1ELb1ELb0ELb0ELb0ELb0ELb1ELb1ELb1ELb1ELb0EEENS1_21CollectiveEpilogueFwdINS6_IJSA_SC_SB_EEES9_NS_10bfloat16_tESG_Li384ELb0ELb1ELb1ELb1EEENS1_19SingleTileSchedulerILb0ELb1ELb1ELi192EEEEEEEEEvNT_6ParamsE --------------------------
	.section	.text._ZN7cutlass13device_kernelIN5flash11enable_sm90INS1_16FlashAttnFwdSm90INS1_25CollectiveMainloopFwdSm90ILi2EN4cute5tupleIJNS5_1CILi1EEES8_S8_EEENS6_IJNS7_ILi192EEENS7_ILi160EEENS7_ILi64EEEEEELi64ENS_12float_e4m3_tEfNS_4arch4Sm90ELb0ELb1ELb1ELb0ELb0ELb0ELb0ELb1ELb1ELb1ELb1ELb0EEENS1_21CollectiveEpilogueFwdINS6_IJSA_SC_SB_EEES9_NS_10bfloat16_tESG_Li384ELb0ELb1ELb1ELb1EEENS1_19SingleTileSchedulerILb0ELb1ELb1ELi192EEEEEEEEEvNT_6ParamsE,"ax",@progbits
	.align	128
.text._ZN7cutlass13device_kernelIN5flash11enable_sm90INS1_16FlashAttnFwdSm90INS1_25CollectiveMainloopFwdSm90ILi2EN4cute5tupleIJNS5_1CILi1EEES8_S8_EEENS6_IJNS7_ILi192EEENS7_ILi160EEENS7_ILi64EEEEEELi64ENS_12float_e4m3_tEfNS_4arch4Sm90ELb0ELb1ELb1ELb0ELb0ELb0ELb0ELb1ELb1ELb1ELb1ELb0EEENS1_21CollectiveEpilogueFwdINS6_IJSA_SC_SB_EEES9_NS_10bfloat16_tESG_Li384ELb0ELb1ELb1ELb1EEENS1_19SingleTileSchedulerILb0ELb1ELb1ELi192EEEEEEEEEvNT_6ParamsE:
        .type           _ZN7cutlass13device_kernelIN5flash11enable_sm90INS1_16FlashAttnFwdSm90INS1_25CollectiveMainloopFwdSm90ILi2EN4cute5tupleIJNS5_1CILi1EEES8_S8_EEENS6_IJNS7_ILi192EEENS7_ILi160EEENS7_ILi64EEEEEELi64ENS_12float_e4m3_tEfNS_4arch4Sm90ELb0ELb1ELb1ELb0ELb0ELb0ELb0ELb1ELb1ELb1ELb1ELb0EEENS1_21CollectiveEpilogueFwdINS6_IJSA_SC_SB_EEES9_NS_10bfloat16_tESG_Li384ELb0ELb1ELb1ELb1EEENS1_19SingleTileSchedulerILb0ELb1ELb1ELi192EEEEEEEEEvNT_6ParamsE,@function
        .size           _ZN7cutlass13device_kernelIN5flash11enable_sm90INS1_16FlashAttnFwdSm90INS1_25CollectiveMainloopFwdSm90ILi2EN4cute5tupleIJNS5_1CILi1EEES8_S8_EEENS6_IJNS7_ILi192EEENS7_ILi160EEENS7_ILi64EEEEEELi64ENS_12float_e4m3_tEfNS_4arch4Sm90ELb0ELb1ELb1ELb0ELb0ELb0ELb0ELb1ELb1ELb1ELb1ELb0EEENS1_21CollectiveEpilogueFwdINS6_IJSA_SC_SB_EEES9_NS_10bfloat16_tESG_Li384ELb0ELb1ELb1ELb1EEENS1_19SingleTileSchedulerILb0ELb1ELb1ELi192EEEEEEEEEvNT_6ParamsE,(.L_x_2190 - _ZN7cutlass13device_kernelIN5flash11enable_sm90INS1_16FlashAttnFwdSm90INS1_25CollectiveMainloopFwdSm90ILi2EN4cute5tupleIJNS5_1CILi1EEES8_S8_EEENS6_IJNS7_ILi192EEENS7_ILi160EEENS7_ILi64EEEEEELi64ENS_12float_e4m3_tEfNS_4arch4Sm90ELb0ELb1ELb1ELb0ELb0ELb0ELb0ELb1ELb1ELb1ELb1ELb0EEENS1_21CollectiveEpilogueFwdINS6_IJSA_SC_SB_EEES9_NS_10bfloat16_tESG_Li384ELb0ELb1ELb1ELb1EEENS1_19SingleTileSchedulerILb0ELb1ELb1ELi192EEEEEEEEEvNT_6ParamsE)
        .other          _ZN7cutlass13device_kernelIN5flash11enable_sm90INS1_16FlashAttnFwdSm90INS1_25CollectiveMainloopFwdSm90ILi2EN4cute5tupleIJNS5_1CILi1EEES8_S8_EEENS6_IJNS7_ILi192EEENS7_ILi160EEENS7_ILi64EEEEEELi64ENS_12float_e4m3_tEfNS_4arch4Sm90ELb0ELb1ELb1ELb0ELb0ELb0ELb0ELb1ELb1ELb1ELb1ELb0EEENS1_21CollectiveEpilogueFwdINS6_IJSA_SC_SB_EEES9_NS_10bfloat16_tESG_Li384ELb0ELb1ELb1ELb1EEENS1_19SingleTileSchedulerILb0ELb1ELb1ELi192EEEEEEEEEvNT_6ParamsE,@"STO_CUDA_ENTRY STV_DEFAULT"
_ZN7cutlass13device_kernelIN5flash11enable_sm90INS1_16FlashAttnFwdSm90INS1_25CollectiveMainloopFwdSm90ILi2EN4cute5tupleIJNS5_1CILi1EEES8_S8_EEENS6_IJNS7_ILi192EEENS7_ILi160EEENS7_ILi64EEEEEELi64ENS_12float_e4m3_tEfNS_4arch4Sm90ELb0ELb1ELb1ELb0ELb0ELb0ELb0ELb1ELb1ELb1ELb1ELb0EEENS1_21CollectiveEpilogueFwdINS6_IJSA_SC_SB_EEES9_NS_10bfloat16_tESG_Li384ELb0ELb1ELb1ELb1EEENS1_19SingleTileSchedulerILb0ELb1ELb1ELi192EEEEEEEEEvNT_6ParamsE:
        /* <DEDUP_REMOVED lines=18> */
.L_x_637:
[----:B------:R-:W-:Y:S05]  /*0120*/  BSYNC B0 ;  /* 0x0000000000007941 */ /* 0x000fea0003800000 */
.L_x_636:
        /* <DEDUP_REMOVED lines=41> */
.L_x_638:
        /* <DEDUP_REMOVED lines=22> */
.L_x_639:
        /* <DEDUP_REMOVED lines=18> */
.L_x_640:
        /* <DEDUP_REMOVED lines=22> */
.L_x_641:
        /* <DEDUP_REMOVED lines=22> */
.L_x_642:
[----:B------:R-:W-:Y:S01]  /*0900*/  PLOP3.LUT P0, PT, PT, PT, UP0, 0x80, 0x0 ;  /* 0x000000000000781c */ /* 0x000fe20003f0f008 */
[----:B------:R-:W-:Y:S01]  /*0910*/  UMOV UR40, 0x1 ;  /* 0x0000000100287882 */ /* 0x000fe20000000000 */
[----:B------:R-:W-:Y:S01]  /*0920*/  NOP ;  /* 0x0000000000007918 */ /* 0x000fe20000000000 */
[----:B------:R-:W-:Y:S01]  /*0930*/  USEL UR40, UR40, 0x2, !UP0 ;  /* 0x0000000228287887 */ /* 0x000fe2000c000000 */
[----:B------:R-:W-:Y:S01]  /*0940*/  BSSY B6, `(.L_x_643) ;  /* 0x00017f2000067945 */ /* 0x000fe20003800000 */
[----:B------:R-:W-:Y:S01]  /*0950*/  ULDC.64 UR42, c[0x0][0x208] ;  /* 0x00008200002a7ab9 */ /* 0x000fe20000000a00 */
[----:B012-4-:R-:W-:Y:S07]  /*0960*/  BAR.SYNC.DEFER_BLOCKING 0x0 ;  /* 0x0000000000007b1d */ /* 0x017fee0000010000 */
[----:B------:R-:W-:Y:S05]  /*0970*/  @!P0 BRA `(.L_x_644) ;  /* 0x0000014800c48947 */ /* 0x000fea0003800000 */
.L_x_645:
        /* <DEDUP_REMOVED lines=18> */
[----:B------:R-:W0:Y:S01]  /*0aa0*/  LDC.64 R2, c[0x0][0x418] ;  /* 0x00010600ff027b82 */ /* 0x000e220000000a00 */
[----:B------:R-:W-:Y:S01]  /*0ab0*/  ULDC UR4, c[0x0][0x448] ;  /* 0x0001120000047ab9 */ /* 0x000fe20000000800 */
[----:B------:R-:W-:Y:S01]  /*0ac0*/  USHF.R.S32.HI UR39, URZ, 0x1f, UR41 ;  /* 0x0000001f3f277899 */ /* 0x000fe20008011429 */
[----:B------:R-:W-:Y:S01]  /*0ad0*/  VIADD R22, R26, 0xffffff80 ;  /* 0xffffff801a167836 */ /* 0x000fe20000000000 */
[----:B------:R-:W-:-:S04]  /*0ae0*/  UISETP.NE.AND UP1, UPT, UR4, 0x1, UPT ;  /* 0x000000010400788c */ /* 0x000fc8000bf25270 */
[----:B------:R-:W1:Y:S07]  /*0af0*/  S2UR UR38, SR_CTAID.X ;  /* 0x00000000002679c3 */ /* 0x000e6e0000002500 */
[----:B------:R-:W-:Y:S01]  /*0b00*/  @UP1 ULDC UR5, c[0x0][0x44c] ;  /* 0x0001130000051ab9 */ /* 0x000fe20000000800 */
[----:B------:R-:W2:Y:S01]  /*0b10*/  LDC R19, c[0x0][0x288] ;  /* 0x0000a200ff137b82 */ /* 0x000ea20000000800 */
[----:B------:R-:W-:-:S07]  /*0b20*/  @UP1 ULDC UR9, c[0x0][0x450] ;  /* 0x0001140000091ab9 */ /* 0x000fce0000000800 */
[----:B------:R-:W3:Y:S01]  /*0b30*/  LDC R17, c[0x0][0x424] ;  /* 0x00010900ff117b82 */ /* 0x000ee20000000800 */
[----:B0-----:R-:W-:-:S04]  /*0b40*/  ISETP.NE.U32.AND P0, PT, R2, RZ, PT ;  /* 0x000000ff0200720c */ /* 0x001fc80003f05070 */
[----:B------:R-:W-:-:S03]  /*0b50*/  ISETP.NE.AND.EX P0, PT, R3, RZ, PT, P0 ;  /* 0x000000ff0300720c */ /* 0x000fc60003f05300 */
[----:B------:R-:W0:Y:S01]  /*0b60*/  LDC R4, c[0x0][0x2f0] ;  /* 0x0000bc00ff047b82 */ /* 0x000e220000000800 */
[----:B-1----:R-:W-:-:S04]  /*0b70*/  UIMAD UR38, UR38, 0xc0, URZ ;  /* 0x000000c0262678a4 */ /* 0x002fc8000f8e023f */
[----:B------:R-:W-:Y:S02]  /*0b80*/  @UP1 UIADD3 UR4, UR38, 0xbf, URZ ;  /* 0x000000bf26041890 */ /* 0x000fe4000fffe03f */
[----:B------:R-:W-:Y:S01]  /*0b90*/  UIADD3 UR7, UR38, 0xbf, URZ ;  /* 0x000000bf26077890 */ /* 0x000fe2000fffe03f */
[----:B--2---:R-:W-:Y:S01]  /*0ba0*/  IADD3 R0, -R19, 0x1, RZ ;  /* 0x0000000113007810 */ /* 0x004fe20007ffe1ff */
[----:B------:R-:W-:-:S04]  /*0bb0*/  UIMAD.WIDE.U32 UR4, UR4, UR5, URZ ;  /* 0x00000005040472a5 */ /* 0x000fc8000f8e003f */
[----:B------:R-:W-:Y:S01]  /*0bc0*/  @UP1 USHF.R.U32.HI UR7, URZ, UR9, UR5 ;  /* 0x000000093f071299 */ /* 0x000fe20008011605 */
[----:B---3--:R-:W-:Y:S02]  /*0bd0*/  SEL R17, R17, 0x1, P0 ;  /* 0x0000000111117807 */ /* 0x008fe40000000000 */
[----:B------:R-:W-:Y:S02]  /*0be0*/  ULDC.64 UR4, c[0x0][0x9e0] ;  /* 0x0002780000047ab9 */ /* 0x000fe40000000a00 */
[----:B------:R-:W-:Y:S01]  /*0bf0*/  UISETP.GE.AND UP0, UPT, UR5, 0x1, UPT ;  /* 0x000000010500788c */ /* 0x000fe2000bf06270 */
[----:B0-----:R-:W-:-:S05]  /*0c00*/  IMAD R0, R17, R4, R0 ;  /* 0x0000000411007224 */ /* 0x001fca00078e0200 */
[----:B------:R-:W-:Y:S01]  /*0c10*/  PLOP3.LUT P1, PT, PT, PT, UP0, 0x80, 0x0 ;  /* 0x000000000000781c */ /* 0x000fe20003f2f008 */
[----:B------:R-:W-:Y:S01]  /*0c20*/  IMAD R2, R17, R4, RZ ;  /* 0x0000000411027224 */ /* 0x000fe200078e02ff */
[----:B------:R-:W-:-:S13]  /*0c30*/  R2UR UR8, R0 ;  /* 0x00000000000872ca */ /* 0x000fda00000e0000 */
[----:B------:R-:W-:-:S04]  /*0c40*/  UIADD3 UR7, UR8, UR7, URZ ;  /* 0x0000000708077290 */ /* 0x000fc8000fffe03f */
[----:B------:R-:W-:-:S06]  /*0c50*/  UIADD3 UR4, UR7, UR4, URZ ;  /* 0x0000000407047290 */ /* 0x000fcc000fffe03f */
[----:B------:R-:W-:Y:S01]  /*0c60*/  IMAD.U32 R0, RZ, RZ, UR4 ;  /* 0x00000004ff007e24 */ /* 0x000fe2000f8e00ff */
[----:B------:R-:W-:Y:S06]  /*0c70*/  @!P1 BRA `(.L_x_647) ;  /* 0x0000000000409947 */ /* 0x000fec0003800000 */
[----:B------:R-:W-:Y:S01]  /*0c80*/  ISETP.LT.AND P0, PT, RZ, UR7, PT ;  /* 0x00000007ff007c0c */ /* 0x000fe2000bf01270 */
[----:B------:R-:W-:-:S12]  /*0c90*/  UIADD3 UR4, UR7, -0x1, URZ ;  /* 0xffffffff07047890 */ /* 0x000fd8000fffe03f */
[----:B------:R-:W-:Y:S05]  /*0ca0*/  @P0 BRA `(.L_x_648) ;  /* 0x00000000001c0947 */ /* 0x000fea0003800000 */
[----:B------:R-:W-:Y:S02]  /*0cb0*/  UISETP.NE.AND UP0, UPT, UR5, 0x1, UPT ;  /* 0x000000010500788c */ /* 0x000fe4000bf05270 */
[----:B------:R-:W-:-:S09]  /*0cc0*/  UIADD3 UR4, -UR7, URZ, URZ ;  /* 0x0000003f07047290 */ /* 0x000fd2000fffe13f */
[----:B------:R-:W-:Y:S02]  /*0cd0*/  @UP0 ULDC.64 UR10, c[0x0][0x9e8] ;  /* 0x00027a00000a0ab9 */ /* 0x000fe40000000a00 */
[----:B------:R-:W-:-:S04]  /*0ce0*/  UIMAD.WIDE.U32 UR8, UR4, UR10, URZ ;  /* 0x0000000a040872a5 */ /* 0x000fc8000f8e003f */
[----:B------:R-:W-:-:S04]  /*0cf0*/  @UP0 USHF.R.U32.HI UR4, URZ, UR11, UR9 ;  /* 0x0000000b3f040299 */ /* 0x000fc80008011609 */
[----:B------:R-:W-:Y:S01]  /*0d00*/  ULOP3.LUT UR4, URZ, UR4, URZ, 0x33, !UPT ;  /* 0x000000043f047292 */ /* 0x000fe2000f8e333f */
[----:B------:R-:W-:Y:S11]  /*0d10*/  BRA `(.L_x_649) ;  /* 0x0000000000107947 */ /* 0x000ff60003800000 */
.L_x_648:
[----:B------:R-:W-:-:S11]  /*0d20*/  UISETP.NE.AND UP0, UPT, UR5, 0x1, UPT ;  /* 0x000000010500788c */ /* 0x000fd6000bf05270 */
[----:B------:R-:W-:Y:S02]  /*0d30*/  @UP0 ULDC.64 UR10, c[0x0][0x9e8] ;  /* 0x00027a00000a0ab9 */ /* 0x000fe40000000a00 */
[----:B------:R-:W-:-:S04]  /*0d40*/  UIMAD.WIDE.U32 UR8, UR4, UR10, URZ ;  /* 0x0000000a040872a5 */ /* 0x000fc8000f8e003f */
[----:B------:R-:W-:-:S12]  /*0d50*/  @UP0 USHF.R.U32.HI UR4, URZ, UR11, UR9 ;  /* 0x0000000b3f040299 */ /* 0x000fd80008011609 */
.L_x_649:
[----:B------:R-:W-:-:S06]  /*0d60*/  UIMAD UR4, UR4, UR5, UR5 ;  /* 0x00000005040472a4 */ /* 0x000fcc000f8e0205 */
[----:B------:R-:W-:-:S07]  /*0d70*/  VIMNMX R0, R0, UR4, PT ;  /* 0x0000000400007c48 */ /* 0x000fce000bfe0100 */
.L_x_647:
[CC--:B------:R-:W-:Y:S01]  /*0d80*/  IMAD R19, R17.reuse, R4.reuse, -R19 ;  /* 0x0000000411137224 */ /* 0x0c0fe200078e0a13 */
[----:B------:R-:W-:Y:S01]  /*0d90*/  @UP1 ULDC UR8, c[0x0][0x44c] ;  /* 0x0001130000081ab9 */ /* 0x000fe20000000800 */
[----:B------:R-:W-:Y:S01]  /*0da0*/  VIADD R2, R0, 0x9f ;  /* 0x0000009f00027836 */ /* 0x000fe20000000000 */
[----:B------:R-:W-:Y:S01]  /*0db0*/  UIMAD.WIDE.U32 UR8, UR38, UR8, URZ ;  /* 0x00000008260872a5 */ /* 0x000fe2000f8e003f */
[----:B------:R-:W-:Y:S01]  /*0dc0*/  IMAD R0, R17, R4, 0x9f ;  /* 0x0000009f11007424 */ /* 0x000fe200078e0204 */
[----:B------:R-:W-:Y:S01]  /*0dd0*/  R2UR UR7, R19 ;  /* 0x00000000130772ca */ /* 0x000fe200000e0000 */
[----:B------:R-:W-:Y:S01]  /*0de0*/  @UP1 ULDC UR10, c[0x0][0x450] ;  /* 0x00011400000a1ab9 */ /* 0x000fe20000000800 */
[----:B------:R-:W-:Y:S01]  /*0df0*/  IMAD.HI R2, R2, 0x66666667, RZ ;  /* 0x6666666702027827 */ /* 0x000fe200078e02ff */
[----:B------:R-:W-:Y:S01]  /*0e00*/  UMOV UR4, UR38 ;  /* 0x0000002600047c82 */ /* 0x000fe20008000000 */
[----:B------:R-:W-:Y:S02]  /*0e10*/  @UP1 USHF.R.U32.HI UR4, URZ, UR10, UR9 ;  /* 0x0000000a3f041299 */ /* 0x000fe40008011609 */
[----:B------:R-:W-:Y:S01]  /*0e20*/  IMAD.HI R0, R0, 0x66666667, RZ ;  /* 0x6666666700007827 */ /* 0x000fe200078e02ff */
[----:B------:R-:W-:-:S04]  /*0e30*/  SHF.R.U32.HI R5, RZ, 0x1f, R2 ;  /* 0x0000001fff057819 */ /* 0x000fc80000011602 */
[----:B------:R-:W-:Y:S02]  /*0e40*/  SHF.R.U32.HI R3, RZ, 0x1f, R0 ;  /* 0x0000001fff037819 */ /* 0x000fe40000011600 */
[----:B------:R-:W-:Y:S01]  /*0e50*/  UIADD3 UR4, UR7, UR4, URZ ;  /* 0x0000000407047290 */ /* 0x000fe2000fffe03f */
[----:B------:R-:W-:Y:S02]  /*0e60*/  LEA.HI.SX32 R2, R2, R5, 0x1a ;  /* 0x0000000502027211 */ /* 0x000fe400078fd2ff */
[----:B------:R-:W-:Y:S01]  /*0e70*/  ULDC UR7, c[0x0][0x9dc] ;  /* 0x0002770000077ab9 */ /* 0x000fe20000000800 */
[----:B------:R-:W-:Y:S01]  /*0e80*/  LEA.HI.SX32 R3, R0, R3, 0x1a ;  /* 0x0000000300037211 */ /* 0x000fe200078fd2ff */
[----:B------:R-:W-:-:S03]  /*0e90*/  UIADD3 UR7, UR4, -UR7, URZ ;  /* 0x8000000704077290 */ /* 0x000fc6000fffe03f */
[----:B------:R-:W-:Y:S01]  /*0ea0*/  VIMNMX R18, R3, R2, PT ;  /* 0x0000000203127248 */ /* 0x000fe20003fe0100 */
[----:B------:R-:W-:Y:S08]  /*0eb0*/  @!P1 BRA `(.L_x_650) ;  /* 0x0000000000449947 */ /* 0x000ff00003800000 */
[----:B------:R-:W-:-:S06]  /*0ec0*/  UISETP.GT.AND UP0, UPT, UR4, -0x1, UPT ;  /* 0xffffffff0400788c */ /* 0x000fcc000bf04270 */
[----:B------:R-:W-:-:S13]  /*0ed0*/  PLOP3.LUT P0, PT, PT, PT, UP0, 0x80, 0x0 ;  /* 0x000000000000781c */ /* 0x000fda0003f0f008 */
[----:B------:R-:W-:Y:S05]  /*0ee0*/  @P0 BRA `(.L_x_651) ;  /* 0x00000000001c0947 */ /* 0x000fea0003800000 */
[----:B------:R-:W-:Y:S02]  /*0ef0*/  UISETP.NE.AND UP0, UPT, UR5, 0x1, UPT ;  /* 0x000000010500788c */ /* 0x000fe4000bf05270 */
[----:B------:R-:W-:-:S09]  /*0f00*/  ULOP3.LUT UR4, URZ, UR4, URZ, 0x33, !UPT ;  /* 0x000000043f047292 */ /* 0x000fd2000f8e333f */
[----:B------:R-:W-:Y:S02]  /*0f10*/  @UP0 ULDC.64 UR10, c[0x0][0x9e8] ;  /* 0x00027a00000a0ab9 */ /* 0x000fe40000000a00 */
[----:B------:R-:W-:-:S04]  /*0f20*/  UIMAD.WIDE.U32 UR8, UR4, UR10, URZ ;  /* 0x0000000a040872a5 */ /* 0x000fc8000f8e003f */
[----:B------:R-:W-:-:S04]  /*0f30*/  @UP0 USHF.R.U32.HI UR4, URZ, UR11, UR9 ;  /* 0x0000000b3f040299 */ /* 0x000fc80008011609 */
[----:B------:R-:W-:Y:S01]  /*0f40*/  ULOP3.LUT UR4, URZ, UR4, URZ, 0x33, !UPT ;  /* 0x000000043f047292 */ /* 0x000fe2000f8e333f */
[----:B------:R-:W-:Y:S11]  /*0f50*/  BRA `(.L_x_652) ;  /* 0x0000000000107947 */ /* 0x000ff60003800000 */
.L_x_651:
[----:B------:R-:W-:-:S11]  /*0f60*/  UISETP.NE.AND UP0, UPT, UR5, 0x1, UPT ;  /* 0x000000010500788c */ /* 0x000fd6000bf05270 */
[----:B------:R-:W-:Y:S02]  /*0f70*/  @UP0 ULDC.64 UR10, c[0x0][0x9e8] ;  /* 0x00027a00000a0ab9 */ /* 0x000fe40000000a00 */
[----:B------:R-:W-:-:S04]  /*0f80*/  UIMAD.WIDE.U32 UR8, UR4, UR10, URZ ;  /* 0x0000000a040872a5 */ /* 0x000fc8000f8e003f */
[----:B------:R-:W-:-:S12]  /*0f90*/  @UP0 USHF.R.U32.HI UR4, URZ, UR11, UR9 ;  /* 0x0000000b3f040299 */ /* 0x000fd80008011609 */
.L_x_652:
[----:B------:R-:W-:-:S04]  /*0fa0*/  UIMAD UR4, UR4, UR5, URZ ;  /* 0x00000005040472a4 */ /* 0x000fc8000f8e023f */
[----:B------:R-:W-:-:S04]  /*0fb0*/  UISETP.LT.AND UP0, UPT, UR7, UR4, UPT ;  /* 0x000000040700728c */ /* 0x000fc8000bf01270 */
[----:B------:R-:W-:-:S12]  /*0fc0*/  USEL UR7, UR7, UR4, !UP0 ;  /* 0x0000000407077287 */ /* 0x000fd8000c000000 */
.L_x_650:
[----:B------:R-:W-:Y:S02]  /*0fd0*/  UIMAD.WIDE UR4, UR7, 0x66666667, URZ ;  /* 0x66666667070478a5 */ /* 0x000fe4000f8e023f */
[----:B------:R-:W-:Y:S02]  /*0fe0*/  USHF.R.U32.HI UR10, URZ, 0x10, UR6 ;  /* 0x000000103f0a7899 */ /* 0x000fe40008011606 */
[----:B------:R-:W-:Y:S02]  /*0ff0*/  USHF.R.U32.HI UR4, URZ, 0x1f, UR5 ;  /* 0x0000001f3f047899 */ /* 0x000fe40008011605 */
[----:B------:R-:W-:Y:S02]  /*1000*/  ULOP3.LUT UR45, UR6, 0xffff, URZ, 0xc0, !UPT ;  /* 0x0000ffff062d7892 */ /* 0x000fe4000f8ec03f */
[----:B------:R-:W-:-:S04]  /*1010*/  ULEA.HI.SX32 UR4, UR5, UR4, 0x1a ;  /* 0x0000000405047291 */ /* 0x000fc8000f8fd23f */
[----:B------:R-:W-:-:S04]  /*1020*/  UISETP.LT.AND UP0, UPT, URZ, UR4, UPT ;  /* 0x000000043f00728c */ /* 0x000fc8000bf01270 */
[----:B------:R-:W-:Y:S02]  /*1030*/  USEL UR9, URZ, UR4, !UP0 ;  /* 0x000000043f097287 */ /* 0x000fe4000c000000 */
[----:B------:R-:W-:Y:S01]  /*1040*/  UISETP.NE.AND UP0, UPT, UR10, URZ, UPT ;  /* 0x0000003f0a00728c */ /* 0x000fe2000bf05270 */
[----:B------:R-:W-:-:S03]  /*1050*/  UMOV UR4, URZ ;  /* 0x0000003f00047c82 */ /* 0x000fc60008000000 */
[----:B------:R-:W-:-:S07]  /*1060*/  ISETP.GT.AND P0, PT, R18, UR9, PT ;  /* 0x0000000912007c0c */ /* 0x000fce000bf04270 */
[----:B------:R-:W-:-:S06]  /*1070*/  @!UP0 ULDC UR10, c[0x0][0x9f0] ;  /* 0x00027c00000a8ab9 */ /* 0x000fcc0000000800 */
[----:B------:R-:W-:Y:S05]  /*1080*/  @!P0 BRA `(.L_x_653) ;  /* 0x00000000008c8947 */ /* 0x000fea0003800000 */
[----:B------:R-:W-:Y:S01]  /*1090*/  IMAD.U32 R5, RZ, RZ, UR10 ;  /* 0x0000000aff057e24 */ /* 0x000fe2000f8e00ff */
[----:B------:R-:W-:-:S04]  /*10a0*/  UMOV UR4, URZ ;  /* 0x0000003f00047c82 */ /* 0x000fc80008000000 */
[----:B------:R-:W-:-:S04]  /*10b0*/  IABS R0, R5 ;  /* 0x0000000500007213 */ /* 0x000fc80000000000 */
[----:B------:R-:W-:Y:S02]  /*10c0*/  R2UR UR11, R0 ;  /* 0x00000000000b72ca */ /* 0x000fe400000e0000 */
[----:B------:R-:W-:Y:S02]  /*10d0*/  IADD3 R0, R5, -0x1, R18 ;  /* 0xffffffff05007810 */ /* 0x000fe40007ffe012 */
[----:B------:R-:W-:Y:S02]  /*10e0*/  IABS R5, R5 ;  /* 0x0000000500057213 */ /* 0x000fe40000000000 */
[----:B------:R-:W-:-:S03]  /*10f0*/  R2UR UR6, R0 ;  /* 0x00000000000672ca */ /* 0x000fc600000e0000 */
[----:B------:R-:W-:-:S04]  /*1100*/  IMAD.MOV R5, RZ, RZ, -R5 ;  /* 0x000000ffff057224 */ /* 0x000fc800078e0a05 */
[----:B------:R-:W0:Y:S06]  /*1110*/  I2F.RP R2, UR11 ;  /* 0x0000000b00027d06 */ /* 0x000e2c0008209400 */
[----:B------:R-:W-:-:S06]  /*1120*/  UIADD3 UR6, -UR9, UR6, URZ ;  /* 0x0000000609067290 */ /* 0x000fcc000fffe13f */
[----:B------:R-:W-:Y:S01]  /*1130*/  IMAD.U32 R0, RZ, RZ, UR6 ;  /* 0x00000006ff007e24 */ /* 0x000fe2000f8e00ff */
[----:B------:R-:W-:Y:S01]  /*1140*/  ULOP3.LUT UR6, UR6, UR10, URZ, 0x3c, !UPT ;  /* 0x0000000a06067292 */ /* 0x000fe2000f8e3c3f */
[----:B0-----:R-:W0:Y:S03]  /*1150*/  MUFU.RCP R2, R2 ;  /* 0x0000000200027308 */ /* 0x001e260000001000 */
[----:B------:R-:W-:-:S04]  /*1160*/  IABS R0, R0 ;  /* 0x0000000000007213 */ /* 0x000fc80000000000 */
[----:B------:R-:W-:Y:S01]  /*1170*/  R2UR UR8, R0 ;  /* 0x00000000000872ca */ /* 0x000fe200000e0000 */
[----:B------:R-:W-:Y:S02]  /*1180*/  IMAD.MOV.U32 R0, RZ, RZ, R5 ;  /* 0x000000ffff007224 */ /* 0x000fe400078e0005 */
[----:B0-----:R-:W-:-:S06]  /*1190*/  VIADD R3, R2, 0xffffffe ;  /* 0x0ffffffe02037836 */ /* 0x001fcc0000000000 */
        /* <DEDUP_REMOVED lines=18> */
.L_x_653:
[----:B------:R-:W-:Y:S02]  /*12c0*/  UIMAD UR45, UR45, UR4, UR9 ;  /* 0x000000042d2d72a4 */ /* 0x000fe4000f8e0209 */
[----:B------:R-:W-:Y:S01]  /*12d0*/  IMAD.U32 R3, RZ, RZ, UR4 ;  /* 0x00000004ff037e24 */ /* 0x000fe2000f8e00ff */
[----:B------:R-:W-:Y:S02]  /*12e0*/  PLOP3.LUT P0, PT, PT, PT, PT, 0x80, 0x0 ;  /* 0x000000000000781c */ /* 0x000fe40003f0f070 */
[----:B------:R-:W-:Y:S01]  /*12f0*/  CS2R R28, SRZ ;  /* 0x00000000001c7805 */ /* 0x000fe2000001ff00 */
[----:B------:R-:W-:Y:S01]  /*1300*/  IMAD.MOV.U32 R0, RZ, RZ, RZ ;  /* 0x000000ffff007224 */ /* 0x000fe200078e00ff */
[----:B------:R-:W-:Y:S02]  /*1310*/  CS2R R24, SRZ ;  /* 0x0000000000187805 */ /* 0x000fe4000001ff00 */
[----:B------:R-:W-:Y:S01]  /*1320*/  VIADDMNMX R18, R3, UR45, R18, PT ;  /* 0x0000002d03127c46 */ /* 0x000fe2000b800112 */
[----:B------:R-:W-:Y:S01]  /*1330*/  IMAD.MOV.U32 R2, RZ, RZ, RZ ;  /* 0x000000ffff027224 */ /* 0x000fe200078e00ff */
[----:B------:R-:W-:-:S02]  /*1340*/  CS2R R30, SRZ ;  /* 0x00000000001e7805 */ /* 0x000fc4000001ff00 */
[----:B------:R-:W-:Y:S02]  /*1350*/  CS2R R26, SRZ ;  /* 0x00000000001a7805 */ /* 0x000fe4000001ff00 */
[----:B------:R-:W-:Y:S02]  /*1360*/  ISETP.GT.AND P1, PT, R18, UR45, PT ;  /* 0x0000002d12007c0c */ /* 0x000fe4000bf24270 */
        /* <DEDUP_REMOVED lines=11> */
[----:B------:R-:W-:Y:S01]  /*1420*/  CS2R R50, SRZ ;  /* 0x0000000000327805 */ /* 0x000fe2000001ff00 */
[----:B------:R-:W-:Y:S06]  /*1430*/  @!P1 BRA `(.L_x_654) ;  /* 0x0000012400b49947 */ /* 0x000fec0003800000 */
[----:B------:R-:W-:Y:S01]  /*1440*/  SHF.R.S32.HI R105, RZ, 0x1f, R22 ;  /* 0x0000001fff697819 */ /* 0x000fe20000011416 */
[----:B------:R-:W0:Y:S01]  /*1450*/  S2UR UR7, SR_CgaCtaId ;  /* 0x00000000000779c3 */ /* 0x000e220000008800 */
[----:B------:R-:W-:Y:S01]  /*1460*/  UMOV UR46, 0x400 ;  /* 0x00000400002e7882 */ /* 0x000fe20000000000 */
[----:B------:R-:W-:Y:S01]  /*1470*/  UMOV UR37, 0x80000020 ;  /* 0x8000002000257882 */ /* 0x000fe20000000000 */
[----:B------:R-:W-:-:S04]  /*1480*/  LEA.HI R23, R105, R22, RZ, 0x7 ;  /* 0x0000001669177211 */ /* 0x000fc800078f38ff */
[----:B------:R-:W-:-:S05]  /*1490*/  SHF.R.S32.HI R16, RZ, 0x7, R23 ;  /* 0x00000007ff107819 */ /* 0x000fca0000011417 */
        /* <DEDUP_REMOVED lines=8> */
[----:B------:R-:W-:Y:S01]  /*1520*/  ULEA UR5, UR5, UR4, 0xc ;  /* 0x0000000405057291 */ /* 0x000fe2000f8e603f */
[----:B------:R-:W-:-:S03]  /*1530*/  PLOP3.LUT P0, PT, PT, PT, UP0, 0x80, 0x0 ;  /* 0x000000000000781c */ /* 0x000fc60003f0f008 */
[----:B------:R-:W-:-:S04]  /*1540*/  USHF.R.U32.HI UR5, URZ, 0x4, UR5 ;  /* 0x000000043f057899 */ /* 0x000fc80008011605 */
[----:B------:R-:W-:-:S04]  /*1550*/  ULOP3.LUT UR5, UR5, 0x3fff, URZ, 0xc0, !UPT ;  /* 0x00003fff05057892 */ /* 0x000fc8000f8ec03f */
[----:B------:R-:W-:Y:S02]  /*1560*/  ULOP3.LUT UR36, UR5, 0x10000, URZ, 0xfc, !UPT ;  /* 0x0001000005247892 */ /* 0x000fe4000f8efc3f */
[----:B------:R-:W-:Y:S10]  /*1570*/  @!P0 BRA `(.L_x_655) ;  /* 0x0000000000408947 */ /* 0x000ff40003800000 */
        /* <DEDUP_REMOVED lines=16> */
.L_x_655:
        /* <DEDUP_REMOVED lines=37> */
[----:B------:R-:W-:Y:S01]  /*18d0*/  IMAD.U32 R4, RZ, RZ, UR4 ;  /* 0x00000004ff047e24 */ /* 0x000fe2000f8e00ff */
[----:B------:R-:W-:Y:S01]  /*18e0*/  SHF.L.U32 R6, RZ, 0x1f, RZ ;  /* 0x0000001fff067819 */ /* 0x000fe200000006ff */
[----:B------:R-:W-:Y:S01]  /*18f0*/  IMAD.U32 R3, RZ, RZ, UR7 ;  /* 0x00000007ff037e24 */ /* 0x000fe2000f8e00ff */
[----:B------:R-:W-:Y:S01]  /*1900*/  ULDC UR4, c[0x0][0x9d8] ;  /* 0x0002760000047ab9 */ /* 0x000fe20000000800 */
[----:B------:R-:W-:-:S03]  /*1910*/  IMAD.U32 R5, RZ, RZ, UR5 ;  /* 0x00000005ff057e24 */ /* 0x000fc6000f8e00ff */
[----:B------:R-:W2:Y:S04]  /*1920*/  @P0 LDG.E R7, desc[UR42][R2.64] ;  /* 0x0000002a02070981 */ /* 0x000ea8000c1e1900 */
[----:B------:R-:W2:Y:S01]  /*1930*/  @P1 LDG.E R0, desc[UR42][R4.64] ;  /* 0x0000002a04001981 */ /* 0x000ea2000c1e1900 */
[----:B------:R-:W0:Y:S01]  /*1940*/  SYNCS.PHASECHK.TRANS64.TRYWAIT P0, [UR46+0x12400], R6 ;  /* 0x01240006ff0075a7 */ /* 0x000e22000800016e */
[----:B--2---:R-:W-:-:S04]  /*1950*/  FMUL.FTZ R0, R7, R0 ;  /* 0x0000000007007220 */ /* 0x004fc80000410000 */
[----:B------:R-:W-:Y:S01]  /*1960*/  FMUL.FTZ R0, R0, UR4 ;  /* 0x0000000400007c20 */ /* 0x000fe20008410000 */
[----:B0-----:R-:W-:Y:S06]  /*1970*/  @!P0 BRA `(.L_x_656) ;  /* 0x0000016c00c08947 */ /* 0x001fec0003800000 */
.L_x_793:
[----:B------:R-:W-:-:S06]  /*1980*/  ULOP3.LUT UR4, UR40, 0x1, URZ, 0xfc, !UPT ;  /* 0x0000000128047892 */ /* 0x000fcc000f8efc3f */
[----:B------:R-:W-:-:S05]  /*1990*/  IMAD.U32 R2, RZ, RZ, UR4 ;  /* 0x00000004ff027e24 */ /* 0x000fca000f8e00ff */
[----:B------:R-:W-:-:S13]  /*19a0*/  ISETP.NE.AND P0, PT, R2, 0x3, PT ;  /* 0x000000030200780c */ /* 0x000fda0003f05270 */
[----:B------:R-:W-:Y:S05]  /*19b0*/  @!P0 BRA `(.L_x_657) ;  /* 0x0000000000048947 */ /* 0x000fea0003800000 */
[----:B------:R-:W-:Y:S01]  /*19c0*/  BPT.TRAP 0x1 ;  /* 0x000000040000795c */ /* 0x000fe20000300000 */
.L_x_657:
[----:B------:R1:W2:Y:S01]  /*19d0*/  SYNCS.PHASECHK.TRANS64.TRYWAIT P1, [UR46+0x12430], R6 ;  /* 0x01243006ff0075a7 */ /* 0x0002a2000802016e */
[----:B------:R-:W-:Y:S05]  /*19e0*/  @!P0 BRA `(.L_x_658) ;  /* 0x0000000000048947 */ /* 0x000fea0003800000 */
[----:B------:R-:W-:Y:S01]  /*19f0*/  BPT.TRAP 0x1 ;  /* 0x000000040000795c */ /* 0x000fe20000300000 */
.L_x_658:
[----:B0-----:R-:W0:Y:S01]  /*1a00*/  S2R R3, SR_TID.X ;  /* 0x0000000000037919 */ /* 0x001e220000002100 */
[----:B------:R-:W-:Y:S02]  /*1a10*/  LOP3.LUT R2, R2, 0xfffffff7, RZ, 0xc0, !PT ;  /* 0xfffffff702027812 */ /* 0x000fe400078ec0ff */
[----:B0-----:R-:W-:-:S04]  /*1a20*/  LOP3.LUT R3, R3, 0x7f, RZ, 0xc0, !PT ;  /* 0x0000007f03037812 */ /* 0x001fc800078ec0ff */
[----:B------:R-:W-:-:S13]  /*1a30*/  ISETP.NE.AND P2, PT, R3, RZ, PT ;  /* 0x000000ff0300720c */ /* 0x000fda0003f45270 */
[----:B------:R-:W-:Y:S01]  /*1a40*/  @P2 LOP3.LUT R2, R2, 0x8, RZ, 0xfc, !PT ;  /* 0x0000000802022812 */ /* 0x000fe200078efcff */
[----:B--2---:R-:W-:Y:S06]  /*1a50*/  @P1 BRA `(.L_x_659) ;  /* 0x0000000000081947 */ /* 0x004fec0003800000 */
[----:B------:R-:W0:Y:S02]  /*1a60*/  SYNCS.PHASECHK.TRANS64.TRYWAIT P1, [UR46+0x12430], R6 ;  /* 0x01243006ff0075a7 */ /* 0x000e24000802016e */
[----:B0-----:R-:W-:Y:S05]  /*1a70*/  @!P1 BRA `(.L_x_660) ;  /* 0x0000016c00989947 */ /* 0x001fea0003800000 */
.L_x_659:
[----:B------:R-:W-:Y:S05]  /*1a80*/  WARPSYNC.ALL ;  /* 0x0000000000007948 */ /* 0x000fea0003800000 */
[----:B------:R-:W-:Y:S01]  /*1a90*/  UIADD3 UR4, UR46, 0xd200, URZ ;  /* 0x0000d2002e047890 */ /* 0x000fe2000fffe03f */
[----:B------:R-:W-:Y:S01]  /*1aa0*/  WARPGROUP.ARRIVE ;  /* 0x00000000000079c5 */ /* 0x000fe20000000000 */
[----:B------:R-:W-:Y:S01]  /*1ab0*/  UMOV UR5, UR37 ;  /* 0x0000002500057c82 */ /* 0x000fe20008000000 */
[----:B------:R-:W-:Y:S01]  /*1ac0*/  UMOV UR7, 0x80000020 ;  /* 0x8000002000077882 */ /* 0x000fe20000000000 */
[----:B------:R-:W-:Y:S01]  /*1ad0*/  USHF.R.U32.HI UR4, URZ, 0x4, UR4 ;  /* 0x000000043f047899 */ /* 0x000fe20008011604 */
[----:B------:R-:W-:Y:S01]  /*1ae0*/  LOP3.LUT R23, R23, 0xffffff80, RZ, 0xc0, !PT ;  /* 0xffffff8017177812 */ /* 0x000fe200078ec0ff */
[----:B------:R-:W-:Y:S01]  /*1af0*/  UMOV UR8, UR36 ;  /* 0x0000002400087c82 */ /* 0x000fe20008000000 */
[----:B------:R-:W-:Y:S01]  /*1b00*/  UMOV UR9, UR37 ;  /* 0x0000002500097c82 */ /* 0x000fe20008000000 */
[----:B------:R-:W-:Y:S01]  /*1b10*/  ULOP3.LUT UR4, UR4, 0x3fff, URZ, 0xc0, !UPT ;  /* 0x00003fff04047892 */ /* 0x000fe2000f8ec03f */
[----:B------:R-:W2:Y:S01]  /*1b20*/  S2R R104, SR_TID.X ;  /* 0x0000000000687919 */ /* 0x000ea20000002100 */
[----:B------:R-:W-:Y:S01]  /*1b30*/  UMOV UR11, 0x80000020 ;  /* 0x80000020000b7882 */ /* 0x000fe20000000000 */
[----:B------:R-:W-:Y:S01]  /*1b40*/  LEA.HI R105, R105, R22, RZ, 0x2 ;  /* 0x0000001669697211 */ /* 0x000fe200078f10ff */
[----:B------:R-:W-:Y:S01]  /*1b50*/  ULOP3.LUT UR6, UR4, 0x10000, URZ, 0xfc, !UPT ;  /* 0x0001000004067892 */ /* 0x000fe2000f8efc3f */
[----:B------:R-:W3:Y:S01]  /*1b60*/  LDC R112, c[0x0][0x2f0] ;  /* 0x0000bc00ff707b82 */ /* 0x000ee20000000800 */
[----:B------:R-:W-:Y:S01]  /*1b70*/  ULDC UR18, c[0x0][0x288] ;  /* 0x0000a20000127ab9 */ /* 0x000fe20000000800 */
[----:B------:R-:W-:Y:S01]  /*1b80*/  UMOV UR4, UR36 ;  /* 0x0000002400047c82 */ /* 0x000fe20008000000 */
[----:B------:R-:W-:Y:S01]  /*1b90*/  UIADD3 UR10, UR6, 0x80, URZ ;  /* 0x00000080060a7890 */ /* 0x000fe2000fffe03f */
[----:B------:R-:W-:Y:S01]  /*1ba0*/  LOP3.LUT R105, R105, 0xfffffffc, RZ, 0xc0, !PT ;  /* 0xfffffffc69697812 */ /* 0x000fe200078ec0ff */
[----:B------:R-:W-:-:S02]  /*1bb0*/  ULDC UR20, c[0x0][0x9dc] ;  /* 0x0002770000147ab9 */ /* 0x000fc40000000800 */
[----:B------:R-:W-:Y:S01]  /*1bc0*/  ULOP3.LUT UR20, URZ, UR20, URZ, 0x33, !UPT ;  /* 0x000000143f147292 */ /* 0x000fe2000f8e333f */
[----:B------:R-:W-:Y:S01]  /*1bd0*/  QGMMA.64x32x32.F32.E4M3.E4M3 R88, gdesc[UR4], RZ, !UPT, gsb0 ;  /* 0x00600000045879f3 */ /* 0x000fe2000c0008ff */
[----:B------:R-:W-:Y:S01]  /*1be0*/  UIADD3 UR4, UR6, 0x100, URZ ;  /* 0x0000010006047890 */ /* 0x000fe2000fffe03f */
[----:B------:R-:W-:Y:S01]  /*1bf0*/  IMAD.IADD R105, R22, 0x1, -R105 ;  /* 0x0000000116697824 */ /* 0x000fe200078e0a69 */
[----:B------:R-:W-:Y:S02]  /*1c00*/  UIADD3 UR5, UR6, 0x180, URZ ;  /* 0x0000018006057890 */ /* 0x000fe4000fffe03f */
[----:B------:R-:W-:Y:S01]  /*1c10*/  UIADD3 UR7, UR36, 0x2, URZ ;  /* 0x0000000224077890 */ /* 0x000fe2000fffe03f */
[----:B---3--:R-:W-:Y:S01]  /*1c20*/  IMAD R112, R17, R112, RZ ;  /* 0x0000007011707224 */ /* 0x008fe200078e02ff */
[----:B--2---:R-:W-:-:S04]  /*1c30*/  LOP3.LUT R104, R104, 0x7f, RZ, 0xc0, !PT ;  /* 0x0000007f68687812 */ /* 0x004fc800078ec0ff */
[----:B------:R-:W-:Y:S01]  /*1c40*/  ISETP.NE.AND P3, PT, R104, RZ, PT ;  /* 0x000000ff6800720c */ /* 0x000fe20003f65270 */
[----:B------:R-:W-:Y:S02]  /*1c50*/  WARPGROUP.DEPBAR.LE gsb0, 0x0 ;  /* 0x00008000000079c5 */ /* 0x000fe40000010000 */
[----:B------:R-:W-:-:S06]  /*1c60*/  WARPGROUP.ARRIVE ;  /* 0x00000000000079c5 */ /* 0x000fcc0000000000 */
[----:B------:R-:W-:Y:S01]  /*1c70*/  QGMMA.64x32x32.F32.E4M3.E4M3 R72, gdesc[UR8], RZ, !UPT, gsb0 ;  /* 0x00600000084879f3 */ /* 0x000fe2000c0008ff */
[----:B------:R-:W-:Y:S01]  /*1c80*/  UMOV UR8, UR36 ;  /* 0x0000002400087c82 */ /* 0x000fe20008000000 */
[----:B------:R-:W-:Y:S01]  /*1c90*/  UMOV UR9, UR37 ;  /* 0x0000002500097c82 */ /* 0x000fe20008000000 */
[----:B------:R-:W-:Y:S01]  /*1ca0*/  UMOV UR10, UR4 ;  /* 0x00000004000a7c82 */ /* 0x000fe20008000000 */
[----:B------:R-:W-:Y:S01]  /*1cb0*/  UMOV UR11, 0x80000020 ;  /* 0x80000020000b7882 */ /* 0x000fe20000000000 */
[----:B------:R-:W-:Y:S01]  /*1cc0*/  UIADD3 UR4, UR6, 0x200, URZ ;  /* 0x0000020006047890 */ /* 0x000fe2000fffe03f */
        /* <DEDUP_REMOVED lines=15> */
[----:B------:R-:W-:Y:S02]  /*1dc0*/  ULDC UR4, c[0x0][0x448] ;  /* 0x0001120000047ab9 */ /* 0x000fe40000000800 */
[----:B------:R-:W-:-:S06]  /*1dd0*/  UISETP.NE.AND UP0, UPT, UR4, 0x1, UPT ;  /* 0x000000010400788c */ /* 0x000fcc000bf05270 */
[----:B------:R-:W-:Y:S02]  /*1de0*/  PLOP3.LUT P1, PT, PT, PT, UP0, 0x80, 0x0 ;  /* 0x000000000000781c */ /* 0x000fe40003f2f008 */
[----:B------:R-:W-:-:S03]  /*1df0*/  PLOP3.LUT P2, PT, PT, PT, UP0, 0x80, 0x0 ;  /* 0x000000000000781c */ /* 0x000fc60003f4f008 */
[----:B------:R-:W-:Y:S01]  /*1e00*/  @UP0 ULDC UR4, c[0x0][0x44c] ;  /* 0x0001130000040ab9 */ /* 0x000fe20000000800 */
[----:B------:R-:W-:Y:S02]  /*1e10*/  WARPGROUP.DEPBAR.LE gsb0, 0x0 ;  /* 0x00008000000079c5 */ /* 0x000fe40000010000 */
        /* <DEDUP_REMOVED lines=14> */
[C---:B------:R-:W-:Y:S01]  /*1f00*/  FMUL.FTZ R8, R0.reuse, R98 ;  /* 0x0000006200087220 */ /* 0x040fe20000410000 */
[C---:B01----:R-:W-:Y:S01]  /*1f10*/  FMUL.FTZ R6, R0.reuse, R94 ;  /* 0x0000005e00067220 */ /* 0x043fe20000410000 */
        /* <DEDUP_REMOVED lines=15> */
[----:B------:R-:W-:Y:S01]  /*2010*/  FMUL.FTZ R10, R0, R102 ;  /* 0x00000066000a7220 */ /* 0x000fe20000410000 */
[----:B------:R-:W0:Y:S08]  /*2020*/  MUFU.TANH R3, R3 ;  /* 0x0000000300037308 */ /* 0x000e300000002400 */
[----:B------:R-:W1:Y:S08]  /*2030*/  MUFU.TANH R88, R88 ;  /* 0x0000005800587308 */ /* 0x000e700000002400 */
[----:B------:R-:W2:Y:S08]  /*2040*/  MUFU.TANH R4, R4 ;  /* 0x0000000400047308 */ /* 0x000eb00000002400 */
[----:B------:R-:W3:Y:S08]  /*2050*/  MUFU.TANH R5, R5 ;  /* 0x0000000500057308 */ /* 0x000ef00000002400 */
[----:B------:R-:W4:Y:S08]  /*2060*/  MUFU.TANH R90, R90 ;  /* 0x0000005a005a7308 */ /* 0x000f300000002400 */
[----:B------:R-:W0:Y:S01]  /*2070*/  MUFU.TANH R89, R89 ;  /* 0x0000005900597308 */ /* 0x000e220000002400 */
        /* <DEDUP_REMOVED lines=22> */
[----:B------:R-:W0:Y:S08]  /*21e0*/  MUFU.TANH R7, R7 ;  /* 0x0000000700077308 */ /* 0x000e300000002400 */
[----:B------:R-:W0:Y:S08]  /*21f0*/  MUFU.TANH R92, R92 ;  /* 0x0000005c005c7308 */ /* 0x000e300000002400 */
[----:B------:R-:W0:Y:S08]  /*2200*/  MUFU.TANH R91, R91 ;  /* 0x0000005b005b7308 */ /* 0x000e300000002400 */
[----:B------:R-:W0:Y:S08]  /*2210*/  MUFU.TANH R8, R8 ;  /* 0x0000000800087308 */ /* 0x000e300000002400 */
        /* <DEDUP_REMOVED lines=54> */
[----:B------:R-:W-:Y:S01]  /*2580*/  FMUL.FTZ R99, R0, R28 ;  /* 0x0000001c00637220 */ /* 0x000fe20000410000 */
[----:B------:R-:W-:Y:S02]  /*2590*/  IMAD.IADD R28, R22, 0x1, -R23 ;  /* 0x00000001161c7824 */ /* 0x000fe400078e0a17 */
[C---:B------:R-:W-:Y:S01]  /*25a0*/  FMUL.FTZ R98, R0.reuse, R25 ;  /* 0x0000001900627220 */ /* 0x040fe20000410000 */
[C---:B------:R-:W-:Y:S01]  /*25b0*/  FMUL.FTZ R100, R0.reuse, R29 ;  /* 0x0000001d00647220 */ /* 0x040fe20000410000 */
[C---:B------:R-:W-:Y:S01]  /*25c0*/  FMUL.FTZ R23, R0.reuse, R31 ;  /* 0x0000001f00177220 */ /* 0x040fe20000410000 */
[----:B------:R-:W-:Y:S01]  /*25d0*/  FMUL.FTZ R97, R0, R24 ;  /* 0x0000001800617220 */ /* 0x000fe20000410000 */
[----:B------:R-:W-:Y:S01]  /*25e0*/  SHF.R.S32.HI R25, RZ, 0x1f, R28 ;  /* 0x0000001fff197819 */ /* 0x000fe2000001141c */
[----:B------:R-:W-:-:S04]  /*25f0*/  IMAD.HI R24, R16, 0x55555556, RZ ;  /* 0x5555555610187827 */ /* 0x000fc800078e02ff */
[C---:B------:R-:W-:Y:S01]  /*2600*/  FMUL.FTZ R26, R0.reuse, R26 ;  /* 0x0000001a001a7220 */ /* 0x040fe20000410000 */
[C---:B------:R-:W-:Y:S01]  /*2610*/  FMUL.FTZ R27, R0.reuse, R27 ;  /* 0x0000001b001b7220 */ /* 0x040fe20000410000 */
[C---:B------:R-:W-:Y:S01]  /*2620*/  LEA.HI R29, R25.reuse, R28, RZ, 0x2 ;  /* 0x0000001c191d7211 */ /* 0x040fe200078f10ff */
[C---:B------:R-:W-:Y:S01]  /*2630*/  FMUL.FTZ R30, R0.reuse, R30 ;  /* 0x0000001e001e7220 */ /* 0x040fe20000410000 */
[----:B------:R-:W-:Y:S01]  /*2640*/  LEA.HI R25, R25, R28, RZ, 0x5 ;  /* 0x0000001c19197211 */ /* 0x000fe200078f28ff */
[C---:B------:R-:W-:Y:S01]  /*2650*/  FMUL.FTZ R101, R0.reuse, R32 ;  /* 0x0000002000657220 */ /* 0x040fe20000410000 */
[--C-:B------:R-:W-:Y:S01]  /*2660*/  SHF.R.S32.HI R22, RZ, 0x2, R29.reuse ;  /* 0x00000002ff167819 */ /* 0x100fe2000001141d */
[C---:B------:R-:W-:Y:S01]  /*2670*/  FMUL.FTZ R102, R0.reuse, R33 ;  /* 0x0000002100667220 */ /* 0x040fe20000410000 */
[----:B------:R-:W-:Y:S01]  /*2680*/  SHF.R.S32.HI R31, RZ, 0x1f, R29 ;  /* 0x0000001fff1f7819 */ /* 0x000fe2000001141d */
[C---:B------:R-:W-:Y:S01]  /*2690*/  FMUL.FTZ R104, R0.reuse, R36 ;  /* 0x0000002400687220 */ /* 0x040fe20000410000 */
[----:B------:R-:W-:Y:S01]  /*26a0*/  SHF.R.S32.HI R25, RZ, 0x5, R25 ;  /* 0x00000005ff197819 */ /* 0x000fe20000011419 */
[----:B------:R-:W-:Y:S01]  /*26b0*/  FMUL.FTZ R37, R0, R37 ;  /* 0x0000002500257220 */ /* 0x000fe20000410000 */
[----:B------:R-:W-:Y:S01]  /*26c0*/  LEA.HI R31, R31, R22, RZ, 0x3 ;  /* 0x000000161f1f7211 */ /* 0x000fe200078f18ff */
[----:B------:R-:W0:Y:S01]  /*26d0*/  MUFU.TANH R77, R77 ;  /* 0x0000004d004d7308 */ /* 0x000e220000002400 */
[----:B------:R-:W-:-:S02]  /*26e0*/  LEA.HI R49, R24, R24, RZ, 0x1 ;  /* 0x0000001818317211 */ /* 0x000fc400078f08ff */
[----:B------:R-:W-:Y:S02]  /*26f0*/  LEA R24, R25, UR38, 0x4 ;  /* 0x0000002619187c11 */ /* 0x000fe4000f8e20ff */
[----:B------:R-:W-:Y:S01]  /*2700*/  LOP3.LUT R31, R31, 0xfffffff8, RZ, 0xc0, !PT ;  /* 0xfffffff81f1f7812 */ /* 0x000fe200078ec0ff */
[----:B------:R-:W-:Y:S01]  /*2710*/  IMAD R49, R49, -0x3, R16 ;  /* 0xfffffffd31317824 */ /* 0x000fe200078e0210 */
[----:B------:R-:W-:Y:S01]  /*2720*/  LEA.HI R25, R105, R105, RZ, 0x1 ;  /* 0x0000006969197211 */ /* 0x000fe200078f08ff */
[----:B------:R-:W0:Y:S01]  /*2730*/  MUFU.TANH R76, R76 ;  /* 0x0000004c004c7308 */ /* 0x000e220000002400 */
[----:B------:R-:W-:Y:S01]  /*2740*/  IADD3 R22, R24, R22, -R31 ;  /* 0x0000001618167210 */ /* 0x000fe20007ffe81f */
[C---:B------:R-:W-:Y:S01]  /*2750*/  FMUL.FTZ R24, R0.reuse, R34 ;  /* 0x0000002200187220 */ /* 0x040fe20000410000 */
[----:B------:R-:W-:Y:S01]  /*2760*/  LOP3.LUT R16, R25, 0x1ffffffe, RZ, 0xc0, !PT ;  /* 0x1ffffffe19107812 */ /* 0x000fe200078ec0ff */
[----:B------:R-:W-:Y:S01]  /*2770*/  FMUL.FTZ R25, R0, R35 ;  /* 0x0000002300197220 */ /* 0x000fe20000410000 */
[----:B------:R-:W-:Y:S01]  /*2780*/  LOP3.LUT R29, R29, 0x7ffffffc, RZ, 0xc0, !PT ;  /* 0x7ffffffc1d1d7812 */ /* 0x000fe200078ec0ff */
[----:B------:R-:W-:-:S02]  /*2790*/  IMAD R49, R49, 0x40, R22 ;  /* 0x0000004031317824 */ /* 0x000fc400078e0216 */
[----:B------:R-:W-:Y:S01]  /*27a0*/  IMAD.IADD R16, R105, 0x1, -R16 ;  /* 0x0000000169107824 */ /* 0x000fe200078e0a10 */
[----:B------:R-:W0:Y:S01]  /*27b0*/  MUFU.TANH R20, R20 ;  /* 0x0000001400147308 */ /* 0x000e220000002400 */
[----:B------:R-:W-:Y:S02]  /*27c0*/  IMAD.IADD R34, R28, 0x1, -R29 ;  /* 0x000000011c227824 */ /* 0x000fe400078e0a1d */
[----:B------:R-:W-:Y:S01]  /*27d0*/  FMUL.FTZ R28, R0, R38 ;  /* 0x00000026001c7220 */ /* 0x000fe20000410000 */
[----:B------:R-:W-:Y:S02]  /*27e0*/  IMAD R22, R16, 0x8, R49 ;  /* 0x0000000810167824 */ /* 0x000fe400078e0231 */
[----:B------:R-:W-:Y:S01]  /*27f0*/  FMUL.FTZ R29, R0, R39 ;  /* 0x00000027001d7220 */ /* 0x000fe20000410000 */
[----:B------:R-:W-:Y:S01]  /*2800*/  IMAD.U32 R16, RZ, RZ, UR46 ;  /* 0x0000002eff107e24 */ /* 0x000fe2000f8e00ff */
[----:B------:R-:W-:Y:S01]  /*2810*/  STL [R1+0x48], R34 ;  /* 0x0000482201007387 */ /* 0x000fe20000100800 */
[----:B------:R-:W-:Y:S01]  /*2820*/  @P1 IMAD.HI.U32 R31, R22, UR4, RZ ;  /* 0x00000004161f1c27 */ /* 0x000fe2000f8e00ff */
[----:B------:R-:W-:Y:S01]  /*2830*/  @UP0 ULDC UR4, c[0x0][0x450] ;  /* 0x0001140000040ab9 */ /* 0x000fe20000000800 */
[----:B------:R-:W0:Y:S02]  /*2840*/  MUFU.TANH R21, R21 ;  /* 0x0000001500157308 */ /* 0x000e240000002400 */
[----:B------:R-:W-:Y:S01]  /*2850*/  IMAD.MOV.U32 R103, RZ, RZ, R22 ;  /* 0x000000ffff677224 */ /* 0x000fe200078e0016 */
[----:B------:R-:W-:Y:S01]  /*2860*/  @P2 SHF.R.U32.HI R103, RZ, UR4, R31 ;  /* 0x00000004ff672c19 */ /* 0x000fe2000801161f */
[----:B------:R-:W-:Y:S01]  /*2870*/  @!P3 VIADD R16, R16, 0x12440 ;  /* 0x000124401010b836 */ /* 0x000fe20000000000 */
[----:B------:R-:W-:Y:S01]  /*2880*/  ULDC.64 UR4, c[0x0][0x9e0] ;  /* 0x0002780000047ab9 */ /* 0x000fe20000000a00 */
[----:B------:R-:W-:Y:S01]  /*2890*/  IMAD.MOV.U32 R31, RZ, RZ, -0xa0 ;  /* 0xffffff60ff1f7424 */ /* 0x000fe200078e00ff */
[----:B------:R-:W-:Y:S01]  /*28a0*/  UISETP.GE.AND UP1, UPT, UR5, 0x1, UPT ;  /* 0x000000010500788c */ /* 0x000fe2000bf26270 */
[----:B------:R-:W5:Y:S01]  /*28b0*/  SHFL.IDX PT, R35, R103, RZ, 0x1c1f ;  /* 0x001c1fff67237589 */ /* 0x000f6200000e0000 */
[----:B------:R-:W-:Y:S01]  /*28c0*/  @!P3 PRMT R16, RZ, 0x654, R16 ;  /* 0x00000654ff10b816 */ /* 0x000fe20000000010 */
[----:B------:R-:W-:Y:S01]  /*28d0*/  IMAD R31, R18, R31, 0xa1 ;  /* 0x000000a1121f7424 */ /* 0x000fe200078e021f */
[----:B------:R-:W0:Y:S02]  /*28e0*/  MUFU.TANH R79, R79 ;  /* 0x0000004f004f7308 */ /* 0x000e240000002400 */
[----:B------:R-:W-:Y:S01]  /*28f0*/  PLOP3.LUT P1, PT, PT, PT, UP1, 0x40, 0x0 ;  /* 0x000000000000781c */ /* 0x000fe20003f2e818 */
[----:B------:R-:W-:Y:S01]  /*2900*/  IMAD R32, R34, -0x2, R31 ;  /* 0xfffffffe22207824 */ /* 0x000fe200078e021f */
[----:B------:R1:W-:Y:S01]  /*2910*/  @!P3 SYNCS.ARRIVE.TRANS64.RED.A1T0 RZ, [R16+URZ], RZ ;  /* 0x000000ff10ffb9a7 */ /* 0x0003e2000810043f */
[----:B------:R-:W-:-:S02]  /*2920*/  VIADD R111, R31, 0xffffffff ;  /* 0xffffffff1f6f7836 */ /* 0x000fc40000000000 */
[C---:B------:R-:W-:Y:S01]  /*2930*/  VIADD R113, R32.reuse, 0xffffffff ;  /* 0xffffffff20717836 */ /* 0x040fe20000000000 */
[----:B------:R-:W0:Y:S01]  /*2940*/  MUFU.TANH R78, R78 ;  /* 0x0000004e004e7308 */ /* 0x000e220000002400 */
[--C-:B------:R-:W-:Y:S01]  /*2950*/  IADD3 R33, R32, -UR18, R112.reuse ;  /* 0x8000001220217c10 */ /* 0x100fe2000fffe070 */
[----:B-1----:R-:W-:-:S04]  /*2960*/  IMAD R16, R18, -0xa0, R112 ;  /* 0xffffff6012107824 */ /* 0x002fc800078e0270 */
[C---:B------:R-:W-:Y:S02]  /*2970*/  VIADD R109, R33.reuse, UR4 ;  /* 0x00000004216d7c36 */ /* 0x040fe40008000000 */
[----:B------:R-:W1:Y:S01]  /*2980*/  MUFU.TANH R72, R72 ;  /* 0x0000004800487308 */ /* 0x000e620000002400 */
[----:B------:R-:W-:Y:S02]  /*2990*/  VIADD R16, R16, 0xa0 ;  /* 0x000000a010107836 */ /* 0x000fe40000000000 */
[----:B------:R-:W-:Y:S02]  /*29a0*/  VIADD R110, R33, UR20 ;  /* 0x00000014216e7c36 */ /* 0x000fe40008000000 */
[----:B------:R-:W-:Y:S02]  /*29b0*/  IMAD R108, R34, -0x2, R16 ;  /* 0xfffffffe226c7824 */ /* 0x000fe400078e0210 */
[----:B-----5:R-:W-:Y:S01]  /*29c0*/  IMAD.IADD R106, R110, 0x1, R35 ;  /* 0x000000016e6a7824 */ /* 0x020fe200078e0223 */
[----:B------:R-:W0:Y:S02]  /*29d0*/  MUFU.TANH R73, R73 ;  /* 0x0000004900497308 */ /* 0x000e240000002400 */
[----:B------:R-:W-:-:S06]  /*29e0*/  VIADDMNMX R105, R35, R109, R108, PT ;  /* 0x0000006d23697246 */ /* 0x000fcc000380016c */
[----:B------:R-:W0:Y:S08]  /*29f0*/  MUFU.TANH R80, R80 ;  /* 0x0000005000507308 */ /* 0x000e300000002400 */
        /* <DEDUP_REMOVED lines=44> */
[----:B------:R0:W0:Y:S08]  /*2cc0*/  MUFU.TANH R107, R37 ;  /* 0x00000025006b7308 */ /* 0x0000300000002400 */
[----:B------:R-:W0:Y:S08]  /*2cd0*/  MUFU.TANH R28, R28 ;  /* 0x0000001c001c7308 */ /* 0x000e300000002400 */
[----:B------:R-:W0:Y:S01]  /*2ce0*/  MUFU.TANH R29, R29 ;  /* 0x0000001d001d7308 */ /* 0x000e220000002400 */
[----:B-1234-:R-:W-:Y:S05]  /*2cf0*/  @P1 BRA `(.L_x_661) ;  /* 0x0000000000541947 */ /* 0x01efea0003800000 */
[----:B------:R-:W-:Y:S01]  /*2d00*/  IADD3 R16, R112, -UR18, R35 ;  /* 0x8000001270107c10 */ /* 0x000fe2000fffe023 */
[----:B------:R-:W-:Y:S03]  /*2d10*/  BSSY B0, `(.L_x_662) ;  /* 0x0000010000007945 */ /* 0x000fe60003800000 */
[----:B------:R-:W-:-:S13]  /*2d20*/  ISETP.GT.AND P1, PT, R16, -0x1, PT ;  /* 0xffffffff1000780c */ /* 0x000fda0003f24270 */
[----:B------:R-:W-:Y:S05]  /*2d30*/  @P1 BRA `(.L_x_663) ;  /* 0x0000000000201947 */ /* 0x000fea0003800000 */
[----:B------:R-:W-:Y:S01]  /*2d40*/  UISETP.NE.AND UP2, UPT, UR5, 0x1, UPT ;  /* 0x000000010500788c */ /* 0x000fe2000bf45270 */
[----:B------:R-:W-:-:S05]  /*2d50*/  LOP3.LUT R16, RZ, R16, RZ, 0x33, !PT ;  /* 0x00000010ff107212 */ /* 0x000fca00078e33ff */
[----:B------:R-:W-:-:S05]  /*2d60*/  PLOP3.LUT P1, PT, PT, PT, UP2, 0x80, 0x0 ;  /* 0x000000000000781c */ /* 0x000fca0003f2f028 */
[----:B------:R-:W-:-:S08]  /*2d70*/  @UP2 ULDC.64 UR10, c[0x0][0x9e8] ;  /* 0x00027a00000a2ab9 */ /* 0x000fd00000000a00 */
[----:B------:R-:W-:-:S05]  /*2d80*/  @P1 IMAD.HI.U32 R31, R16, UR10, RZ ;  /* 0x0000000a101f1c27 */ /* 0x000fca000f8e00ff */
[----:B------:R-:W-:-:S04]  /*2d90*/  @P1 SHF.R.U32.HI R16, RZ, UR11, R31 ;  /* 0x0000000bff101c19 */ /* 0x000fc8000801161f */
[----:B------:R-:W-:Y:S01]  /*2da0*/  LOP3.LUT R16, RZ, R16, RZ, 0x33, !PT ;  /* 0x00000010ff107212 */ /* 0x000fe200078e33ff */
[----:B------:R-:W-:Y:S06]  /*2db0*/  BRA `(.L_x_664) ;  /* 0x0000000000147947 */ /* 0x000fec0003800000 */
.L_x_663:
[----:B------:R-:W-:-:S06]  /*2dc0*/  UISETP.NE.AND UP2, UPT, UR5, 0x1, UPT ;  /* 0x000000010500788c */ /* 0x000fcc000bf45270 */
[----:B------:R-:W-:-:S05]  /*2dd0*/  PLOP3.LUT P1, PT, PT, PT, UP2, 0x80, 0x0 ;  /* 0x000000000000781c */ /* 0x000fca0003f2f028 */
[----:B------:R-:W-:-:S08]  /*2de0*/  @UP2 ULDC.64 UR10, c[0x0][0x9e8] ;  /* 0x00027a00000a2ab9 */ /* 0x000fd00000000a00 */
[----:B------:R-:W-:-:S05]  /*2df0*/  @P1 IMAD.HI.U32 R31, R16, UR10, RZ ;  /* 0x0000000a101f1c27 */ /* 0x000fca000f8e00ff */
[----:B------:R-:W-:-:S07]  /*2e00*/  @P1 SHF.R.U32.HI R16, RZ, UR11, R31 ;  /* 0x0000000bff101c19 */ /* 0x000fce000801161f */
.L_x_664:
[----:B------:R-:W-:Y:S05]  /*2e10*/  BSYNC B0 ;  /* 0x0000000000007941 */ /* 0x000fea0003800000 */
.L_x_662:
[----:B------:R-:W-:-:S05]  /*2e20*/  IMAD R16, R16, UR5, R113 ;  /* 0x0000000510107c24 */ /* 0x000fca000f8e0271 */
[----:B------:R-:W-:Y:S02]  /*2e30*/  VIMNMX R106, R106, R16, !PT ;  /* 0x000000106a6a7248 */ /* 0x000fe40007fe0100 */
[----:B------:R-:W-:-:S07]  /*2e40*/  VIADDMNMX R105, R16, UR5, R105, PT ;  /* 0x0000000510697c46 */ /* 0x000fce000b800169 */
.L_x_661:
[C---:B------:R-:W-:Y:S02]  /*2e50*/  ISETP.GE.AND P3, PT, R111.reuse, 0x9, PT ;  /* 0x000000096f00780c */ /* 0x040fe40003f66270 */
[C---:B------:R-:W-:Y:S02]  /*2e60*/  ISETP.GE.AND P1, PT, R111.reuse, 0x2, PT ;  /* 0x000000026f00780c */ /* 0x040fe40003f26270 */
[----:B------:R-:W-:Y:S02]  /*2e70*/  ISETP.GE.AND P4, PT, R111, 0xa, PT ;  /* 0x0000000a6f00780c */ /* 0x000fe40003f86270 */
[----:B------:R-:W-:Y:S02]  /*2e80*/  ISETP.GT.AND P2, PT, R106, 0x1, !P1 ;  /* 0x000000016a00780c */ /* 0x000fe40004f44270 */
[----:B------:R-:W-:Y:S02]  /*2e90*/  LOP3.LUT R16, R16, 0xfffffffe, RZ, 0xc0, !PT ;  /* 0xfffffffe10107812 */ /* 0x000fe400078ec0ff */
[----:B------:R-:W-:-:S02]  /*2ea0*/  ISETP.LT.OR P2, PT, R105, 0x2, P2 ;  /* 0x000000026900780c */ /* 0x000fc40001741670 */
[----:B------:R-:W-:Y:S02]  /*2eb0*/  LOP3.LUT R2, R2, 0xfffffffe, RZ, 0xc0, !PT ;  /* 0xfffffffe02027812 */ /* 0x000fe400078ec0ff */
[----:B------:R-:W-:Y:S02]  /*2ec0*/  @P3 LOP3.LUT R16, R16, 0x1, RZ, 0xfc, !PT ;  /* 0x0000000110103812 */ /* 0x000fe400078efcff */
[----:B------:R-:W-:Y:S02]  /*2ed0*/  ISETP.GT.AND P3, PT, R106, 0x8, !P3 ;  /* 0x000000086a00780c */ /* 0x000fe40005f64270 */
[----:B------:R-:W-:Y:S02]  /*2ee0*/  FSEL R88, R88, -INF , !P2 ;  /* 0xff80000058587808 */ /* 0x000fe40005000000 */
[----:B------:R-:W-:Y:S02]  /*2ef0*/  LOP3.LUT R16, R16, 0xfffffffd, RZ, 0xc0, !PT ;  /* 0xfffffffd10107812 */ /* 0x000fe400078ec0ff */
[----:B------:R-:W-:-:S02]  /*2f00*/  ISETP.GT.AND P2, PT, R106, 0x9, !P4 ;  /* 0x000000096a00780c */ /* 0x000fc40006744270 */
[C---:B------:R-:W-:Y:S02]  /*2f10*/  ISETP.LT.OR P3, PT, R105.reuse, 0x9, P3 ;  /* 0x000000096900780c */ /* 0x040fe40001f61670 */
[----:B------:R-:W-:Y:S02]  /*2f20*/  @P4 LOP3.LUT R16, R16, 0x2, RZ, 0xfc, !PT ;  /* 0x0000000210104812 */ /* 0x000fe400078efcff */
[----:B------:R-:W-:Y:S02]  /*2f30*/  ISETP.LT.OR P2, PT, R105, 0xa, P2 ;  /* 0x0000000a6900780c */ /* 0x000fe40001741670 */
[----:B------:R-:W-:Y:S02]  /*2f40*/  FSEL R90, R90, -INF , !P3 ;  /* 0xff8000005a5a7808 */ /* 0x000fe40005800000 */
[C---:B------:R-:W-:Y:S02]  /*2f50*/  ISETP.GE.AND P4, PT, R111.reuse, 0x11, PT ;  /* 0x000000116f00780c */ /* 0x040fe40003f86270 */
[----:B------:R-:W-:-:S02]  /*2f60*/  ISETP.GE.AND P3, PT, R111, 0x12, PT ;  /* 0x000000126f00780c */ /* 0x000fc40003f66270 */
[----:B0-----:R-:W-:Y:S02]  /*2f70*/  FSEL R89, R89, -INF , !P2 ;  /* 0xff80000059597808 */ /* 0x001fe40005000000 */
[----:B------:R-:W-:Y:S02]  /*2f80*/  ISETP.GT.AND P2, PT, R106, 0x10, !P4 ;  /* 0x000000106a00780c */ /* 0x000fe40006744270 */
[----:B------:R-:W-:Y:S02]  /*2f90*/  LOP3.LUT R16, R16, 0xfffffffb, RZ, 0xc0, !PT ;  /* 0xfffffffb10107812 */ /* 0x000fe400078ec0ff */
[----:B------:R-:W-:Y:S02]  /*2fa0*/  ISETP.LT.OR P2, PT, R105, 0x11, P2 ;  /* 0x000000116900780c */ /* 0x000fe40001741670 */
[----:B------:R-:W-:Y:S02]  /*2fb0*/  ISETP.GE.AND P6, PT, R111, 0x1, PT ;  /* 0x000000016f00780c */ /* 0x000fe40003fc6270 */
[----:B------:R-:W-:-:S02]  /*2fc0*/  FSEL R92, R92, -INF , !P2 ;  /* 0xff8000005c5c7808 */ /* 0x000fc40005000000 */
[----:B------:R-:W-:Y:S02]  /*2fd0*/  @P3 LOP3.LUT R2, R2, 0x1, RZ, 0xfc, !PT ;  /* 0x0000000102023812 */ /* 0x000fe400078efcff */
[----:B------:R-:W-:Y:S02]  /*2fe0*/  ISETP.GT.AND P2, PT, R106, 0x11, !P3 ;  /* 0x000000116a00780c */ /* 0x000fe40005f44270 */
[----:B------:R-:W-:Y:S02]  /*2ff0*/  ISETP.GE.AND P3, PT, R111, 0x19, PT ;  /* 0x000000196f00780c */ /* 0x000fe40003f66270 */
[----:B------:R-:W-:Y:S02]  /*3000*/  @P4 LOP3.LUT R16, R16, 0x4, RZ, 0xfc, !PT ;  /* 0x0000000410104812 */ /* 0x000fe400078efcff */
[----:B------:R-:W-:Y:S02]  /*3010*/  ISETP.LT.OR P2, PT, R105, 0x12, P2 ;  /* 0x000000126900780c */ /* 0x000fe40001741670 */
[----:B------:R-:W-:-:S02]  /*3020*/  LOP3.LUT R16, R16, 0x7fffffff, RZ, 0xc0, !PT ;  /* 0x7fffffff10107812 */ /* 0x000fc400078ec0ff */
[----:B------:R-:W-:Y:S02]  /*3030*/  FSEL R91, R91, -INF , !P2 ;  /* 0xff8000005b5b7808 */ /* 0x000fe40005000000 */
[----:B------:R-:W-:Y:S02]  /*3040*/  ISETP.GT.AND P2, PT, R106, 0x18, !P3 ;  /* 0x000000186a00780c */ /* 0x000fe40005f44270 */
[----:B------:R-:W-:Y:S02]  /*3050*/  LOP3.LUT R2, R2, 0xfffffffd, RZ, 0xc0, !PT ;  /* 0xfffffffd02027812 */ /* 0x000fe400078ec0ff */
[----:B------:R-:W-:Y:S02]  /*3060*/  @P3 LOP3.LUT R16, R16, 0x80000000, RZ, 0xfc, !PT ;  /* 0x8000000010103812 */ /* 0x000fe400078efcff */
[----:B------:R-:W-:Y:S02]  /*3070*/  ISETP.GE.AND P3, PT, R111, 0x1a, PT ;  /* 0x0000001a6f00780c */ /* 0x000fe40003f66270 */
[----:B------:R-:W-:-:S02]  /*3080*/  ISETP.LT.OR P2, PT, R105, 0x19, P2 ;  /* 0x000000196900780c */ /* 0x000fc40001741670 */
[----:B------:R-:W-:Y:S02]  /*3090*/  LOP3.LUT R16, R16, 0xbfffffff, RZ, 0xc0, !PT ;  /* 0xbfffffff10107812 */ /* 0x000fe400078ec0ff */
[----:B------:R-:W-:Y:S02]  /*30a0*/  FSEL R94, R94, -INF , !P2 ;  /* 0xff8000005e5e7808 */ /* 0x000fe40005000000 */
[----:B------:R-:W-:-:S04]  /*30b0*/  ISETP.GT.AND P2, PT, R106, 0x19, !P3 ;  /* 0x000000196a00780c */ /* 0x000fc80005f44270 */
[----:B------:R-:W-:Y:S02]  /*30c0*/  ISETP.LT.OR P2, PT, R105, 0x1a, P2 ;  /* 0x0000001a6900780c */ /* 0x000fe40001741670 */
[----:B------:R-:W-:Y:S02]  /*30d0*/  @P3 LOP3.LUT R16, R16, 0x40000000, RZ, 0xfc, !PT ;  /* 0x4000000010103812 */ /* 0x000fe400078efcff */
[----:B------:R-:W-:Y:S02]  /*30e0*/  ISETP.GE.AND P3, PT, R111, 0x21, PT ;  /* 0x000000216f00780c */ /* 0x000fe40003f66270 */
[----:B------:R-:W-:Y:S02]  /*30f0*/  LOP3.LUT R16, R16, 0xdfffffff, RZ, 0xc0, !PT ;  /* 0xdfffffff10107812 */ /* 0x000fe400078ec0ff */
[----:B------:R-:W-:Y:S02]  /*3100*/  FSEL R93, R93, -INF , !P2 ;  /* 0xff8000005d5d7808 */ /* 0x000fe40005000000 */
[----:B------:R-:W-:-:S04]  /*3110*/  ISETP.GT.AND P2, PT, R106, 0x20, !P3 ;  /* 0x000000206a00780c */ /* 0x000fc80005f44270 */
[----:B------:R-:W-:-:S03]  /*3120*/  ISETP.LT.OR P2, PT, R105, 0x21, P2 ;  /* 0x000000216900780c */ /* 0x000fc60001741670 */
        /* <DEDUP_REMOVED lines=58> */
[----:B------:R-:W-:Y:S01]  /*34d0*/  ISETP.GT.AND P2, PT, R106, 0x48, !P3 ;  /* 0x000000486a00780c */ /* 0x000fe20005f44270 */
[----:B------:R-:W0:Y:S03]  /*34e0*/  SHFL.IDX PT, R81, R103, 0x1, 0x1c1f ;  /* 0x003c1f0067517f89 */ /* 0x000e2600000e0000 */
        /* <DEDUP_REMOVED lines=89> */
[----:B------:R-:W-:Y:S02]  /*3a80*/  ISETP.GT.AND P2, PT, R106, 0x81, !P3 ;  /* 0x000000816a00780c */ /* 0x000fe40005f44270 */
[----:B0-----:R-:W-:-:S02]  /*3a90*/  VIADDMNMX R97, R81, R109, R108, PT ;  /* 0x0000006d51617246 */ /* 0x001fc4000380016c */
[----:B------:R-:W-:-:S03]  /*3aa0*/  ISETP.LT.OR P2, PT, R105, 0x82, P2 ;  /* 0x000000826900780c */ /* 0x000fc60001741670 */
[----:B------:R-:W-:Y:S02]  /*3ab0*/  @P3 LOP3.LUT R16, R16, 0x10, RZ, 0xfc, !PT ;  /* 0x0000001010103812 */ /* 0x000fe400078efcff */
[----:B------:R-:W-:Y:S02]  /*3ac0*/  ISETP.GE.AND P3, PT, R111, 0x89, PT ;  /* 0x000000896f00780c */ /* 0x000fe40003f66270 */
[----:B------:R-:W-:Y:S01]  /*3ad0*/  FSEL R70, R98, -INF , !P2 ;  /* 0xff80000062467808 */ /* 0x000fe20005000000 */
[----:B------:R-:W-:Y:S01]  /*3ae0*/  IMAD.IADD R98, R110, 0x1, R81 ;  /* 0x000000016e627824 */ /* 0x000fe200078e0251 */
[----:B------:R-:W-:Y:S02]  /*3af0*/  LOP3.LUT R16, R16, 0xfffffff7, RZ, 0xc0, !PT ;  /* 0xfffffff710107812 */ /* 0x000fe400078ec0ff */
[----:B------:R-:W-:-:S04]  /*3b00*/  ISETP.GT.AND P2, PT, R106, 0x88, !P3 ;  /* 0x000000886a00780c */ /* 0x000fc80005f44270 */
[----:B------:R-:W-:-:S03]  /*3b10*/  ISETP.LT.OR P2, PT, R105, 0x89, P2 ;  /* 0x000000896900780c */ /* 0x000fc60001741670 */
[----:B------:R-:W-:Y:S02]  /*3b20*/  @P3 LOP3.LUT R16, R16, 0x8, RZ, 0xfc, !PT ;  /* 0x0000000810103812 */ /* 0x000fe400078efcff */
[----:B------:R-:W-:Y:S02]  /*3b30*/  ISETP.GE.AND P3, PT, R111, 0x8a, PT ;  /* 0x0000008a6f00780c */ /* 0x000fe40003f66270 */
[----:B------:R-:W-:Y:S02]  /*3b40*/  FSEL R71, R99, -INF , !P2 ;  /* 0xff80000063477808 */ /* 0x000fe40005000000 */
[----:B------:R-:W-:-:S04]  /*3b50*/  ISETP.GT.AND P2, PT, R106, 0x89, !P3 ;  /* 0x000000896a00780c */ /* 0x000fc80005f44270 */
[----:B------:R-:W-:-:S04]  /*3b60*/  ISETP.LT.OR P2, PT, R105, 0x8a, P2 ;  /* 0x0000008a6900780c */ /* 0x000fc80001741670 */
[----:B------:R-:W-:Y:S02]  /*3b70*/  FSEL R74, R100, -INF , !P2 ;  /* 0xff800000644a7808 */ /* 0x000fe40005000000 */
[----:B------:R-:W-:Y:S02]  /*3b80*/  ISETP.GE.AND P2, PT, R111, 0x91, PT ;  /* 0x000000916f00780c */ /* 0x000fe40003f46270 */
[----:B------:R-:W-:Y:S02]  /*3b90*/  @P3 LOP3.LUT R2, R2, 0x2, RZ, 0xfc, !PT ;  /* 0x0000000202023812 */ /* 0x000fe400078efcff */
[----:B------:R-:W-:Y:S02]  /*3ba0*/  ISETP.GT.AND P3, PT, R106, 0x90, !P2 ;  /* 0x000000906a00780c */ /* 0x000fe40005764270 */
[----:B------:R-:W-:Y:S02]  /*3bb0*/  LOP3.LUT R2, R2, 0xfffffffb, RZ, 0xc0, !PT ;  /* 0xfffffffb02027812 */ /* 0x000fe400078ec0ff */
[----:B------:R-:W-:-:S04]  /*3bc0*/  ISETP.LT.OR P3, PT, R105, 0x91, P3 ;  /* 0x000000916900780c */ /* 0x000fc80001f61670 */
[----:B------:R-:W-:Y:S02]  /*3bd0*/  FSEL R75, R101, -INF , !P3 ;  /* 0xff800000654b7808 */ /* 0x000fe40005800000 */
[----:B------:R-:W-:-:S04]  /*3be0*/  ISETP.GE.AND P3, PT, R111, 0x92, PT ;  /* 0x000000926f00780c */ /* 0x000fc80003f66270 */
[----:B------:R-:W-:-:S04]  /*3bf0*/  ISETP.GT.AND P4, PT, R106, 0x91, !P3 ;  /* 0x000000916a00780c */ /* 0x000fc80005f84270 */
[----:B------:R-:W-:-:S04]  /*3c00*/  ISETP.LT.OR P4, PT, R105, 0x92, P4 ;  /* 0x000000926900780c */ /* 0x000fc80002781670 */
[----:B------:R-:W-:Y:S02]  /*3c10*/  FSEL R77, R102, -INF , !P4 ;  /* 0xff800000664d7808 */ /* 0x000fe40006000000 */
[----:B------:R-:W-:-:S04]  /*3c20*/  ISETP.GE.AND P4, PT, R111, 0x99, PT ;  /* 0x000000996f00780c */ /* 0x000fc80003f86270 */
[----:B------:R-:W-:-:S04]  /*3c30*/  ISETP.GT.AND P5, PT, R106, 0x98, !P4 ;  /* 0x000000986a00780c */ /* 0x000fc800067a4270 */
[----:B------:R-:W-:-:S04]  /*3c40*/  ISETP.LT.OR P5, PT, R105, 0x99, P5 ;  /* 0x000000996900780c */ /* 0x000fc80002fa1670 */
[----:B------:R-:W-:Y:S02]  /*3c50*/  FSEL R76, R104, -INF , !P5 ;  /* 0xff800000684c7808 */ /* 0x000fe40006800000 */
[----:B------:R-:W-:-:S04]  /*3c60*/  ISETP.GT.AND P5, PT, R106, RZ, !P6 ;  /* 0x000000ff6a00720c */ /* 0x000fc800077a4270 */
[----:B------:R-:W-:-:S04]  /*3c70*/  ISETP.LT.OR P5, PT, R105, 0x1, P5 ;  /* 0x000000016900780c */ /* 0x000fc80002fa1670 */
[----:B------:R-:W-:Y:S02]  /*3c80*/  FSEL R79, R3, -INF , !P5 ;  /* 0xff800000034f7808 */ /* 0x000fe40006800000 */
[----:B------:R-:W-:-:S13]  /*3c90*/  ISETP.GE.AND P5, PT, R111, 0x9a, PT ;  /* 0x0000009a6f00780c */ /* 0x000fda0003fa6270 */
[----:B------:R-:W-:Y:S02]  /*3ca0*/  @P5 LOP3.LUT R2, R2, 0x4, RZ, 0xfc, !PT ;  /* 0x0000000402025812 */ /* 0x000fe400078efcff */
[----:B------:R-:W-:-:S04]  /*3cb0*/  ISETP.GT.AND P5, PT, R106, 0x99, !P5 ;  /* 0x000000996a00780c */ /* 0x000fc80006fa4270 */
[----:B------:R-:W-:-:S04]  /*3cc0*/  ISETP.LT.OR P5, PT, R105, 0x9a, P5 ;  /* 0x0000009a6900780c */ /* 0x000fc80002fa1670 */
[----:B------:R-:W-:Y:S02]  /*3cd0*/  FSEL R3, R107, -INF , !P5 ;  /* 0xff8000006b037808 */ /* 0x000fe40006800000 */
[----:B------:R-:W-:-:S13]  /*3ce0*/  PLOP3.LUT P5, PT, PT, PT, UP1, 0x40, 0x0 ;  /* 0x000000000000781c */ /* 0x000fda0003fae818 */
[----:B------:R-:W-:Y:S05]  /*3cf0*/  @P5 BRA `(.L_x_665) ;  /* 0x00000000005c5947 */ /* 0x000fea0003800000 */
        /* <DEDUP_REMOVED lines=8> */
[----:B------:R-:W-:Y:S01]  /*3d80*/  @P5 IMAD.HI.U32 R80, R78, UR10, RZ ;  /* 0x0000000a4e505c27 */ /* 0x000fe2000f8e00ff */
[----:B------:R-:W-:-:S13]  /*3d90*/  PLOP3.LUT P5, PT, PT, PT, UP2, 0x80, 0x0 ;  /* 0x000000000000781c */ /* 0x000fda0003faf028 */
[----:B------:R-:W-:-:S04]  /*3da0*/  @P5 SHF.R.U32.HI R78, RZ, UR11, R80 ;  /* 0x0000000bff4e5c19 */ /* 0x000fc80008011650 */
[----:B------:R-:W-:Y:S01]  /*3db0*/  LOP3.LUT R78, RZ, R78, RZ, 0x33, !PT ;  /* 0x0000004eff4e7212 */ /* 0x000fe200078e33ff */
[----:B------:R-:W-:Y:S06]  /*3dc0*/  BRA `(.L_x_668) ;  /* 0x0000000000187947 */ /* 0x000fec0003800000 */
.L_x_667:
[----:B------:R-:W-:-:S06]  /*3dd0*/  UISETP.NE.AND UP2, UPT, UR5, 0x1, UPT ;  /* 0x000000010500788c */ /* 0x000fcc000bf45270 */
[----:B------:R-:W-:-:S05]  /*3de0*/  PLOP3.LUT P5, PT, PT, PT, UP2, 0x80, 0x0 ;  /* 0x000000000000781c */ /* 0x000fca0003faf028 */
[----:B------:R-:W-:-:S08]  /*3df0*/  @UP2 ULDC.64 UR10, c[0x0][0x9e8] ;  /* 0x00027a00000a2ab9 */ /* 0x000fd00000000a00 */
[----:B------:R-:W-:Y:S01]  /*3e00*/  @P5 IMAD.HI.U32 R80, R78, UR10, RZ ;  /* 0x0000000a4e505c27 */ /* 0x000fe2000f8e00ff */
[----:B------:R-:W-:-:S13]  /*3e10*/  PLOP3.LUT P5, PT, PT, PT, UP2, 0x80, 0x0 ;  /* 0x000000000000781c */ /* 0x000fda0003faf028 */
[----:B------:R-:W-:-:S07]  /*3e20*/  @P5 SHF.R.U32.HI R78, RZ, UR11, R80 ;  /* 0x0000000bff4e5c19 */ /* 0x000fce0008011650 */
.L_x_668:
[----:B------:R-:W-:Y:S05]  /*3e30*/  BSYNC B0 ;  /* 0x0000000000007941 */ /* 0x000fea0003800000 */
.L_x_666:
[----:B------:R-:W-:-:S05]  /*3e40*/  IMAD R78, R78, UR5, R113 ;  /* 0x000000054e4e7c24 */ /* 0x000fca000f8e0271 */
[----:B------:R-:W-:Y:S02]  /*3e50*/  VIMNMX R98, R98, R78, !PT ;  /* 0x0000004e62627248 */ /* 0x000fe40007fe0100 */
[----:B------:R-:W-:-:S07]  /*3e60*/  VIADDMNMX R97, R78, UR5, R97, PT ;  /* 0x000000054e617c46 */ /* 0x000fce000b800161 */
.L_x_665:
[----:B------:R-:W-:Y:S01]  /*3e70*/  ISETP.GT.AND P1, PT, R98, 0x1, !P1 ;  /* 0x000000016200780c */ /* 0x000fe20004f24270 */
[----:B------:R-:W-:Y:S01]  /*3e80*/  ULDC UR17, c[0x0][0x988] ;  /* 0x0002620000117ab9 */ /* 0x000fe20000000800 */
[----:B------:R-:W-:Y:S01]  /*3e90*/  LOP3.LUT P5, RZ, R16, 0x2000000, RZ, 0xc0, !PT ;  /* 0x0200000010ff7812 */ /* 0x000fe200078ac0ff */
[----:B------:R-:W-:Y:S01]  /*3ea0*/  IMAD.U32 R100, RZ, RZ, UR17 ;  /* 0x00000011ff647e24 */ /* 0x000fe2000f8e00ff */
[----:B------:R-:W-:Y:S01]  /*3eb0*/  ISETP.LT.OR P1, PT, R97, 0x2, P1 ;  /* 0x000000026100780c */ /* 0x000fe20000f21670 */
[----:B------:R-:W-:Y:S01]  /*3ec0*/  @UP0 ULDC UR10, c[0x0][0x44c] ;  /* 0x00011300000a0ab9 */ /* 0x000fe20000000800 */
[----:B------:R-:W-:Y:S01]  /*3ed0*/  ISETP.GT.AND P6, PT, R98, RZ, !P6 ;  /* 0x000000ff6200720c */ /* 0x000fe200077c4270 */
[----:B------:R-:W-:Y:S01]  /*3ee0*/  UIMAD.WIDE.U32 UR10, UR38, UR10, URZ ;  /* 0x0000000a260a72a5 */ /* 0x000fe2000f8e003f */
[----:B------:R-:W-:Y:S01]  /*3ef0*/  FSEL R78, R5, -INF , !P1 ;  /* 0xff800000054e7808 */ /* 0x000fe20004800000 */
[----:B------:R-:W-:Y:S01]  /*3f00*/  @UP0 ULDC UR12, c[0x0][0x450] ;  /* 0x00011400000c0ab9 */ /* 0x000fe20000000800 */
[----:B------:R-:W-:Y:S01]  /*3f10*/  LOP3.LUT P1, RZ, R16, 0x1, RZ, 0xc0, !PT ;  /* 0x0000000110ff7812 */ /* 0x000fe2000782c0ff */
[----:B------:R-:W-:Y:S01]  /*3f20*/  @UP0 USHF.R.U32.HI UR38, URZ, UR12, UR11 ;  /* 0x0000000c3f260299 */ /* 0x000fe2000801160b */
[----:B------:R-:W-:-:S02]  /*3f30*/  FMNMX.FTZ R5, R79, R88, !PT ;  /* 0x000000584f057209 */ /* 0x000fc40007810000 */
[----:B------:R-:W-:Y:S02]  /*3f40*/  ISETP.GT.AND P1, PT, R98, 0x8, !P1 ;  /* 0x000000086200780c */ /* 0x000fe40004f24270 */
[----:B------:R-:W-:Y:S02]  /*3f50*/  FMNMX.FTZ R80, R90, R5, !PT ;  /* 0x000000055a507209 */ /* 0x000fe40007810000 */
[----:B------:R-:W-:Y:S02]  /*3f60*/  ISETP.LT.OR P1, PT, R97, 0x9, P1 ;  /* 0x000000096100780c */ /* 0x000fe40000f21670 */
[----:B------:R-:W-:Y:S02]  /*3f70*/  FMNMX.FTZ R5, R89, R80, !PT ;  /* 0x0000005059057209 */ /* 0x000fe40007810000 */
[----:B------:R-:W-:Y:S02]  /*3f80*/  FSEL R6, R6, -INF , !P1 ;  /* 0xff80000006067808 */ /* 0x000fe40004800000 */
[----:B------:R-:W-:-:S02]  /*3f90*/  LOP3.LUT P1, RZ, R16, 0x2, RZ, 0xc0, !PT ;  /* 0x0000000210ff7812 */ /* 0x000fc4000782c0ff */
[----:B------:R-:W-:Y:S02]  /*3fa0*/  FMNMX.FTZ R80, R92, R5, !PT ;  /* 0x000000055c507209 */ /* 0x000fe40007810000 */
[----:B------:R-:W-:Y:S02]  /*3fb0*/  ISETP.GT.AND P1, PT, R98, 0x9, !P1 ;  /* 0x000000096200780c */ /* 0x000fe40004f24270 */
[----:B------:R-:W-:Y:S02]  /*3fc0*/  FMNMX.FTZ R5, R91, R80, !PT ;  /* 0x000000505b057209 */ /* 0x000fe40007810000 */
[----:B------:R-:W-:Y:S02]  /*3fd0*/  ISETP.LT.OR P1, PT, R97, 0xa, P1 ;  /* 0x0000000a6100780c */ /* 0x000fe40000f21670 */
[----:B------:R-:W-:Y:S02]  /*3fe0*/  FMNMX.FTZ R80, R94, R5, !PT ;  /* 0x000000055e507209 */ /* 0x000fe40007810000 */
[----:B------:R-:W-:-:S02]  /*3ff0*/  FSEL R7, R7, -INF , !P1 ;  /* 0xff80000007077808 */ /* 0x000fc40004800000 */
[----:B------:R-:W-:Y:S02]  /*4000*/  LOP3.LUT P1, RZ, R16, 0x4, RZ, 0xc0, !PT ;  /* 0x0000000410ff7812 */ /* 0x000fe4000782c0ff */
[----:B------:R-:W-:Y:S02]  /*4010*/  FMNMX.FTZ R5, R93, R80, !PT ;  /* 0x000000505d057209 */ /* 0x000fe40007810000 */
[----:B------:R-:W-:Y:S02]  /*4020*/  ISETP.GT.AND P1, PT, R98, 0x10, !P1 ;  /* 0x000000106200780c */ /* 0x000fe40004f24270 */
[----:B------:R-:W-:Y:S02]  /*4030*/  FMNMX.FTZ R80, R96, R5, !PT ;  /* 0x0000000560507209 */ /* 0x000fe40007810000 */
[----:B------:R-:W-:Y:S02]  /*4040*/  ISETP.LT.OR P1, PT, R97, 0x11, P1 ;  /* 0x000000116100780c */ /* 0x000fe40000f21670 */
[----:B------:R-:W-:-:S02]  /*4050*/  FMNMX.FTZ R80, R95, R80, !PT ;  /* 0x000000505f507209 */ /* 0x000fc40007810000 */
[----:B------:R-:W-:Y:S02]  /*4060*/  FSEL R8, R8, -INF , !P1 ;  /* 0xff80000008087808 */ /* 0x000fe40004800000 */
[----:B------:R-:W-:Y:S02]  /*4070*/  LOP3.LUT P1, RZ, R2, 0x1, RZ, 0xc0, !PT ;  /* 0x0000000102ff7812 */ /* 0x000fe4000782c0ff */
[----:B------:R-:W-:Y:S02]  /*4080*/  FMNMX.FTZ R5, R31, R80, !PT ;  /* 0x000000501f057209 */ /* 0x000fe40007810000 */
[----:B------:R-:W-:Y:S02]  /*4090*/  ISETP.GT.AND P1, PT, R98, 0x11, !P1 ;  /* 0x000000116200780c */ /* 0x000fe40004f24270 */
[----:B------:R-:W-:Y:S02]  /*40a0*/  FMNMX.FTZ R80, R32, R5, !PT ;  /* 0x0000000520507209 */ /* 0x000fe40007810000 */
[----:B------:R-:W-:-:S02]  /*40b0*/  ISETP.LT.OR P1, PT, R97, 0x12, P1 ;  /* 0x000000126100780c */ /* 0x000fc40000f21670 */
[----:B------:R-:W-:Y:S02]  /*40c0*/  FMNMX.FTZ R5, R33, R80, !PT ;  /* 0x0000005021057209 */ /* 0x000fe40007810000 */
[----:B------:R-:W-:Y:S02]  /*40d0*/  FSEL R9, R9, -INF , !P1 ;  /* 0xff80000009097808 */ /* 0x000fe40004800000 */
[----:B------:R-:W-:Y:S02]  /*40e0*/  LOP3.LUT P1, RZ, R16, 0x80000000, RZ, 0xc0, !PT ;  /* 0x8000000010ff7812 */ /* 0x000fe4000782c0ff */
[----:B------:R-:W-:Y:S02]  /*40f0*/  FMNMX.FTZ R80, R34, R5, !PT ;  /* 0x0000000522507209 */ /* 0x000fe40007810000 */
[----:B------:R-:W-:Y:S02]  /*4100*/  ISETP.GT.AND P1, PT, R98, 0x18, !P1 ;  /* 0x000000186200780c */ /* 0x000fe40004f24270 */
[----:B------:R-:W-:-:S02]  /*4110*/  FMNMX.FTZ R5, R35, R80, !PT ;  /* 0x0000005023057209 */ /* 0x000fc40007810000 */
[----:B------:R-:W-:Y:S02]  /*4120*/  ISETP.LT.OR P1, PT, R97, 0x19, P1 ;  /* 0x000000196100780c */ /* 0x000fe40000f21670 */
[----:B------:R-:W-:Y:S02]  /*4130*/  FMNMX.FTZ R80, R36, R5, !PT ;  /* 0x0000000524507209 */ /* 0x000fe40007810000 */
[----:B------:R-:W-:Y:S02]  /*4140*/  FSEL R10, R10, -INF , !P1 ;  /* 0xff8000000a0a7808 */ /* 0x000fe40004800000 */
[----:B------:R-:W-:Y:S02]  /*4150*/  LOP3.LUT P1, RZ, R16, 0x40000000, RZ, 0xc0, !PT ;  /* 0x4000000010ff7812 */ /* 0x000fe4000782c0ff */
[----:B------:R-:W-:Y:S02]  /*4160*/  FMNMX.FTZ R5, R37, R80, !PT ;  /* 0x0000005025057209 */ /* 0x000fe40007810000 */
[----:B------:R-:W-:-:S02]  /*4170*/  ISETP.GT.AND P1, PT, R98, 0x19, !P1 ;  /* 0x000000196200780c */ /* 0x000fc40004f24270 */
[----:B------:R-:W-:Y:S02]  /*4180*/  FMNMX.FTZ R80, R38, R5, !PT ;  /* 0x0000000526507209 */ /* 0x000fe40007810000 */
[----:B------:R-:W-:Y:S02]  /*4190*/  ISETP.LT.OR P1, PT, R97, 0x1a, P1 ;  /* 0x0000001a6100780c */ /* 0x000fe40000f21670 */
[----:B------:R-:W-:Y:S02]  /*41a0*/  FMNMX.FTZ R5, R39, R80, !PT ;  /* 0x0000005027057209 */ /* 0x000fe40007810000 */
[----:B------:R-:W-:Y:S02]  /*41b0*/  FSEL R11, R11, -INF , !P1 ;  /* 0xff8000000b0b7808 */ /* 0x000fe40004800000 */
[----:B------:R-:W-:Y:S02]  /*41c0*/  LOP3.LUT P1, RZ, R16, 0x20000000, RZ, 0xc0, !PT ;  /* 0x2000000010ff7812 */ /* 0x000fe4000782c0ff */
        /* <DEDUP_REMOVED lines=27> */
[----:B------:R-:W-:Y:S02]  /*4380*/  ISETP.GT.AND P1, PT, R98, 0x30, !P5 ;  /* 0x000000306200780c */ /* 0x000fe40006f24270 */
[----:B------:R-:W-:Y:S02]  /*4390*/  LOP3.LUT P5, RZ, R16, 0x4000, RZ, 0xc0, !PT ;  /* 0x0000400010ff7812 */ /* 0x000fe400078ac0ff */
        /* <DEDUP_REMOVED lines=21> */
[C---:B------:R-:W-:Y:S02]  /*44f0*/  ISETP.LT.OR P1, PT, R97.reuse, 0x3a, P1 ;  /* 0x0000003a6100780c */ /* 0x040fe40000f21670 */
[----:B------:R-:W-:Y:S01]  /*4500*/  ISETP.LT.OR P6, PT, R97, 0x1, P6 ;  /* 0x000000016100780c */ /* 0x000fe200037c1670 */
[----:B------:R-:W0:Y:S01]  /*4510*/  SHFL.BFLY PT, R5, R80, 0x2, 0x1f ;  /* 0x0c401f0050057f89 */ /* 0x000e2200000e0000 */
[----:B------:R-:W-:Y:S02]  /*4520*/  FSEL R73, R73, -INF , !P1 ;  /* 0xff80000049497808 */ /* 0x000fe40004800000 */
[----:B------:R-:W-:Y:S02]  /*4530*/  LOP3.LUT P1, RZ, R16, 0x200000, RZ, 0xc0, !PT ;  /* 0x0020000010ff7812 */ /* 0x000fe4000782c0ff */
[----:B------:R-:W-:-:S02]  /*4540*/  FSEL R99, R4, -INF , !P6 ;  /* 0xff80000004637808 */ /* 0x000fc40007000000 */
[----:B------:R-:W-:Y:S02]  /*4550*/  ISETP.GT.AND P1, PT, R98, 0x40, !P1 ;  /* 0x000000406200780c */ /* 0x000fe40004f24270 */
[----:B------:R-:W-:Y:S02]  /*4560*/  FMNMX.FTZ R87, R99, R78, !PT ;  /* 0x0000004e63577209 */ /* 0x000fe40007810000 */
[----:B------:R-:W-:Y:S02]  /*4570*/  ISETP.LT.OR P1, PT, R97, 0x41, P1 ;  /* 0x000000416100780c */ /* 0x000fe40000f21670 */
[----:B------:R-:W-:Y:S02]  /*4580*/  FMNMX.FTZ R4, R6, R87, !PT ;  /* 0x0000005706047209 */ /* 0x000fe40007810000 */
[----:B------:R-:W-:Y:S02]  /*4590*/  FSEL R56, R56, -INF , !P1 ;  /* 0xff80000038387808 */ /* 0x000fe40004800000 */
[----:B------:R-:W-:-:S02]  /*45a0*/  LOP3.LUT P1, RZ, R16, 0x100000, RZ, 0xc0, !PT ;  /* 0x0010000010ff7812 */ /* 0x000fc4000782c0ff */
[C---:B------:R-:W-:Y:S02]  /*45b0*/  ISETP.GT.AND P2, PT, R98.reuse, 0x90, !P2 ;  /* 0x000000906200780c */ /* 0x040fe40005744270 */
[C---:B------:R-:W-:Y:S02]  /*45c0*/  ISETP.GT.AND P1, PT, R98.reuse, 0x41, !P1 ;  /* 0x000000416200780c */ /* 0x040fe40004f24270 */
[----:B------:R-:W-:Y:S02]  /*45d0*/  ISETP.GT.AND P3, PT, R98, 0x91, !P3 ;  /* 0x000000916200780c */ /* 0x000fe40005f64270 */
[----:B------:R-:W-:Y:S02]  /*45e0*/  ISETP.LT.OR P1, PT, R97, 0x42, P1 ;  /* 0x000000426100780c */ /* 0x000fe40000f21670 */
[----:B0-----:R-:W-:Y:S02]  /*45f0*/  FMNMX.FTZ R81, R80, R5, !PT ;  /* 0x0000000550517209 */ /* 0x001fe40007810000 */
[----:B------:R-:W-:-:S02]  /*4600*/  FSEL R57, R57, -INF , !P1 ;  /* 0xff80000039397808 */ /* 0x000fc40004800000 */
[----:B------:R-:W-:Y:S01]  /*4610*/  LOP3.LUT P1, RZ, R16, 0x80000, RZ, 0xc0, !PT ;  /* 0x0008000010ff7812 */ /* 0x000fe2000782c0ff */
[----:B------:R-:W0:Y:S01]  /*4620*/  SHFL.BFLY PT, R82, R81, 0x1, 0x1f ;  /* 0x0c201f0051527f89 */ /* 0x000e2200000e0000 */
[C---:B------:R-:W-:Y:S02]  /*4630*/  ISETP.LT.OR P2, PT, R97.reuse, 0x91, P2 ;  /* 0x000000916100780c */ /* 0x040fe40001741670 */
[C---:B------:R-:W-:Y:S02]  /*4640*/  ISETP.GT.AND P1, PT, R98.reuse, 0x48, !P1 ;  /* 0x000000486200780c */ /* 0x040fe40004f24270 */
[----:B------:R-:W-:Y:S02]  /*4650*/  ISETP.GT.AND P4, PT, R98, 0x98, !P4 ;  /* 0x000000986200780c */ /* 0x000fe40006784270 */
[C---:B------:R-:W-:Y:S02]  /*4660*/  ISETP.LT.OR P1, PT, R97.reuse, 0x49, P1 ;  /* 0x000000496100780c */ /* 0x040fe40000f21670 */
[----:B------:R-:W-:-:S02]  /*4670*/  ISETP.LT.OR P3, PT, R97, 0x92, P3 ;  /* 0x000000926100780c */ /* 0x000fc40001f61670 */
[----:B------:R-:W-:Y:S02]  /*4680*/  FSEL R58, R58, -INF , !P1 ;  /* 0xff8000003a3a7808 */ /* 0x000fe40004800000 */
[----:B------:R-:W-:Y:S02]  /*4690*/  LOP3.LUT P1, RZ, R16, 0x40000, RZ, 0xc0, !PT ;  /* 0x0004000010ff7812 */ /* 0x000fe4000782c0ff */
[----:B------:R-:W-:Y:S02]  /*46a0*/  FSEL R24, R24, -INF , !P2 ;  /* 0xff80000018187808 */ /* 0x000fe40005000000 */
[----:B------:R-:W-:Y:S02]  /*46b0*/  ISETP.GT.AND P1, PT, R98, 0x49, !P1 ;  /* 0x000000496200780c */ /* 0x000fe40004f24270 */
[C---:B------:R-:W-:Y:S02]  /*46c0*/  ISETP.LT.OR P4, PT, R97.reuse, 0x99, P4 ;  /* 0x000000996100780c */ /* 0x040fe40002781670 */
[----:B------:R-:W-:-:S02]  /*46d0*/  ISETP.LT.OR P1, PT, R97, 0x4a, P1 ;  /* 0x0000004a6100780c */ /* 0x000fc40000f21670 */
[----:B------:R-:W-:Y:S02]  /*46e0*/  FSEL R25, R25, -INF , !P3 ;  /* 0xff80000019197808 */ /* 0x000fe40005800000 */
[----:B------:R-:W-:Y:S02]  /*46f0*/  FSEL R59, R59, -INF , !P1 ;  /* 0xff8000003b3b7808 */ /* 0x000fe40004800000 */
[----:B------:R-:W-:Y:S02]  /*4700*/  LOP3.LUT P1, RZ, R16, 0x20000, RZ, 0xc0, !PT ;  /* 0x0002000010ff7812 */ /* 0x000fe4000782c0ff */
[----:B0-----:R-:W-:Y:S02]  /*4710*/  FMNMX.FTZ R5, R81, R82, !PT ;  /* 0x0000005251057209 */ /* 0x001fe40007810000 */
[----:B------:R-:W-:Y:S02]  /*4720*/  ISETP.GT.AND P1, PT, R98, 0x50, !P1 ;  /* 0x000000506200780c */ /* 0x000fe40004f24270 */
[----:B------:R-:W-:Y:S01]  /*4730*/  FSEL R28, R28, -INF , !P4 ;  /* 0xff8000001c1c7808 */ /* 0x000fe20006000000 */
[----:B------:R-:W-:Y:S01]  /*4740*/  FFMA.FTZ R100, R5, R100, -8 ;  /* 0xc100000005647423 */ /* 0x000fe20000010064 */
[----:B------:R-:W-:-:S02]  /*4750*/  ISETP.LT.OR P1, PT, R97, 0x51, P1 ;  /* 0x000000516100780c */ /* 0x000fc40000f21670 */
[----:B------:R-:W-:Y:S02]  /*4760*/  R2UR UR7, R19 ;  /* 0x00000000130772ca */ /* 0x000fe400000e0000 */
[----:B------:R-:W-:Y:S02]  /*4770*/  FSEL R60, R60, -INF , !P1 ;  /* 0xff8000003c3c7808 */ /* 0x000fe40004800000 */
[----:B------:R-:W-:-:S04]  /*4780*/  LOP3.LUT P1, RZ, R16, 0x10000, RZ, 0xc0, !PT ;  /* 0x0001000010ff7812 */ /* 0x000fc8000782c0ff */
[----:B------:R-:W-:-:S04]  /*4790*/  ISETP.GT.AND P1, PT, R98, 0x51, !P1 ;  /* 0x000000516200780c */ /* 0x000fc80004f24270 */
[----:B------:R-:W-:Y:S01]  /*47a0*/  ISETP.LT.OR P1, PT, R97, 0x52, P1 ;  /* 0x000000526100780c */ /* 0x000fe20000f21670 */
[----:B------:R-:W-:-:S03]  /*47b0*/  UIADD3 UR38, UR7, UR38, URZ ;  /* 0x0000002607267290 */ /* 0x000fc6000fffe03f */
[----:B------:R-:W-:Y:S01]  /*47c0*/  FSEL R61, R61, -INF , !P1 ;  /* 0xff8000003d3d7808 */ /* 0x000fe20004800000 */
[----:B------:R-:W-:Y:S01]  /*47d0*/  UIADD3 UR4, UR38, UR4, URZ ;  /* 0x0000000426047290 */ /* 0x000fe2000fffe03f */
[----:B------:R-:W-:-:S04]  /*47e0*/  LOP3.LUT P1, RZ, R16, 0x8000, RZ, 0xc0, !PT ;  /* 0x0000800010ff7812 */ /* 0x000fc8000782c0ff */
[----:B------:R-:W-:-:S04]  /*47f0*/  ISETP.GT.AND P1, PT, R98, 0x58, !P1 ;  /* 0x000000586200780c */ /* 0x000fc80004f24270 */
[----:B------:R-:W-:-:S04]  /*4800*/  ISETP.LT.OR P1, PT, R97, 0x59, P1 ;  /* 0x000000596100780c */ /* 0x000fc80000f21670 */
[----:B------:R-:W-:Y:S02]  /*4810*/  FSEL R62, R62, -INF , !P1 ;  /* 0xff8000003e3e7808 */ /* 0x000fe40004800000 */
[----:B------:R-:W-:Y:S02]  /*4820*/  ISETP.GT.AND P1, PT, R98, 0x59, !P5 ;  /* 0x000000596200780c */ /* 0x000fe40006f24270 */
[----:B------:R-:W-:Y:S02]  /*4830*/  LOP3.LUT P5, RZ, R16, 0x8, RZ, 0xc0, !PT ;  /* 0x0000000810ff7812 */ /* 0x000fe400078ac0ff */
[----:B------:R-:W-:-:S04]  /*4840*/  ISETP.LT.OR P1, PT, R97, 0x5a, P1 ;  /* 0x0000005a6100780c */ /* 0x000fc80000f21670 */
[----:B------:R-:W-:Y:S02]  /*4850*/  FSEL R63, R63, -INF , !P1 ;  /* 0xff8000003f3f7808 */ /* 0x000fe40004800000 */
[----:B------:R-:W-:-:S04]  /*4860*/  LOP3.LUT P1, RZ, R16, 0x2000, RZ, 0xc0, !PT ;  /* 0x0000200010ff7812 */ /* 0x000fc8000782c0ff */
[----:B------:R-:W-:-:S04]  /*4870*/  ISETP.GT.AND P1, PT, R98, 0x60, !P1 ;  /* 0x000000606200780c */ /* 0x000fc80004f24270 */
        /* <DEDUP_REMOVED lines=38> */
[----:B------:R-:W-:Y:S02]  /*4ae0*/  ISETP.GT.AND P1, PT, R98, 0x88, !P5 ;  /* 0x000000886200780c */ /* 0x000fe40006f24270 */
[----:B------:R-:W-:Y:S02]  /*4af0*/  LOP3.LUT P5, RZ, R2, 0x4, RZ, 0xc0, !PT ;  /* 0x0000000402ff7812 */ /* 0x000fe400078ac0ff */
[----:B------:R-:W-:Y:S02]  /*4b00*/  ISETP.LT.OR P1, PT, R97, 0x89, P1 ;  /* 0x000000896100780c */ /* 0x000fe40000f21670 */
[----:B------:R-:W-:Y:S02]  /*4b10*/  ISETP.GT.AND P5, PT, R98, 0x99, !P5 ;  /* 0x000000996200780c */ /* 0x000fe40006fa4270 */
[----:B------:R-:W-:-:S02]  /*4b20*/  FSEL R30, R30, -INF , !P1 ;  /* 0xff8000001e1e7808 */ /* 0x000fc40004800000 */
[----:B------:R-:W-:Y:S02]  /*4b30*/  FSETP.NEU.FTZ.AND P1, PT, R5, -INF , PT ;  /* 0xff8000000500780b */ /* 0x000fe40003f3d000 */
[----:B------:R-:W-:Y:S02]  /*4b40*/  ISETP.LT.OR P5, PT, R97, 0x9a, P5 ;  /* 0x0000009a6100780c */ /* 0x000fe40002fa1670 */
[----:B------:R-:W-:Y:S02]  /*4b50*/  FSEL R100, R100, RZ, P1 ;  /* 0x000000ff64647208 */ /* 0x000fe40000800000 */
[----:B------:R-:W-:Y:S02]  /*4b60*/  LOP3.LUT P1, RZ, R2, 0x2, RZ, 0xc0, !PT ;  /* 0x0000000202ff7812 */ /* 0x000fe4000782c0ff */
[----:B------:R-:W-:Y:S01]  /*4b70*/  FSEL R29, R29, -INF , !P5 ;  /* 0xff8000001d1d7808 */ /* 0x000fe20006800000 */
[--C-:B------:R-:W-:Y:S01]  /*4b80*/  FFMA.FTZ R82, R89, UR17, -R100.reuse ;  /* 0x0000001159527c23 */ /* 0x100fe20008010864 */
[----:B------:R-:W-:Y:S01]  /*4b90*/  FMNMX.FTZ R89, R7, R4, !PT ;  /* 0x0000000407597209 */ /* 0x000fe20007810000 */
[--C-:B------:R-:W-:Y:S01]  /*4ba0*/  FFMA.FTZ R84, R91, UR17, -R100.reuse ;  /* 0x000000115b547c23 */ /* 0x100fe20008010864 */
[--C-:B------:R-:W-:Y:S01]  /*4bb0*/  FFMA.FTZ R91, R31, UR17, -R100.reuse ;  /* 0x000000111f5b7c23 */ /* 0x100fe20008010864 */
[--C-:B------:R-:W-:Y:S01]  /*4bc0*/  FFMA.FTZ R83, R92, UR17, -R100.reuse ;  /* 0x000000115c537c23 */ /* 0x100fe20008010864 */
[----:B------:R-:W-:Y:S01]  /*4bd0*/  FMNMX.FTZ R4, R8, R89, !PT ;  /* 0x0000005908047209 */ /* 0x000fe20007810000 */
[--C-:B------:R-:W-:Y:S01]  /*4be0*/  FFMA.FTZ R92, R33, UR17, -R100.reuse ;  /* 0x00000011215c7c23 */ /* 0x100fe20008010864 */
[----:B------:R-:W-:Y:S01]  /*4bf0*/  ISETP.GT.AND P1, PT, R98, 0x89, !P1 ;  /* 0x000000896200780c */ /* 0x000fe20004f24270 */
[--C-:B------:R-:W-:Y:S01]  /*4c00*/  FFMA.FTZ R81, R90, UR17, -R100.reuse ;  /* 0x000000115a517c23 */ /* 0x100fe20008010864 */
[----:B------:R-:W-:Y:S01]  /*4c10*/  FMNMX.FTZ R89, R9, R4, !PT ;  /* 0x0000000409597209 */ /* 0x000fe20007810000 */
[--C-:B------:R-:W-:Y:S01]  /*4c20*/  FFMA.FTZ R90, R32, UR17, -R100.reuse ;  /* 0x00000011205a7c23 */ /* 0x100fe20008010864 */
[----:B------:R-:W-:Y:S01]  /*4c30*/  ISETP.LT.OR P1, PT, R97, 0x8a, P1 ;  /* 0x0000008a6100780c */ /* 0x000fe20000f21670 */
[--C-:B------:R-:W-:Y:S01]  /*4c40*/  FFMA.FTZ R32, R34, UR17, -R100.reuse ;  /* 0x0000001122207c23 */ /* 0x100fe20008010864 */
[----:B------:R-:W-:Y:S01]  /*4c50*/  FMNMX.FTZ R4, R10, R89, !PT ;  /* 0x000000590a047209 */ /* 0x000fe20007810000 */
[--C-:B------:R-:W-:Y:S01]  /*4c60*/  FFMA.FTZ R34, R35, UR17, -R100.reuse ;  /* 0x0000001123227c23 */ /* 0x100fe20008010864 */
[----:B------:R0:W-:Y:S01]  /*4c70*/  MUFU.EX2 R89, R91 ;  /* 0x0000005b00597308 */ /* 0x0001e20000000800 */
        /* <DEDUP_REMOVED lines=8> */
[--C-:B0-----:R-:W-:Y:S01]  /*4d00*/  FFMA.FTZ R91, R37, UR17, -R100.reuse ;  /* 0x00000011255b7c23 */ /* 0x101fe20008010864 */
[--C-:B------:R-:W-:Y:S01]  /*4d10*/  FFMA.FTZ R52, R54, UR17, -R100.reuse ;  /* 0x0000001136347c23 */ /* 0x100fe20008010864 */
[----:B------:R-:W-:Y:S01]  /*4d20*/  FMNMX.FTZ R31, R13, R4, !PT ;  /* 0x000000040d1f7209 */ /* 0x000fe20007810000 */
[--C-:B------:R-:W-:Y:S01]  /*4d30*/  FFMA.FTZ R54, R64, UR17, -R100.reuse ;  /* 0x0000001140367c23 */ /* 0x100fe20008010864 */
[--C-:B------:R-:W-:Y:S01]  /*4d40*/  FFMA.FTZ R64, R66, UR17, -R100.reuse ;  /* 0x0000001142407c23 */ /* 0x100fe20008010864 */
[--C-:B------:R-:W-:Y:S01]  /*4d50*/  FFMA.FTZ R66, R68, UR17, -R100.reuse ;  /* 0x0000001144427c23 */ /* 0x100fe20008010864 */
[----:B------:R-:W-:Y:S01]  /*4d60*/  FMNMX.FTZ R4, R14, R31, !PT ;  /* 0x0000001f0e047209 */ /* 0x000fe20007810000 */
[--C-:B------:R-:W-:Y:S01]  /*4d70*/  FFMA.FTZ R79, R79, UR17, -R100.reuse ;  /* 0x000000114f4f7c23 */ /* 0x100fe20008010864 */
[----:B------:R0:W-:Y:S01]  /*4d80*/  MUFU.EX2 R31, R92 ;  /* 0x0000005c001f7308 */ /* 0x0001e20000000800 */
[--C-:B------:R-:W-:Y:S01]  /*4d90*/  FFMA.FTZ R80, R88, UR17, -R100.reuse ;  /* 0x0000001158507c23 */ /* 0x100fe20008010864 */
[----:B------:R-:W-:Y:S01]  /*4da0*/  FMNMX.FTZ R33, R15, R4, !PT ;  /* 0x000000040f217209 */ /* 0x000fe20007810000 */
[--C-:B------:R-:W-:Y:S01]  /*4db0*/  FFMA.FTZ R68, R70, UR17, -R100.reuse ;  /* 0x0000001146447c23 */ /* 0x100fe20008010864 */
[--C-:B------:R-:W-:Y:S01]  /*4dc0*/  FFMA.FTZ R70, R74, UR17, -R100.reuse ;  /* 0x000000114a467c23 */ /* 0x100fe20008010864 */
[--C-:B------:R-:W-:Y:S01]  /*4dd0*/  FFMA.FTZ R74, R77, UR17, -R100.reuse ;  /* 0x000000114d4a7c23 */ /* 0x100fe20008010864 */
[----:B------:R-:W-:Y:S01]  /*4de0*/  FMNMX.FTZ R4, R20, R33, !PT ;  /* 0x0000002114047209 */ /* 0x000fe20007810000 */
[----:B------:R-:W-:Y:S01]  /*4df0*/  IMAD.U32 R77, RZ, RZ, UR17 ;  /* 0x00000011ff4d7e24 */ /* 0x000fe2000f8e00ff */
[----:B------:R-:W-:Y:S01]  /*4e00*/  MUFU.EX2 R79, R79 ;  /* 0x0000004f004f7308 */ /* 0x000fe20000000800 */
[--C-:B0-----:R-:W-:Y:S01]  /*4e10*/  FFMA.FTZ R92, R39, UR17, -R100.reuse ;  /* 0x00000011275c7c23 */ /* 0x101fe20008010864 */
[----:B------:R-:W-:Y:S01]  /*4e20*/  FMNMX.FTZ R33, R21, R4, !PT ;  /* 0x0000000415217209 */ /* 0x000fe20007810000 */
[--C-:B------:R-:W-:Y:S01]  /*4e30*/  FFMA.FTZ R85, R94, UR17, -R100.reuse ;  /* 0x000000115e557c23 */ /* 0x100fe20008010864 */
[--C-:B------:R-:W-:Y:S01]  /*4e40*/  FFMA.FTZ R86, R93, UR17, -R100.reuse ;  /* 0x000000115d567c23 */ /* 0x100fe20008010864 */
[--C-:B------:R-:W-:Y:S01]  /*4e50*/  FFMA.FTZ R96, R96, UR17, -R100.reuse ;  /* 0x0000001160607c23 */ /* 0x100fe20008010864 */
[----:B------:R-:W-:Y:S01]  /*4e60*/  FMNMX.FTZ R4, R72, R33, !PT ;  /* 0x0000002148047209 */ /* 0x000fe20007810000 */
[----:B------:R-:W-:Y:S01]  /*4e70*/  FFMA.FTZ R88, R95, UR17, -R100 ;  /* 0x000000115f587c23 */ /* 0x000fe20008010864 */
[----:B------:R-:W-:Y:S02]  /*4e80*/  MUFU.EX2 R80, R80 ;  /* 0x0000005000507308 */ /* 0x000fe40000000800 */
[----:B------:R-:W-:-:S04]  /*4e90*/  FMNMX.FTZ R33, R73, R4, !PT ;  /* 0x0000000449217209 */ /* 0x000fc80007810000 */
[----:B------:R-:W-:Y:S02]  /*4ea0*/  FMNMX.FTZ R4, R56, R33, !PT ;  /* 0x0000002138047209 */ /* 0x000fe40007810000 */
[----:B------:R-:W-:Y:S02]  /*4eb0*/  MUFU.EX2 R81, R81 ;  /* 0x0000005100517308 */ /* 0x000fe40000000800 */
[----:B------:R-:W-:-:S04]  /*4ec0*/  FMNMX.FTZ R33, R57, R4, !PT ;  /* 0x0000000439217209 */ /* 0x000fc80007810000 */
[----:B------:R-:W-:Y:S02]  /*4ed0*/  FMNMX.FTZ R4, R58, R33, !PT ;  /* 0x000000213a047209 */ /* 0x000fe40007810000 */
[----:B------:R0:W-:Y:S02]  /*4ee0*/  MUFU.EX2 R33, R91 ;  /* 0x0000005b00217308 */ /* 0x0001e40000000800 */
[----:B------:R-:W-:-:S04]  /*4ef0*/  FMNMX.FTZ R37, R59, R4, !PT ;  /* 0x000000043b257209 */ /* 0x000fc80007810000 */
[----:B------:R-:W-:Y:S02]  /*4f00*/  FMNMX.FTZ R4, R60, R37, !PT ;  /* 0x000000253c047209 */ /* 0x000fe40007810000 */
[----:B------:R-:W1:Y:S01]  /*4f10*/  MUFU.EX2 R82, R82 ;  /* 0x0000005200527308 */ /* 0x000e620000000800 */
[----:B0-----:R-:W-:Y:S01]  /*4f20*/  FFMA.FTZ R91, R49, UR17, -R100 ;  /* 0x00000011315b7c23 */ /* 0x001fe20008010864 */
[----:B------:R-:W-:-:S04]  /*4f30*/  FMNMX.FTZ R37, R61, R4, !PT ;  /* 0x000000043d257209 */ /* 0x000fc80007810000 */
[----:B------:R-:W-:Y:S02]  /*4f40*/  FMNMX.FTZ R4, R62, R37, !PT ;  /* 0x000000253e047209 */ /* 0x000fe40007810000 */
[----:B------:R0:W-:Y:S02]  /*4f50*/  MUFU.EX2 R37, R92 ;  /* 0x0000005c00257308 */ /* 0x0001e40000000800 */
[----:B------:R-:W-:-:S04]  /*4f60*/  FMNMX.FTZ R39, R63, R4, !PT ;  /* 0x000000043f277209 */ /* 0x000fc80007810000 */
[----:B------:R-:W-:Y:S02]  /*4f70*/  FMNMX.FTZ R4, R40, R39, !PT ;  /* 0x0000002728047209 */ /* 0x000fe40007810000 */
[----:B------:R-:W-:Y:S01]  /*4f80*/  MUFU.EX2 R83, R83 ;  /* 0x0000005300537308 */ /* 0x000fe20000000800 */
[----:B0-----:R-:W-:Y:S01]  /*4f90*/  FFMA.FTZ R92, R51, UR17, -R100 ;  /* 0x00000011335c7c23 */ /* 0x001fe20008010864 */
[----:B------:R-:W-:Y:S02]  /*4fa0*/  FMNMX.FTZ R39, R41, R4, !PT ;  /* 0x0000000429277209 */ /* 0x000fe40007810000 */
[----:B-1----:R-:W-:Y:S02]  /*4fb0*/  F2FP.SATFINITE.E4M3.F32.PACK_AB_MERGE_C R152, R82, R81, RZ ;  /* 0x000000515298723e */ /* 0x002fe400048070ff */
[----:B------:R-:W-:Y:S02]  /*4fc0*/  FMNMX.FTZ R4, R42, R39, !PT ;  /* 0x000000272a047209 */ /* 0x000fe40007810000 */
[----:B------:R0:W-:Y:S01]  /*4fd0*/  MUFU.EX2 R39, R91 ;  /* 0x0000005b00277308 */ /* 0x0001e20000000800 */
[----:B------:R-:W-:-:S02]  /*4fe0*/  F2FP.SATFINITE.E4M3.F32.PACK_AB_MERGE_C R152, R80, R79, R152 ;  /* 0x0000004f5098723e */ /* 0x000fc40004807098 */
[----:B------:R-:W-:-:S04]  /*4ff0*/  FMNMX.FTZ R49, R43, R4, !PT ;  /* 0x000000042b317209 */ /* 0x000fc80007810000 */
[----:B------:R-:W-:Y:S01]  /*5000*/  FMNMX.FTZ R4, R44, R49, !PT ;  /* 0x000000312c047209 */ /* 0x000fe20007810000 */
[----:B------:R-:W-:Y:S01]  /*5010*/  MUFU.EX2 R84, R84 ;  /* 0x0000005400547308 */ /* 0x000fe20000000800 */
[----:B0-----:R-:W-:Y:S02]  /*5020*/  FFMA.FTZ R91, R53, UR17, -R100 ;  /* 0x00000011355b7c23 */ /* 0x001fe40008010864 */
[----:B------:R-:W-:-:S04]  /*5030*/  FMNMX.FTZ R49, R45, R4, !PT ;  /* 0x000000042d317209 */ /* 0x000fc80007810000 */
[----:B------:R-:W-:Y:S01]  /*5040*/  FMNMX.FTZ R4, R46, R49, !PT ;  /* 0x000000312e047209 */ /* 0x000fe20007810000 */
[----:B------:R-:W-:Y:S03]  /*5050*/  MUFU.EX2 R85, R85 ;  /* 0x0000005500557308 */ /* 0x000fe60000000800 */
[----:B------:R-:W-:-:S04]  /*5060*/  FMNMX.FTZ R51, R47, R4, !PT ;  /* 0x000000042f337209 */ /* 0x000fc80007810000 */
[----:B------:R-:W-:Y:S01]  /*5070*/  FMNMX.FTZ R4, R26, R51, !PT ;  /* 0x000000331a047209 */ /* 0x000fe20007810000 */
[----:B------:R0:W-:Y:S03]  /*5080*/  MUFU.EX2 R49, R92 ;  /* 0x0000005c00317308 */ /* 0x0001e60000000800 */
[----:B------:R-:W-:-:S04]  /*5090*/  FMNMX.FTZ R51, R27, R4, !PT ;  /* 0x000000041b337209 */ /* 0x000fc80007810000 */
[----:B------:R-:W-:Y:S01]  /*50a0*/  FMNMX.FTZ R4, R30, R51, !PT ;  /* 0x000000331e047209 */ /* 0x000fe20007810000 */
[----:B------:R-:W1:Y:S01]  /*50b0*/  MUFU.EX2 R86, R86 ;  /* 0x0000005600567308 */ /* 0x000e620000000800 */
[--C-:B0-----:R-:W-:Y:S01]  /*50c0*/  FFMA.FTZ R92, R55, UR17, -R100.reuse ;  /* 0x00000011375c7c23 */ /* 0x101fe20008010864 */
        /* <DEDUP_REMOVED lines=10> */
[----:B------:R-:W-:-:S03]  /*5170*/  FFMA.FTZ R76, R3, UR17, -R100 ;  /* 0x00000011034c7c23 */ /* 0x000fc60008010864 */
[----:B------:R-:W-:Y:S01]  /*5180*/  FMNMX.FTZ R4, R28, R53, !PT ;  /* 0x000000351c047209 */ /* 0x000fe20007810000 */
[----:B------:R-:W-:Y:S01]  /*5190*/  MUFU.EX2 R87, R96 ;  /* 0x0000006000577308 */ /* 0x000fe20000000800 */
[----:B-1----:R-:W-:Y:S02]  /*51a0*/  F2FP.SATFINITE.E4M3.F32.PACK_AB_MERGE_C R154, R86, R85, RZ ;  /* 0x00000055569a723e */ /* 0x002fe400048070ff */
[----:B------:R-:W-:Y:S02]  /*51b0*/  FMNMX.FTZ R4, R29, R4, !PT ;  /* 0x000000041d047209 */ /* 0x000fe40007810000 */
[----:B------:R-:W-:-:S03]  /*51c0*/  F2FP.SATFINITE.E4M3.F32.PACK_AB_MERGE_C R154, R84, R83, R154 ;  /* 0x00000053549a723e */ /* 0x000fc6000480709a */
[----:B0-----:R-:W0:Y:S01]  /*51d0*/  SHFL.BFLY PT, R91, R4, 0x2, 0x1f ;  /* 0x0c401f00045b7f89 */ /* 0x001e2200000e0000 */
[----:B------:R-:W-:Y:S08]  /*51e0*/  MUFU.EX2 R53, R92 ;  /* 0x0000005c00357308 */ /* 0x000ff00000000800 */
[----:B------:R-:W-:Y:S08]  /*51f0*/  MUFU.EX2 R88, R88 ;  /* 0x0000005800587308 */ /* 0x000ff00000000800 */
[----:B------:R-:W1:Y:S01]  /*5200*/  MUFU.EX2 R90, R90 ;  /* 0x0000005a005a7308 */ /* 0x000e620000000800 */
[----:B0-----:R-:W-:-:S07]  /*5210*/  FMNMX.FTZ R91, R4, R91, !PT ;  /* 0x0000005b045b7209 */ /* 0x001fce0007810000 */
[----:B------:R-:W-:Y:S01]  /*5220*/  MUFU.EX2 R32, R32 ;  /* 0x0000002000207308 */ /* 0x000fe20000000800 */
[----:B------:R-:W0:Y:S07]  /*5230*/  SHFL.BFLY PT, R4, R91, 0x1, 0x1f ;  /* 0x0c201f005b047f89 */ /* 0x000e2e00000e0000 */
[----:B------:R-:W-:Y:S01]  /*5240*/  MUFU.EX2 R34, R34 ;  /* 0x0000002200227308 */ /* 0x000fe20000000800 */
[----:B-1----:R-:W-:-:S04]  /*5250*/  F2FP.SATFINITE.E4M3.F32.PACK_AB_MERGE_C R148, R90, R89, RZ ;  /* 0x000000595a94723e */ /* 0x002fc800048070ff */
[----:B------:R-:W-:-:S03]  /*5260*/  F2FP.SATFINITE.E4M3.F32.PACK_AB_MERGE_C R148, R88, R87, R148 ;  /* 0x000000575894723e */ /* 0x000fc60004807094 */
[----:B------:R-:W1:Y:S08]  /*5270*/  MUFU.EX2 R35, R35 ;  /* 0x0000002300237308 */ /* 0x000e700000000800 */
[----:B------:R-:W2:Y:S01]  /*5280*/  MUFU.EX2 R38, R38 ;  /* 0x0000002600267308 */ /* 0x000ea20000000800 */
[----:B0-----:R-:W-:-:S04]  /*5290*/  FMNMX.FTZ R4, R91, R4, !PT ;  /* 0x000000045b047209 */ /* 0x001fc80007810000 */
[C---:B------:R-:W-:Y:S01]  /*52a0*/  FSETP.NEU.FTZ.AND P1, PT, R4.reuse, -INF , PT ;  /* 0xff8000000400780b */ /* 0x040fe20003f3d000 */
[----:B------:R-:W-:Y:S02]  /*52b0*/  FFMA.FTZ R77, R4, R77, -8 ;  /* 0xc1000000044d7423 */ /* 0x000fe4000001004d */
[----:B------:R-:W0:Y:S01]  /*52c0*/  MUFU.EX2 R36, R36 ;  /* 0x0000002400247308 */ /* 0x000e220000000800 */
[----:B-1----:R-:W-:Y:S02]  /*52d0*/  F2FP.SATFINITE.E4M3.F32.PACK_AB_MERGE_C R150, R35, R34, RZ ;  /* 0x000000222396723e */ /* 0x002fe400048070ff */
[----:B------:R-:W-:Y:S02]  /*52e0*/  FSEL R3, R77, RZ, P1 ;  /* 0x000000ff4d037208 */ /* 0x000fe40000800000 */
[----:B------:R-:W-:Y:S02]  /*52f0*/  F2FP.SATFINITE.E4M3.F32.PACK_AB_MERGE_C R150, R32, R31, R150 ;  /* 0x0000001f2096723e */ /* 0x000fe40004807096 */
[----:B--2---:R-:W-:Y:S01]  /*5300*/  F2FP.SATFINITE.E4M3.F32.PACK_AB_MERGE_C R144, R38, R37, RZ ;  /* 0x000000252690723e */ /* 0x004fe200048070ff */
[--C-:B------:R-:W-:Y:S01]  /*5310*/  FFMA.FTZ R77, R99, UR17, -R3.reuse ;  /* 0x00000011634d7c23 */ /* 0x100fe20008010803 */
        /* <DEDUP_REMOVED lines=14> */
[----:B------:R-:W-:Y:S01]  /*5400*/  FADD.FTZ R60, R79, R80 ;  /* 0x000000504f3c7221 */ /* 0x000fe20000010000 */
[--C-:B------:R-:W-:Y:S01]  /*5410*/  FFMA.FTZ R20, R72, UR17, -R3.reuse ;  /* 0x0000001148147c23 */ /* 0x100fe20008010803 */
[--C-:B------:R-:W-:Y:S01]  /*5420*/  FFMA.FTZ R7, R7, UR17, -R3.reuse ;  /* 0x0000001107077c23 */ /* 0x100fe20008010803 */
[--C-:B------:R-:W-:Y:S01]  /*5430*/  FFMA.FTZ R72, R59, UR17, -R3.reuse ;  /* 0x000000113b487c23 */ /* 0x100fe20008010803 */
[--C-:B------:R-:W-:Y:S01]  /*5440*/  FFMA.FTZ R59, R61, UR17, -R3.reuse ;  /* 0x000000113d3b7c23 */ /* 0x100fe20008010803 */
[----:B------:R-:W-:Y:S01]  /*5450*/  FADD.FTZ R61, R81, R60 ;  /* 0x0000003c513d7221 */ /* 0x000fe20000010000 */
[----:B------:R-:W1:Y:S01]  /*5460*/  MUFU.EX2 R78, R78 ;  /* 0x0000004e004e7308 */ /* 0x000e620000000800 */
[--C-:B------:R-:W-:Y:S01]  /*5470*/  FFMA.FTZ R8, R8, UR17, -R3.reuse ;  /* 0x0000001108087c23 */ /* 0x100fe20008010803 */
[----:B------:R-:W-:Y:S01]  /*5480*/  FFMA.FTZ R60, R62, UR17, -R3 ;  /* 0x000000113e3c7c23 */ /* 0x000fe20008010803 */
[----:B------:R-:W-:Y:S01]  /*5490*/  FADD.FTZ R62, R82, R61 ;  /* 0x0000003d523e7221 */ /* 0x000fe20000010000 */
[--C-:B------:R-:W-:Y:S01]  /*54a0*/  FFMA.FTZ R9, R9, UR17, -R3.reuse ;  /* 0x0000001109097c23 */ /* 0x100fe20008010803 */
[--C-:B------:R-:W-:Y:S01]  /*54b0*/  FFMA.FTZ R10, R10, UR17, -R3.reuse ;  /* 0x000000110a0a7c23 */ /* 0x100fe20008010803 */
[--C-:B------:R-:W-:Y:S01]  /*54c0*/  FFMA.FTZ R61, R63, UR17, -R3.reuse ;  /* 0x000000113f3d7c23 */ /* 0x100fe20008010803 */
[----:B------:R-:W-:Y:S01]  /*54d0*/  FADD.FTZ R93, R83, R62 ;  /* 0x0000003e535d7221 */ /* 0x000fe20000010000 */
[----:B------:R-:W2:Y:S01]  /*54e0*/  MUFU.EX2 R6, R6 ;  /* 0x0000000600067308 */ /* 0x000ea20000000800 */
[--C-:B------:R-:W-:Y:S01]  /*54f0*/  FFMA.FTZ R19, R41, UR17, -R3.reuse ;  /* 0x0000001129137c23 */ /* 0x100fe20008010803 */
[----:B------:R-:W-:Y:S01]  /*5500*/  FFMA.FTZ R41, R42, UR17, -R3 ;  /* 0x000000112a297c23 */ /* 0x000fe20008010803 */
[----:B------:R-:W-:Y:S01]  /*5510*/  FADD.FTZ R62, R84, R93 ;  /* 0x0000005d543e7221 */ /* 0x000fe20000010000 */
[--C-:B------:R-:W-:Y:S01]  /*5520*/  FFMA.FTZ R73, R73, UR17, -R3.reuse ;  /* 0x0000001149497c23 */ /* 0x100fe20008010803 */
[----:B0-----:R-:W-:Y:S01]  /*5530*/  F2FP.SATFINITE.E4M3.F32.PACK_AB_MERGE_C R144, R36, R33, R144 ;  /* 0x000000212490723e */ /* 0x001fe20004807090 */
[--C-:B------:R-:W-:Y:S01]  /*5540*/  FFMA.FTZ R40, R40, UR17, -R3.reuse ;  /* 0x0000001128287c23 */ /* 0x100fe20008010803 */
[----:B------:R-:W-:Y:S01]  /*5550*/  FADD.FTZ R93, R85, R62 ;  /* 0x0000003e555d7221 */ /* 0x000fe20000010000 */
[----:B------:R-:W0:Y:S01]  /*5560*/  MUFU.EX2 R7, R7 ;  /* 0x0000000700077308 */ /* 0x000e220000000800 */
[----:B-1----:R-:W-:Y:S01]  /*5570*/  FADD.FTZ R63, R77, R78 ;  /* 0x0000004e4d3f7221 */ /* 0x002fe20000010000 */
[----:B------:R-:W-:Y:S01]  /*5580*/  FFMA.FTZ R44, R44, UR17, -R3 ;  /* 0x000000112c2c7c23 */ /* 0x000fe20008010803 */
[----:B------:R-:W-:Y:S01]  /*5590*/  FADD.FTZ R94, R86, R93 ;  /* 0x0000005d565e7221 */ /* 0x000fe20000010000 */
[--C-:B------:R-:W-:Y:S01]  /*55a0*/  FFMA.FTZ R46, R46, UR17, -R3.reuse ;  /* 0x000000112e2e7c23 */ /* 0x100fe20008010803 */
[--C-:B------:R-:W-:Y:S01]  /*55b0*/  FFMA.FTZ R47, R47, UR17, -R3.reuse ;  /* 0x000000112f2f7c23 */ /* 0x100fe20008010803 */
[----:B------:R-:W-:Y:S01]  /*55c0*/  FFMA.FTZ R26, R26, UR17, -R3 ;  /* 0x000000111a1a7c23 */ /* 0x000fe20008010803 */
[----:B------:R-:W-:Y:S01]  /*55d0*/  FADD.FTZ R93, R87, R94 ;  /* 0x0000005e575d7221 */ /* 0x000fe20000010000 */
[----:B------:R-:W1:Y:S01]  /*55e0*/  MUFU.EX2 R8, R8 ;  /* 0x0000000800087308 */ /* 0x000e620000000800 */
[----:B--2---:R-:W-:Y:S01]  /*55f0*/  FADD.FTZ R62, R6, R63 ;  /* 0x0000003f063e7221 */ /* 0x004fe20000010000 */
[----:B------:R-:W-:Y:S01]  /*5600*/  FFMA.FTZ R27, R27, UR17, -R3 ;  /* 0x000000111b1b7c23 */ /* 0x000fe20008010803 */
[----:B------:R-:W-:Y:S01]  /*5610*/  FADD.FTZ R82, R88, R93 ;  /* 0x0000005d58527221 */ /* 0x000fe20000010000 */
[--C-:B------:R-:W-:Y:S01]  /*5620*/  FFMA.FTZ R30, R30, UR17, -R3.reuse ;  /* 0x000000111e1e7c23 */ /* 0x100fe20008010803 */
[--C-:B------:R-:W-:Y:S01]  /*5630*/  FFMA.FTZ R23, R23, UR17, -R3.reuse ;  /* 0x0000001117177c23 */ /* 0x100fe20008010803 */
[--C-:B------:R-:W-:Y:S01]  /*5640*/  FFMA.FTZ R24, R24, UR17, -R3.reuse ;  /* 0x0000001118187c23 */ /* 0x100fe20008010803 */
[----:B------:R-:W-:Y:S01]  /*5650*/  FADD.FTZ R81, R89, R82 ;  /* 0x0000005259517221 */ /* 0x000fe20000010000 */
[----:B------:R-:W2:Y:S01]  /*5660*/  MUFU.EX2 R9, R9 ;  /* 0x0000000900097308 */ /* 0x000ea20000000800 */
[----:B0-----:R-:W-:Y:S01]  /*5670*/  FADD.FTZ R63, R7, R62 ;  /* 0x0000003e073f7221 */ /* 0x001fe20000010000 */
[----:B------:R-:W-:Y:S01]  /*5680*/  FFMA.FTZ R25, R25, UR17, -R3 ;  /* 0x0000001119197c23 */ /* 0x000fe20008010803 */
[----:B------:R-:W-:Y:S01]  /*5690*/  FADD.FTZ R90, R90, R81 ;  /* 0x000000515a5a7221 */ /* 0x000fe20000010000 */
[----:B------:R-:W-:Y:S01]  /*56a0*/  FFMA.FTZ R28, R28, UR17, -R3 ;  /* 0x000000111c1c7c23 */ /* 0x000fe20008010803 */
[----:B------:R-:W-:-:S03]  /*56b0*/  PLOP3.LUT P1, PT, PT, PT, UP1, 0x40, 0x0 ;  /* 0x000000000000781c */ /* 0x000fc60003f2e818 */
[----:B------:R-:W0:Y:S01]  /*56c0*/  MUFU.EX2 R10, R10 ;  /* 0x0000000a000a7308 */ /* 0x000e220000000800 */
[----:B-1----:R-:W-:-:S07]  /*56d0*/  FADD.FTZ R62, R8, R63 ;  /* 0x0000003f083e7221 */ /* 0x002fce0000010000 */
[----:B------:R-:W1:Y:S01]  /*56e0*/  MUFU.EX2 R91, R91 ;  /* 0x0000005b005b7308 */ /* 0x000e620000000800 */
[----:B--2---:R-:W-:-:S07]  /*56f0*/  FADD.FTZ R63, R9, R62 ;  /* 0x0000003e093f7221 */ /* 0x004fce0000010000 */
[----:B------:R-:W2:Y:S01]  /*5700*/  MUFU.EX2 R11, R11 ;  /* 0x0000000b000b7308 */ /* 0x000ea20000000800 */
[----:B0-----:R-:W-:Y:S01]  /*5710*/  FADD.FTZ R42, R10, R63 ;  /* 0x0000003f0a2a7221 */ /* 0x001fe20000010000 */
[----:B------:R-:W-:Y:S01]  /*5720*/  FADD.FTZ R63, R31, R90 ;  /* 0x0000005a1f3f7221 */ /* 0x000fe20000010000 */
[----:B------:R-:W-:-:S03]  /*5730*/  FFMA.FTZ R31, R45, UR17, -R3 ;  /* 0x000000112d1f7c23 */ /* 0x000fc60008010803 */
[----:B------:R-:W-:Y:S02]  /*5740*/  FADD.FTZ R63, R32, R63 ;  /* 0x0000003f203f7221 */ /* 0x000fe40000010000 */
[----:B------:R-:W0:Y:S01]  /*5750*/  MUFU.EX2 R12, R12 ;  /* 0x0000000c000c7308 */ /* 0x000e220000000800 */
[----:B-1----:R-:W-:Y:S01]  /*5760*/  FADD.FTZ R62, R91, R42 ;  /* 0x0000002a5b3e7221 */ /* 0x002fe20000010000 */
[----:B------:R-:W-:Y:S01]  /*5770*/  FFMA.FTZ R42, R43, UR17, -R3 ;  /* 0x000000112b2a7c23 */ /* 0x000fe20008010803 */
[----:B------:R-:W-:Y:S01]  /*5780*/  FADD.FTZ R80, R34, R63 ;  /* 0x0000003f22507221 */ /* 0x000fe20000010000 */
[----:B------:R-:W-:Y:S01]  /*5790*/  FFMA.FTZ R3, R29, UR17, -R3 ;  /* 0x000000111d037c23 */ /* 0x000fe20008010803 */
[----:B------:R-:W-:Y:S02]  /*57a0*/  F2FP.SATFINITE.E4M3.F32.PACK_AB_MERGE_C R29, R7, R6, RZ ;  /* 0x00000006071d723e */ /* 0x000fe400048070ff */
[----:B------:R-:W-:Y:S01]  /*57b0*/  FADD.FTZ R80, R35, R80 ;  /* 0x0000005023507221 */ /* 0x000fe20000010000 */
[----:B------:R-:W1:Y:S01]  /*57c0*/  MUFU.EX2 R13, R13 ;  /* 0x0000000d000d7308 */ /* 0x000e620000000800 */
[----:B--2---:R-:W-:Y:S01]  /*57d0*/  FADD.FTZ R43, R11, R62 ;  /* 0x0000003e0b2b7221 */ /* 0x004fe20000010000 */
[----:B------:R-:W-:Y:S01]  /*57e0*/  F2FP.SATFINITE.E4M3.F32.PACK_AB_MERGE_C R10, R91, R10, RZ ;  /* 0x0000000a5b0a723e */ /* 0x000fe200048070ff */
[----:B------:R-:W-:Y:S01]  /*57f0*/  FADD.FTZ R35, R33, R80 ;  /* 0x0000005021237221 */ /* 0x000fe20000010000 */
[----:B------:R-:W-:-:S02]  /*5800*/  F2FP.SATFINITE.E4M3.F32.PACK_AB_MERGE_C R153, R78, R77, R29 ;  /* 0x0000004d4e99723e */ /* 0x000fc4000480701d */
[----:B------:R-:W-:Y:S02]  /*5810*/  F2FP.SATFINITE.E4M3.F32.PACK_AB_MERGE_C R155, R9, R8, R10 ;  /* 0x00000008099b723e */ /* 0x000fe4000480700a */
[----:B------:R-:W2:Y:S01]  /*5820*/  MUFU.EX2 R92, R92 ;  /* 0x0000005c005c7308 */ /* 0x000ea20000000800 */
[----:B0-----:R-:W-:-:S07]  /*5830*/  FADD.FTZ R62, R12, R43 ;  /* 0x0000002b0c3e7221 */ /* 0x001fce0000010000 */
[----:B------:R-:W0:Y:S01]  /*5840*/  MUFU.EX2 R14, R14 ;  /* 0x0000000e000e7308 */ /* 0x000e220000000800 */
[----:B-1----:R-:W-:Y:S01]  /*5850*/  FADD.FTZ R43, R13, R62 ;  /* 0x0000003e0d2b7221 */ /* 0x002fe20000010000 */
[----:B------:R-:W-:-:S04]  /*5860*/  FADD.FTZ R62, R36, R35 ;  /* 0x00000023243e7221 */ /* 0x000fc80000010000 */
[----:B------:R-:W-:Y:S02]  /*5870*/  FADD.FTZ R37, R37, R62 ;  /* 0x0000003e25257221 */ /* 0x000fe40000010000 */
[----:B------:R-:W1:Y:S01]  /*5880*/  MUFU.EX2 R15, R15 ;  /* 0x0000000f000f7308 */ /* 0x000e620000000800 */
[----:B--2---:R-:W-:Y:S01]  /*5890*/  FADD.FTZ R43, R92, R43 ;  /* 0x0000002b5c2b7221 */ /* 0x004fe20000010000 */
[----:B------:R-:W-:Y:S01]  /*58a0*/  FADD.FTZ R38, R38, R37 ;  /* 0x0000002526267221 */ /* 0x000fe20000010000 */
[----:B------:R-:W-:-:S04]  /*58b0*/  F2FP.SATFINITE.E4M3.F32.PACK_AB_MERGE_C R13, R92, R13, RZ ;  /* 0x0000000d5c0d723e */ /* 0x000fc800048070ff */
[----:B------:R-:W-:Y:S01]  /*58c0*/  F2FP.SATFINITE.E4M3.F32.PACK_AB_MERGE_C R149, R12, R11, R13 ;  /* 0x0000000b0c95723e */ /* 0x000fe2000480700d */
[----:B------:R-:W2:Y:S01]  /*58d0*/  MUFU.EX2 R20, R20 ;  /* 0x0000001400147308 */ /* 0x000ea20000000800 */
[----:B0-----:R-:W-:-:S07]  /*58e0*/  FADD.FTZ R32, R14, R43 ;  /* 0x0000002b0e207221 */ /* 0x001fce0000010000 */
[----:B------:R-:W0:Y:S01]  /*58f0*/  MUFU.EX2 R73, R73 ;  /* 0x0000004900497308 */ /* 0x000e220000000800 */
[----:B-1----:R-:W-:-:S07]  /*5900*/  FADD.FTZ R33, R15, R32 ;  /* 0x000000200f217221 */ /* 0x002fce0000010000 */
[----:B------:R-:W1:Y:S01]  /*5910*/  MUFU.EX2 R21, R21 ;  /* 0x0000001500157308 */ /* 0x000e620000000800 */
[----:B--2---:R-:W-:-:S07]  /*5920*/  FADD.FTZ R32, R20, R33 ;  /* 0x0000002114207221 */ /* 0x004fce0000010000 */
[----:B------:R-:W2:Y:S01]  /*5930*/  MUFU.EX2 R56, R56 ;  /* 0x0000003800387308 */ /* 0x000ea20000000800 */
[C---:B0-----:R-:W-:Y:S01]  /*5940*/  FADD.FTZ R32, R73.reuse, R32 ;  /* 0x0000002049207221 */ /* 0x041fe20000010000 */
[----:B------:R-:W-:-:S04]  /*5950*/  F2FP.SATFINITE.E4M3.F32.PACK_AB_MERGE_C R20, R73, R20, RZ ;  /* 0x000000144914723e */ /* 0x000fc800048070ff */
[----:B------:R-:W-:Y:S02]  /*5960*/  F2FP.SATFINITE.E4M3.F32.PACK_AB_MERGE_C R151, R15, R14, R20 ;  /* 0x0000000e0f97723e */ /* 0x000fe40004807014 */
[----:B------:R-:W0:Y:S01]  /*5970*/  MUFU.EX2 R57, R57 ;  /* 0x0000003900397308 */ /* 0x000e220000000800 */
[----:B-1----:R-:W-:-:S07]  /*5980*/  FADD.FTZ R33, R21, R32 ;  /* 0x0000002015217221 */ /* 0x002fce0000010000 */
[----:B------:R-:W1:Y:S01]  /*5990*/  MUFU.EX2 R50, R50 ;  /* 0x0000003200327308 */ /* 0x000e620000000800 */
[----:B--2---:R-:W-:-:S07]  /*59a0*/  FADD.FTZ R32, R56, R33 ;  /* 0x0000002138207221 */ /* 0x004fce0000010000 */
[----:B------:R-:W2:Y:S01]  /*59b0*/  MUFU.EX2 R72, R72 ;  /* 0x0000004800487308 */ /* 0x000ea20000000800 */
[----:B0-----:R-:W-:-:S07]  /*59c0*/  FADD.FTZ R33, R57, R32 ;  /* 0x0000002039217221 */ /* 0x001fce0000010000 */
[----:B------:R-:W0:Y:S01]  /*59d0*/  MUFU.EX2 R48, R48 ;  /* 0x0000003000307308 */ /* 0x000e220000000800 */
[----:B-1----:R-:W-:-:S07]  /*59e0*/  F2FP.SATFINITE.E4M3.F32.PACK_AB_MERGE_C R146, R50, R49, RZ ;  /* 0x000000313292723e */ /* 0x002fce00048070ff */
[----:B------:R-:W1:Y:S01]  /*59f0*/  MUFU.EX2 R58, R58 ;  /* 0x0000003a003a7308 */ /* 0x000e620000000800 */
[C---:B--2---:R-:W-:Y:S01]  /*5a00*/  FADD.FTZ R33, R72.reuse, R33 ;  /* 0x0000002148217221 */ /* 0x044fe20000010000 */
[----:B------:R-:W-:-:S04]  /*5a10*/  F2FP.SATFINITE.E4M3.F32.PACK_AB_MERGE_C R57, R72, R57, RZ ;  /* 0x000000394839723e */ /* 0x000fc800048070ff */
[----:B------:R-:W-:Y:S02]  /*5a20*/  F2FP.SATFINITE.E4M3.F32.PACK_AB_MERGE_C R145, R56, R21, R57 ;  /* 0x000000153891723e */ /* 0x000fe40004807039 */
[----:B------:R-:W2:Y:S01]  /*5a30*/  MUFU.EX2 R59, R59 ;  /* 0x0000003b003b7308 */ /* 0x000ea20000000800 */
[----:B0-----:R-:W-:Y:S01]  /*5a40*/  F2FP.SATFINITE.E4M3.F32.PACK_AB_MERGE_C R146, R48, R39, R146 ;  /* 0x000000273092723e */ /* 0x001fe20004807092 */
[----:B------:R-:W-:-:S04]  /*5a50*/  FADD.FTZ R39, R39, R38 ;  /* 0x0000002627277221 */ /* 0x000fc80000010000 */
[----:B------:R-:W-:Y:S02]  /*5a60*/  FADD.FTZ R48, R48, R39 ;  /* 0x0000002730307221 */ /* 0x000fe40000010000 */
[----:B------:R-:W0:Y:S01]  /*5a70*/  MUFU.EX2 R60, R60 ;  /* 0x0000003c003c7308 */ /* 0x000e220000000800 */
[----:B-1----:R-:W-:Y:S01]  /*5a80*/  FADD.FTZ R6, R58, R33 ;  /* 0x000000213a067221 */ /* 0x002fe20000010000 */
[----:B------:R-:W-:-:S04]  /*5a90*/  FADD.FTZ R49, R49, R48 ;  /* 0x0000003031317221 */ /* 0x000fc80000010000 */
[----:B------:R-:W-:Y:S02]  /*5aa0*/  FADD.FTZ R50, R50, R49 ;  /* 0x0000003132327221 */ /* 0x000fe40000010000 */
        /* <DEDUP_REMOVED lines=10> */
[----:B------:R-:W-:Y:S01]  /*5b50*/  MUFU.EX2 R65, R65 ;  /* 0x0000004100417308 */ /* 0x000fe20000000800 */
[----:B0-----:R-:W-:Y:S01]  /*5b60*/  F2FP.SATFINITE.E4M3.F32.PACK_AB_MERGE_C R140, R52, R51, R32 ;  /* 0x00000033348c723e */ /* 0x001fe20004807020 */
[----:B------:R-:W-:-:S04]  /*5b70*/  FADD.FTZ R51, R51, R50 ;  /* 0x0000003233337221 */ /* 0x000fc80000010000 */
[----:B------:R-:W-:Y:S02]  /*5b80*/  FADD.FTZ R52, R52, R51 ;  /* 0x0000003334347221 */ /* 0x000fe40000010000 */
[----:B------:R-:W0:Y:S01]  /*5b90*/  MUFU.EX2 R66, R66 ;  /* 0x0000004200427308 */ /* 0x000e220000000800 */
[----:B-1----:R-:W-:Y:S01]  /*5ba0*/  FADD.FTZ R6, R40, R7 ;  /* 0x0000000728067221 */ /* 0x002fe20000010000 */
[----:B------:R-:W-:-:S04]  /*5bb0*/  FADD.FTZ R53, R53, R52 ;  /* 0x0000003435357221 */ /* 0x000fc80000010000 */
[----:B------:R-:W-:Y:S02]  /*5bc0*/  FADD.FTZ R54, R54, R53 ;  /* 0x0000003536367221 */ /* 0x000fe40000010000 */
[----:B------:R-:W1:Y:S08]  /*5bd0*/  MUFU.EX2 R19, R19 ;  /* 0x0000001300137308 */ /* 0x000e700000000800 */
[----:B------:R-:W-:Y:S01]  /*5be0*/  MUFU.EX2 R55, R55 ;  /* 0x0000003700377308 */ /* 0x000fe20000000800 */
[----:B0-----:R-:W-:-:S07]  /*5bf0*/  F2FP.SATFINITE.E4M3.F32.PACK_AB_MERGE_C R7, R66, R65, RZ ;  /* 0x000000414207723e */ /* 0x001fce00048070ff */
[----:B------:R-:W0:Y:S01]  /*5c00*/  MUFU.EX2 R64, R64 ;  /* 0x0000004000407308 */ /* 0x000e220000000800 */
[----:B-1----:R-:W-:-:S07]  /*5c10*/  FADD.FTZ R6, R19, R6 ;  /* 0x0000000613067221 */ /* 0x002fce0000010000 */
[----:B------:R-:W1:Y:S08]  /*5c20*/  MUFU.EX2 R41, R41 ;  /* 0x0000002900297308 */ /* 0x000e700000000800 */
        /* <DEDUP_REMOVED lines=9> */
[C---:B--2---:R-:W-:Y:S01]  /*5cc0*/  FADD.FTZ R7, R42.reuse, R7 ;  /* 0x000000072a077221 */ /* 0x044fe20000010000 */
[----:B------:R-:W-:-:S04]  /*5cd0*/  F2FP.SATFINITE.E4M3.F32.PACK_AB_MERGE_C R41, R42, R41, RZ ;  /* 0x000000292a29723e */ /* 0x000fc800048070ff */
[----:B------:R-:W-:Y:S02]  /*5ce0*/  F2FP.SATFINITE.E4M3.F32.PACK_AB_MERGE_C R141, R19, R40, R41 ;  /* 0x00000028138d723e */ /* 0x000fe40004807029 */
[----:B------:R-:W2:Y:S01]  /*5cf0*/  MUFU.EX2 R46, R46 ;  /* 0x0000002e002e7308 */ /* 0x000ea20000000800 */
[----:B0-----:R-:W-:-:S07]  /*5d00*/  FADD.FTZ R6, R34, R7 ;  /* 0x0000000722067221 */ /* 0x001fce0000010000 */
[----:B------:R-:W0:Y:S01]  /*5d10*/  MUFU.EX2 R47, R47 ;  /* 0x0000002f002f7308 */ /* 0x000e220000000800 */
[----:B-1----:R-:W-:-:S07]  /*5d20*/  FADD.FTZ R7, R31, R6 ;  /* 0x000000061f077221 */ /* 0x002fce0000010000 */
[----:B------:R-:W-:Y:S01]  /*5d30*/  MUFU.EX2 R69, R69 ;  /* 0x0000004500457308 */ /* 0x000fe20000000800 */
[----:B--2---:R-:W-:-:S07]  /*5d40*/  FADD.FTZ R6, R46, R7 ;  /* 0x000000072e067221 */ /* 0x004fce0000010000 */
[----:B------:R-:W1:Y:S01]  /*5d50*/  MUFU.EX2 R70, R70 ;  /* 0x0000004600467308 */ /* 0x000e620000000800 */
[C---:B0-----:R-:W-:Y:S01]  /*5d60*/  F2FP.SATFINITE.E4M3.F32.PACK_AB_MERGE_C R46, R47.reuse, R46, RZ ;  /* 0x0000002e2f2e723e */ /* 0x041fe200048070ff */
[----:B------:R-:W-:-:S03]  /*5d70*/  FADD.FTZ R47, R47, R6 ;  /* 0x000000062f2f7221 */ /* 0x000fc60000010000 */
[----:B------:R-:W-:-:S03]  /*5d80*/  F2FP.SATFINITE.E4M3.F32.PACK_AB_MERGE_C R143, R31, R34, R46 ;  /* 0x000000221f8f723e */ /* 0x000fc6000480702e */
[----:B------:R-:W-:Y:S08]  /*5d90*/  MUFU.EX2 R67, R67 ;  /* 0x0000004300437308 */ /* 0x000ff00000000800 */
[----:B------:R-:W0:Y:S01]  /*5da0*/  MUFU.EX2 R68, R68 ;  /* 0x0000004400447308 */ /* 0x000e220000000800 */
[----:B-1----:R-:W-:-:S07]  /*5db0*/  F2FP.SATFINITE.E4M3.F32.PACK_AB_MERGE_C R8, R70, R69, RZ ;  /* 0x000000454608723e */ /* 0x002fce00048070ff */
        /* <DEDUP_REMOVED lines=11> */
[----:B------:R-:W-:Y:S01]  /*5e70*/  MUFU.EX2 R75, R75 ;  /* 0x0000004b004b7308 */ /* 0x000fe20000000800 */
[----:B0-----:R-:W-:-:S07]  /*5e80*/  FADD.FTZ R6, R30, R7 ;  /* 0x000000071e067221 */ /* 0x001fce0000010000 */
[----:B------:R-:W0:Y:S01]  /*5e90*/  MUFU.EX2 R76, R76 ;  /* 0x0000004c004c7308 */ /* 0x000e220000000800 */
[C---:B-1----:R-:W-:Y:S01]  /*5ea0*/  F2FP.SATFINITE.E4M3.F32.PACK_AB_MERGE_C R30, R23.reuse, R30, RZ ;  /* 0x0000001e171e723e */ /* 0x042fe200048070ff */
[----:B------:R-:W-:-:S03]  /*5eb0*/  FADD.FTZ R23, R23, R6 ;  /* 0x0000000617177221 */ /* 0x000fc60000010000 */
[----:B------:R-:W-:-:S03]  /*5ec0*/  F2FP.SATFINITE.E4M3.F32.PACK_AB_MERGE_C R137, R27, R26, R30 ;  /* 0x0000001a1b89723e */ /* 0x000fc6000480701e */
[----:B------:R-:W-:Y:S08]  /*5ed0*/  MUFU.EX2 R71, R71 ;  /* 0x0000004700477308 */ /* 0x000ff00000000800 */
[----:B------:R-:W1:Y:S01]  /*5ee0*/  MUFU.EX2 R74, R74 ;  /* 0x0000004a004a7308 */ /* 0x000e620000000800 */
[----:B0-----:R-:W-:-:S07]  /*5ef0*/  F2FP.SATFINITE.E4M3.F32.PACK_AB_MERGE_C R8, R76, R75, RZ ;  /* 0x0000004b4c08723e */ /* 0x001fce00048070ff */
[----:B------:R-:W0:Y:S08]  /*5f00*/  MUFU.EX2 R24, R24 ;  /* 0x0000001800187308 */ /* 0x000e300000000800 */
[----:B------:R-:W2:Y:S01]  /*5f10*/  MUFU.EX2 R25, R25 ;  /* 0x0000001900197308 */ /* 0x000ea20000000800 */
[----:B-1----:R-:W-:Y:S01]  /*5f20*/  F2FP.SATFINITE.E4M3.F32.PACK_AB_MERGE_C R138, R74, R71, R8 ;  /* 0x000000474a8a723e */ /* 0x002fe20004807008 */
[----:B------:R-:W-:-:S04]  /*5f30*/  FADD.FTZ R71, R71, R70 ;  /* 0x0000004647477221 */ /* 0x000fc80000010000 */
[----:B------:R-:W-:Y:S02]  /*5f40*/  FADD.FTZ R74, R74, R71 ;  /* 0x000000474a4a7221 */ /* 0x000fe40000010000 */
[----:B------:R-:W1:Y:S01]  /*5f50*/  MUFU.EX2 R28, R28 ;  /* 0x0000001c001c7308 */ /* 0x000e620000000800 */
[----:B0-----:R-:W-:Y:S01]  /*5f60*/  FADD.FTZ R6, R24, R23 ;  /* 0x0000001718067221 */ /* 0x001fe20000010000 */
[----:B------:R-:W-:-:S06]  /*5f70*/  FADD.FTZ R75, R75, R74 ;  /* 0x0000004a4b4b7221 */ /* 0x000fcc0000010000 */
[----:B------:R-:W0:Y:S01]  /*5f80*/  MUFU.EX2 R3, R3 ;  /* 0x0000000300037308 */ /* 0x000e220000000800 */
[----:B--2---:R-:W-:-:S04]  /*5f90*/  FADD.FTZ R7, R25, R6 ;  /* 0x0000000619077221 */ /* 0x004fc80000010000 */
[----:B-1----:R-:W-:Y:S01]  /*5fa0*/  FADD.FTZ R6, R28, R7 ;  /* 0x000000071c067221 */ /* 0x002fe20000010000 */
[----:B------:R-:W-:Y:S01]  /*5fb0*/  FADD.FTZ R7, R76, R75 ;  /* 0x0000004b4c077221 */ /* 0x000fe20000010000 */
[C---:B0-----:R-:W-:Y:S02]  /*5fc0*/  F2FP.SATFINITE.E4M3.F32.PACK_AB_MERGE_C R8, R3.reuse, R28, RZ ;  /* 0x0000001c0308723e */ /* 0x041fe400048070ff */
[----:B------:R-:W-:Y:S01]  /*5fd0*/  FADD.FTZ R6, R3, R6 ;  /* 0x0000000603067221 */ /* 0x000fe20000010000 */
[----:B------:R-:W-:Y:S01]  /*5fe0*/  VIADD R3, R18, 0xfffffffe ;  /* 0xfffffffe12037836 */ /* 0x000fe20000000000 */
[----:B------:R-:W-:Y:S01]  /*5ff0*/  F2FP.SATFINITE.E4M3.F32.PACK_AB_MERGE_C R139, R25, R24, R8 ;  /* 0x00000018198b723e */ /* 0x000fe20004807008 */
[----:B------:R-:W-:Y:S06]  /*6000*/  @P1 BRA `(.L_x_669) ;  /* 0x0000000000441947 */ /* 0x000fec0003800000 */
        /* <DEDUP_REMOVED lines=10> */
.L_x_670:
[----:B------:R-:W-:-:S11]  /*60b0*/  UISETP.NE.AND UP2, UPT, UR5, 0x1, UPT ;  /* 0x000000010500788c */ /* 0x000fd6000bf45270 */
[----:B------:R-:W-:Y:S02]  /*60c0*/  @UP2 ULDC.64 UR12, c[0x0][0x9e8] ;  /* 0x00027a00000c2ab9 */ /* 0x000fe40000000a00 */
[----:B------:R-:W-:-:S04]  /*60d0*/  UIMAD.WIDE.U32 UR10, UR7, UR12, URZ ;  /* 0x0000000c070a72a5 */ /* 0x000fc8000f8e003f */
[----:B------:R-:W-:-:S12]  /*60e0*/  @UP2 USHF.R.U32.HI UR7, URZ, UR13, UR11 ;  /* 0x0000000d3f072299 */ /* 0x000fd8000801160b */
.L_x_671:
[----:B------:R-:W-:-:S04]  /*60f0*/  UIMAD UR5, UR7, UR5, UR5 ;  /* 0x00000005070572a4 */ /* 0x000fc8000f8e0205 */
[----:B------:R-:W-:-:S04]  /*6100*/  UISETP.LT.AND UP2, UPT, UR4, UR5, UPT ;  /* 0x000000050400728c */ /* 0x000fc8000bf41270 */
[----:B------:R-:W-:-:S12]  /*6110*/  USEL UR4, UR4, UR5, UP2 ;  /* 0x0000000504047287 */ /* 0x000fd80009000000 */
.L_x_669:
[----:B------:R-:W-:Y:S01]  /*6120*/  UIMAD.WIDE UR4, UR4, 0x66666667, URZ ;  /* 0x66666667040478a5 */ /* 0x000fe2000f8e023f */
[----:B------:R0:W-:Y:S01]  /*6130*/  STL [R1+0x4], RZ ;  /* 0x000004ff01007387 */ /* 0x0001e20000100800 */
[----:B------:R-:W1:Y:S01]  /*6140*/  S2UR UR7, SR_CgaCtaId ;  /* 0x00000000000779c3 */ /* 0x000e620000008800 */
[----:B------:R-:W-:Y:S01]  /*6150*/  CS2R R8, SRZ ;  /* 0x0000000000087805 */ /* 0x000fe2000001ff00 */
[----:B------:R-:W-:Y:S01]  /*6160*/  USHF.R.U32.HI UR4, URZ, 0x1f, UR5 ;  /* 0x0000001f3f047899 */ /* 0x000fe20008011605 */
[----:B------:R0:W-:Y:S01]  /*6170*/  STL [R1], RZ ;  /* 0x000000ff01007387 */ /* 0x0001e20000100800 */
[----:B------:R-:W-:Y:S02]  /*6180*/  CS2R R10, SRZ ;  /* 0x00000000000a7805 */ /* 0x000fe4000001ff00 */
[----:B------:R-:W-:Y:S01]  /*6190*/  CS2R R12, SRZ ;  /* 0x00000000000c7805 */ /* 0x000fe2000001ff00 */
[----:B------:R-:W-:Y:S01]  /*61a0*/  ULEA.HI.SX32 UR4, UR5, UR4, 0x1a ;  /* 0x0000000405047291 */ /* 0x000fe2000f8fd23f */
[----:B------:R0:W-:Y:S01]  /*61b0*/  STL [R1+0x28], RZ ;  /* 0x000028ff01007387 */ /* 0x0001e20000100800 */
[----:B------:R-:W-:Y:S01]  /*61c0*/  CS2R R14, SRZ ;  /* 0x00000000000e7805 */ /* 0x000fe2000001ff00 */
[----:B------:R-:W-:Y:S01]  /*61d0*/  UMOV UR5, URZ ;  /* 0x0000003f00057c82 */ /* 0x000fe20008000000 */
[----:B------:R-:W-:Y:S01]  /*61e0*/  UISETP.LT.AND UP2, UPT, UR45, UR4, UPT ;  /* 0x000000042d00728c */ /* 0x000fe2000bf41270 */
[----:B------:R0:W-:Y:S01]  /*61f0*/  STL [R1+0x24], RZ ;  /* 0x000024ff01007387 */ /* 0x0001e20000100800 */
[----:B------:R-:W-:-:S02]  /*6200*/  CS2R R18, SRZ ;  /* 0x0000000000127805 */ /* 0x000fc4000001ff00 */
[----:B------:R-:W-:Y:S01]  /*6210*/  CS2R R20, SRZ ;  /* 0x0000000000147805 */ /* 0x000fe2000001ff00 */
[----:B------:R-:W-:Y:S01]  /*6220*/  USEL UR23, UR45, UR4, !UP2 ;  /* 0x000000042d177287 */ /* 0x000fe2000d000000 */
[----:B------:R0:W-:Y:S01]  /*6230*/  STL [R1+0x20], RZ ;  /* 0x000020ff01007387 */ /* 0x0001e20000100800 */
[----:B------:R-:W-:Y:S01]  /*6240*/  CS2R R156, SRZ ;  /* 0x00000000009c7805 */ /* 0x000fe2000001ff00 */
[----:B------:R-:W-:Y:S02]  /*6250*/  UMOV UR4, URZ ;  /* 0x0000003f00047c82 */ /* 0x000fe40008000000 */
[----:B------:R0:W-:Y:S01]  /*6260*/  STL [R1+0x1c], RZ ;  /* 0x00001cff01007387 */ /* 0x0001e20000100800 */
[----:B------:R-:W-:-:S03]  /*6270*/  ISETP.GE.AND P1, PT, R3, UR23, PT ;  /* 0x0000001703007c0c */ /* 0x000fc6000bf26270 */
[----:B------:R0:W-:Y:S04]  /*6280*/  STL [R1+0x18], RZ ;  /* 0x000018ff01007387 */ /* 0x0001e80000100800 */
        /* <DEDUP_REMOVED lines=10> */
[----:B------:R0:W-:Y:S01]  /*6330*/  STL [R1+0x2c], RZ ;  /* 0x00002cff01007387 */ /* 0x0001e20000100800 */
[----:B-1----:R-:W-:Y:S05]  /*6340*/  @!P1 BRA `(.L_x_672) ;  /* 0x0000004c00289947 */ /* 0x002fea0003800000 */
        /* <DEDUP_REMOVED lines=18> */
[----:B------:R-:W-:Y:S01]  /*6470*/  ULDC UR16, c[0x0][0x9e4] ;  /* 0x0002790000107ab9 */ /* 0x000fe20000000800 */
[----:B------:R-:W-:Y:S01]  /*6480*/  ULDC UR18, c[0x0][0x288] ;  /* 0x0000a20000127ab9 */ /* 0x000fe20000000800 */
[----:B------:R-:W-:Y:S01]  /*6490*/  ULDC UR21, c[0x0][0x2f0] ;  /* 0x0000bc0000157ab9 */ /* 0x000fe20000000800 */
[----:B------:R-:W-:Y:S01]  /*64a0*/  ULDC UR17, c[0x0][0x988] ;  /* 0x0002620000117ab9 */ /* 0x000fe20000000800 */
[----:B------:R-:W-:-:S05]  /*64b0*/  ULDC UR19, c[0x0][0x9e0] ;  /* 0x0002780000137ab9 */ /* 0x000fca0000000800 */
.L_x_690:
[----:B------:R-:W-:-:S04]  /*64c0*/  UIADD3 UR4, UR24, 0x1, URZ ;  /* 0x0000000118047890 */ /* 0x000fc8000fffe03f */
[----:B------:R-:W-:-:S04]  /*64d0*/  UISETP.NE.AND UP2, UPT, UR4, 0x2, UPT ;  /* 0x000000020400788c */ /* 0x000fc8000bf45270 */
[----:B------:R-:W-:Y:S02]  /*64e0*/  USEL UR5, URZ, 0x1, UP2 ;  /* 0x000000013f057887 */ /* 0x000fe40009000000 */
[----:B------:R-:W-:Y:S02]  /*64f0*/  USEL UR4, UR4, URZ, UP2 ;  /* 0x0000003f04047287 */ /* 0x000fe40009000000 */
[----:B------:R-:W-:Y:S01]  /*6500*/  ULOP3.LUT UR5, UR25, UR5, URZ, 0x3c, !UPT ;  /* 0x0000000519057292 */ /* 0x000fe2000f8e3c3f */
[----:B------:R-:W-:Y:S11]  /*6510*/  @!P0 BRA `(.L_x_673) ;  /* 0x0000000000048947 */ /* 0x000ff60003800000 */
[----:B------:R-:W-:Y:S01]  /*6520*/  BPT.TRAP 0x1 ;  /* 0x000000040000795c */ /* 0x000fe20000300000 */
.L_x_673:
[----:B------:R-:W-:Y:S01]  /*6530*/  ULEA UR22, UR4, UR46, 0x3 ;  /* 0x0000002e04167291 */ /* 0x000fe2000f8e183f */
[----:B------:R-:W-:-:S05]  /*6540*/  IMAD.U32 R8, RZ, RZ, UR5 ;  /* 0x00000005ff087e24 */ /* 0x000fca000f8e00ff */
[----:B------:R-:W-:-:S04]  /*6550*/  SHF.L.U32 R8, R8, 0x1f, RZ ;  /* 0x0000001f08087819 */ /* 0x000fc800000006ff */
[----:B------:R1:W2:Y:S01]  /*6560*/  SYNCS.PHASECHK.TRANS64.TRYWAIT P1, [UR22+0x12430], R8 ;  /* 0x01243008ff0075a7 */ /* 0x0002a20008020156 */
[----:B------:R-:W-:Y:S05]  /*6570*/  @!P0 BRA `(.L_x_674) ;  /* 0x0000000000048947 */ /* 0x000fea0003800000 */
[----:B------:R-:W-:Y:S01]  /*6580*/  BPT.TRAP 0x1 ;  /* 0x000000040000795c */ /* 0x000fe20000300000 */
.L_x_674:
[----:B--2---:R-:W-:Y:S05]  /*6590*/  @P1 BRA `(.L_x_675) ;  /* 0x0000000000081947 */ /* 0x004fea0003800000 */
[----:B------:R-:W2:Y:S02]  /*65a0*/  SYNCS.PHASECHK.TRANS64.TRYWAIT P1, [UR22+0x12430], R8 ;  /* 0x01243008ff0075a7 */ /* 0x000ea40008020156 */
[----:B--2---:R-:W-:Y:S05]  /*65b0*/  @!P1 BRA `(.L_x_676) ;  /* 0x0000012000e09947 */ /* 0x004fea0003800000 */
.L_x_675:
[----:B------:R-:W-:Y:S01]  /*65c0*/  UIMAD UR26, UR4, 0x280, UR6 ;  /* 0x00000280041a78a4 */ /* 0x000fe2000f8e0206 */
[----:B------:R-:W-:Y:S01]  /*65d0*/  WARPGROUP.ARRIVE ;  /* 0x00000000000079c5 */ /* 0x000fe20000000000 */
[----:B------:R-:W-:Y:S01]  /*65e0*/  UMOV UR39, 0x80000020 ;  /* 0x8000002000277882 */ /* 0x000fe20000000000 */
[----:B------:R-:W-:Y:S01]  /*65f0*/  UMOV UR12, UR36 ;  /* 0x00000024000c7c82 */ /* 0x000fe20008000000 */
[----:B------:R-:W-:Y:S02]  /*6600*/  UIADD3 UR10, UR26, 0x80, URZ ;  /* 0x000000801a0a7890 */ /* 0x000fe4000fffe03f */
[----:B------:R-:W-:Y:S02]  /*6610*/  UIADD3 UR14, UR26, 0x100, URZ ;  /* 0x000001001a0e7890 */ /* 0x000fe4000fffe03f */
[----:B------:R-:W-:Y:S01]  /*6620*/  UMOV UR38, UR26 ;  /* 0x0000001a00267c82 */ /* 0x000fe20008000000 */
[----:B------:R-:W-:Y:S01]  /*6630*/  UMOV UR13, UR37 ;  /* 0x00000025000d7c82 */ /* 0x000fe20008000000 */
[----:B------:R-:W-:Y:S01]  /*6640*/  QGMMA.64x32x32.F32.E4M3.E4M3 R120, gdesc[UR36], RZ, !UPT, gsb0 ;  /* 0x00600000247879f3 */ /* 0x000fe2000c0008ff */
[----:B------:R-:W-:Y:S01]  /*6650*/  UMOV UR38, UR10 ;  /* 0x0000000a00267c82 */ /* 0x000fe20008000000 */
[----:B------:R-:W-:Y:S01]  /*6660*/  UMOV UR39, 0x80000020 ;  /* 0x8000002000277882 */ /* 0x000fe20000000000 */
[----:B------:R-:W-:Y:S01]  /*6670*/  UMOV UR15, 0x80000020 ;  /* 0x80000020000f7882 */ /* 0x000fe20000000000 */
[----:B------:R-:W-:-:S02]  /*6680*/  UIADD3 UR11, UR26, 0x180, URZ ;  /* 0x000001801a0b7890 */ /* 0x000fc4000fffe03f */
[----:B------:R-:W-:Y:S02]  /*6690*/  UIADD3 UR10, UR26, 0x200, URZ ;  /* 0x000002001a0a7890 */ /* 0x000fe4000fffe03f */
[----:B------:R-:W-:Y:S02]  /*66a0*/  UIADD3 UR27, UR26, 0x102, URZ ;  /* 0x000001021a1b7890 */ /* 0x000fe4000fffe03f */
[----:B------:R-:W-:Y:S01]  /*66b0*/  UIADD3 UR28, UR26, 0x182, URZ ;  /* 0x000001821a1c7890 */ /* 0x000fe2000fffe03f */
        /* <DEDUP_REMOVED lines=18> */
[----:B------:R-:W-:Y:S02]  /*67e0*/  UIADD3 UR10, UR26, 0x2, URZ ;  /* 0x000000021a0a7890 */ /* 0x000fe4000fffe03f */
[----:B------:R-:W-:Y:S01]  /*67f0*/  UIADD3 UR26, UR26, 0x202, URZ ;  /* 0x000002021a1a7890 */ /* 0x000fe2000fffe03f */
        /* <DEDUP_REMOVED lines=8> */
[----:B------:R-:W-:Y:S01]  /*6880*/  UMOV UR14, UR27 ;  /* 0x0000001b000e7c82 */ /* 0x000fe20008000000 */
        /* <DEDUP_REMOVED lines=19> */
.L_x_677:
[----:B------:R-:W-:Y:S01]  /*69c0*/  ULEA UR13, UR24, UR46, 0x3 ;  /* 0x0000002e180d7291 */ /* 0x000fe2000f8e183f */
[----:B-12---:R-:W-:-:S05]  /*69d0*/  IMAD.U32 R8, RZ, RZ, UR25 ;  /* 0x00000019ff087e24 */ /* 0x006fca000f8e00ff */
[----:B------:R-:W-:-:S04]  /*69e0*/  SHF.L.U32 R8, R8, 0x1f, RZ ;  /* 0x0000001f08087819 */ /* 0x000fc800000006ff */
[----:B------:R1:W2:Y:S01]  /*69f0*/  SYNCS.PHASECHK.TRANS64.TRYWAIT P1, [UR13+0x12450], R8 ;  /* 0x01245008ff0075a7 */ /* 0x0002a2000802014d */
[----:B------:R-:W-:Y:S05]  /*6a00*/  @!P0 BRA `(.L_x_678) ;  /* 0x0000000000048947 */ /* 0x000fea0003800000 */
[----:B------:R-:W-:Y:S01]  /*6a10*/  BPT.TRAP 0x1 ;  /* 0x000000040000795c */ /* 0x000fe20000300000 */
.L_x_678:
        /* <DEDUP_REMOVED lines=20> */
[----:B------:R-:W-:-:S07]  /*6b60*/  FMUL.FTZ R124, R0, R107 ;  /* 0x0000006b007c7220 */ /* 0x000fce0000410000 */
[----:B------:R-:W4:Y:S08]  /*6b70*/  MUFU.TANH R10, R10 ;  /* 0x0000000a000a7308 */ /* 0x000f300000002400 */
        /* <DEDUP_REMOVED lines=16> */
[----:B------:R-:W0:Y:S01]  /*6c80*/  MUFU.TANH R106, R106 ;  /* 0x0000006a006a7308 */ /* 0x000e220000002400 */
[----:B--234-:R-:W-:Y:S05]  /*6c90*/  @P1 BRA `(.L_x_679) ;  /* 0x0000000000081947 */ /* 0x01cfea0003800000 */
[----:B------:R-:W2:Y:S02]  /*6ca0*/  SYNCS.PHASECHK.TRANS64.TRYWAIT P1, [UR13+0x12450], R8 ;  /* 0x01245008ff0075a7 */ /* 0x000ea4000802014d */
[----:B--2---:R-:W-:Y:S05]  /*6cb0*/  @!P1 BRA `(.L_x_680) ;  /* 0x0000011c00389947 */ /* 0x004fea0003800000 */
.L_x_679:
[----:B------:R-:W-:Y:S01]  /*6cc0*/  UIADD3 UR10, UR46, 0x200, URZ ;  /* 0x000002002e0a7890 */ /* 0x000fe2000fffe03f */
[----:B------:R-:W3:Y:S01]  /*6cd0*/  LDL R130, [R1+0x48] ;  /* 0x0000480001827983 */ /* 0x000ee20000100800 */
[----:B------:R-:W-:Y:S01]  /*6ce0*/  WARPGROUP.ARRIVE ;  /* 0x00000000000079c5 */ /* 0x000fe20000000000 */
[----:B------:R-:W-:Y:S01]  /*6cf0*/  UMOV UR11, 0xc0000010 ;  /* 0xc0000010000b7882 */ /* 0x000fe20000000000 */
[----:B------:R-:W-:-:S04]  /*6d00*/  USHF.R.U32.HI UR10, URZ, 0x4, UR10 ;  /* 0x000000043f0a7899 */ /* 0x000fc8000801160a */
[----:B------:R-:W4:Y:S01]  /*6d10*/  S2R R129, SR_TID.X ;  /* 0x0000000000817919 */ /* 0x000f220000002100 */
[C---:B--2---:R-:W-:Y:S01]  /*6d20*/  FMUL.FTZ R107, R0.reuse, R108 ;  /* 0x0000006c006b7220 */ /* 0x044fe20000410000 */
[C---:B------:R-:W-:Y:S01]  /*6d30*/  FMUL.FTZ R108, R0.reuse, R109 ;  /* 0x0000006d006c7220 */ /* 0x040fe20000410000 */
[----:B------:R-:W-:Y:S01]  /*6d40*/  ULOP3.LUT UR10, UR10, 0x3fff, URZ, 0xc0, !UPT ;  /* 0x00003fff0a0a7892 */ /* 0x000fe2000f8ec03f */
[C---:B------:R-:W-:Y:S01]  /*6d50*/  FMUL.FTZ R109, R0.reuse, R110 ;  /* 0x0000006e006d7220 */ /* 0x040fe20000410000 */
[C---:B------:R-:W-:Y:S01]  /*6d60*/  FMUL.FTZ R110, R0.reuse, R111 ;  /* 0x0000006f006e7220 */ /* 0x040fe20000410000 */
[C---:B------:R-:W-:Y:S01]  /*6d70*/  FMUL.FTZ R111, R0.reuse, R112 ;  /* 0x00000070006f7220 */ /* 0x040fe20000410000 */
[----:B------:R-:W-:Y:S01]  /*6d80*/  ULOP3.LUT UR10, UR10, 0x10000, URZ, 0xfc, !UPT ;  /* 0x000100000a0a7892 */ /* 0x000fe2000f8efc3f */
[----:B------:R-:W-:Y:S01]  /*6d90*/  PLOP3.LUT P1, PT, PT, PT, UP0, 0x80, 0x0 ;  /* 0x000000000000781c */ /* 0x000fe20003f2f008 */
[C---:B------:R-:W-:Y:S01]  /*6da0*/  FMUL.FTZ R112, R0.reuse, R113 ;  /* 0x0000007100707220 */ /* 0x040fe20000410000 */
[C---:B------:R-:W-:Y:S01]  /*6db0*/  FMUL.FTZ R113, R0.reuse, R114 ;  /* 0x0000007200717220 */ /* 0x040fe20000410000 */
[----:B------:R-:W-:Y:S01]  /*6dc0*/  UIMAD UR12, UR24, 0x280, UR10 ;  /* 0x00000280180c78a4 */ /* 0x000fe2000f8e020a */
[C---:B------:R-:W-:Y:S01]  /*6dd0*/  FMUL.FTZ R114, R0.reuse, R115 ;  /* 0x0000007300727220 */ /* 0x040fe20000410000 */
[C---:B------:R-:W-:Y:S01]  /*6de0*/  FMUL.FTZ R115, R0.reuse, R116 ;  /* 0x0000007400737220 */ /* 0x040fe20000410000 */
[C---:B------:R-:W-:Y:S01]  /*6df0*/  FMUL.FTZ R116, R0.reuse, R117 ;  /* 0x0000007500747220 */ /* 0x040fe20000410000 */
[----:B------:R-:W-:Y:S01]  /*6e00*/  PLOP3.LUT P2, PT, PT, PT, UP0, 0x80, 0x0 ;  /* 0x000000000000781c */ /* 0x000fe20003f4f008 */
[C---:B------:R-:W-:Y:S01]  /*6e10*/  FMUL.FTZ R117, R0.reuse, R118 ;  /* 0x0000007600757220 */ /* 0x040fe20000410000 */
[C---:B------:R-:W-:Y:S01]  /*6e20*/  FMUL.FTZ R118, R0.reuse, R119 ;  /* 0x0000007700767220 */ /* 0x040fe20000410000 */
[----:B------:R-:W-:Y:S01]  /*6e30*/  UMOV UR10, UR12 ;  /* 0x0000000c000a7c82 */ /* 0x000fe20008000000 */
[C---:B------:R-:W-:Y:S01]  /*6e40*/  FMUL.FTZ R119, R0.reuse, R76 ;  /* 0x0000004c00777220 */ /* 0x040fe20000410000 */
[----:B------:R-:W-:Y:S01]  /*6e50*/  QGMMA.64x64x32.F32.E4M3.E4M3 R24, R152, gdesc[UR8], R24, gsb0 ;  /* 0x00e0000898187df3 */ /* 0x000fe20008000818 */
[----:B------:R-:W-:Y:S01]  /*6e60*/  UIADD3 UR10, UR12, 0x80, URZ ;  /* 0x000000800c0a7890 */ /* 0x000fe2000fffe03f */
[C---:B------:R-:W-:Y:S01]  /*6e70*/  FMUL.FTZ R76, R0.reuse, R78 ;  /* 0x0000004e004c7220 */ /* 0x040fe20000410000 */
[----:B------:R-:W-:Y:S01]  /*6e80*/  UMOV UR11, 0xc0000010 ;  /* 0xc0000010000b7882 */ /* 0x000fe20000000000 */
[C---:B------:R-:W-:Y:S01]  /*6e90*/  FMUL.FTZ R78, R0.reuse, R82 ;  /* 0x00000052004e7220 */ /* 0x040fe20000410000 */
[C---:B------:R-:W-:Y:S01]  /*6ea0*/  FMUL.FTZ R82, R0.reuse, R86 ;  /* 0x0000005600527220 */ /* 0x040fe20000410000 */
[C---:B------:R-:W-:Y:S01]  /*6eb0*/  FMUL.FTZ R86, R0.reuse, R56 ;  /* 0x0000003800567220 */ /* 0x040fe20000410000 */
[----:B------:R-:W-:Y:S01]  /*6ec0*/  IMAD.MOV.U32 R128, RZ, RZ, R22 ;  /* 0x000000ffff807224 */ /* 0x000fe200078e0016 */
[----:B-1----:R1:W2:Y:S01]  /*6ed0*/  MUFU.TANH R8, R124 ;  /* 0x0000007c00087308 */ /* 0x0022a20000002400 */
[C---:B------:R-:W-:Y:S01]  /*6ee0*/  FMUL.FTZ R125, R0.reuse, R60 ;  /* 0x0000003c007d7220 */ /* 0x040fe20000410000 */
[C---:B------:R-:W-:Y:S01]  /*6ef0*/  FMUL.FTZ R126, R0.reuse, R61 ;  /* 0x0000003d007e7220 */ /* 0x040fe20000410000 */
[C---:B------:R-:W-:Y:S01]  /*6f00*/  FMUL.FTZ R60, R0.reuse, R62 ;  /* 0x0000003e003c7220 */ /* 0x040fe20000410000 */
[----:B----4-:R-:W-:Y:S01]  /*6f10*/  LOP3.LUT R129, R129, 0x7f, RZ, 0xc0, !PT ;  /* 0x0000007f81817812 */ /* 0x010fe200078ec0ff */
[C---:B------:R-:W-:Y:S01]  /*6f20*/  FMUL.FTZ R61, R0.reuse, R63 ;  /* 0x0000003f003d7220 */ /* 0x040fe20000410000 */
[C---:B------:R-:W-:Y:S01]  /*6f30*/  FMUL.FTZ R62, R0.reuse, R64 ;  /* 0x00000040003e7220 */ /* 0x040fe20000410000 */
[C---:B------:R-:W-:Y:S01]  /*6f40*/  FMUL.FTZ R63, R0.reuse, R66 ;  /* 0x00000042003f7220 */ /* 0x040fe20000410000 */
[----:B------:R-:W-:Y:S01]  /*6f50*/  ISETP.NE.AND P3, PT, R129, RZ, PT ;  /* 0x000000ff8100720c */ /* 0x000fe20003f65270 */
[C---:B-1----:R-:W-:Y:S01]  /*6f60*/  FMUL.FTZ R124, R0.reuse, R77 ;  /* 0x0000004d007c7220 */ /* 0x042fe20000410000 */
[----:B------:R-:W-:Y:S01]  /*6f70*/  FMUL.FTZ R77, R0, R79 ;  /* 0x0000004f004d7220 */ /* 0x000fe20000410000 */
[----:B------:R-:W-:-:S02]  /*6f80*/  IMAD R129, R3, -0xa0, RZ ;  /* 0xffffff6003817824 */ /* 0x000fc400078e02ff */
[C---:B------:R-:W-:Y:S01]  /*6f90*/  FMUL.FTZ R79, R0.reuse, R83 ;  /* 0x00000053004f7220 */ /* 0x040fe20000410000 */
[C---:B------:R-:W-:Y:S01]  /*6fa0*/  FMUL.FTZ R83, R0.reuse, R87 ;  /* 0x0000005700537220 */ /* 0x040fe20000410000 */
[C---:B------:R-:W-:Y:S01]  /*6fb0*/  FMUL.FTZ R87, R0.reuse, R57 ;  /* 0x0000003900577220 */ /* 0x040fe20000410000 */
[----:B------:R-:W-:Y:S02]  /*6fc0*/  VIADD R57, R129, 0x1 ;  /* 0x0000000181397836 */ /* 0x000fe40000000000 */
        /* <DEDUP_REMOVED lines=32> */
[----:B------:R-:W1:Y:S08]  /*71d0*/  MUFU.TANH R107, R107 ;  /* 0x0000006b006b7308 */ /* 0x000e700000002400 */
[----:B------:R-:W4:Y:S08]  /*71e0*/  MUFU.TANH R108, R108 ;  /* 0x0000006c006c7308 */ /* 0x000f300000002400 */
[----:B------:R-:W0:Y:S01]  /*71f0*/  MUFU.TANH R109, R109 ;  /* 0x0000006d006d7308 */ /* 0x000e220000002400 */
[----:B------:R-:W-:-:S02]  /*7200*/  WARPGROUP.DEPBAR.LE gsb0, 0x0 ;  /* 0x00008000000079c5 */ /* 0x000fc40000010000 */
[----:B------:R-:W-:-:S05]  /*7210*/  WARPGROUP.ARRIVE ;  /* 0x00000000000079c5 */ /* 0x000fca0000000000 */
[----:B------:R-:W0:Y:S01]  /*7220*/  MUFU.TANH R110, R110 ;  /* 0x0000006e006e7308 */ /* 0x000e220000002400 */
[----:B------:R-:W-:Y:S01]  /*7230*/  QGMMA.64x64x32.F32.E4M3.E4M3 R24, R148, gdesc[UR8], R24, gsb0 ;  /* 0x00e0000894187df3 */ /* 0x000fe20008000818 */
[----:B------:R-:W-:Y:S01]  /*7240*/  UIADD3 UR10, UR12, 0x100, URZ ;  /* 0x000001000c0a7890 */ /* 0x000fe2000fffe03f */
[----:B------:R-:W-:-:S05]  /*7250*/  UMOV UR11, 0xc0000010 ;  /* 0xc0000010000b7882 */ /* 0x000fca0000000000 */
        /* <DEDUP_REMOVED lines=32> */
[----:B------:R-:W0:Y:S01]  /*7460*/  MUFU.TANH R102, R102 ;  /* 0x0000006600667308 */ /* 0x000e220000002400 */
[----:B---3--:R-:W-:-:S07]  /*7470*/  IMAD R70, R130, -0x2, R57 ;  /* 0xfffffffe82467824 */ /* 0x008fce00078e0239 */
[----:B------:R-:W3:Y:S01]  /*7480*/  MUFU.TANH R103, R103 ;  /* 0x0000006700677308 */ /* 0x000ee20000002400 */
[----:B------:R-:W-:-:S07]  /*7490*/  VIADD R67, R70, 0xffffffff ;  /* 0xffffffff46437836 */ /* 0x000fce0000000000 */
        /* <DEDUP_REMOVED lines=11> */
[----:B------:R-:W-:Y:S02]  /*7550*/  @UP0 ULDC UR10, c[0x0][0x44c] ;  /* 0x00011300000a0ab9 */ /* 0x000fe40000000800 */
[----:B------:R-:W-:Y:S01]  /*7560*/  @P1 IMAD.HI.U32 R56, R22, UR10, RZ ;  /* 0x0000000a16381c27 */ /* 0x000fe2000f8e00ff */
[----:B------:R-:W-:Y:S01]  /*7570*/  @UP0 ULDC UR10, c[0x0][0x450] ;  /* 0x00011400000a0ab9 */ /* 0x000fe20000000800 */
[----:B------:R-:W-:Y:S02]  /*7580*/  PLOP3.LUT P1, PT, PT, PT, UP1, 0x40, 0x0 ;  /* 0x000000000000781c */ /* 0x000fe40003f2e818 */
[----:B------:R-:W0:Y:S01]  /*7590*/  MUFU.TANH R80, R80 ;  /* 0x0000005000507308 */ /* 0x000e220000002400 */
[----:B------:R-:W-:Y:S01]  /*75a0*/  @P2 SHF.R.U32.HI R128, RZ, UR10, R56 ;  /* 0x0000000aff802c19 */ /* 0x000fe20008011638 */
[----:B------:R-:W-:-:S04]  /*75b0*/  IMAD.U32 R56, RZ, RZ, UR22 ;  /* 0x00000016ff387e24 */ /* 0x000fc8000f8e00ff */
[----:B------:R-:W5:Y:S01]  /*75c0*/  SHFL.IDX PT, R132, R128, RZ, 0x1c1f ;  /* 0x001c1fff80847589 */ /* 0x000f6200000e0000 */
[----:B------:R-:W-:Y:S01]  /*75d0*/  @!P3 VIADD R56, R56, 0x12440 ;  /* 0x000124403838b836 */ /* 0x000fe20000000000 */
[----:B------:R-:W0:Y:S04]  /*75e0*/  MUFU.TANH R81, R81 ;  /* 0x0000005100517308 */ /* 0x000e280000002400 */
[----:B------:R-:W-:-:S04]  /*75f0*/  @!P3 PRMT R56, RZ, 0x654, R56 ;  /* 0x00000654ff38b816 */ /* 0x000fc80000000038 */
        /* <DEDUP_REMOVED lines=8> */
[----:B------:R2:W-:Y:S05]  /*7680*/  @!P3 SYNCS.ARRIVE.TRANS64.RED.A1T0 RZ, [R56+URZ], RZ ;  /* 0x000000ff38ffb9a7 */ /* 0x0005ea000810043f */
[----:B------:R-:W0:Y:S01]  /*7690*/  MUFU.TANH R87, R87 ;  /* 0x0000005700577308 */ /* 0x000e220000002400 */
[----:B--2---:R-:W-:-:S07]  /*76a0*/  IMAD R56, R17, UR21, R70 ;  /* 0x0000001511387c24 */ /* 0x004fce000f8e0246 */
[----:B------:R-:W2:Y:S01]  /*76b0*/  MUFU.TANH R58, R58 ;  /* 0x0000003a003a7308 */ /* 0x000ea20000002400 */
[----:B------:R-:W-:-:S04]  /*76c0*/  VIADD R56, R56, -UR18 ;  /* 0x8000001238387c36 */ /* 0x000fc80008000000 */
[----:B------:R-:W-:-:S03]  /*76d0*/  VIADD R131, R56, UR19 ;  /* 0x0000001338837c36 */ /* 0x000fc60008000000 */
[----:B------:R-:W0:Y:S01]  /*76e0*/  MUFU.TANH R59, R59 ;  /* 0x0000003b003b7308 */ /* 0x000e220000002400 */
[----:B------:R-:W-:Y:S02]  /*76f0*/  VIADD R130, R56, UR20 ;  /* 0x0000001438827c36 */ /* 0x000fe40008000000 */
[--C-:B-----5:R-:W-:Y:S02]  /*7700*/  IMAD.IADD R71, R131, 0x1, R132.reuse ;  /* 0x0000000183477824 */ /* 0x120fe400078e0284 */
[----:B------:R-:W-:-:S03]  /*7710*/  IMAD.IADD R70, R130, 0x1, R132 ;  /* 0x0000000182467824 */ /* 0x000fc600078e0284 */
        /* <DEDUP_REMOVED lines=12> */
[----:B-1234-:R-:W-:Y:S05]  /*77e0*/  @P1 BRA `(.L_x_681) ;  /* 0x0000000000581947 */ /* 0x01efea0003800000 */
[----:B------:R-:W-:Y:S01]  /*77f0*/  IMAD R56, R17, UR21, R132 ;  /* 0x0000001511387c24 */ /* 0x000fe2000f8e0284 */
[----:B------:R-:W-:Y:S03]  /*7800*/  BSSY B0, `(.L_x_682) ;  /* 0x0000011000007945 */ /* 0x000fe60003800000 */
[----:B------:R-:W-:-:S05]  /*7810*/  VIADD R132, R56, -UR18 ;  /* 0x8000001238847c36 */ /* 0x000fca0008000000 */
[----:B------:R-:W-:-:S13]  /*7820*/  ISETP.GT.AND P1, PT, R132, -0x1, PT ;  /* 0xffffffff8400780c */ /* 0x000fda0003f24270 */
[----:B------:R-:W-:Y:S05]  /*7830*/  @P1 BRA `(.L_x_683) ;  /* 0x0000000000201947 */ /* 0x000fea0003800000 */
[----:B------:R-:W-:Y:S01]  /*7840*/  IMAD.U32 R134, RZ, RZ, UR16 ;  /* 0x00000010ff867e24 */ /* 0x000fe2000f8e00ff */
[----:B------:R-:W-:-:S04]  /*7850*/  LOP3.LUT R133, RZ, R132, RZ, 0x33, !PT ;  /* 0x00000084ff857212 */ /* 0x000fc800078e33ff */
[----:B------:R-:W-:-:S13]  /*7860*/  ISETP.NE.AND P1, PT, R134, 0x1, PT ;  /* 0x000000018600780c */ /* 0x000fda0003f25270 */
[----:B------:R-:W1:Y:S02]  /*7870*/  @P1 LDC.64 R56, c[0x0][0x9e8] ;  /* 0x00027a00ff381b82 */ /* 0x000e640000000a00 */
[----:B-1----:R-:W-:-:S05]  /*7880*/  @P1 IMAD.HI.U32 R56, R133, R56, RZ ;  /* 0x0000003885381227 */ /* 0x002fca00078e00ff */
[----:B------:R-:W-:-:S04]  /*7890*/  @P1 SHF.R.U32.HI R133, RZ, R57, R56 ;  /* 0x00000039ff851219 */ /* 0x000fc80000011638 */
[----:B------:R-:W-:Y:S01]  /*78a0*/  LOP3.LUT R132, RZ, R133, RZ, 0x33, !PT ;  /* 0x00000085ff847212 */ /* 0x000fe200078e33ff */
[----:B------:R-:W-:Y:S06]  /*78b0*/  BRA `(.L_x_684) ;  /* 0x0000000000147947 */ /* 0x000fec0003800000 */
.L_x_683:
[----:B------:R-:W-:-:S05]  /*78c0*/  IMAD.U32 R134, RZ, RZ, UR16 ;  /* 0x00000010ff867e24 */ /* 0x000fca000f8e00ff */
[----:B------:R-:W-:-:S13]  /*78d0*/  ISETP.NE.AND P1, PT, R134, 0x1, PT ;  /* 0x000000018600780c */ /* 0x000fda0003f25270 */
[----:B------:R-:W1:Y:S02]  /*78e0*/  @P1 LDC.64 R56, c[0x0][0x9e8] ;  /* 0x00027a00ff381b82 */ /* 0x000e640000000a00 */
[----:B-1----:R-:W-:-:S05]  /*78f0*/  @P1 IMAD.HI.U32 R56, R132, R56, RZ ;  /* 0x0000003884381227 */ /* 0x002fca00078e00ff */
[----:B------:R-:W-:-:S07]  /*7900*/  @P1 SHF.R.U32.HI R132, RZ, R57, R56 ;  /* 0x00000039ff841219 */ /* 0x000fce0000011638 */
.L_x_684:
[----:B------:R-:W-:Y:S05]  /*7910*/  BSYNC B0 ;  /* 0x0000000000007941 */ /* 0x000fea0003800000 */
.L_x_682:
[----:B------:R-:W-:-:S05]  /*7920*/  IMAD R132, R132, R134, R67 ;  /* 0x0000008684847224 */ /* 0x000fca00078e0243 */
[----:B------:R-:W-:Y:S02]  /*7930*/  VIADDMNMX R71, R132, R134, R71, PT ;  /* 0x0000008684477246 */ /* 0x000fe40003800147 */
[----:B------:R-:W-:-:S07]  /*7940*/  VIMNMX R70, R70, R132, !PT ;  /* 0x0000008446467248 */ /* 0x000fce0007fe0100 */
.L_x_681:
[C---:B------:R-:W-:Y:S01]  /*7950*/  ISETP.GE.AND P3, PT, R129.reuse, 0x9, PT ;  /* 0x000000098100780c */ /* 0x040fe20003f66270 */
[----:B------:R-:W1:Y:S01]  /*7960*/  SHFL.IDX PT, R56, R128, 0x1, 0x1c1f ;  /* 0x003c1f0080387f89 */ /* 0x000e6200000e0000 */
[C---:B------:R-:W-:Y:S02]  /*7970*/  ISETP.GE.AND P1, PT, R129.reuse, 0x2, PT ;  /* 0x000000028100780c */ /* 0x040fe40003f26270 */
[----:B------:R-:W-:Y:S02]  /*7980*/  ISETP.GE.AND P4, PT, R129, 0xa, PT ;  /* 0x0000000a8100780c */ /* 0x000fe40003f86270 */
[----:B------:R-:W-:Y:S02]  /*7990*/  LOP3.LUT R16, R16, 0xfffffffd, RZ, 0xc0, !PT ;  /* 0xfffffffd10107812 */ /* 0x000fe400078ec0ff */
[----:B------:R-:W-:Y:S02]  /*79a0*/  ISETP.GT.AND P2, PT, R70, 0x1, !P1 ;  /* 0x000000014600780c */ /* 0x000fe40004f44270 */
[----:B------:R-:W-:-:S02]  /*79b0*/  LOP3.LUT R2, R2, 0xfffffffd, RZ, 0xc0, !PT ;  /* 0xfffffffd02027812 */ /* 0x000fc400078ec0ff */
[----:B------:R-:W-:Y:S02]  /*79c0*/  ISETP.LT.OR P2, PT, R71, 0x2, P2 ;  /* 0x000000024700780c */ /* 0x000fe40001741670 */
[----:B------:R-:W-:Y:S02]  /*79d0*/  @P3 LOP3.LUT R16, R16, 0x2, RZ, 0xfc, !PT ;  /* 0x0000000210103812 */ /* 0x000fe400078efcff */
[----:B------:R-:W-:Y:S02]  /*79e0*/  FSEL R10, R10, -INF , !P2 ;  /* 0xff8000000a0a7808 */ /* 0x000fe40005000000 */
[----:B------:R-:W-:Y:S02]  /*79f0*/  LOP3.LUT R16, R16, 0xfffffffb, RZ, 0xc0, !PT ;  /* 0xfffffffb10107812 */ /* 0x000fe400078ec0ff */
[----:B------:R-:W-:Y:S02]  /*7a00*/  ISETP.GT.AND P3, PT, R70, 0x8, !P3 ;  /* 0x000000084600780c */ /* 0x000fe40005f64270 */
[----:B------:R-:W-:-:S02]  /*7a10*/  @P4 LOP3.LUT R16, R16, 0x4, RZ, 0xfc, !PT ;  /* 0x0000000410104812 */ /* 0x000fc400078efcff */
[----:B------:R-:W-:Y:S01]  /*7a20*/  ISETP.GT.AND P2, PT, R70, 0x9, !P4 ;  /* 0x000000094600780c */ /* 0x000fe20006744270 */
[--C-:B-1----:R-:W-:Y:S01]  /*7a30*/  IMAD.IADD R131, R131, 0x1, R56.reuse ;  /* 0x0000000183837824 */ /* 0x102fe200078e0238 */
[----:B------:R-:W-:Y:S01]  /*7a40*/  ISETP.GE.AND P4, PT, R129, 0x11, PT ;  /* 0x000000118100780c */ /* 0x000fe20003f86270 */
[----:B------:R-:W-:Y:S01]  /*7a50*/  IMAD.IADD R130, R130, 0x1, R56 ;  /* 0x0000000182827824 */ /* 0x000fe200078e0238 */
[C---:B------:R-:W-:Y:S02]  /*7a60*/  ISETP.LT.OR P3, PT, R71.reuse, 0x9, P3 ;  /* 0x000000094700780c */ /* 0x040fe40001f61670 */
[----:B------:R-:W-:Y:S02]  /*7a70*/  ISETP.LT.OR P2, PT, R71, 0xa, P2 ;  /* 0x0000000a4700780c */ /* 0x000fe40001741670 */
[----:B0-----:R-:W-:Y:S02]  /*7a80*/  FSEL R13, R13, -INF , !P3 ;  /* 0xff8000000d0d7808 */ /* 0x001fe40005800000 */
[----:B------:R-:W-:-:S02]  /*7a90*/  ISETP.GE.AND P3, PT, R129, 0x12, PT ;  /* 0x000000128100780c */ /* 0x000fc40003f66270 */
[----:B------:R-:W-:Y:S02]  /*7aa0*/  LOP3.LUT R16, R16, 0xfffffff7, RZ, 0xc0, !PT ;  /* 0xfffffff710107812 */ /* 0x000fe400078ec0ff */
[----:B------:R-:W-:Y:S02]  /*7ab0*/  FSEL R14, R14, -INF , !P2 ;  /* 0xff8000000e0e7808 */ /* 0x000fe40005000000 */
[----:B------:R-:W-:Y:S02]  /*7ac0*/  ISETP.GT.AND P2, PT, R70, 0x10, !P4 ;  /* 0x000000104600780c */ /* 0x000fe40006744270 */
[----:B------:R-:W-:Y:S02]  /*7ad0*/  @P4 LOP3.LUT R16, R16, 0x8, RZ, 0xfc, !PT ;  /* 0x0000000810104812 */ /* 0x000fe400078efcff */
[----:B------:R-:W-:Y:S02]  /*7ae0*/  ISETP.LT.OR P2, PT, R71, 0x11, P2 ;  /* 0x000000114700780c */ /* 0x000fe40001741670 */
[----:B------:R-:W-:-:S02]  /*7af0*/  LOP3.LUT R16, R16, 0xffffffef, RZ, 0xc0, !PT ;  /* 0xffffffef10107812 */ /* 0x000fc400078ec0ff */
[----:B------:R-:W-:Y:S02]  /*7b00*/  FSEL R19, R19, -INF , !P2 ;  /* 0xff80000013137808 */ /* 0x000fe40005000000 */
[----:B------:R-:W-:Y:S02]  /*7b10*/  @P3 LOP3.LUT R16, R16, 0x10, RZ, 0xfc, !PT ;  /* 0x0000001010103812 */ /* 0x000fe400078efcff */
[----:B------:R-:W-:Y:S02]  /*7b20*/  ISETP.GT.AND P2, PT, R70, 0x11, !P3 ;  /* 0x000000114600780c */ /* 0x000fe40005f44270 */
[----:B------:R-:W-:Y:S02]  /*7b30*/  ISETP.GE.AND P3, PT, R129, 0x19, PT ;  /* 0x000000198100780c */ /* 0x000fe40003f66270 */
[----:B------:R-:W-:Y:S02]  /*7b40*/  ISETP.LT.OR P2, PT, R71, 0x12, P2 ;  /* 0x000000124700780c */ /* 0x000fe40001741670 */
[----:B------:R-:W-:-:S02]  /*7b50*/  LOP3.LUT R16, R16, 0x7fffffff, RZ, 0xc0, !PT ;  /* 0x7fffffff10107812 */ /* 0x000fc400078ec0ff */
        /* <DEDUP_REMOVED lines=11> */
[----:B------:R-:W-:Y:S02]  /*7c10*/  FSEL R121, R121, -INF , !P2 ;  /* 0xff80000079797808 */ /* 0x000fe40005000000 */
[----:B------:R-:W-:Y:S02]  /*7c20*/  ISETP.GT.AND P2, PT, R70, 0x20, !P3 ;  /* 0x000000204600780c */ /* 0x000fe40005f44270 */
[----:B------:R-:W-:Y:S02]  /*7c30*/  LOP3.LUT R2, R2, 0xfffffffb, RZ, 0xc0, !PT ;  /* 0xfffffffb02027812 */ /* 0x000fe400078ec0ff */
[----:B------:R-:W-:-:S04]  /*7c40*/  ISETP.LT.OR P2, PT, R71, 0x21, P2 ;  /* 0x000000214700780c */ /* 0x000fc80001741670 */
[----:B------:R-:W-:Y:S02]  /*7c50*/  FSEL R104, R104, -INF , !P2 ;  /* 0xff80000068687808 */ /* 0x000fe40005000000 */
[----:B------:R-:W-:Y:S02]  /*7c60*/  @P3 LOP3.LUT R16, R16, 0x80000000, RZ, 0xfc, !PT ;  /* 0x8000000010103812 */ /* 0x000fe400078efcff */
[----:B------:R-:W-:Y:S02]  /*7c70*/  ISETP.GE.AND P3, PT, R129, 0x22, PT ;  /* 0x000000228100780c */ /* 0x000fe40003f66270 */
[----:B------:R-:W-:Y:S02]  /*7c80*/  LOP3.LUT R16, R16, 0xbfffffff, RZ, 0xc0, !PT ;  /* 0xbfffffff10107812 */ /* 0x000fe400078ec0ff */
[----:B------:R-:W-:-:S04]  /*7c90*/  ISETP.GT.AND P2, PT, R70, 0x21, !P3 ;  /* 0x000000214600780c */ /* 0x000fc80005f44270 */
        /* <DEDUP_REMOVED lines=170> */
[----:B------:R-:W-:-:S13]  /*8740*/  ISETP.GE.AND P6, PT, R129, 0x1, PT ;  /* 0x000000018100780c */ /* 0x000fda0003fc6270 */
[----:B------:R-:W-:Y:S02]  /*8750*/  @P6 LOP3.LUT R16, R16, 0x1, RZ, 0xfc, !PT ;  /* 0x0000000110106812 */ /* 0x000fe400078efcff */
        /* <DEDUP_REMOVED lines=18> */
[----:B------:R-:W0:Y:S02]  /*8880*/  @P6 LDC.64 R56, c[0x0][0x9e8] ;  /* 0x00027a00ff386b82 */ /* 0x000e240000000a00 */
[----:B0-----:R-:W-:-:S05]  /*8890*/  @P6 IMAD.HI.U32 R56, R9, R56, RZ ;  /* 0x0000003809386227 */ /* 0x001fca00078e00ff */
[----:B------:R-:W-:-:S04]  /*88a0*/  @P6 SHF.R.U32.HI R9, RZ, R57, R56 ;  /* 0x00000039ff096219 */ /* 0x000fc80000011638 */
[----:B------:R-:W-:Y:S01]  /*88b0*/  LOP3.LUT R9, RZ, R9, RZ, 0x33, !PT ;  /* 0x00000009ff097212 */ /* 0x000fe200078e33ff */
[----:B------:R-:W-:Y:S06]  /*88c0*/  BRA `(.L_x_688) ;  /* 0x0000000000147947 */ /* 0x000fec0003800000 */
.L_x_687:
[----:B------:R-:W-:-:S05]  /*88d0*/  IMAD.U32 R70, RZ, RZ, UR16 ;  /* 0x00000010ff467e24 */ /* 0x000fca000f8e00ff */
[----:B------:R-:W-:-:S13]  /*88e0*/  ISETP.NE.AND P6, PT, R70, 0x1, PT ;  /* 0x000000014600780c */ /* 0x000fda0003fc5270 */
[----:B------:R-:W0:Y:S02]  /*88f0*/  @P6 LDC.64 R56, c[0x0][0x9e8] ;  /* 0x00027a00ff386b82 */ /* 0x000e240000000a00 */
[----:B0-----:R-:W-:-:S05]  /*8900*/  @P6 IMAD.HI.U32 R56, R9, R56, RZ ;  /* 0x0000003809386227 */ /* 0x001fca00078e00ff */
[----:B------:R-:W-:-:S07]  /*8910*/  @P6 SHF.R.U32.HI R9, RZ, R57, R56 ;  /* 0x00000039ff096219 */ /* 0x000fce0000011638 */
.L_x_688:
[----:B------:R-:W-:Y:S05]  /*8920*/  BSYNC B0 ;  /* 0x0000000000007941 */ /* 0x000fea0003800000 */
.L_x_686:
[----:B------:R-:W-:-:S05]  /*8930*/  IMAD R9, R9, R70, R67 ;  /* 0x0000004609097224 */ /* 0x000fca00078e0243 */
[----:B------:R-:W-:Y:S02]  /*8940*/  VIADDMNMX R131, R9, R70, R131, PT ;  /* 0x0000004609837246 */ /* 0x000fe40003800183 */
[----:B------:R-:W-:-:S07]  /*8950*/  VIMNMX R130, R130, R9, !PT ;  /* 0x0000000982827248 */ /* 0x000fce0007fe0100 */
.L_x_685:
[----:B------:R-:W-:Y:S02]  /*8960*/  ISETP.GT.AND P1, PT, R130, 0x1, !P1 ;  /* 0x000000018200780c */ /* 0x000fe40004f24270 */
[----:B------:R-:W-:Y:S02]  /*8970*/  LOP3.LUT P6, RZ, R16, 0x8000000, RZ, 0xc0, !PT ;  /* 0x0800000010ff7812 */ /* 0x000fe400078cc0ff */
[----:B------:R-:W-:Y:S02]  /*8980*/  ISETP.LT.OR P1, PT, R131, 0x2, P1 ;  /* 0x000000028300780c */ /* 0x000fe40000f21670 */
[----:B------:R-:W-:Y:S02]  /*8990*/  ISETP.GT.AND P2, PT, R130, 0x89, !P2 ;  /* 0x000000898200780c */ /* 0x000fe40005744270 */
[----:B------:R-:W-:Y:S02]  /*89a0*/  FSEL R12, R12, -INF , !P1 ;  /* 0xff8000000c0c7808 */ /* 0x000fe40004800000 */
[----:B------:R-:W-:-:S02]  /*89b0*/  LOP3.LUT P1, RZ, R16, 0x2, RZ, 0xc0, !PT ;  /* 0x0000000210ff7812 */ /* 0x000fc4000782c0ff */
[C---:B------:R-:W-:Y:S02]  /*89c0*/  ISETP.LT.OR P2, PT, R131.reuse, 0x8a, P2 ;  /* 0x0000008a8300780c */ /* 0x040fe40001741670 */
[C---:B------:R-:W-:Y:S02]  /*89d0*/  ISETP.GT.AND P1, PT, R130.reuse, 0x8, !P1 ;  /* 0x000000088200780c */ /* 0x040fe40004f24270 */
[----:B------:R-:W-:Y:S02]  /*89e0*/  ISETP.GT.AND P3, PT, R130, 0x90, !P3 ;  /* 0x000000908200780c */ /* 0x000fe40005f64270 */
[----:B------:R-:W-:Y:S02]  /*89f0*/  ISETP.LT.OR P1, PT, R131, 0x9, P1 ;  /* 0x000000098300780c */ /* 0x000fe40000f21670 */
[----:B------:R-:W-:Y:S02]  /*8a00*/  FSEL R61, R61, -INF , !P2 ;  /* 0xff8000003d3d7808 */ /* 0x000fe40005000000 */
[----:B------:R-:W-:-:S02]  /*8a10*/  FSEL R15, R15, -INF , !P1 ;  /* 0xff8000000f0f7808 */ /* 0x000fc40004800000 */
[----:B------:R-:W-:Y:S02]  /*8a20*/  LOP3.LUT P1, RZ, R16, 0x4, RZ, 0xc0, !PT ;  /* 0x0000000410ff7812 */ /* 0x000fe4000782c0ff */
[C---:B------:R-:W-:Y:S02]  /*8a30*/  ISETP.GT.AND P4, PT, R130.reuse, 0x91, !P4 ;  /* 0x000000918200780c */ /* 0x040fe40006784270 */
[C---:B------:R-:W-:Y:S02]  /*8a40*/  ISETP.GT.AND P1, PT, R130.reuse, 0x9, !P1 ;  /* 0x000000098200780c */ /* 0x040fe40004f24270 */
[C---:B------:R-:W-:Y:S02]  /*8a50*/  ISETP.LT.OR P3, PT, R131.reuse, 0x91, P3 ;  /* 0x000000918300780c */ /* 0x040fe40001f61670 */
[----:B------:R-:W-:Y:S02]  /*8a60*/  ISETP.LT.OR P1, PT, R131, 0xa, P1 ;  /* 0x0000000a8300780c */ /* 0x000fe40000f21670 */
[----:B------:R-:W-:-:S02]  /*8a70*/  ISETP.GT.AND P5, PT, R130, 0x98, !P5 ;  /* 0x000000988200780c */ /* 0x000fc40006fa4270 */
[----:B------:R-:W-:Y:S02]  /*8a80*/  FSEL R18, R18, -INF , !P1 ;  /* 0xff80000012127808 */ /* 0x000fe40004800000 */
[----:B------:R-:W-:Y:S02]  /*8a90*/  LOP3.LUT P1, RZ, R16, 0x8, RZ, 0xc0, !PT ;  /* 0x0000000810ff7812 */ /* 0x000fe4000782c0ff */
[----:B------:R-:W-:Y:S02]  /*8aa0*/  ISETP.LT.OR P4, PT, R131, 0x92, P4 ;  /* 0x000000928300780c */ /* 0x000fe40002781670 */
[----:B------:R-:W-:Y:S02]  /*8ab0*/  ISETP.GT.AND P1, PT, R130, 0x10, !P1 ;  /* 0x000000108200780c */ /* 0x000fe40004f24270 */
[----:B------:R-:W-:Y:S02]  /*8ac0*/  FSEL R63, R63, -INF , !P3 ;  /* 0xff8000003f3f7808 */ /* 0x000fe40005800000 */
[----:B------:R-:W-:-:S02]  /*8ad0*/  ISETP.LT.OR P1, PT, R131, 0x11, P1 ;  /* 0x000000118300780c */ /* 0x000fc40000f21670 */
[----:B------:R-:W-:Y:S02]  /*8ae0*/  ISETP.LT.OR P5, PT, R131, 0x99, P5 ;  /* 0x000000998300780c */ /* 0x000fe40002fa1670 */
[----:B------:R-:W-:Y:S02]  /*8af0*/  FSEL R21, R21, -INF , !P1 ;  /* 0xff80000015157808 */ /* 0x000fe40004800000 */
[----:B------:R-:W-:Y:S02]  /*8b00*/  LOP3.LUT P1, RZ, R16, 0x10, RZ, 0xc0, !PT ;  /* 0x0000001010ff7812 */ /* 0x000fe4000782c0ff */
[----:B------:R-:W-:Y:S02]  /*8b10*/  FSEL R66, R66, -INF , !P5 ;  /* 0xff80000042427808 */ /* 0x000fe40006800000 */
[----:B------:R-:W-:-:S04]  /*8b20*/  ISETP.GT.AND P1, PT, R130, 0x11, !P1 ;  /* 0x000000118200780c */ /* 0x000fc80004f24270 */
[----:B------:R-:W-:-:S04]  /*8b30*/  ISETP.LT.OR P1, PT, R131, 0x12, P1 ;  /* 0x000000128300780c */ /* 0x000fc80000f21670 */
        /* <DEDUP_REMOVED lines=43> */
[----:B------:R-:W-:Y:S02]  /*8df0*/  ISETP.GT.AND P1, PT, R130, 0x30, !P6 ;  /* 0x000000308200780c */ /* 0x000fe40007724270 */
[----:B------:R-:W-:Y:S02]  /*8e00*/  LOP3.LUT P6, RZ, R16, 0x10000, RZ, 0xc0, !PT ;  /* 0x0001000010ff7812 */ /* 0x000fe400078cc0ff */
        /* <DEDUP_REMOVED lines=52> */
[----:B------:R-:W-:Y:S01]  /*9150*/  LOP3.LUT P1, RZ, R16, 0x80000, RZ, 0xc0, !PT ;  /* 0x0008000010ff7812 */ /* 0x000fe2000782c0ff */
[----:B------:R-:W0:Y:S03]  /*9160*/  SHFL.BFLY PT, R23, R56, 0x2, 0x1f ;  /* 0x0c401f0038177f89 */ /* 0x000e2600000e0000 */
[----:B------:R-:W-:-:S04]  /*9170*/  ISETP.GT.AND P1, PT, R130, 0x50, !P1 ;  /* 0x000000508200780c */ /* 0x000fc80004f24270 */
[----:B------:R-:W-:-:S04]  /*9180*/  ISETP.LT.OR P1, PT, R131, 0x51, P1 ;  /* 0x000000518300780c */ /* 0x000fc80000f21670 */
[----:B------:R-:W-:Y:S02]  /*9190*/  FSEL R98, R98, -INF , !P1 ;  /* 0xff80000062627808 */ /* 0x000fe40004800000 */
[----:B------:R-:W-:-:S04]  /*91a0*/  LOP3.LUT P1, RZ, R16, 0x40000, RZ, 0xc0, !PT ;  /* 0x0004000010ff7812 */ /* 0x000fc8000782c0ff */
[----:B------:R-:W-:-:S04]  /*91b0*/  ISETP.GT.AND P1, PT, R130, 0x51, !P1 ;  /* 0x000000518200780c */ /* 0x000fc80004f24270 */
[----:B------:R-:W-:Y:S02]  /*91c0*/  ISETP.LT.OR P1, PT, R131, 0x52, P1 ;  /* 0x000000528300780c */ /* 0x000fe40000f21670 */
[----:B0-----:R-:W-:Y:S02]  /*91d0*/  FMNMX.FTZ R57, R56, R23, !PT ;  /* 0x0000001738397209 */ /* 0x001fe40007810000 */
[----:B------:R-:W-:Y:S02]  /*91e0*/  FSEL R99, R99, -INF , !P1 ;  /* 0xff80000063637808 */ /* 0x000fe40004800000 */
[----:B------:R-:W-:Y:S01]  /*91f0*/  LOP3.LUT P1, RZ, R16, 0x20000, RZ, 0xc0, !PT ;  /* 0x0002000010ff7812 */ /* 0x000fe2000782c0ff */
[----:B------:R-:W0:Y:S03]  /*9200*/  SHFL.BFLY PT, R70, R57, 0x1, 0x1f ;  /* 0x0c201f0039467f89 */ /* 0x000e2600000e0000 */
[----:B------:R-:W-:-:S04]  /*9210*/  ISETP.GT.AND P1, PT, R130, 0x58, !P1 ;  /* 0x000000588200780c */ /* 0x000fc80004f24270 */
[----:B------:R-:W-:-:S04]  /*9220*/  ISETP.LT.OR P1, PT, R131, 0x59, P1 ;  /* 0x000000598300780c */ /* 0x000fc80000f21670 */
[----:B------:R-:W-:Y:S02]  /*9230*/  FSEL R102, R102, -INF , !P1 ;  /* 0xff80000066667808 */ /* 0x000fe40004800000 */
[----:B------:R-:W-:Y:S02]  /*9240*/  ISETP.GT.AND P1, PT, R130, 0x59, !P6 ;  /* 0x000000598200780c */ /* 0x000fe40007724270 */
[----:B------:R-:W-:Y:S02]  /*9250*/  LOP3.LUT P6, RZ, R16, 0x20, RZ, 0xc0, !PT ;  /* 0x0000002010ff7812 */ /* 0x000fe400078cc0ff */
[----:B------:R-:W-:-:S04]  /*9260*/  ISETP.LT.OR P1, PT, R131, 0x5a, P1 ;  /* 0x0000005a8300780c */ /* 0x000fc80000f21670 */
[----:B------:R-:W-:Y:S02]  /*9270*/  FSEL R103, R103, -INF , !P1 ;  /* 0xff80000067677808 */ /* 0x000fe40004800000 */
[----:B------:R-:W-:Y:S02]  /*9280*/  LOP3.LUT P1, RZ, R16, 0x8000, RZ, 0xc0, !PT ;  /* 0x0000800010ff7812 */ /* 0x000fe4000782c0ff */
[----:B0-----:R-:W-:Y:S01]  /*9290*/  FMNMX.FTZ R23, R57, R70, !PT ;  /* 0x0000004639177209 */ /* 0x001fe20007810000 */
[----:B------:R-:W-:Y:S01]  /*92a0*/  IMAD.U32 R70, RZ, RZ, UR17 ;  /* 0x00000011ff467e24 */ /* 0x000fe2000f8e00ff */
[----:B------:R-:W-:-:S03]  /*92b0*/  ISETP.GT.AND P1, PT, R130, 0x60, !P1 ;  /* 0x000000608200780c */ /* 0x000fc60004f24270 */
[----:B------:R-:W-:Y:S01]  /*92c0*/  FFMA.FTZ R67, R23, R70, -8 ;  /* 0xc100000017437423 */ /* 0x000fe20000010046 */
        /* <DEDUP_REMOVED lines=42> */
[----:B------:R-:W-:Y:S02]  /*9570*/  ISETP.GT.AND P1, PT, R130, RZ, !P6 ;  /* 0x000000ff8200720c */ /* 0x000fe40007724270 */
[----:B------:R-:W-:Y:S02]  /*9580*/  LOP3.LUT P6, RZ, R2, 0x4, RZ, 0xc0, !PT ;  /* 0x0000000402ff7812 */ /* 0x000fe400078cc0ff */
[----:B------:R-:W-:Y:S02]  /*9590*/  ISETP.LT.OR P1, PT, R131, 0x1, P1 ;  /* 0x000000018300780c */ /* 0x000fe40000f21670 */
[----:B------:R-:W-:Y:S02]  /*95a0*/  ISETP.GT.AND P2, PT, R130, 0x99, !P6 ;  /* 0x000000998200780c */ /* 0x000fe40007744270 */
[----:B------:R-:W-:-:S02]  /*95b0*/  FSEL R11, R11, -INF , !P1 ;  /* 0xff8000000b0b7808 */ /* 0x000fc40004800000 */
[----:B------:R-:W-:Y:S02]  /*95c0*/  FSETP.NEU.FTZ.AND P1, PT, R23, -INF , PT ;  /* 0xff8000001700780b */ /* 0x000fe40003f3d000 */
[----:B------:R-:W-:Y:S02]  /*95d0*/  ISETP.LT.OR P2, PT, R131, 0x9a, P2 ;  /* 0x0000009a8300780c */ /* 0x000fe40001741670 */
[----:B------:R-:W-:Y:S02]  /*95e0*/  FSEL R56, R67, RZ, P1 ;  /* 0x000000ff43387208 */ /* 0x000fe40000800000 */
[----:B------:R-:W-:-:S03]  /*95f0*/  FSEL R68, R68, -INF , !P2 ;  /* 0xff80000044447808 */ /* 0x000fc60005000000 */
[--C-:B------:R-:W-:Y:S01]  /*9600*/  FFMA.FTZ R57, R10, UR17, -R56.reuse ;  /* 0x000000110a397c23 */ /* 0x100fe20008010838 */
[----:B------:R-:W-:-:S01]  /*9610*/  FFMA.FTZ R10, R13, UR17, -R56 ;  /* 0x000000110d0a7c23 */ /* 0x000fc20008010838 */
[--C-:B------:R-:W-:Y:S01]  /*9620*/  FFMA.FTZ R67, R121, UR17, -R56.reuse ;  /* 0x0000001179437c23 */ /* 0x100fe20008010838 */
[----:B------:R-:W-:-:S01]  /*9630*/  FFMA.FTZ R13, R14, UR17, -R56 ;  /* 0x000000110e0d7c23 */ /* 0x000fc20008010838 */
[----:B------:R-:W-:Y:S01]  /*9640*/  FMNMX.FTZ R121, R11, R4, !PT ;  /* 0x000000040b797209 */ /* 0x000fe20007810000 */
        /* <DEDUP_REMOVED lines=22> */
[----:B0-----:R-:W-:-:S01]  /*97b0*/  FFMA.FTZ R121, R115, UR17, -R56 ;  /* 0x0000001173797c23 */ /* 0x001fc20008010838 */
        /* <DEDUP_REMOVED lines=24> */
[----:B------:R-:W-:-:S04]  /*9940*/  FMNMX.FTZ R115, R113, R120, !PT ;  /* 0x0000007871737209 */ /* 0x000fc80007810000 */
[----:B------:R-:W-:Y:S02]  /*9950*/  FMNMX.FTZ R120, R114, R115, !PT ;  /* 0x0000007372787209 */ /* 0x000fe40007810000 */
[----:B------:R-:W-:Y:S02]  /*9960*/  MUFU.EX2 R70, R70 ;  /* 0x0000004600467308 */ /* 0x000fe40000000800 */
        /* <DEDUP_REMOVED lines=30> */
[----:B------:R-:W-:Y:S02]  /*9b50*/  FMNMX.FTZ R120, R60, R115, !PT ;  /* 0x000000733c787209 */ /* 0x000fe40007810000 */
[----:B------:R-:W-:Y:S02]  /*9b60*/  FSEL R115, R64, -INF , !P4 ;  /* 0xff80000040737808 */ /* 0x000fe40006000000 */
[----:B------:R-:W-:Y:S02]  /*9b70*/  FMNMX.FTZ R120, R61, R120, !PT ;  /* 0x000000783d787209 */ /* 0x000fe40007810000 */
[----:B------:R1:W-:Y:S02]  /*9b80*/  MUFU.EX2 R64, R128 ;  /* 0x0000008000407308 */ /* 0x0003e40000000800 */
[----:B------:R-:W-:-:S04]  /*9b90*/  FMNMX.FTZ R120, R63, R120, !PT ;  /* 0x000000783f787209 */ /* 0x000fc80007810000 */
[----:B0-----:R-:W-:Y:S02]  /*9ba0*/  FMNMX.FTZ R121, R115, R120, !PT ;  /* 0x0000007873797209 */ /* 0x001fe40007810000 */
[----:B------:R-:W-:Y:S02]  /*9bb0*/  MUFU.EX2 R107, R107 ;  /* 0x0000006b006b7308 */ /* 0x000fe40000000800 */
[----:B------:R-:W-:-:S04]  /*9bc0*/  FMNMX.FTZ R121, R66, R121, !PT ;  /* 0x0000007942797209 */ /* 0x000fc80007810000 */
[----:B------:R-:W-:Y:S02]  /*9bd0*/  FMNMX.FTZ R121, R68, R121, !PT ;  /* 0x0000007944797209 */ /* 0x000fe40007810000 */
[----:B------:R-:W-:Y:S03]  /*9be0*/  MUFU.EX2 R112, R112 ;  /* 0x0000007000707308 */ /* 0x000fe60000000800 */
[----:B------:R-:W1:Y:S05]  /*9bf0*/  SHFL.BFLY PT, R120, R121, 0x2, 0x1f ;  /* 0x0c401f0079787f89 */ /* 0x000e6a00000e0000 */
[----:B------:R-:W-:Y:S08]  /*9c00*/  MUFU.EX2 R116, R116 ;  /* 0x0000007400747308 */ /* 0x000ff00000000800 */
[----:B------:R-:W-:Y:S08]  /*9c10*/  MUFU.EX2 R88, R88 ;  /* 0x0000005800587308 */ /* 0x000ff00000000800 */
[----:B------:R-:W-:Y:S01]  /*9c20*/  MUFU.EX2 R89, R89 ;  /* 0x0000005900597308 */ /* 0x000fe20000000800 */
[----:B-1----:R-:W-:Y:S01]  /*9c30*/  FMNMX.FTZ R128, R121, R120, !PT ;  /* 0x0000007879807209 */ /* 0x002fe20007810000 */
[--C-:B------:R-:W-:Y:S01]  /*9c40*/  FFMA.FTZ R120, R125, UR17, -R56.reuse ;  /* 0x000000117d787c23 */ /* 0x100fe20008010838 */
[----:B------:R-:W-:-:S01]  /*9c50*/  FFMA.FTZ R121, R126, UR17, -R56 ;  /* 0x000000117e797c23 */ /* 0x000fc20008010838 */
[----:B------:R-:W-:-:S02]  /*9c60*/  FSEL R126, R23, RZ, P1 ;  /* 0x000000ff177e7208 */ /* 0x000fc40000800000 */
[----:B------:R-:W0:Y:S02]  /*9c70*/  SHFL.BFLY PT, R125, R128, 0x1, 0x1f ;  /* 0x0c201f00807d7f89 */ /* 0x000e2400000e0000 */
[----:B------:R-:W-:Y:S01]  /*9c80*/  MUFU.EX2 R92, R92 ;  /* 0x0000005c005c7308 */ /* 0x000fe20000000800 */
[----:B------:R-:W-:-:S04]  /*9c90*/  FADD.FTZ R126, -R126, R5 ;  /* 0x000000057e7e7221 */ /* 0x000fc80000010100 */
[----:B------:R-:W-:-:S03]  /*9ca0*/  FMUL.FTZ R5, R126, UR17 ;  /* 0x000000117e057c20 */ /* 0x000fc60008410000 */
[----:B------:R-:W-:Y:S08]  /*9cb0*/  MUFU.EX2 R93, R93 ;  /* 0x0000005d005d7308 */ /* 0x000ff00000000800 */
[----:B------:R-:W1:Y:S01]  /*9cc0*/  MUFU.EX2 R5, R5 ;  /* 0x0000000500057308 */ /* 0x000e620000000800 */
[----:B0-----:R-:W-:Y:S01]  /*9cd0*/  FMNMX.FTZ R56, R128, R125, !PT ;  /* 0x0000007d80387209 */ /* 0x001fe20007810000 */
[----:B------:R-:W-:-:S06]  /*9ce0*/  IMAD.U32 R125, RZ, RZ, UR17 ;  /* 0x00000011ff7d7e24 */ /* 0x000fcc000f8e00ff */
[----:B------:R-:W-:Y:S01]  /*9cf0*/  MUFU.EX2 R96, R96 ;  /* 0x0000006000607308 */ /* 0x000fe20000000800 */
[C---:B------:R-:W-:Y:S01]  /*9d00*/  FSETP.NEU.FTZ.AND P1, PT, R56.reuse, -INF , PT ;  /* 0xff8000003800780b */ /* 0x040fe20003f3d000 */
[----:B------:R-:W-:-:S03]  /*9d10*/  FFMA.FTZ R125, R56, R125, -8 ;  /* 0xc1000000387d7423 */ /* 0x000fc6000001007d */
[----:B------:R-:W-:Y:S02]  /*9d20*/  FSEL R127, R56, RZ, P1 ;  /* 0x000000ff387f7208 */ /* 0x000fe40000800000 */
[----:B------:R-:W-:Y:S01]  /*9d30*/  FSEL R125, R125, RZ, P1 ;  /* 0x000000ff7d7d7208 */ /* 0x000fe20000800000 */
[----:B-1----:R-:W-:Y:S01]  /*9d40*/  FFMA.FTZ R128, R5, R7, R70 ;  /* 0x0000000705807223 */ /* 0x002fe20000010046 */
[----:B------:R-:W-:Y:S01]  /*9d50*/  MUFU.EX2 R97, R97 ;  /* 0x0000006100617308 */ /* 0x000fe20000000800 */
[----:B------:R-:W-:-:S02]  /*9d60*/  FADD.FTZ R127, -R127, R4 ;  /* 0x000000047f7f7221 */ /* 0x000fc40000010100 */
        /* <DEDUP_REMOVED lines=12> */
[----:B------:R-:W-:Y:S01]  /*9e30*/  FMUL.FTZ R94, R127, UR17 ;  /* 0x000000117f5e7c20 */ /* 0x000fe20008410000 */
[----:B------:R-:W-:-:S01]  /*9e40*/  FFMA.FTZ R12, R12, UR17, -R125 ;  /* 0x000000110c0c7c23 */ /* 0x000fc2000801087d */
[--C-:B------:R-:W-:Y:S01]  /*9e50*/  FFMA.FTZ R15, R15, UR17, -R125.reuse ;  /* 0x000000110f0f7c23 */ /* 0x100fe2000801087d */
[----:B------:R-:W-:-:S01]  /*9e60*/  FFMA.FTZ R18, R18, UR17, -R125 ;  /* 0x0000001112127c23 */ /* 0x000fc2000801087d */
[----:B------:R-:W-:Y:S01]  /*9e70*/  FFMA.FTZ R21, R21, UR17, -R125 ;  /* 0x0000001115157c23 */ /* 0x000fe2000801087d */
[----:B------:R-:W-:Y:S01]  /*9e80*/  MUFU.EX2 R11, R11 ;  /* 0x0000000b000b7308 */ /* 0x000fe20000000800 */
[----:B------:R-:W-:-:S01]  /*9e90*/  FADD.FTZ R127, R57, R128 ;  /* 0x00000080397f7221 */ /* 0x000fc20000010000 */
        /* <DEDUP_REMOVED lines=23> */
[----:B0-----:R-:W-:-:S01]  /*a010*/  FFMA.FTZ R7, R94, R6, R11 ;  /* 0x000000065e077223 */ /* 0x001fc2000001000b */
[--C-:B------:R-:W-:Y:S01]  /*a020*/  FFMA.FTZ R63, R63, UR17, -R125.reuse ;  /* 0x000000113f3f7c23 */ /* 0x100fe2000801087d */
[----:B------:R-:W-:-:S01]  /*a030*/  FFMA.FTZ R66, R66, UR17, -R125 ;  /* 0x0000001142427c23 */ /* 0x000fc2000801087d */
[----:B------:R-:W-:-:S04]  /*a040*/  FFMA.FTZ R68, R68, UR17, -R125 ;  /* 0x0000001144447c23 */ /* 0x000fc8000801087d */
[----:B------:R-:W0:Y:S01]  /*a050*/  MUFU.EX2 R18, R18 ;  /* 0x0000001200127308 */ /* 0x000e220000000800 */
[----:B-1----:R-:W-:-:S07]  /*a060*/  FADD.FTZ R6, R12, R7 ;  /* 0x000000070c067221 */ /* 0x002fce0000010000 */
[----:B------:R-:W1:Y:S01]  /*a070*/  MUFU.EX2 R21, R21 ;  /* 0x0000001500157308 */ /* 0x000e620000000800 */
[----:B--2---:R-:W-:-:S07]  /*a080*/  FADD.FTZ R7, R15, R6 ;  /* 0x000000060f077221 */ /* 0x004fce0000010000 */
[----:B------:R-:W2:Y:S01]  /*a090*/  MUFU.EX2 R126, R126 ;  /* 0x0000007e007e7308 */ /* 0x000ea20000000800 */
[----:B0-----:R-:W-:-:S07]  /*a0a0*/  FADD.FTZ R6, R18, R7 ;  /* 0x0000000712067221 */ /* 0x001fce0000010000 */
[----:B------:R0:W-:Y:S01]  /*a0b0*/  MUFU.EX2 R4, R118 ;  /* 0x0000007600047308 */ /* 0x0001e20000000800 */
[----:B-1----:R-:W-:-:S07]  /*a0c0*/  FADD.FTZ R7, R21, R6 ;  /* 0x0000000615077221 */ /* 0x002fce0000010000 */
[----:B------:R-:W1:Y:S01]  /*a0d0*/  MUFU.EX2 R9, R9 ;  /* 0x0000000900097308 */ /* 0x000e620000000800 */
[----:B0-----:R-:W-:-:S01]  /*a0e0*/  FADD.FTZ R118, R10, R127 ;  /* 0x0000007f0a767221 */ /* 0x001fc20000010000 */
[----:B--2---:R-:W-:-:S03]  /*a0f0*/  FADD.FTZ R6, R126, R7 ;  /* 0x000000077e067221 */ /* 0x004fc60000010000 */
[----:B------:R-:W-:-:S03]  /*a100*/  FADD.FTZ R127, R13, R118 ;  /* 0x000000760d7f7221 */ /* 0x000fc60000010000 */
[----:B------:R-:W0:Y:S01]  /*a110*/  MUFU.EX2 R122, R122 ;  /* 0x0000007a007a7308 */ /* 0x000e220000000800 */
[----:B------:R-:W-:-:S04]  /*a120*/  FADD.FTZ R118, R14, R127 ;  /* 0x0000007f0e767221 */ /* 0x000fc80000010000 */
[----:B------:R-:W-:-:S03]  /*a130*/  FADD.FTZ R127, R19, R118 ;  /* 0x00000076137f7221 */ /* 0x000fc60000010000 */
[----:B------:R-:W2:Y:S01]  /*a140*/  MUFU.EX2 R106, R106 ;  /* 0x0000006a006a7308 */ /* 0x000ea20000000800 */
[----:B------:R-:W-:-:S01]  /*a150*/  FADD.FTZ R118, R20, R127 ;  /* 0x0000007f14767221 */ /* 0x000fc20000010000 */
[----:B-1----:R-:W-:-:S03]  /*a160*/  FADD.FTZ R7, R9, R6 ;  /* 0x0000000609077221 */ /* 0x002fc60000010000 */
[----:B------:R-:W-:-:S03]  /*a170*/  FADD.FTZ R118, R67, R118 ;  /* 0x0000007643767221 */ /* 0x000fc60000010000 */
[----:B------:R-:W1:Y:S01]  /*a180*/  MUFU.EX2 R123, R123 ;  /* 0x0000007b007b7308 */ /* 0x000e620000000800 */
[----:B0-----:R-:W-:-:S01]  /*a190*/  FADD.FTZ R7, R122, R7 ;  /* 0x000000077a077221 */ /* 0x001fc20000010000 */
[----:B------:R-:W-:-:S04]  /*a1a0*/  FADD.FTZ R127, R71, R118 ;  /* 0x00000076477f7221 */ /* 0x000fc80000010000 */
[----:B------:R-:W-:Y:S02]  /*a1b0*/  FADD.FTZ R118, R104, R127 ;  /* 0x0000007f68767221 */ /* 0x000fe40000010000 */
[----:B------:R-:W0:Y:S01]  /*a1c0*/  MUFU.EX2 R8, R8 ;  /* 0x0000000800087308 */ /* 0x000e220000000800 */
[----:B--2---:R-:W-:-:S01]  /*a1d0*/  FADD.FTZ R6, R106, R7 ;  /* 0x000000076a067221 */ /* 0x004fc20000010000 */
[----:B------:R-:W-:-:S04]  /*a1e0*/  FADD.FTZ R127, R105, R118 ;  /* 0x00000076697f7221 */ /* 0x000fc80000010000 */
[----:B------:R-:W-:Y:S02]  /*a1f0*/  FADD.FTZ R118, R108, R127 ;  /* 0x0000007f6c767221 */ /* 0x000fe40000010000 */
[----:B------:R-:W2:Y:S01]  /*a200*/  MUFU.EX2 R109, R109 ;  /* 0x0000006d006d7308 */ /* 0x000ea20000000800 */
[----:B-1----:R-:W-:-:S01]  /*a210*/  FADD.FTZ R7, R123, R6 ;  /* 0x000000067b077221 */ /* 0x002fc20000010000 */
[----:B------:R-:W-:-:S04]  /*a220*/  FADD.FTZ R127, R107, R118 ;  /* 0x000000766b7f7221 */ /* 0x000fc80000010000 */
[----:B------:R-:W-:Y:S02]  /*a230*/  FADD.FTZ R118, R112, R127 ;  /* 0x0000007f70767221 */ /* 0x000fe40000010000 */
[----:B------:R-:W1:Y:S01]  /*a240*/  MUFU.EX2 R110, R110 ;  /* 0x0000006e006e7308 */ /* 0x000e620000000800 */
[----:B0-----:R-:W-:-:S01]  /*a250*/  FADD.FTZ R6, R8, R7 ;  /* 0x0000000708067221 */ /* 0x001fc20000010000 */
[----:B------:R-:W-:-:S04]  /*a260*/  FADD.FTZ R127, R111, R118 ;  /* 0x000000766f7f7221 */ /* 0x000fc80000010000 */
[----:B------:R-:W-:Y:S02]  /*a270*/  FADD.FTZ R127, R116, R127 ;  /* 0x0000007f747f7221 */ /* 0x000fe40000010000 */
        /* <DEDUP_REMOVED lines=10> */
[----:B------:R-:W-:-:S06]  /*a320*/  FADD.FTZ R6, R88, R127 ;  /* 0x0000007f58067221 */ /* 0x000fcc0000010000 */
[----:B------:R-:W1:Y:S01]  /*a330*/  MUFU.EX2 R95, R95 ;  /* 0x0000005f005f7308 */ /* 0x000e620000000800 */
[----:B0-----:R-:W-:-:S01]  /*a340*/  FADD.FTZ R118, R90, R7 ;  /* 0x000000075a767221 */ /* 0x001fc20000010000 */
[----:B------:R-:W-:-:S04]  /*a350*/  FADD.FTZ R7, R89, R6 ;  /* 0x0000000659077221 */ /* 0x000fc80000010000 */
[----:B------:R-:W-:Y:S02]  /*a360*/  FADD.FTZ R6, R92, R7 ;  /* 0x000000075c067221 */ /* 0x000fe40000010000 */
[----:B------:R-:W0:Y:S01]  /*a370*/  MUFU.EX2 R98, R98 ;  /* 0x0000006200627308 */ /* 0x000e220000000800 */
[----:B--2---:R-:W-:-:S01]  /*a380*/  FADD.FTZ R127, R91, R118 ;  /* 0x000000765b7f7221 */ /* 0x004fc20000010000 */
[----:B------:R-:W-:-:S03]  /*a390*/  FADD.FTZ R7, R93, R6 ;  /* 0x000000065d077221 */ /* 0x000fc60000010000 */
[----:B------:R-:W-:Y:S01]  /*a3a0*/  FADD.FTZ R118, R4, R127 ;  /* 0x0000007f04767221 */ /* 0x000fe20000010000 */
[----:B------:R-:W-:-:S02]  /*a3b0*/  FADD.FTZ R6, R96, R7 ;  /* 0x0000000760067221 */ /* 0x000fc40000010000 */
[----:B------:R-:W2:Y:S01]  /*a3c0*/  MUFU.EX2 R99, R99 ;  /* 0x0000006300637308 */ /* 0x000ea20000000800 */
[----:B-1----:R-:W-:-:S01]  /*a3d0*/  FADD.FTZ R127, R95, R118 ;  /* 0x000000765f7f7221 */ /* 0x002fc20000010000 */
[----:B------:R-:W-:-:S06]  /*a3e0*/  FADD.FTZ R7, R97, R6 ;  /* 0x0000000661077221 */ /* 0x000fcc0000010000 */
        /* <DEDUP_REMOVED lines=17> */
[----:B-1----:R-:W-:-:S04]  /*a500*/  FADD.FTZ R7, R73, R6 ;  /* 0x0000000649077221 */ /* 0x002fc80000010000 */
[----:B------:R-:W-:-:S03]  /*a510*/  FADD.FTZ R6, R64, R7 ;  /* 0x0000000740067221 */ /* 0x000fc60000010000 */
        /* <DEDUP_REMOVED lines=16> */
[----:B------:R-:W-:-:S06]  /*a620*/  FFMA.FTZ R118, R115, UR17, -R125 ;  /* 0x0000001173767c23 */ /* 0x000fcc000801087d */
        /* <DEDUP_REMOVED lines=36> */
[----:B-1----:R-:W-:-:S03]  /*a870*/  FADD.FTZ R7, R69, R6 ;  /* 0x0000000645077221 */ /* 0x002fc60000010000 */
[----:B0-----:R-:W-:Y:S01]  /*a880*/  FADD.FTZ R6, R68, R115 ;  /* 0x0000007344067221 */ /* 0x001fe20000010000 */
[----:B------:R-:W-:Y:S06]  /*a890*/  @!P0 BRA `(.L_x_689) ;  /* 0x0000000000048947 */ /* 0x000fec0003800000 */
[----:B------:R-:W-:Y:S01]  /*a8a0*/  BPT.TRAP 0x1 ;  /* 0x000000040000795c */ /* 0x000fe20000300000 */
.L_x_689:
[----:B------:R-:W-:Y:S01]  /*a8b0*/  UIADD3 UR10, UR13, 0x12460, URZ ;  /* 0x000124600d0a7890 */ /* 0x000fe2000fffe03f */
[----:B------:R-:W-:Y:S01]  /*a8c0*/  ISETP.GT.AND P1, PT, R3, UR23, PT ;  /* 0x0000001703007c0c */ /* 0x000fe2000bf24270 */
[----:B------:R-:W-:Y:S01]  /*a8d0*/  UMOV UR25, UR5 ;  /* 0x0000000500197c82 */ /* 0x000fe20008000000 */
[----:B------:R-:W-:Y:S01]  /*a8e0*/  F2FP.SATFINITE.E4M3.F32.PACK_AB_MERGE_C R4, R95, R4, RZ ;  /* 0x000000045f04723e */ /* 0x000fe200048070ff */
[----:B------:R-:W-:Y:S01]  /*a8f0*/  UPRMT UR10, UR7, 0x654, UR10 ;  /* 0x00000654070a7896 */ /* 0x000fe2000800000a */
[----:B------:R-:W-:Y:S01]  /*a900*/  F2FP.SATFINITE.E4M3.F32.PACK_AB_MERGE_C R10, R13, R10, RZ ;  /* 0x0000000a0d0a723e */ /* 0x000fe200048070ff */
[----:B------:R-:W-:Y:S01]  /*a910*/  UMOV UR24, UR4 ;  /* 0x0000000400187c82 */ /* 0x000fe20008000000 */
[----:B------:R-:W-:Y:S01]  /*a920*/  F2FP.SATFINITE.E4M3.F32.PACK_AB_MERGE_C R15, R18, R15, RZ ;  /* 0x0000000f120f723e */ /* 0x000fe200048070ff */
[-C--:B------:R-:W-:Y:S01]  /*a930*/  FMUL.FTZ R24, R24, R5.reuse ;  /* 0x0000000518187220 */ /* 0x080fe20000410000 */
[----:B------:R-:W-:Y:S01]  /*a940*/  F2FP.SATFINITE.E4M3.F32.PACK_AB_MERGE_C R20, R67, R20, RZ ;  /* 0x000000144314723e */ /* 0x000fe200048070ff */
[----:B------:R-:W-:Y:S01]  /*a950*/  FMUL.FTZ R25, R25, R5 ;  /* 0x0000000519197220 */ /* 0x000fe20000410000 */
[----:B------:R-:W-:Y:S01]  /*a960*/  F2FP.SATFINITE.E4M3.F32.PACK_AB_MERGE_C R9, R122, R9, RZ ;  /* 0x000000097a09723e */ /* 0x000fe200048070ff */
[----:B------:R-:W-:Y:S01]  /*a970*/  FMUL.FTZ R28, R28, R5 ;  /* 0x000000051c1c7220 */ /* 0x000fe20000410000 */
[----:B------:R-:W-:Y:S01]  /*a980*/  F2FP.SATFINITE.E4M3.F32.PACK_AB_MERGE_C R105, R108, R105, RZ ;  /* 0x000000696c69723e */ /* 0x000fe200048070ff */
[----:B------:R-:W-:Y:S01]  /*a990*/  SYNCS.ARRIVE.TRANS64.RED.A1T0 RZ, [UR10], RZ ;  /* 0x000000ffffff79a7 */ /* 0x000fe2000810040a */
[----:B------:R-:W-:Y:S01]  /*a9a0*/  F2FP.SATFINITE.E4M3.F32.PACK_AB_MERGE_C R8, R109, R8, RZ ;  /* 0x000000086d08723e */ /* 0x000fe200048070ff */
[----:B------:R-:W-:Y:S01]  /*a9b0*/  FMUL.FTZ R29, R29, R5 ;  /* 0x000000051d1d7220 */ /* 0x000fe20000410000 */
        /* <DEDUP_REMOVED lines=23> */
[----:B------:R-:W-:Y:S01]  /*ab30*/  FMUL.FTZ R53, R53, R5 ;  /* 0x0000000535357220 */ /* 0x000fe20000410000 */
[----:B------:R-:W-:Y:S01]  /*ab40*/  F2FP.SATFINITE.E4M3.F32.PACK_AB_MERGE_C R66, R68, R66, RZ ;  /* 0x000000424442723e */ /* 0x000fe200048070ff */
[----:B------:R-:W-:Y:S01]  /*ab50*/  VIADD R3, R3, 0xffffffff ;  /* 0xffffffff03037836 */ /* 0x000fe20000000000 */
[----:B------:R-:W-:Y:S01]  /*ab60*/  F2FP.SATFINITE.E4M3.F32.PACK_AB_MERGE_C R145, R91, R90, R4 ;  /* 0x0000005a5b91723e */ /* 0x000fe20004807004 */
[----:B------:R-:W-:Y:S01]  /*ab70*/  FMUL.FTZ R26, R26, R94 ;  /* 0x0000005e1a1a7220 */ /* 0x000fe20000410000 */
[----:B------:R-:W-:Y:S01]  /*ab80*/  F2FP.SATFINITE.E4M3.F32.PACK_AB_MERGE_C R152, R57, R70, R10 ;  /* 0x000000463998723e */ /* 0x000fe2000480700a */
[-C--:B------:R-:W-:Y:S01]  /*ab90*/  FMUL.FTZ R27, R27, R94.reuse ;  /* 0x0000005e1b1b7220 */ /* 0x080fe20000410000 */
[----:B------:R-:W-:Y:S01]  /*aba0*/  F2FP.SATFINITE.E4M3.F32.PACK_AB_MERGE_C R153, R12, R11, R15 ;  /* 0x0000000b0c99723e */ /* 0x000fe2000480700f */
[----:B------:R-:W-:Y:S01]  /*abb0*/  FMUL.FTZ R30, R30, R94 ;  /* 0x0000005e1e1e7220 */ /* 0x000fe20000410000 */
[----:B------:R-:W-:Y:S01]  /*abc0*/  F2FP.SATFINITE.E4M3.F32.PACK_AB_MERGE_C R154, R19, R14, R20 ;  /* 0x0000000e139a723e */ /* 0x000fe20004807014 */
[-C--:B------:R-:W-:Y:S01]  /*abd0*/  FMUL.FTZ R31, R31, R94.reuse ;  /* 0x0000005e1f1f7220 */ /* 0x080fe20000410000 */
[----:B------:R-:W-:Y:S01]  /*abe0*/  F2FP.SATFINITE.E4M3.F32.PACK_AB_MERGE_C R155, R126, R21, R9 ;  /* 0x000000157e9b723e */ /* 0x000fe20004807009 */
[-C--:B------:R-:W-:Y:S01]  /*abf0*/  FMUL.FTZ R34, R34, R94.reuse ;  /* 0x0000005e22227220 */ /* 0x080fe20000410000 */
[----:B------:R-:W-:Y:S01]  /*ac00*/  F2FP.SATFINITE.E4M3.F32.PACK_AB_MERGE_C R148, R104, R71, R105 ;  /* 0x000000476894723e */ /* 0x000fe20004807069 */
[----:B------:R-:W-:Y:S01]  /*ac10*/  FMUL.FTZ R35, R35, R94 ;  /* 0x0000005e23237220 */ /* 0x000fe20000410000 */
[----:B------:R-:W-:Y:S01]  /*ac20*/  F2FP.SATFINITE.E4M3.F32.PACK_AB_MERGE_C R149, R123, R106, R8 ;  /* 0x0000006a7b95723e */ /* 0x000fe20004807008 */
[-C--:B------:R-:W-:Y:S01]  /*ac30*/  FMUL.FTZ R38, R38, R94.reuse ;  /* 0x0000005e26267220 */ /* 0x080fe20000410000 */
[----:B------:R-:W-:Y:S01]  /*ac40*/  F2FP.SATFINITE.E4M3.F32.PACK_AB_MERGE_C R150, R112, R107, R111 ;  /* 0x0000006b7096723e */ /* 0x000fe2000480706f */
[----:B------:R-:W-:Y:S01]  /*ac50*/  FMUL.FTZ R39, R39, R94 ;  /* 0x0000005e27277220 */ /* 0x000fe20000410000 */
        /* <DEDUP_REMOVED lines=17> */
[----:B------:R-:W-:Y:S01]  /*ad70*/  IMAD.MOV.U32 R4, RZ, RZ, R56 ;  /* 0x000000ffff047224 */ /* 0x000fe200078e0038 */
[----:B------:R-:W-:Y:S01]  /*ad80*/  F2FP.SATFINITE.E4M3.F32.PACK_AB_MERGE_C R137, R59, R58, R60 ;  /* 0x0000003a3b89723e */ /* 0x000fe2000480703c */
[----:B------:R-:W-:Y:S01]  /*ad90*/  IMAD.MOV.U32 R5, RZ, RZ, R23 ;  /* 0x000000ffff057224 */ /* 0x000fe200078e0017 */
[----:B------:R-:W-:-:S02]  /*ada0*/  F2FP.SATFINITE.E4M3.F32.PACK_AB_MERGE_C R138, R65, R62, R69 ;  /* 0x0000003e418a723e */ /* 0x000fc40004807045 */
[----:B------:R-:W-:Y:S01]  /*adb0*/  F2FP.SATFINITE.E4M3.F32.PACK_AB_MERGE_C R139, R118, R63, R66 ;  /* 0x0000003f768b723e */ /* 0x000fe20004807042 */
[----:B------:R-:W-:Y:S06]  /*adc0*/  @P1 BRA `(.L_x_690) ;  /* 0xffffffb400bc1947 */ /* 0x000fec000383ffff */
[----:B------:R1:W-:Y:S01]  /*add0*/  STL [R1], R24 ;  /* 0x0000001801007387 */ /* 0x0003e20000100800 */
[----:B------:R-:W-:Y:S02]  /*ade0*/  IMAD.MOV.U32 R8, RZ, RZ, R26 ;  /* 0x000000ffff087224 */ /* 0x000fe400078e001a */
[----:B------:R-:W-:Y:S01]  /*adf0*/  IMAD.MOV.U32 R9, RZ, RZ, R27 ;  /* 0x000000ffff097224 */ /* 0x000fe200078e001b */
[----:B------:R1:W-:Y:S01]  /*ae00*/  STL [R1+0x4], R25 ;  /* 0x0000041901007387 */ /* 0x0003e20000100800 */
[----:B------:R-:W-:Y:S02]  /*ae10*/  IMAD.MOV.U32 R10, RZ, RZ, R30 ;  /* 0x000000ffff0a7224 */ /* 0x000fe400078e001e */
[----:B------:R-:W-:Y:S01]  /*ae20*/  IMAD.MOV.U32 R11, RZ, RZ, R31 ;  /* 0x000000ffff0b7224 */ /* 0x000fe200078e001f */
[----:B------:R1:W-:Y:S01]  /*ae30*/  STL [R1+0x24], R28 ;  /* 0x0000241c01007387 */ /* 0x0003e20000100800 */
[----:B------:R-:W-:Y:S02]  /*ae40*/  IMAD.MOV.U32 R12, RZ, RZ, R34 ;  /* 0x000000ffff0c7224 */ /* 0x000fe400078e0022 */
[----:B------:R-:W-:Y:S01]  /*ae50*/  IMAD.MOV.U32 R13, RZ, RZ, R35 ;  /* 0x000000ffff0d7224 */ /* 0x000fe200078e0023 */
[----:B------:R1:W-:Y:S01]  /*ae60*/  STL [R1+0x28], R29 ;  /* 0x0000281d01007387 */ /* 0x0003e20000100800 */
[----:B------:R-:W-:-:S02]  /*ae70*/  IMAD.MOV.U32 R14, RZ, RZ, R38 ;  /* 0x000000ffff0e7224 */ /* 0x000fc400078e0026 */
        /* <DEDUP_REMOVED lines=13> */
[----:B------:R1:W-:Y:S04]  /*af50*/  STL [R1+0xc], R40 ;  /* 0x00000c2801007387 */ /* 0x0003e80000100800 */
        /* <DEDUP_REMOVED lines=8> */
[----:B------:R1:W-:Y:S02]  /*afe0*/  STL [R1+0x30], R55 ;  /* 0x0000303701007387 */ /* 0x0003e40000100800 */
.L_x_672:
[----:B-1----:R-:W1:Y:S01]  /*aff0*/  LDC R24, c[0x0][0x2f0] ;  /* 0x0000bc00ff187b82 */ /* 0x002e620000000800 */
[----:B------:R-:W-:Y:S01]  /*b000*/  UIADD3 UR18, -UR18, 0x1, URZ ;  /* 0x0000000112127890 */ /* 0x000fe2000fffe13f */
[----:B------:R-:W-:Y:S01]  /*b010*/  ULDC UR11, c[0x0][0x448] ;  /* 0x00011200000b7ab9 */ /* 0x000fe20000000800 */
[----:B------:R-:W-:Y:S01]  /*b020*/  ULDC UR14, c[0x0][0x9e4] ;  /* 0x00027900000e7ab9 */ /* 0x000fe20000000800 */
[----:B------:R-:W-:Y:S01]  /*b030*/  UISETP.NE.AND UP0, UPT, UR11, 0x1, UPT ;  /* 0x000000010b00788c */ /* 0x000fe2000bf05270 */
[----:B------:R-:W-:-:S03]  /*b040*/  UMOV UR12, 0xc0 ;  /* 0x000000c0000c7882 */ /* 0x000fc60000000000 */
[----:B------:R-:W2:Y:S01]  /*b050*/  S2UR UR10, SR_CTAID.X ;  /* 0x00000000000a79c3 */ /* 0x000ea20000002500 */
[----:B------:R-:W-:-:S06]  /*b060*/  UISETP.GE.AND UP1, UPT, UR14, 0x1, UPT ;  /* 0x000000010e00788c */ /* 0x000fcc000bf26270 */
[----:B------:R-:W-:Y:S01]  /*b070*/  PLOP3.LUT P1, PT, PT, PT, UP1, 0x40, 0x0 ;  /* 0x000000000000781c */ /* 0x000fe20003f2e818 */
[----:B------:R-:W-:Y:S01]  /*b080*/  @UP0 ULDC UR15, c[0x0][0x450] ;  /* 0x00011400000f0ab9 */ /* 0x000fe20000000800 */
[----:B-1----:R-:W-:-:S05]  /*b090*/  IMAD R24, R17, R24, UR18 ;  /* 0x0000001211187e24 */ /* 0x002fca000f8e0218 */
[----:B------:R-:W-:Y:S01]  /*b0a0*/  R2UR UR13, R24 ;  /* 0x00000000180d72ca */ /* 0x000fe200000e0000 */
[----:B--2---:R-:W-:-:S03]  /*b0b0*/  UIMAD UR12, UR10, UR12, 0xbf ;  /* 0x000000bf0a0c74a4 */ /* 0x004fc6000f8e020c */
[----:B------:R-:W-:Y:S02]  /*b0c0*/  @UP0 ULDC UR10, c[0x0][0x44c] ;  /* 0x00011300000a0ab9 */ /* 0x000fe40000000800 */
[----:B------:R-:W-:-:S04]  /*b0d0*/  UIMAD.WIDE.U32 UR10, UR12, UR10, URZ ;  /* 0x0000000a0c0a72a5 */ /* 0x000fc8000f8e003f */
[----:B------:R-:W-:-:S04]  /*b0e0*/  @UP0 USHF.R.U32.HI UR12, URZ, UR15, UR11 ;  /* 0x0000000f3f0c0299 */ /* 0x000fc8000801160b */
[----:B------:R-:W-:-:S03]  /*b0f0*/  UIADD3 UR12, UR13, UR12, URZ ;  /* 0x0000000c0d0c7290 */ /* 0x000fc6000fffe03f */
[----:B------:R-:W-:Y:S02]  /*b100*/  ULDC UR13, c[0x0][0x9dc] ;  /* 0x00027700000d7ab9 */ /* 0x000fe40000000800 */
[----:B------:R-:W-:Y:S01]  /*b110*/  UIADD3 UR13, UR12, -UR13, URZ ;  /* 0x8000000d0c0d7290 */ /* 0x000fe2000fffe03f */
[----:B------:R-:W-:Y:S11]  /*b120*/  @P1 BRA `(.L_x_691) ;  /* 0x0000000000441947 */ /* 0x000ff60003800000 */
        /* <DEDUP_REMOVED lines=10> */
.L_x_692:
[----:B------:R-:W-:-:S11]  /*b1d0*/  UISETP.NE.AND UP2, UPT, UR14, 0x1, UPT ;  /* 0x000000010e00788c */ /* 0x000fd6000bf45270 */
[----:B------:R-:W-:Y:S02]  /*b1e0*/  @UP2 ULDC.64 UR18, c[0x0][0x9e8] ;  /* 0x00027a0000122ab9 */ /* 0x000fe40000000a00 */
[----:B------:R-:W-:-:S04]  /*b1f0*/  UIMAD.WIDE.U32 UR10, UR12, UR18, URZ ;  /* 0x000000120c0a72a5 */ /* 0x000fc8000f8e003f */
[----:B------:R-:W-:-:S12]  /*b200*/  @UP2 USHF.R.U32.HI UR12, URZ, UR19, UR11 ;  /* 0x000000133f0c2299 */ /* 0x000fd8000801160b */
.L_x_693:
[----:B------:R-:W-:-:S04]  /*b210*/  UIMAD UR12, UR12, UR14, URZ ;  /* 0x0000000e0c0c72a4 */ /* 0x000fc8000f8e023f */
[----:B------:R-:W-:-:S04]  /*b220*/  UISETP.LT.AND UP2, UPT, UR13, UR12, UPT ;  /* 0x0000000c0d00728c */ /* 0x000fc8000bf41270 */
[----:B------:R-:W-:-:S12]  /*b230*/  USEL UR13, UR13, UR12, !UP2 ;  /* 0x0000000c0d0d7287 */ /* 0x000fd8000d000000 */
.L_x_691:
[----:B------:R-:W-:-:S04]  /*b240*/  UIADD3 UR10, UR13, 0x9f, URZ ;  /* 0x0000009f0d0a7890 */ /* 0x000fc8000fffe03f */
[----:B------:R-:W-:-:S04]  /*b250*/  UIMAD.WIDE UR10, UR10, 0x66666667, URZ ;  /* 0x666666670a0a78a5 */ /* 0x000fc8000f8e023f */
[----:B------:R-:W-:-:S04]  /*b260*/  USHF.R.U32.HI UR10, URZ, 0x1f, UR11 ;  /* 0x0000001f3f0a7899 */ /* 0x000fc8000801160b */
[----:B------:R-:W-:-:S04]  /*b270*/  ULEA.HI.SX32 UR10, UR11, UR10, 0x1a ;  /* 0x0000000a0b0a7291 */ /* 0x000fc8000f8fd23f */
[----:B------:R-:W-:-:S04]  /*b280*/  UISETP.LT.AND UP2, UPT, UR45, UR10, UPT ;  /* 0x0000000a2d00728c */ /* 0x000fc8000bf41270 */
[----:B------:R-:W-:-:S06]  /*b290*/  USEL UR23, UR45, UR10, !UP2 ;  /* 0x0000000a2d177287 */ /* 0x000fcc000d000000 */
[----:B------:R-:W-:-:S13]  /*b2a0*/  ISETP.GE.AND P1, PT, R3, UR23, PT ;  /* 0x0000001703007c0c */ /* 0x000fda000bf26270 */
[----:B------:R-:W-:Y:S05]  /*b2b0*/  @!P1 BRA `(.L_x_694) ;  /* 0x0000002c00f09947 */ /* 0x000fea0003800000 */
[----:B------:R-:W-:Y:S01]  /*b2c0*/  IMAD.MOV.U32 R105, RZ, RZ, R4 ;  /* 0x000000ffff697224 */ /* 0x000fe200078e0004 */
[----:B------:R-:W-:Y:S01]  /*b2d0*/  UMOV UR25, UR5 ;  /* 0x0000000500197c82 */ /* 0x000fe20008000000 */
[----:B------:R-:W-:Y:S01]  /*b2e0*/  IMAD.MOV.U32 R104, RZ, RZ, R5 ;  /* 0x000000ffff687224 */ /* 0x000fe200078e0005 */
[----:B------:R-:W-:Y:S01]  /*b2f0*/  UMOV UR24, UR4 ;  /* 0x0000000400187c82 */ /* 0x000fe20008000000 */
[----:B------:R-:W-:-:S05]  /*b300*/  ULDC UR21, c[0x0][0x988] ;  /* 0x0002620000157ab9 */ /* 0x000fca0000000800 */
.L_x_704:
[----:B------:R-:W-:-:S04]  /*b310*/  UISETP.NE.AND UP2, UPT, UR24, 0x1, UPT ;  /* 0x000000011800788c */ /* 0x000fc8000bf45270 */
[----:B------:R-:W-:-:S04]  /*b320*/  USEL UR5, URZ, 0x1, UP2 ;  /* 0x000000013f057887 */ /* 0x000fc80009000000 */
[----:B------:R-:W-:Y:S01]  /*b330*/  ULOP3.LUT UR5, UR25, UR5, URZ, 0x3c, !UPT ;  /* 0x0000000519057292 */ /* 0x000fe2000f8e3c3f */
[----:B------:R-:W-:Y:S11]  /*b340*/  @!P0 BRA `(.L_x_695) ;  /* 0x0000000000048947 */ /* 0x000ff60003800000 */
[----:B------:R-:W-:Y:S01]  /*b350*/  BPT.TRAP 0x1 ;  /* 0x000000040000795c */ /* 0x000fe20000300000 */
.L_x_695:
[----:B------:R-:W-:Y:S01]  /*b360*/  UIADD3 UR4, UR24, 0x1, URZ ;  /* 0x0000000118047890 */ /* 0x000fe2000fffe03f */
[----:B------:R-:W-:-:S03]  /*b370*/  IMAD.U32 R4, RZ, RZ, UR5 ;  /* 0x00000005ff047e24 */ /* 0x000fc6000f8e00ff */
[----:B------:R-:W-:Y:S02]  /*b380*/  UISETP.NE.AND UP2, UPT, UR4, 0x2, UPT ;  /* 0x000000020400788c */ /* 0x000fe4000bf45270 */
[----:B------:R-:W-:Y:S02]  /*b390*/  SHF.L.U32 R4, R4, 0x1f, RZ ;  /* 0x0000001f04047819 */ /* 0x000fe400000006ff */
[----:B------:R-:W-:-:S04]  /*b3a0*/  USEL UR4, UR4, URZ, UP2 ;  /* 0x0000003f04047287 */ /* 0x000fc80009000000 */
[----:B------:R-:W-:-:S09]  /*b3b0*/  ULEA UR22, UR4, UR46, 0x3 ;  /* 0x0000002e04167291 */ /* 0x000fd2000f8e183f */
[----:B------:R1:W2:Y:S01]  /*b3c0*/  SYNCS.PHASECHK.TRANS64.TRYWAIT P1, [UR22+0x12430], R4 ;  /* 0x01243004ff0075a7 */ /* 0x0002a20008020156 */
[----:B------:R-:W-:Y:S05]  /*b3d0*/  @!P0 BRA `(.L_x_696) ;  /* 0x0000000000048947 */ /* 0x000fea0003800000 */
[----:B------:R-:W-:Y:S01]  /*b3e0*/  BPT.TRAP 0x1 ;  /* 0x000000040000795c */ /* 0x000fe20000300000 */
.L_x_696:
[----:B--2---:R-:W-:Y:S05]  /*b3f0*/  @P1 BRA `(.L_x_697) ;  /* 0x0000000000081947 */ /* 0x004fea0003800000 */
[----:B------:R-:W2:Y:S02]  /*b400*/  SYNCS.PHASECHK.TRANS64.TRYWAIT P1, [UR22+0x12430], R4 ;  /* 0x01243004ff0075a7 */ /* 0x000ea40008020156 */
[----:B--2---:R-:W-:Y:S05]  /*b410*/  @!P1 BRA `(.L_x_698) ;  /* 0x000000d400789947 */ /* 0x004fea0003800000 */
.L_x_697:
[----:B------:R-:W-:Y:S01]  /*b420*/  UIMAD UR26, UR4, 0x280, UR6 ;  /* 0x00000280041a78a4 */ /* 0x000fe2000f8e0206 */
[----:B------:R-:W-:Y:S01]  /*b430*/  WARPGROUP.ARRIVE ;  /* 0x00000000000079c5 */ /* 0x000fe20000000000 */
[----:B------:R-:W-:Y:S01]  /*b440*/  UMOV UR39, 0x80000020 ;  /* 0x8000002000277882 */ /* 0x000fe20000000000 */
[----:B------:R-:W-:Y:S01]  /*b450*/  UMOV UR12, UR36 ;  /* 0x00000024000c7c82 */ /* 0x000fe20008000000 */
[----:B------:R-:W-:Y:S01]  /*b460*/  UIADD3 UR14, UR26, 0x80, URZ ;  /* 0x000000801a0e7890 */ /* 0x000fe2000fffe03f */
[----:B------:R-:W-:Y:S02]  /*b470*/  UMOV UR13, UR37 ;  /* 0x00000025000d7c82 */ /* 0x000fe40008000000 */
[----:B------:R-:W-:Y:S01]  /*b480*/  UMOV UR38, UR26 ;  /* 0x0000001a00267c82 */ /* 0x000fe20008000000 */
[----:B------:R-:W-:Y:S01]  /*b490*/  UMOV UR15, 0x80000020 ;  /* 0x80000020000f7882 */ /* 0x000fe20000000000 */
[----:B------:R-:W-:Y:S01]  /*b4a0*/  QGMMA.64x32x32.F32.E4M3.E4M3 R88, gdesc[UR36], RZ, !UPT, gsb0 ;  /* 0x00600000245879f3 */ /* 0x000fe2000c0008ff */
[----:B------:R-:W-:Y:S01]  /*b4b0*/  UIADD3 UR18, UR26, 0x100, URZ ;  /* 0x000001001a127890 */ /* 0x000fe2000fffe03f */
[----:B------:R-:W-:Y:S01]  /*b4c0*/  UMOV UR16, UR36 ;  /* 0x0000002400107c82 */ /* 0x000fe20008000000 */
[----:B------:R-:W-:Y:S01]  /*b4d0*/  UMOV UR17, UR37 ;  /* 0x0000002500117c82 */ /* 0x000fe20008000000 */
[----:B------:R-:W-:Y:S01]  /*b4e0*/  UMOV UR19, 0x80000020 ;  /* 0x8000002000137882 */ /* 0x000fe20000000000 */
[----:B------:R-:W-:Y:S01]  /*b4f0*/  UIADD3 UR38, UR26, 0x180, URZ ;  /* 0x000001801a267890 */ /* 0x000fe2000fffe03f */
[----:B------:R-:W-:Y:S01]  /*b500*/  UMOV UR39, 0x80000020 ;  /* 0x8000002000277882 */ /* 0x000fe20000000000 */
[----:B------:R-:W-:Y:S01]  /*b510*/  UIADD3 UR10, UR26, 0x200, URZ ;  /* 0x000002001a0a7890 */ /* 0x000fe2000fffe03f */
[----:B------:R-:W-:Y:S01]  /*b520*/  UMOV UR11, 0x80000020 ;  /* 0x80000020000b7882 */ /* 0x000fe20000000000 */
[----:B------:R-:W-:-:S02]  /*b530*/  WARPGROUP.DEPBAR.LE gsb0, 0x0 ;  /* 0x00008000000079c5 */ /* 0x000fc40000010000 */
        /* <DEDUP_REMOVED lines=45> */
.L_x_699:
[----:B------:R-:W-:Y:S01]  /*b810*/  ULEA UR13, UR24, UR46, 0x3 ;  /* 0x0000002e180d7291 */ /* 0x000fe2000f8e183f */
[----:B-12---:R-:W-:-:S05]  /*b820*/  IMAD.U32 R4, RZ, RZ, UR25 ;  /* 0x00000019ff047e24 */ /* 0x006fca000f8e00ff */
[----:B------:R-:W-:-:S04]  /*b830*/  SHF.L.U32 R4, R4, 0x1f, RZ ;  /* 0x0000001f04047819 */ /* 0x000fc800000006ff */
[----:B------:R1:W2:Y:S01]  /*b840*/  SYNCS.PHASECHK.TRANS64.TRYWAIT P1, [UR13+0x12450], R4 ;  /* 0x01245004ff0075a7 */ /* 0x0002a2000802014d */
[----:B------:R-:W-:Y:S05]  /*b850*/  @!P0 BRA `(.L_x_700) ;  /* 0x0000000000048947 */ /* 0x000fea0003800000 */
[----:B------:R-:W-:Y:S01]  /*b860*/  BPT.TRAP 0x1 ;  /* 0x000000040000795c */ /* 0x000fe20000300000 */
.L_x_700:
        /* <DEDUP_REMOVED lines=15> */
[C---:B------:R-:W-:Y:S01]  /*b960*/  FMUL.FTZ R92, R0.reuse, R99 ;  /* 0x00000063005c7220 */ /* 0x040fe20000410000 */
[C---:B------:R-:W-:Y:S01]  /*b970*/  FMUL.FTZ R97, R0.reuse, R100 ;  /* 0x0000006400617220 */ /* 0x040fe20000410000 */
[C---:B------:R-:W-:Y:S01]  /*b980*/  FMUL.FTZ R125, R0.reuse, R40 ;  /* 0x00000028007d7220 */ /* 0x040fe20000410000 */
[C---:B------:R-:W-:Y:S01]  /*b990*/  FMUL.FTZ R40, R0.reuse, R41 ;  /* 0x0000002900287220 */ /* 0x040fe20000410000 */
[C---:B------:R-:W-:Y:S01]  /*b9a0*/  FMUL.FTZ R93, R0.reuse, R102 ;  /* 0x00000066005d7220 */ /* 0x040fe20000410000 */
[C---:B------:R-:W-:Y:S01]  /*b9b0*/  FMUL.FTZ R98, R0.reuse, R101 ;  /* 0x0000006500627220 */ /* 0x040fe20000410000 */
[----:B------:R-:W-:Y:S01]  /*b9c0*/  FMUL.FTZ R126, R0, R65 ;  /* 0x00000041007e7220 */ /* 0x000fe20000410000 */
[----:B------:R-:W5:Y:S01]  /*b9d0*/  MUFU.TANH R107, R107 ;  /* 0x0000006b006b7308 */ /* 0x000f620000002400 */
        /* <DEDUP_REMOVED lines=16> */
[----:B-----5:R-:W-:Y:S01]  /*bae0*/  FMNMX.FTZ R41, R107, R42, !PT ;  /* 0x0000002a6b297209 */ /* 0x020fe20007810000 */
        /* <DEDUP_REMOVED lines=29> */
[C---:B------:R-:W-:Y:S01]  /*bcc0*/  FMUL.FTZ R63, R0.reuse, R71 ;  /* 0x00000047003f7220 */ /* 0x040fe20000410000 */
        /* <DEDUP_REMOVED lines=33> */
[----:B----4-:R-:W-:-:S07]  /*bee0*/  FMNMX.FTZ R42, R96, R5, !PT ;  /* 0x00000005602a7209 */ /* 0x010fce0007810000 */
[----:B------:R-:W4:Y:S01]  /*bef0*/  MUFU.TANH R93, R93 ;  /* 0x0000005d005d7308 */ /* 0x000f220000002400 */
[----:B-----5:R-:W-:-:S07]  /*bf00*/  FMNMX.FTZ R24, R92, R41, !PT ;  /* 0x000000295c187209 */ /* 0x020fce0007810000 */
[----:B------:R-:W5:Y:S01]  /*bf10*/  MUFU.TANH R98, R98 ;  /* 0x0000006200627308 */ /* 0x000f620000002400 */
[----:B---3--:R-:W-:-:S07]  /*bf20*/  FMNMX.FTZ R5, R97, R42, !PT ;  /* 0x0000002a61057209 */ /* 0x008fce0007810000 */
        /* <DEDUP_REMOVED lines=129> */
[----:B-----5:R-:W-:Y:S02]  /*c740*/  FMNMX.FTZ R24, R132, R5, !PT ;  /* 0x0000000584187209 */ /* 0x020fe40007810000 */
[----:B---3--:R-:W-:Y:S01]  /*c750*/  FMNMX.FTZ R25, R133, R26, !PT ;  /* 0x0000001a85197209 */ /* 0x008fe20007810000 */
[----:B--2---:R-:W-:Y:S06]  /*c760*/  @P1 BRA `(.L_x_701) ;  /* 0x0000000000081947 */ /* 0x004fec0003800000 */
[----:B------:R-:W2:Y:S02]  /*c770*/  SYNCS.PHASECHK.TRANS64.TRYWAIT P1, [UR13+0x12450], R4 ;  /* 0x01245004ff0075a7 */ /* 0x000ea4000802014d */
[----:B--2---:R-:W-:Y:S05]  /*c780*/  @!P1 BRA `(.L_x_702) ;  /* 0x000000c000b49947 */ /* 0x004fea0003800000 */
.L_x_701:
[----:B----4-:R-:W-:Y:S01]  /*c790*/  FMNMX.FTZ R25, R134, R25, !PT ;  /* 0x0000001986197209 */ /* 0x010fe20007810000 */
[----:B--2---:R-:W2:Y:S01]  /*c7a0*/  SHFL.BFLY PT, R5, R24, 0x2, 0x1f ;  /* 0x0c401f0018057f89 */ /* 0x004ea200000e0000 */
[----:B------:R-:W-:Y:S02]  /*c7b0*/  UMOV UR17, UR21 ;  /* 0x0000001500117c82 */ /* 0x000fe40008000000 */
[----:B------:R-:W-:Y:S01]  /*c7c0*/  IMAD.U32 R30, RZ, RZ, UR17 ;  /* 0x00000011ff1e7e24 */ /* 0x000fe2000f8e00ff */
[----:B-1----:R-:W1:Y:S01]  /*c7d0*/  SHFL.BFLY PT, R4, R25, 0x2, 0x1f ;  /* 0x0c401f0019047f89 */ /* 0x002e6200000e0000 */
[----:B--2---:R-:W-:Y:S02]  /*c7e0*/  FMNMX.FTZ R26, R24, R5, !PT ;  /* 0x00000005181a7209 */ /* 0x004fe40007810000 */
[----:B-1----:R-:W-:-:S03]  /*c7f0*/  FMNMX.FTZ R27, R25, R4, !PT ;  /* 0x00000004191b7209 */ /* 0x002fc60007810000 */
[----:B------:R-:W1:Y:S04]  /*c800*/  SHFL.BFLY PT, R5, R26, 0x1, 0x1f ;  /* 0x0c201f001a057f89 */ /* 0x000e6800000e0000 */
[----:B------:R-:W2:Y:S01]  /*c810*/  SHFL.BFLY PT, R4, R27, 0x1, 0x1f ;  /* 0x0c201f001b047f89 */ /* 0x000ea200000e0000 */
[----:B-1----:R-:W-:Y:S02]  /*c820*/  FMNMX.FTZ R5, R26, R5, !PT ;  /* 0x000000051a057209 */ /* 0x002fe40007810000 */
[----:B--2---:R-:W-:-:S03]  /*c830*/  FMNMX.FTZ R4, R27, R4, !PT ;  /* 0x000000041b047209 */ /* 0x004fc60007810000 */
[C---:B------:R-:W-:Y:S01]  /*c840*/  FADD.FTZ R28, -R5.reuse, R104 ;  /* 0x00000068051c7221 */ /* 0x040fe20000010100 */
[----:B------:R-:W-:-:S01]  /*c850*/  FFMA.FTZ R135, R5, R30, -8 ;  /* 0xc100000005877423 */ /* 0x000fc2000001001e */
[----:B------:R-:W-:Y:S02]  /*c860*/  FADD.FTZ R24, -R4, R105 ;  /* 0x0000006904187221 */ /* 0x000fe40000010100 */
[----:B------:R-:W-:Y:S01]  /*c870*/  FMUL.FTZ R28, R28, UR17 ;  /* 0x000000111c1c7c20 */ /* 0x000fe20008410000 */
[----:B------:R-:W-:Y:S01]  /*c880*/  FFMA.FTZ R130, R130, UR17, -R135 ;  /* 0x0000001182827c23 */ /* 0x000fe20008010887 */
[----:B------:R-:W-:Y:S02]  /*c890*/  IMAD.MOV.U32 R26, RZ, RZ, R8 ;  /* 0x000000ffff1a7224 */ /* 0x000fe400078e0008 */
[----:B------:R-:W-:Y:S01]  /*c8a0*/  FMUL.FTZ R24, R24, UR17 ;  /* 0x0000001118187c20 */ /* 0x000fe20008410000 */
[----:B------:R-:W-:Y:S01]  /*c8b0*/  MUFU.EX2 R105, R28 ;  /* 0x0000001c00697308 */ /* 0x000fe20000000800 */
[----:B------:R-:W-:Y:S01]  /*c8c0*/  UIADD3 UR10, UR46, 0x200, URZ ;  /* 0x000002002e0a7890 */ /* 0x000fe2000fffe03f */
[----:B------:R-:W-:-:S02]  /*c8d0*/  IMAD.MOV.U32 R27, RZ, RZ, R9 ;  /* 0x000000ffff1b7224 */ /* 0x000fc400078e0009 */
[----:B------:R-:W-:Y:S02]  /*c8e0*/  IMAD.MOV.U32 R31, RZ, RZ, R11 ;  /* 0x000000ffff1f7224 */ /* 0x000fe400078e000b */
[----:B------:R-:W-:Y:S02]  /*c8f0*/  IMAD.MOV.U32 R34, RZ, RZ, R12 ;  /* 0x000000ffff227224 */ /* 0x000fe400078e000c */
[----:B------:R-:W-:Y:S01]  /*c900*/  IMAD.MOV.U32 R35, RZ, RZ, R13 ;  /* 0x000000ffff237224 */ /* 0x000fe200078e000d */
[----:B------:R1:W-:Y:S01]  /*c910*/  MUFU.EX2 R104, R24 ;  /* 0x0000001800687308 */ /* 0x0003e20000000800 */
[----:B------:R-:W-:Y:S02]  /*c920*/  IMAD.MOV.U32 R30, RZ, RZ, R10 ;  /* 0x000000ffff1e7224 */ /* 0x000fe400078e000a */
[----:B------:R-:W-:Y:S02]  /*c930*/  IMAD.MOV.U32 R38, RZ, RZ, R14 ;  /* 0x000000ffff267224 */ /* 0x000fe400078e000e */
[----:B------:R-:W-:-:S02]  /*c940*/  IMAD.MOV.U32 R39, RZ, RZ, R15 ;  /* 0x000000ffff277224 */ /* 0x000fc400078e000f */
[----:B------:R-:W-:Y:S02]  /*c950*/  IMAD.MOV.U32 R42, RZ, RZ, R18 ;  /* 0x000000ffff2a7224 */ /* 0x000fe400078e0012 */
[----:B------:R-:W-:Y:S01]  /*c960*/  IMAD.MOV.U32 R46, RZ, RZ, R20 ;  /* 0x000000ffff2e7224 */ /* 0x000fe200078e0014 */
[----:B-1----:R-:W2:Y:S01]  /*c970*/  LDL.LU R24, [R1] ;  /* 0x0000000001187983 */ /* 0x002ea20000300800 */
[----:B------:R-:W-:Y:S02]  /*c980*/  IMAD.MOV.U32 R47, RZ, RZ, R21 ;  /* 0x000000ffff2f7224 */ /* 0x000fe400078e0015 */
[----:B------:R-:W-:Y:S01]  /*c990*/  IMAD.MOV.U32 R50, RZ, RZ, R156 ;  /* 0x000000ffff327224 */ /* 0x000fe200078e009c */
[----:B------:R-:W2:Y:S01]  /*c9a0*/  LDL.LU R25, [R1+0x4] ;  /* 0x0000040001197983 */ /* 0x000ea20000300800 */
[----:B------:R-:W-:Y:S01]  /*c9b0*/  IMAD.MOV.U32 R51, RZ, RZ, R157 ;  /* 0x000000ffff337224 */ /* 0x000fe200078e009d */
[----:B------:R-:W-:Y:S01]  /*c9c0*/  UMOV UR11, 0xc0000010 ;  /* 0xc0000010000b7882 */ /* 0x000fe20000000000 */
[----:B------:R-:W-:-:S01]  /*c9d0*/  FFMA.FTZ R106, R106, UR17, -R135 ;  /* 0x000000116a6a7c23 */ /* 0x000fc20008010887 */
[----:B------:R-:W2:Y:S01]  /*c9e0*/  LDL.LU R28, [R1+0x24] ;  /* 0x00002400011c7983 */ /* 0x000ea20000300800 */
[----:B------:R1:W-:Y:S01]  /*c9f0*/  MUFU.EX2 R8, R130 ;  /* 0x0000008200087308 */ /* 0x0003e20000000800 */
[----:B------:R-:W-:-:S01]  /*ca00*/  FFMA.FTZ R107, R107, UR17, -R135 ;  /* 0x000000116b6b7c23 */ /* 0x000fc20008010887 */
[--C-:B------:R-:W-:Y:S01]  /*ca10*/  FFMA.FTZ R108, R108, UR17, -R135.reuse ;  /* 0x000000116c6c7c23 */ /* 0x100fe20008010887 */
[----:B------:R-:W2:Y:S01]  /*ca20*/  LDL.LU R29, [R1+0x28] ;  /* 0x00002800011d7983 */ /* 0x000ea20000300800 */
[----:B------:R-:W-:-:S01]  /*ca30*/  FFMA.FTZ R109, R109, UR17, -R135 ;  /* 0x000000116d6d7c23 */ /* 0x000fc20008010887 */
[--C-:B------:R-:W-:Y:S01]  /*ca40*/  FFMA.FTZ R95, R95, UR17, -R135.reuse ;  /* 0x000000115f5f7c23 */ /* 0x100fe20008010887 */
[----:B------:R-:W-:-:S01]  /*ca50*/  FFMA.FTZ R96, R96, UR17, -R135 ;  /* 0x0000001160607c23 */ /* 0x000fc20008010887 */
[----:B------:R-:W2:Y:S01]  /*ca60*/  LDL.LU R32, [R1+0x1c] ;  /* 0x00001c0001207983 */ /* 0x000ea20000300800 */
[----:B------:R-:W-:Y:S01]  /*ca70*/  USHF.R.U32.HI UR10, URZ, 0x4, UR10 ;  /* 0x000000043f0a7899 */ /* 0x000fe2000801160a */
[--C-:B-1----:R-:W-:Y:S01]  /*ca80*/  FFMA.FTZ R130, R40, UR17, -R135.reuse ;  /* 0x0000001128827c23 */ /* 0x102fe20008010887 */
[----:B------:R-:W-:-:S01]  /*ca90*/  FFMA.FTZ R9, R43, UR17, -R135 ;  /* 0x000000112b097c23 */ /* 0x000fc20008010887 */
[----:B------:R-:W2:Y:S01]  /*caa0*/  LDL.LU R33, [R1+0x20] ;  /* 0x0000200001217983 */ /* 0x000ea20000300800 */
[----:B------:R-:W1:Y:S01]  /*cab0*/  MUFU.EX2 R106, R106 ;  /* 0x0000006a006a7308 */ /* 0x000e620000000800 */
[----:B------:R-:W-:-:S01]  /*cac0*/  FFMA.FTZ R97, R97, UR17, -R135 ;  /* 0x0000001161617c23 */ /* 0x000fc20008010887 */
[--C-:B------:R-:W-:Y:S01]  /*cad0*/  FFMA.FTZ R98, R98, UR17, -R135.reuse ;  /* 0x0000001162627c23 */ /* 0x100fe20008010887 */
[----:B------:R-:W2:Y:S01]  /*cae0*/  LDL.LU R36, [R1+0x14] ;  /* 0x0000140001247983 */ /* 0x000ea20000300800 */
[----:B------:R-:W-:-:S01]  /*caf0*/  FFMA.FTZ R99, R99, UR17, -R135 ;  /* 0x0000001163637c23 */ /* 0x000fc20008010887 */
[--C-:B------:R-:W-:Y:S01]  /*cb00*/  FFMA.FTZ R100, R100, UR17, -R135.reuse ;  /* 0x0000001164647c23 */ /* 0x100fe20008010887 */
[----:B------:R-:W-:-:S01]  /*cb10*/  FFMA.FTZ R101, R101, UR17, -R135 ;  /* 0x0000001165657c23 */ /* 0x000fc20008010887 */
[----:B------:R-:W2:Y:S01]  /*cb20*/  LDL.LU R37, [R1+0x18] ;  /* 0x0000180001257983 */ /* 0x000ea20000300800 */
[----:B------:R-:W-:Y:S01]  /*cb30*/  ULOP3.LUT UR10, UR10, 0x3fff, URZ, 0xc0, !UPT ;  /* 0x00003fff0a0a7892 */ /* 0x000fe2000f8ec03f */
[----:B------:R-:W-:Y:S01]  /*cb40*/  IMAD.MOV.U32 R43, RZ, RZ, R19 ;  /* 0x000000ffff2b7224 */ /* 0x000fe200078e0013 */
[----:B------:R-:W-:Y:S01]  /*cb50*/  MUFU.EX2 R107, R107 ;  /* 0x0000006b006b7308 */ /* 0x000fe20000000800 */
[----:B------:R-:W2:Y:S01]  /*cb60*/  LDL.LU R40, [R1+0xc] ;  /* 0x00000c0001287983 */ /* 0x000ea20000300800 */
[----:B------:R-:W-:-:S01]  /*cb70*/  FFMA.FTZ R102, R102, UR17, -R135 ;  /* 0x0000001166667c23 */ /* 0x000fc20008010887 */
[--C-:B------:R-:W-:Y:S01]  /*cb80*/  FFMA.FTZ R80, R80, UR17, -R135.reuse ;  /* 0x0000001150507c23 */ /* 0x100fe20008010887 */
[----:B------:R-:W-:-:S01]  /*cb90*/  FFMA.FTZ R81, R81, UR17, -R135 ;  /* 0x0000001151517c23 */ /* 0x000fc20008010887 */
[----:B------:R-:W2:Y:S01]  /*cba0*/  LDL.LU R41, [R1+0x10] ;  /* 0x0000100001297983 */ /* 0x000ea20000300800 */
[----:B------:R-:W-:Y:S01]  /*cbb0*/  ULOP3.LUT UR10, UR10, 0x10000, URZ, 0xfc, !UPT ;  /* 0x000100000a0a7892 */ /* 0x000fe2000f8efc3f */
[----:B------:R-:W-:-:S02]  /*cbc0*/  IMAD.U32 R19, RZ, RZ, UR17 ;  /* 0x00000011ff137e24 */ /* 0x000fc4000f8e00ff */
[----:B------:R-:W-:-:S01]  /*cbd0*/  FFMA.FTZ R12, R85, UR17, -R135 ;  /* 0x00000011550c7c23 */ /* 0x000fc20008010887 */
[----:B------:R-:W2:Y:S01]  /*cbe0*/  LDL.LU R44, [R1+0x8] ;  /* 0x00000800012c7983 */ /* 0x000ea20000300800 */
[----:B------:R-:W-:Y:S01]  /*cbf0*/  MUFU.EX2 R108, R108 ;  /* 0x0000006c006c7308 */ /* 0x000fe20000000800 */
[----:B------:R-:W-:-:S01]  /*cc00*/  FFMA.FTZ R82, R82, UR17, -R135 ;  /* 0x0000001152527c23 */ /* 0x000fc20008010887 */
[--C-:B------:R-:W-:Y:S01]  /*cc10*/  FFMA.FTZ R83, R83, UR17, -R135.reuse ;  /* 0x0000001153537c23 */ /* 0x100fe20008010887 */
[----:B------:R-:W2:Y:S01]  /*cc20*/  LDL.LU R45, [R1+0x38] ;  /* 0x00003800012d7983 */ /* 0x000ea20000300800 */
[----:B------:R-:W-:-:S01]  /*cc30*/  FFMA.FTZ R111, R111, UR17, -R135 ;  /* 0x000000116f6f7c23 */ /* 0x000fc20008010887 */
[--C-:B------:R-:W-:Y:S01]  /*cc40*/  FFMA.FTZ R113, R113, UR17, -R135.reuse ;  /* 0x0000001171717c23 */ /* 0x100fe20008010887 */
[----:B------:R-:W-:-:S01]  /*cc50*/  FFMA.FTZ R117, R117, UR17, -R135 ;  /* 0x0000001175757c23 */ /* 0x000fc20008010887 */
[----:B------:R-:W2:Y:S01]  /*cc60*/  LDL.LU R48, [R1+0x34] ;  /* 0x0000340001307983 */ /* 0x000ea20000300800 */
[----:B------:R-:W-:Y:S01]  /*cc70*/  UIMAD UR12, UR24, 0x280, UR10 ;  /* 0x00000280180c78a4 */ /* 0x000fe2000f8e020a */
[----:B------:R-:W-:Y:S01]  /*cc80*/  FFMA.FTZ R20, R4, R19, -8 ;  /* 0xc100000004147423 */ /* 0x000fe20000010013 */
[----:B------:R-:W-:-:S01]  /*cc90*/  FFMA.FTZ R85, R112, UR17, -R135 ;  /* 0x0000001170557c23 */ /* 0x000fc20008010887 */
[----:B------:R-:W2:Y:S01]  /*cca0*/  LDL.LU R49, [R1+0x44] ;  /* 0x0000440001317983 */ /* 0x000ea20000300800 */
[----:B------:R-:W-:Y:S01]  /*ccb0*/  MUFU.EX2 R109, R109 ;  /* 0x0000006d006d7308 */ /* 0x000fe20000000800 */
[----:B------:R-:W-:-:S01]  /*ccc0*/  FFMA.FTZ R118, R118, UR17, -R135 ;  /* 0x0000001176767c23 */ /* 0x000fc20008010887 */
[--C-:B------:R-:W-:Y:S01]  /*ccd0*/  FFMA.FTZ R123, R123, UR17, -R135.reuse ;  /* 0x000000117b7b7c23 */ /* 0x100fe20008010887 */
[----:B------:R-:W2:Y:S01]  /*cce0*/  LDL.LU R52, [R1+0x3c] ;  /* 0x00003c0001347983 */ /* 0x000ea20000300800 */
[----:B------:R-:W-:-:S01]  /*ccf0*/  FFMA.FTZ R126, R126, UR17, -R135 ;  /* 0x000000117e7e7c23 */ /* 0x000fc20008010887 */
[----:B------:R-:W-:-:S02]  /*cd00*/  FFMA.FTZ R131, R131, UR17, -R135 ;  /* 0x0000001183837c23 */ /* 0x000fc40008010887 */
[----:B------:R-:W2:Y:S01]  /*cd10*/  LDL.LU R53, [R1+0x40] ;  /* 0x0000400001357983 */ /* 0x000ea20000300800 */
[----:B------:R-:W-:Y:S01]  /*cd20*/  UMOV UR10, UR12 ;  /* 0x0000000c000a7c82 */ /* 0x000fe20008000000 */
[--C-:B------:R-:W-:Y:S01]  /*cd30*/  FFMA.FTZ R23, R23, UR17, -R20.reuse ;  /* 0x0000001117177c23 */ /* 0x100fe20008010814 */
[----:B------:R-:W-:-:S01]  /*cd40*/  FFMA.FTZ R88, R88, UR17, -R20 ;  /* 0x0000001158587c23 */ /* 0x000fc20008010814 */
[----:B------:R-:W2:Y:S01]  /*cd50*/  LDL.LU R54, [R1+0x2c] ;  /* 0x00002c0001367983 */ /* 0x000ea20000300800 */
[----:B------:R-:W-:-:S01]  /*cd60*/  FFMA.FTZ R19, R89, UR17, -R20 ;  /* 0x0000001159137c23 */ /* 0x000fc20008010814 */
[--C-:B------:R-:W-:Y:S01]  /*cd70*/  FFMA.FTZ R112, R90, UR17, -R20.reuse ;  /* 0x000000115a707c23 */ /* 0x100fe20008010814 */
[----:B------:R-:W-:Y:S01]  /*cd80*/  MUFU.EX2 R95, R95 ;  /* 0x0000005f005f7308 */ /* 0x000fe20000000800 */
[----:B------:R-:W2:Y:S07]  /*cd90*/  LDL.LU R55, [R1+0x30] ;  /* 0x0000300001377983 */ /* 0x000eae0000300800 */
[----:B------:R-:W3:Y:S01]  /*cda0*/  MUFU.EX2 R23, R23 ;  /* 0x0000001700177308 */ /* 0x000ee20000000800 */
[----:B------:R-:W-:-:S07]  /*cdb0*/  FFMA.FTZ R89, R91, UR17, -R20 ;  /* 0x000000115b597c23 */ /* 0x000fce0008010814 */
[----:B------:R-:W4:Y:S01]  /*cdc0*/  MUFU.EX2 R88, R88 ;  /* 0x0000005800587308 */ /* 0x000f220000000800 */
[----:B------:R-:W-:-:S01]  /*cdd0*/  FFMA.FTZ R91, R74, UR17, -R20 ;  /* 0x000000114a5b7c23 */ /* 0x000fc20008010814 */
[--C-:B------:R-:W-:Y:S01]  /*cde0*/  FFMA.FTZ R74, R76, UR17, -R20.reuse ;  /* 0x000000114c4a7c23 */ /* 0x100fe20008010814 */
[----:B------:R-:W-:-:S05]  /*cdf0*/  FFMA.FTZ R90, R92, UR17, -R20 ;  /* 0x000000115c5a7c23 */ /* 0x000fca0008010814 */
[----:B------:R-:W5:Y:S01]  /*ce00*/  MUFU.EX2 R19, R19 ;  /* 0x0000001300137308 */ /* 0x000f620000000800 */
[----:B------:R-:W-:-:S01]  /*ce10*/  FFMA.FTZ R76, R78, UR17, -R20 ;  /* 0x000000114e4c7c23 */ /* 0x000fc20008010814 */
[--C-:B------:R-:W-:Y:S01]  /*ce20*/  FFMA.FTZ R92, R94, UR17, -R20.reuse ;  /* 0x000000115e5c7c23 */ /* 0x100fe20008010814 */
[----:B------:R-:W-:-:S01]  /*ce30*/  FFMA.FTZ R78, R58, UR17, -R20 ;  /* 0x000000113a4e7c23 */ /* 0x000fc20008010814 */
[--C-:B------:R-:W-:Y:S01]  /*ce40*/  FFMA.FTZ R94, R75, UR17, -R20.reuse ;  /* 0x000000114b5e7c23 */ /* 0x100fe20008010814 */
[----:B------:R-:W-:-:S03]  /*ce50*/  FFMA.FTZ R58, R60, UR17, -R20 ;  /* 0x000000113c3a7c23 */ /* 0x000fc60008010814 */
[----:B------:R-:W0:Y:S01]  /*ce60*/  MUFU.EX2 R112, R112 ;  /* 0x0000007000707308 */ /* 0x000e220000000800 */
[----:B------:R-:W-:-:S01]  /*ce70*/  FFMA.FTZ R75, R77, UR17, -R20 ;  /* 0x000000114d4b7c23 */ /* 0x000fc20008010814 */
[----:B-1----:R-:W-:Y:S01]  /*ce80*/  FFMA.FTZ R60, R105, R7, R106 ;  /* 0x00000007693c7223 */ /* 0x002fe2000001006a */
[----:B------:R-:W-:-:S01]  /*ce90*/  FFMA.FTZ R77, R79, UR17, -R20 ;  /* 0x000000114f4d7c23 */ /* 0x000fc20008010814 */
[----:B---3--:R-:W-:Y:S01]  /*cea0*/  FFMA.FTZ R7, R104, R6, R23 ;  /* 0x0000000668077223 */ /* 0x008fe20000010017 */
[----:B------:R-:W-:-:S01]  /*ceb0*/  FFMA.FTZ R21, R93, UR17, -R20 ;  /* 0x000000115d157c23 */ /* 0x000fc20008010814 */
[--C-:B------:R-:W-:Y:S02]  /*cec0*/  FFMA.FTZ R79, R59, UR17, -R20.reuse ;  /* 0x000000113b4f7c23 */ /* 0x100fe40008010814 */
[----:B------:R-:W1:Y:S01]  /*ced0*/  MUFU.EX2 R89, R89 ;  /* 0x0000005900597308 */ /* 0x000e620000000800 */
[----:B------:R-:W-:-:S01]  /*cee0*/  FFMA.FTZ R59, R61, UR17, -R20 ;  /* 0x000000113d3b7c23 */ /* 0x000fc20008010814 */
[----:B------:R-:W-:Y:S01]  /*cef0*/  FADD.FTZ R61, R107, R60 ;  /* 0x0000003c6b3d7221 */ /* 0x000fe20000010000 */
[----:B----4-:R-:W-:-:S05]  /*cf00*/  FADD.FTZ R6, R88, R7 ;  /* 0x0000000758067221 */ /* 0x010fca0000010000 */
[----:B------:R-:W3:Y:S01]  /*cf10*/  MUFU.EX2 R96, R96 ;  /* 0x0000006000607308 */ /* 0x000ee20000000800 */
[----:B------:R-:W-:-:S01]  /*cf20*/  FADD.FTZ R60, R108, R61 ;  /* 0x0000003d6c3c7221 */ /* 0x000fc20000010000 */
[----:B-----5:R-:W-:-:S06]  /*cf30*/  FADD.FTZ R7, R19, R6 ;  /* 0x0000000613077221 */ /* 0x020fcc0000010000 */
[----:B------:R-:W4:Y:S01]  /*cf40*/  MUFU.EX2 R90, R90 ;  /* 0x0000005a005a7308 */ /* 0x000f220000000800 */
[----:B------:R-:W-:-:S01]  /*cf50*/  FFMA.FTZ R72, R72, UR17, -R20 ;  /* 0x0000001148487c23 */ /* 0x000fc20008010814 */
[----:B------:R-:W-:Y:S01]  /*cf60*/  FFMA.FTZ R93, R62, UR17, -R20 ;  /* 0x000000113e5d7c23 */ /* 0x000fe20008010814 */
[----:B------:R-:W-:-:S05]  /*cf70*/  FADD.FTZ R6, R109, R60 ;  /* 0x0000003c6d067221 */ /* 0x000fca0000010000 */
[----:B------:R-:W5:Y:S01]  /*cf80*/  MUFU.EX2 R97, R97 ;  /* 0x0000006100617308 */ /* 0x000f620000000800 */
[----:B0-----:R-:W-:-:S01]  /*cf90*/  FADD.FTZ R62, R112, R7 ;  /* 0x00000007703e7221 */ /* 0x001fc20000010000 */
[----:B------:R-:W-:-:S06]  /*cfa0*/  FFMA.FTZ R73, R73, UR17, -R20 ;  /* 0x0000001149497c23 */ /* 0x000fcc0008010814 */
[----:B------:R-:W0:Y:S08]  /*cfb0*/  MUFU.EX2 R21, R21 ;  /* 0x0000001500157308 */ /* 0x000e300000000800 */
[----:B------:R-:W0:Y:S08]  /*cfc0*/  MUFU.EX2 R98, R98 ;  /* 0x0000006200627308 */ /* 0x000e300000000800 */
[----:B------:R-:W-:Y:S01]  /*cfd0*/  MUFU.EX2 R99, R99 ;  /* 0x0000006300637308 */ /* 0x000fe20000000800 */
[----:B------:R-:W-:-:S07]  /*cfe0*/  FFMA.FTZ R13, R116, UR17, -R135 ;  /* 0x00000011740d7c23 */ /* 0x000fce0008010887 */
[----:B------:R-:W-:Y:S08]  /*cff0*/  MUFU.EX2 R100, R100 ;  /* 0x0000006400647308 */ /* 0x000ff00000000800 */
[----:B------:R-:W-:Y:S08]  /*d000*/  MUFU.EX2 R101, R101 ;  /* 0x0000006500657308 */ /* 0x000ff00000000800 */
[----:B------:R-:W-:Y:S08]  /*d010*/  MUFU.EX2 R102, R102 ;  /* 0x0000006600667308 */ /* 0x000ff00000000800 */
[----:B------:R-:W-:Y:S01]  /*d020*/  MUFU.EX2 R80, R80 ;  /* 0x0000005000507308 */ /* 0x000fe20000000800 */
[----:B------:R-:W-:-:S07]  /*d030*/  FFMA.FTZ R56, R56, UR17, -R20 ;  /* 0x0000001138387c23 */ /* 0x000fce0008010814 */
[----:B------:R-:W-:Y:S01]  /*d040*/  MUFU.EX2 R81, R81 ;  /* 0x0000005100517308 */ /* 0x000fe20000000800 */
[----:B------:R-:W-:-:S07]  /*d050*/  FFMA.FTZ R57, R57, UR17, -R20 ;  /* 0x0000001139397c23 */ /* 0x000fce0008010814 */
[----:B------:R-:W-:Y:S08]  /*d060*/  MUFU.EX2 R82, R82 ;  /* 0x0000005200527308 */ /* 0x000ff00000000800 */
[----:B------:R-:W-:Y:S08]  /*d070*/  MUFU.EX2 R83, R83 ;  /* 0x0000005300537308 */ /* 0x000ff00000000800 */
[----:B------:R-:W-:Y:S08]  /*d080*/  MUFU.EX2 R111, R111 ;  /* 0x0000006f006f7308 */ /* 0x000ff00000000800 */
[----:B------:R-:W-:Y:S08]  /*d090*/  MUFU.EX2 R113, R113 ;  /* 0x0000007100717308 */ /* 0x000ff00000000800 */
[----:B------:R-:W-:Y:S08]  /*d0a0*/  MUFU.EX2 R117, R117 ;  /* 0x0000007500757308 */ /* 0x000ff00000000800 */
[----:B------:R-:W-:Y:S08]  /*d0b0*/  MUFU.EX2 R118, R118 ;  /* 0x0000007600767308 */ /* 0x000ff00000000800 */
[----:B------:R-:W-:Y:S01]  /*d0c0*/  MUFU.EX2 R123, R123 ;  /* 0x0000007b007b7308 */ /* 0x000fe20000000800 */
[----:B------:R-:W-:-:S07]  /*d0d0*/  FFMA.FTZ R125, R125, UR17, -R135 ;  /* 0x000000117d7d7c23 */ /* 0x000fce0008010887 */
[----:B------:R-:W-:Y:S01]  /*d0e0*/  MUFU.EX2 R126, R126 ;  /* 0x0000007e007e7308 */ /* 0x000fe20000000800 */
[----:B------:R-:W-:-:S07]  /*d0f0*/  FFMA.FTZ R14, R119, UR17, -R135 ;  /* 0x00000011770e7c23 */ /* 0x000fce0008010887 */
[----:B------:R-:W-:Y:S01]  /*d100*/  MUFU.EX2 R131, R131 ;  /* 0x0000008300837308 */ /* 0x000fe20000000800 */
[----:B--2---:R-:W-:-:S06]  /*d110*/  WARPGROUP.ARRIVE ;  /* 0x00000000000079c5 */ /* 0x004fcc0000000000 */
[----:B------:R-:W-:Y:S01]  /*d120*/  QGMMA.64x64x32.F32.E4M3.E4M3 R24, R152, gdesc[UR8], R24, gsb0 ;  /* 0x00e0000898187df3 */ /* 0x000fe20008000818 */
[----:B------:R-:W-:Y:S01]  /*d130*/  UIADD3 UR10, UR12, 0x80, URZ ;  /* 0x000000800c0a7890 */ /* 0x000fe2000fffe03f */
[----:B------:R-:W-:Y:S01]  /*d140*/  UMOV UR11, 0xc0000010 ;  /* 0xc0000010000b7882 */ /* 0x000fe20000000000 */
[----:B------:R-:W-:Y:S02]  /*d150*/  WARPGROUP.DEPBAR.LE gsb0, 0x0 ;  /* 0x00008000000079c5 */ /* 0x000fe40000010000 */
[----:B------:R-:W-:-:S06]  /*d160*/  WARPGROUP.ARRIVE ;  /* 0x00000000000079c5 */ /* 0x000fcc0000000000 */
        /* <DEDUP_REMOVED lines=8> */
[----:B------:R-:W2:Y:S01]  /*d1f0*/  MUFU.EX2 R92, R92 ;  /* 0x0000005c005c7308 */ /* 0x000ea20000000800 */
[----:B------:R-:W-:-:S01]  /*d200*/  FADD.FTZ R7, R95, R6 ;  /* 0x000000065f077221 */ /* 0x000fc20000010000 */
[----:B-1----:R-:W-:-:S06]  /*d210*/  FADD.FTZ R61, R89, R62 ;  /* 0x0000003e593d7221 */ /* 0x002fcc0000010000 */
[----:B------:R-:W1:Y:S01]  /*d220*/  MUFU.EX2 R72, R72 ;  /* 0x0000004800487308 */ /* 0x000e620000000800 */
[----:B---3--:R-:W-:-:S01]  /*d230*/  FADD.FTZ R6, R96, R7 ;  /* 0x0000000760067221 */ /* 0x008fc20000010000 */
[----:B----4-:R-:W-:Y:S01]  /*d240*/  FADD.FTZ R62, R90, R61 ;  /* 0x0000003d5a3e7221 */ /* 0x010fe20000010000 */
[----:B------:R-:W-:-:S05]  /*d250*/  FFMA.FTZ R116, R63, UR17, -R20 ;  /* 0x000000113f747c23 */ /* 0x000fca0008010814 */
[----:B------:R-:W3:Y:S01]  /*d260*/  MUFU.EX2 R73, R73 ;  /* 0x0000004900497308 */ /* 0x000ee20000000800 */
[----:B-----5:R-:W-:-:S01]  /*d270*/  FADD.FTZ R7, R97, R6 ;  /* 0x0000000661077221 */ /* 0x020fc20000010000 */
[----:B0-----:R-:W-:-:S06]  /*d280*/  FADD.FTZ R63, R21, R62 ;  /* 0x0000003e153f7221 */ /* 0x001fcc0000010000 */
[----:B------:R-:W0:Y:S01]  /*d290*/  MUFU.EX2 R91, R91 ;  /* 0x0000005b005b7308 */ /* 0x000e220000000800 */
[----:B------:R-:W-:-:S01]  /*d2a0*/  FADD.FTZ R6, R98, R7 ;  /* 0x0000000762067221 */ /* 0x000fc20000010000 */
[----:B--2---:R-:W-:-:S06]  /*d2b0*/  FADD.FTZ R63, R92, R63 ;  /* 0x0000003f5c3f7221 */ /* 0x004fcc0000010000 */
[----:B------:R-:W2:Y:S01]  /*d2c0*/  MUFU.EX2 R94, R94 ;  /* 0x0000005e005e7308 */ /* 0x000ea20000000800 */
[----:B------:R-:W-:-:S01]  /*d2d0*/  FADD.FTZ R7, R99, R6 ;  /* 0x0000000663077221 */ /* 0x000fc20000010000 */
[----:B-1----:R-:W-:Y:S01]  /*d2e0*/  FADD.FTZ R6, R72, R63 ;  /* 0x0000003f48067221 */ /* 0x002fe20000010000 */
[----:B------:R-:W-:Y:S02]  /*d2f0*/  WARPGROUP.DEPBAR.LE gsb0, 0x0 ;  /* 0x00008000000079c5 */ /* 0x000fe40000010000 */
[----:B------:R-:W-:-:S06]  /*d300*/  WARPGROUP.ARRIVE ;  /* 0x00000000000079c5 */ /* 0x000fcc0000000000 */
[----:B------:R-:W-:Y:S01]  /*d310*/  QGMMA.64x64x32.F32.E4M3.E4M3 R24, R140, gdesc[UR8], R24, gsb0 ;  /* 0x00e000088c187df3 */ /* 0x000fe20008000818 */
[----:B------:R-:W1:Y:S01]  /*d320*/  MUFU.EX2 R74, R74 ;  /* 0x0000004a004a7308 */ /* 0x000e620000000800 */
[----:B------:R-:W-:-:S01]  /*d330*/  FADD.FTZ R62, R100, R7 ;  /* 0x00000007643e7221 */ /* 0x000fc20000010000 */
[----:B---3--:R-:W-:-:S06]  /*d340*/  FADD.FTZ R6, R73, R6 ;  /* 0x0000000649067221 */ /* 0x008fcc0000010000 */
[----:B------:R-:W3:Y:S01]  /*d350*/  MUFU.EX2 R75, R75 ;  /* 0x0000004b004b7308 */ /* 0x000ee20000000800 */
[----:B------:R-:W-:-:S01]  /*d360*/  FADD.FTZ R7, R101, R62 ;  /* 0x0000003e65077221 */ /* 0x000fc20000010000 */
[----:B0-----:R-:W-:-:S06]  /*d370*/  FADD.FTZ R63, R91, R6 ;  /* 0x000000065b3f7221 */ /* 0x001fcc0000010000 */
[----:B------:R-:W0:Y:S01]  /*d380*/  MUFU.EX2 R76, R76 ;  /* 0x0000004c004c7308 */ /* 0x000e220000000800 */
[----:B------:R-:W-:-:S01]  /*d390*/  FADD.FTZ R7, R102, R7 ;  /* 0x0000000766077221 */ /* 0x000fc20000010000 */
[----:B--2---:R-:W-:Y:S01]  /*d3a0*/  FADD.FTZ R63, R94, R63 ;  /* 0x0000003f5e3f7221 */ /* 0x004fe20000010000 */
[----:B------:R-:W-:-:S05]  /*d3b0*/  FFMA.FTZ R60, R64, UR17, -R20 ;  /* 0x00000011403c7c23 */ /* 0x000fca0008010814 */
[----:B------:R-:W2:Y:S01]  /*d3c0*/  MUFU.EX2 R77, R77 ;  /* 0x0000004d004d7308 */ /* 0x000ea20000000800 */
[----:B------:R-:W-:-:S01]  /*d3d0*/  FADD.FTZ R6, R80, R7 ;  /* 0x0000000750067221 */ /* 0x000fc20000010000 */
[----:B-1----:R-:W-:Y:S01]  /*d3e0*/  FADD.FTZ R64, R74, R63 ;  /* 0x0000003f4a407221 */ /* 0x002fe20000010000 */
[----:B------:R-:W-:-:S05]  /*d3f0*/  FFMA.FTZ R61, R65, UR17, -R20 ;  /* 0x00000011413d7c23 */ /* 0x000fca0008010814 */
        /* <DEDUP_REMOVED lines=8> */
[----:B--2---:R-:W-:-:S06]  /*d480*/  FADD.FTZ R7, R77, R64 ;  /* 0x000000404d077221 */ /* 0x004fcc0000010000 */
[----:B------:R-:W2:Y:S01]  /*d490*/  MUFU.EX2 R79, R79 ;  /* 0x0000004f004f7308 */ /* 0x000ea20000000800 */
[----:B------:R-:W-:-:S01]  /*d4a0*/  FADD.FTZ R6, R111, R6 ;  /* 0x000000066f067221 */ /* 0x000fc20000010000 */
[----:B-1----:R-:W-:Y:S01]  /*d4b0*/  FADD.FTZ R64, R56, R7 ;  /* 0x0000000738407221 */ /* 0x002fe20000010000 */
[----:B------:R-:W-:-:S05]  /*d4c0*/  UIADD3 UR10, UR12, 0x200, URZ ;  /* 0x000002000c0a7890 */ /* 0x000fca000fffe03f */
[----:B------:R-:W1:Y:S01]  /*d4d0*/  MUFU.EX2 R58, R58 ;  /* 0x0000003a003a7308 */ /* 0x000e620000000800 */
[----:B------:R-:W-:-:S01]  /*d4e0*/  FADD.FTZ R6, R113, R6 ;  /* 0x0000000671067221 */ /* 0x000fc20000010000 */
[----:B---3--:R-:W-:-:S06]  /*d4f0*/  FADD.FTZ R7, R57, R64 ;  /* 0x0000004039077221 */ /* 0x008fcc0000010000 */
[----:B------:R-:W3:Y:S01]  /*d500*/  MUFU.EX2 R59, R59 ;  /* 0x0000003b003b7308 */ /* 0x000ee20000000800 */
[----:B------:R-:W-:-:S01]  /*d510*/  FADD.FTZ R65, R117, R6 ;  /* 0x0000000675417221 */ /* 0x000fc20000010000 */
[----:B0-----:R-:W-:Y:S01]  /*d520*/  FADD.FTZ R6, R78, R7 ;  /* 0x000000074e067221 */ /* 0x001fe20000010000 */
[----:B------:R-:W-:Y:S02]  /*d530*/  WARPGROUP.DEPBAR.LE gsb0, 0x0 ;  /* 0x00008000000079c5 */ /* 0x000fe40000010000 */
[----:B------:R-:W-:-:S03]  /*d540*/  WARPGROUP.ARRIVE ;  /* 0x00000000000079c5 */ /* 0x000fc60000000000 */
[----:B------:R-:W0:Y:S01]  /*d550*/  MUFU.EX2 R93, R93 ;  /* 0x0000005d005d7308 */ /* 0x000e220000000800 */
[----:B------:R-:W-:-:S01]  /*d560*/  FFMA.FTZ R119, R66, UR17, -R20 ;  /* 0x0000001142777c23 */ /* 0x000fc20008010814 */
[----:B------:R-:W-:Y:S01]  /*d570*/  UMOV UR11, 0xc0000010 ;  /* 0xc0000010000b7882 */ /* 0x000fe20000000000 */
[----:B------:R-:W-:-:S01]  /*d580*/  FADD.FTZ R66, R118, R65 ;  /* 0x0000004176427221 */ /* 0x000fc20000010000 */
[----:B--2---:R-:W-:Y:S01]  /*d590*/  FADD.FTZ R7, R79, R6 ;  /* 0x000000064f077221 */ /* 0x004fe20000010000 */
[----:B------:R-:W-:Y:S03]  /*d5a0*/  QGMMA.64x64x32.F32.E4M3.E4M3 R24, R136, gdesc[UR8], R24, gsb0 ;  /* 0x00e0000888187df3 */ /* 0x000fe60008000818 */
[----:B------:R-:W2:Y:S01]  /*d5b0*/  MUFU.EX2 R116, R116 ;  /* 0x0000007400747308 */ /* 0x000ea20000000800 */
[----:B------:R-:W-:-:S01]  /*d5c0*/  FADD.FTZ R65, R123, R66 ;  /* 0x000000427b417221 */ /* 0x000fc20000010000 */
[----:B-1----:R-:W-:Y:S01]  /*d5d0*/  FADD.FTZ R6, R58, R7 ;  /* 0x000000073a067221 */ /* 0x002fe20000010000 */
[----:B------:R-:W-:-:S05]  /*d5e0*/  FFMA.FTZ R10, R86, UR17, -R135 ;  /* 0x00000011560a7c23 */ /* 0x000fca0008010887 */
[----:B------:R-:W1:Y:S01]  /*d5f0*/  MUFU.EX2 R125, R125 ;  /* 0x0000007d007d7308 */ /* 0x000e620000000800 */
[----:B------:R-:W-:-:S01]  /*d600*/  FADD.FTZ R66, R126, R65 ;  /* 0x000000417e427221 */ /* 0x000fc20000010000 */
[----:B------:R-:W-:Y:S01]  /*d610*/  FFMA.FTZ R86, R122, UR17, -R135 ;  /* 0x000000117a567c23 */ /* 0x000fe20008010887 */
[----:B---3--:R-:W-:-:S05]  /*d620*/  FADD.FTZ R6, R59, R6 ;  /* 0x000000063b067221 */ /* 0x008fca0000010000 */
[----:B------:R-:W3:Y:S01]  /*d630*/  MUFU.EX2 R60, R60 ;  /* 0x0000003c003c7308 */ /* 0x000ee20000000800 */
[----:B------:R-:W-:-:S01]  /*d640*/  FFMA.FTZ R122, R67, UR17, -R20 ;  /* 0x00000011437a7c23 */ /* 0x000fc20008010814 */
[----:B------:R-:W4:Y:S01]  /*d650*/  S2R R155, SR_TID.X ;  /* 0x00000000009b7919 */ /* 0x000f220000002100 */
[----:B------:R-:W-:-:S05]  /*d660*/  FADD.FTZ R7, R131, R66 ;  /* 0x0000004283077221 */ /* 0x000fca0000010000 */
[----:B------:R-:W5:Y:S01]  /*d670*/  MUFU.EX2 R130, R130 ;  /* 0x0000008200827308 */ /* 0x000f620000000800 */
[----:B------:R-:W-:-:S01]  /*d680*/  FFMA.FTZ R84, R84, UR17, -R135 ;  /* 0x0000001154547c23 */ /* 0x000fc20008010887 */
[----:B0-----:R-:W-:-:S06]  /*d690*/  FADD.FTZ R67, R93, R6 ;  /* 0x000000065d437221 */ /* 0x001fcc0000010000 */
[----:B------:R-:W0:Y:S01]  /*d6a0*/  MUFU.EX2 R61, R61 ;  /* 0x0000003d003d7308 */ /* 0x000e220000000800 */
[----:B------:R-:W-:-:S01]  /*d6b0*/  FFMA.FTZ R62, R69, UR17, -R20 ;  /* 0x00000011453e7c23 */ /* 0x000fc20008010814 */
[----:B------:R-:W-:-:S06]  /*d6c0*/  FADD.FTZ R6, R8, R7 ;  /* 0x0000000708067221 */ /* 0x000fcc0000010000 */
[----:B------:R-:W4:Y:S01]  /*d6d0*/  MUFU.EX2 R9, R9 ;  /* 0x0000000900097308 */ /* 0x000f220000000800 */
[----:B------:R-:W-:-:S01]  /*d6e0*/  FFMA.FTZ R68, R68, UR17, -R135 ;  /* 0x0000001144447c23 */ /* 0x000fc20008010887 */
[----:B--2---:R-:W-:-:S06]  /*d6f0*/  FADD.FTZ R67, R116, R67 ;  /* 0x0000004374437221 */ /* 0x004fcc0000010000 */
[----:B------:R-:W2:Y:S01]  /*d700*/  MUFU.EX2 R119, R119 ;  /* 0x0000007700777308 */ /* 0x000ea20000000800 */
[----:B------:R-:W-:-:S01]  /*d710*/  FFMA.FTZ R63, R70, UR17, -R20 ;  /* 0x00000011463f7c23 */ /* 0x000fc20008010814 */
[----:B-1----:R-:W-:-:S06]  /*d720*/  FADD.FTZ R7, R125, R6 ;  /* 0x000000067d077221 */ /* 0x002fcc0000010000 */
[----:B------:R-:W1:Y:S01]  /*d730*/  MUFU.EX2 R10, R10 ;  /* 0x0000000a000a7308 */ /* 0x000e620000000800 */
[----:B------:R-:W-:-:S01]  /*d740*/  FFMA.FTZ R11, R71, UR17, -R135 ;  /* 0x00000011470b7c23 */ /* 0x000fc20008010887 */
[----:B---3--:R-:W-:-:S06]  /*d750*/  FADD.FTZ R6, R60, R67 ;  /* 0x000000433c067221 */ /* 0x008fcc0000010000 */
[----:B------:R-:W3:Y:S01]  /*d760*/  MUFU.EX2 R122, R122 ;  /* 0x0000007a007a7308 */ /* 0x000ee20000000800 */
[----:B------:R-:W-:-:S01]  /*d770*/  FFMA.FTZ R69, R87, UR17, -R20 ;  /* 0x0000001157457c23 */ /* 0x000fc20008010814 */
[----:B-----5:R-:W-:-:S06]  /*d780*/  FADD.FTZ R66, R130, R7 ;  /* 0x0000000782427221 */ /* 0x020fcc0000010000 */
[----:B------:R-:W5:Y:S01]  /*d790*/  MUFU.EX2 R84, R84 ;  /* 0x0000005400547308 */ /* 0x000f620000000800 */
[----:B0-----:R-:W-:-:S01]  /*d7a0*/  FADD.FTZ R6, R61, R6 ;  /* 0x000000063d067221 */ /* 0x001fc20000010000 */
[----:B------:R-:W-:-:S06]  /*d7b0*/  FFMA.FTZ R70, R103, UR17, -R20 ;  /* 0x0000001167467c23 */ /* 0x000fcc0008010814 */
[----:B------:R-:W0:Y:S01]  /*d7c0*/  MUFU.EX2 R62, R62 ;  /* 0x0000003e003e7308 */ /* 0x000e220000000800 */
[----:B----4-:R-:W-:-:S01]  /*d7d0*/  FADD.FTZ R7, R9, R66 ;  /* 0x0000004209077221 */ /* 0x010fc20000010000 */
[----:B--2---:R-:W-:-:S06]  /*d7e0*/  FADD.FTZ R67, R119, R6 ;  /* 0x0000000677437221 */ /* 0x004fcc0000010000 */
[----:B------:R-:W2:Y:S01]  /*d7f0*/  MUFU.EX2 R68, R68 ;  /* 0x0000004400447308 */ /* 0x000ea20000000800 */
[----:B------:R-:W-:-:S01]  /*d800*/  FFMA.FTZ R71, R110, UR17, -R135 ;  /* 0x000000116e477c23 */ /* 0x000fc20008010887 */
[----:B------:R-:W-:-:S06]  /*d810*/  FFMA.FTZ R64, R114, UR17, -R20 ;  /* 0x0000001172407c23 */ /* 0x000fcc0008010814 */
[----:B------:R-:W4:Y:S01]  /*d820*/  MUFU.EX2 R63, R63 ;  /* 0x0000003f003f7308 */ /* 0x000f220000000800 */
[----:B-1----:R-:W-:-:S01]  /*d830*/  FADD.FTZ R7, R10, R7 ;  /* 0x000000070a077221 */ /* 0x002fc20000010000 */
[----:B---3--:R-:W-:-:S06]  /*d840*/  FADD.FTZ R67, R122, R67 ;  /* 0x000000437a437221 */ /* 0x008fcc0000010000 */
[----:B------:R-:W1:Y:S01]  /*d850*/  MUFU.EX2 R11, R11 ;  /* 0x0000000b000b7308 */ /* 0x000e620000000800 */
[----:B------:R-:W-:-:S07]  /*d860*/  FFMA.FTZ R65, R115, UR17, -R20 ;  /* 0x0000001173417c23 */ /* 0x000fce0008010814 */
[----:B------:R-:W3:Y:S01]  /*d870*/  MUFU.EX2 R69, R69 ;  /* 0x0000004500457308 */ /* 0x000ee20000000800 */
[----:B-----5:R-:W-:-:S01]  /*d880*/  FADD.FTZ R7, R84, R7 ;  /* 0x0000000754077221 */ /* 0x020fc20000010000 */
[----:B0-----:R-:W-:-:S06]  /*d890*/  FADD.FTZ R6, R62, R67 ;  /* 0x000000433e067221 */ /* 0x001fcc0000010000 */
[----:B------:R-:W0:Y:S01]  /*d8a0*/  MUFU.EX2 R12, R12 ;  /* 0x0000000c000c7308 */ /* 0x000e220000000800 */
[----:B------:R-:W-:-:S07]  /*d8b0*/  FFMA.FTZ R87, R120, UR17, -R20 ;  /* 0x0000001178577c23 */ /* 0x000fce0008010814 */
[----:B------:R-:W5:Y:S01]  /*d8c0*/  MUFU.EX2 R70, R70 ;  /* 0x0000004600467308 */ /* 0x000f620000000800 */
[----:B--2---:R-:W-:-:S01]  /*d8d0*/  FADD.FTZ R120, R68, R7 ;  /* 0x0000000744787221 */ /* 0x004fc20000010000 */
[----:B----4-:R-:W-:-:S06]  /*d8e0*/  FADD.FTZ R6, R63, R6 ;  /* 0x000000063f067221 */ /* 0x010fcc0000010000 */
[----:B------:R-:W2:Y:S01]  /*d8f0*/  MUFU.EX2 R71, R71 ;  /* 0x0000004700477308 */ /* 0x000ea20000000800 */
[----:B------:R-:W-:-:S01]  /*d900*/  FFMA.FTZ R114, R121, UR17, -R20 ;  /* 0x0000001179727c23 */ /* 0x000fc20008010814 */
[----:B------:R-:W-:-:S06]  /*d910*/  LOP3.LUT R155, R155, 0x7f, RZ, 0xc0, !PT ;  /* 0x0000007f9b9b7812 */ /* 0x000fcc00078ec0ff */
[----:B------:R-:W4:Y:S01]  /*d920*/  MUFU.EX2 R64, R64 ;  /* 0x0000004000407308 */ /* 0x000f220000000800 */
[----:B-1----:R-:W-:-:S01]  /*d930*/  FADD.FTZ R7, R11, R120 ;  /* 0x000000780b077221 */ /* 0x002fc20000010000 */
[----:B---3--:R-:W-:-:S06]  /*d940*/  FADD.FTZ R103, R69, R6 ;  /* 0x0000000645677221 */ /* 0x008fcc0000010000 */
[----:B------:R-:W1:Y:S01]  /*d950*/  MUFU.EX2 R85, R85 ;  /* 0x0000005500557308 */ /* 0x000e620000000800 */
[----:B------:R-:W-:-:S01]  /*d960*/  FFMA.FTZ R66, R127, UR17, -R20 ;  /* 0x000000117f427c23 */ /* 0x000fc20008010814 */
[----:B------:R-:W-:-:S06]  /*d970*/  ISETP.NE.AND P1, PT, R155, RZ, PT ;  /* 0x000000ff9b00720c */ /* 0x000fcc0003f25270 */
[----:B------:R-:W3:Y:S01]  /*d980*/  MUFU.EX2 R65, R65 ;  /* 0x0000004100417308 */ /* 0x000ee20000000800 */
[----:B0-----:R-:W-:-:S01]  /*d990*/  FADD.FTZ R6, R12, R7 ;  /* 0x000000070c067221 */ /* 0x001fc20000010000 */
[----:B-----5:R-:W-:-:S06]  /*d9a0*/  FADD.FTZ R7, R70, R103 ;  /* 0x0000006746077221 */ /* 0x020fcc0000010000 */
[----:B------:R-:W0:Y:S01]  /*d9b0*/  MUFU.EX2 R13, R13 ;  /* 0x0000000d000d7308 */ /* 0x000e220000000800 */
[----:B------:R-:W-:-:S01]  /*d9c0*/  FFMA.FTZ R110, R124, UR17, -R135 ;  /* 0x000000117c6e7c23 */ /* 0x000fc20008010887 */
[----:B------:R-:W-:-:S06]  /*d9d0*/  FFMA.FTZ R67, R128, UR17, -R20 ;  /* 0x0000001180437c23 */ /* 0x000fcc0008010814 */
[----:B------:R-:W5:Y:S01]  /*d9e0*/  MUFU.EX2 R87, R87 ;  /* 0x0000005700577308 */ /* 0x000f620000000800 */
[----:B--2---:R-:W-:-:S01]  /*d9f0*/  FADD.FTZ R120, R71, R6 ;  /* 0x0000000647787221 */ /* 0x004fc20000010000 */
[----:B----4-:R-:W-:-:S06]  /*da00*/  FADD.FTZ R124, R64, R7 ;  /* 0x00000007407c7221 */ /* 0x010fcc0000010000 */
[----:B------:R-:W2:Y:S01]  /*da10*/  MUFU.EX2 R14, R14 ;  /* 0x0000000e000e7308 */ /* 0x000ea20000000800 */
[----:B------:R-:W-:-:S01]  /*da20*/  FFMA.FTZ R15, R129, UR17, -R135 ;  /* 0x00000011810f7c23 */ /* 0x000fc20008010887 */
[----:B------:R-:W-:-:S06]  /*da30*/  FFMA.FTZ R103, R133, UR17, -R20 ;  /* 0x0000001185677c23 */ /* 0x000fcc0008010814 */
[----:B------:R-:W4:Y:S01]  /*da40*/  MUFU.EX2 R114, R114 ;  /* 0x0000007200727308 */ /* 0x000f220000000800 */
[----:B------:R-:W-:Y:S02]  /*da50*/  IMAD.U32 R115, RZ, RZ, UR22 ;  /* 0x00000016ff737e24 */ /* 0x000fe4000f8e00ff */
[----:B-1----:R-:W-:Y:S01]  /*da60*/  FADD.FTZ R120, R85, R120 ;  /* 0x0000007855787221 */ /* 0x002fe20000010000 */
[----:B---3--:R-:W-:-:S04]  /*da70*/  FADD.FTZ R124, R65, R124 ;  /* 0x0000007c417c7221 */ /* 0x008fc80000010000 */
[----:B------:R-:W1:Y:S01]  /*da80*/  MUFU.EX2 R86, R86 ;  /* 0x0000005600567308 */ /* 0x000e620000000800 */
[----:B------:R-:W-:-:S01]  /*da90*/  FFMA.FTZ R18, R132, UR17, -R135 ;  /* 0x0000001184127c23 */ /* 0x000fc20008010887 */
[----:B------:R-:W-:-:S06]  /*daa0*/  FFMA.FTZ R20, R134, UR17, -R20 ;  /* 0x0000001186147c23 */ /* 0x000fcc0008010814 */
[----:B------:R-:W3:Y:S01]  /*dab0*/  MUFU.EX2 R66, R66 ;  /* 0x0000004200427308 */ /* 0x000ee20000000800 */
[----:B------:R-:W-:Y:S02]  /*dac0*/  @!P1 VIADD R6, R115, 0x12440 ;  /* 0x0001244073069836 */ /* 0x000fe40000000000 */
[----:B0-----:R-:W-:Y:S01]  /*dad0*/  FADD.FTZ R7, R13, R120 ;  /* 0x000000780d077221 */ /* 0x001fe20000010000 */
[----:B-----5:R-:W-:-:S04]  /*dae0*/  FADD.FTZ R115, R87, R124 ;  /* 0x0000007c57737221 */ /* 0x020fc80000010000 */
[----:B------:R-:W0:Y:S08]  /*daf0*/  MUFU.EX2 R110, R110 ;  /* 0x0000006e006e7308 */ /* 0x000e300000000800 */
[----:B------:R-:W5:Y:S01]  /*db00*/  MUFU.EX2 R67, R67 ;  /* 0x0000004300437308 */ /* 0x000f620000000800 */
[----:B------:R-:W-:Y:S01]  /*db10*/  @!P1 PRMT R6, RZ, 0x654, R6 ;  /* 0x00000654ff069816 */ /* 0x000fe20000000006 */
[----:B--2---:R-:W-:Y:S01]  /*db20*/  FADD.FTZ R7, R14, R7 ;  /* 0x000000070e077221 */ /* 0x004fe20000010000 */
[----:B----4-:R-:W-:-:S05]  /*db30*/  FADD.FTZ R115, R114, R115 ;  /* 0x0000007372737221 */ /* 0x010fca0000010000 */
[----:B------:R-:W2:Y:S01]  /*db40*/  MUFU.EX2 R15, R15 ;  /* 0x0000000f000f7308 */ /* 0x000ea20000000800 */
[----:B------:R-:W-:Y:S02]  /*db50*/  WARPGROUP.DEPBAR.LE gsb0, 0x0 ;  /* 0x00008000000079c5 */ /* 0x000fe40000010000 */
[----:B------:R3:W-:Y:S05]  /*db60*/  @!P1 SYNCS.ARRIVE.TRANS64.RED.A1T0 RZ, [R6+URZ], RZ ;  /* 0x000000ff06ff99a7 */ /* 0x0007ea000810043f */
[----:B------:R-:W4:Y:S01]  /*db70*/  MUFU.EX2 R103, R103 ;  /* 0x0000006700677308 */ /* 0x000f220000000800 */
[----:B-1----:R-:W-:-:S01]  /*db80*/  FADD.FTZ R7, R86, R7 ;  /* 0x0000000756077221 */ /* 0x002fc20000010000 */
[----:B---3--:R-:W-:-:S06]  /*db90*/  FADD.FTZ R6, R66, R115 ;  /* 0x0000007342067221 */ /* 0x008fcc0000010000 */
[----:B------:R-:W1:Y:S08]  /*dba0*/  MUFU.EX2 R18, R18 ;  /* 0x0000001200127308 */ /* 0x000e700000000800 */
[----:B------:R-:W3:Y:S01]  /*dbb0*/  MUFU.EX2 R20, R20 ;  /* 0x0000001400147308 */ /* 0x000ee20000000800 */
[----:B0-----:R-:W-:-:S01]  /*dbc0*/  FADD.FTZ R120, R110, R7 ;  /* 0x000000076e787221 */ /* 0x001fc20000010000 */
[----:B-----5:R-:W-:-:S03]  /*dbd0*/  FADD.FTZ R6, R67, R6 ;  /* 0x0000000643067221 */ /* 0x020fc60000010000 */
[----:B--2---:R-:W-:Y:S01]  /*dbe0*/  FADD.FTZ R7, R15, R120 ;  /* 0x000000780f077221 */ /* 0x004fe20000010000 */
[----:B----4-:R-:W-:-:S03]  /*dbf0*/  FADD.FTZ R6, R103, R6 ;  /* 0x0000000667067221 */ /* 0x010fc60000010000 */
[----:B-1----:R-:W-:Y:S01]  /*dc00*/  FADD.FTZ R7, R18, R7 ;  /* 0x0000000712077221 */ /* 0x002fe20000010000 */
[----:B---3--:R-:W-:-:S01]  /*dc10*/  FADD.FTZ R6, R20, R6 ;  /* 0x0000000614067221 */ /* 0x008fc20000010000 */
[----:B------:R-:W-:Y:S06]  /*dc20*/  @!P0 BRA `(.L_x_703) ;  /* 0x0000000000048947 */ /* 0x000fec0003800000 */
[----:B------:R-:W-:Y:S01]  /*dc30*/  BPT.TRAP 0x1 ;  /* 0x000000040000795c */ /* 0x000fe20000300000 */
.L_x_703:
[----:B------:R-:W-:Y:S01]  /*dc40*/  F2FP.SATFINITE.E4M3.F32.PACK_AB_MERGE_C R76, R77, R76, RZ ;  /* 0x0000004c4d4c723e */ /* 0x000fe200048070ff */
[----:B------:R-:W-:Y:S01]  /*dc50*/  UIADD3 UR10, UR13, 0x12460, URZ ;  /* 0x000124600d0a7890 */ /* 0x000fe2000fffe03f */
[----:B------:R-:W-:Y:S01]  /*dc60*/  F2FP.SATFINITE.E4M3.F32.PACK_AB_MERGE_C R77, R10, R9, RZ ;  /* 0x000000090a4d723e */ /* 0x000fe200048070ff */
[----:B------:R-:W-:Y:S01]  /*dc70*/  FMUL.FTZ R10, R24, R105 ;  /* 0x00000069180a7220 */ /* 0x000fe20000410000 */
[----:B------:R-:W-:Y:S01]  /*dc80*/  F2FP.SATFINITE.E4M3.F32.PACK_AB_MERGE_C R131, R8, R131, RZ ;  /* 0x000000830883723e */ /* 0x000fe200048070ff */
[-C--:B------:R-:W-:Y:S01]  /*dc90*/  FMUL.FTZ R8, R25, R105.reuse ;  /* 0x0000006919087220 */ /* 0x080fe20000410000 */
[----:B------:R-:W-:Y:S01]  /*dca0*/  FMUL.FTZ R9, R28, R105 ;  /* 0x000000691c097220 */ /* 0x000fe20000410000 */
[-C--:B------:R-:W-:Y:S01]  /*dcb0*/  FMUL.FTZ R25, R54, R104.reuse ;  /* 0x0000006836197220 */ /* 0x080fe20000410000 */
[----:B------:R0:W-:Y:S01]  /*dcc0*/  STL [R1], R10 ;  /* 0x0000000a01007387 */ /* 0x0001e20000100800 */
[----:B------:R-:W-:Y:S01]  /*dcd0*/  FMUL.FTZ R24, R55, R104 ;  /* 0x0000006837187220 */ /* 0x000fe20000410000 */
[----:B------:R-:W-:Y:S01]  /*dce0*/  ISETP.GT.AND P1, PT, R3, UR23, PT ;  /* 0x0000001703007c0c */ /* 0x000fe2000bf24270 */
[----:B------:R-:W-:Y:S01]  /*dcf0*/  UPRMT UR10, UR7, 0x654, UR10 ;  /* 0x00000654070a7896 */ /* 0x000fe2000800000a */
[----:B------:R1:W-:Y:S01]  /*dd00*/  STL [R1+0x4], R8 ;  /* 0x0000040801007387 */ /* 0x0003e20000100800 */
[----:B------:R-:W-:Y:S01]  /*dd10*/  F2FP.SATFINITE.E4M3.F32.PACK_AB_MERGE_C R82, R83, R82, RZ ;  /* 0x000000525352723e */ /* 0x000fe200048070ff */
[----:B------:R-:W-:Y:S01]  /*dd20*/  UMOV UR25, UR5 ;  /* 0x0000000500197c82 */ /* 0x000fe20008000000 */
[----:B------:R-:W-:Y:S01]  /*dd30*/  F2FP.SATFINITE.E4M3.F32.PACK_AB_MERGE_C R78, R79, R78, RZ ;  /* 0x0000004e4f4e723e */ /* 0x000fe200048070ff */
[----:B------:R2:W-:Y:S01]  /*dd40*/  STL [R1+0x24], R9 ;  /* 0x0000240901007387 */ /* 0x0005e20000100800 */
[----:B------:R-:W-:Y:S01]  /*dd50*/  F2FP.SATFINITE.E4M3.F32.PACK_AB_MERGE_C R69, R70, R69, RZ ;  /* 0x000000454645723e */ /* 0x000fe200048070ff */
[----:B0-----:R-:W-:Y:S01]  /*dd60*/  FMUL.FTZ R10, R29, R105 ;  /* 0x000000691d0a7220 */ /* 0x001fe20000410000 */
[----:B------:R-:W-:Y:S01]  /*dd70*/  F2FP.SATFINITE.E4M3.F32.PACK_AB_MERGE_C R108, R109, R108, RZ ;  /* 0x0000006c6d6c723e */ /* 0x000fe200048070ff */
[----:B------:R-:W-:Y:S01]  /*dd80*/  SYNCS.ARRIVE.TRANS64.RED.A1T0 RZ, [UR10], RZ ;  /* 0x000000ffffff79a7 */ /* 0x000fe2000810040a */
[----:B------:R-:W-:Y:S01]  /*dd90*/  F2FP.SATFINITE.E4M3.F32.PACK_AB_MERGE_C R112, R112, R19, RZ ;  /* 0x000000137070723e */ /* 0x000fe200048070ff */
[----:B-1----:R-:W-:Y:S01]  /*dda0*/  FMUL.FTZ R8, R32, R105 ;  /* 0x0000006920087220 */ /* 0x002fe20000410000 */
[----:B------:R0:W-:Y:S01]  /*ddb0*/  STL [R1+0x28], R10 ;  /* 0x0000280a01007387 */ /* 0x0001e20000100800 */
[----:B------:R-:W-:Y:S01]  /*ddc0*/  F2FP.SATFINITE.E4M3.F32.PACK_AB_MERGE_C R97, R98, R97, RZ ;  /* 0x000000616261723e */ /* 0x000fe200048070ff */
[----:B------:R-:W-:Y:S01]  /*ddd0*/  UMOV UR24, UR4 ;  /* 0x0000000400187c82 */ /* 0x000fe20008000000 */
[----:B--2---:R-:W-:Y:S01]  /*dde0*/  FMUL.FTZ R9, R33, R105 ;  /* 0x0000006921097220 */ /* 0x004fe20000410000 */
[----:B------:R1:W-:Y:S01]  /*ddf0*/  STL [R1+0x1c], R8 ;  /* 0x00001c0801007387 */ /* 0x0003e20000100800 */
[----:B------:R-:W-:Y:S01]  /*de00*/  F2FP.SATFINITE.E4M3.F32.PACK_AB_MERGE_C R92, R92, R21, RZ ;  /* 0x000000155c5c723e */ /* 0x000fe200048070ff */
[-C--:B------:R-:W-:Y:S01]  /*de10*/  FMUL.FTZ R19, R43, R104.reuse ;  /* 0x000000682b137220 */ /* 0x080fe20000410000 */
[----:B------:R-:W-:Y:S01]  /*de20*/  F2FP.SATFINITE.E4M3.F32.PACK_AB_MERGE_C R101, R102, R101, RZ ;  /* 0x000000656665723e */ /* 0x000fe200048070ff */
[----:B------:R2:W-:Y:S01]  /*de30*/  STL [R1+0x20], R9 ;  /* 0x0000200901007387 */ /* 0x0005e20000100800 */
[----:B------:R-:W-:Y:S01]  /*de40*/  F2FP.SATFINITE.E4M3.F32.PACK_AB_MERGE_C R91, R94, R91, RZ ;  /* 0x0000005b5e5b723e */ /* 0x000fe200048070ff */
[----:B0-----:R-:W-:Y:S01]  /*de50*/  FMUL.FTZ R10, R36, R105 ;  /* 0x00000069240a7220 */ /* 0x001fe20000410000 */
[----:B------:R-:W-:Y:S01]  /*de60*/  F2FP.SATFINITE.E4M3.F32.PACK_AB_MERGE_C R118, R118, R117, RZ ;  /* 0x000000757676723e */ /* 0x000fe200048070ff */
[-C--:B------:R-:W-:Y:S01]  /*de70*/  FMUL.FTZ R21, R47, R104.reuse ;  /* 0x000000682f157220 */ /* 0x080fe20000410000 */
[----:B------:R-:W-:Y:S01]  /*de80*/  F2FP.SATFINITE.E4M3.F32.PACK_AB_MERGE_C R93, R116, R93, RZ ;  /* 0x0000005d745d723e */ /* 0x000fe200048070ff */
[----:B-1----:R-:W-:Y:S01]  /*de90*/  FMUL.FTZ R8, R37, R105 ;  /* 0x0000006925087220 */ /* 0x002fe20000410000 */
[----:B------:R0:W-:Y:S01]  /*dea0*/  STL [R1+0x14], R10 ;  /* 0x0000140a01007387 */ /* 0x0001e20000100800 */
[----:B------:R-:W-:Y:S01]  /*deb0*/  F2FP.SATFINITE.E4M3.F32.PACK_AB_MERGE_C R119, R122, R119, RZ ;  /* 0x000000777a77723e */ /* 0x000fe200048070ff */
[-C--:B------:R-:W-:Y:S01]  /*dec0*/  FMUL.FTZ R156, R50, R104.reuse ;  /* 0x00000068329c7220 */ /* 0x080fe20000410000 */
        /* <DEDUP_REMOVED lines=11> */
[-C--:B-1----:R-:W-:Y:S01]  /*df80*/  FMUL.FTZ R8, R44, R105.reuse ;  /* 0x000000692c087220 */ /* 0x082fe20000410000 */
[----:B------:R0:W-:Y:S01]  /*df90*/  STL [R1+0x10], R10 ;  /* 0x0000100a01007387 */ /* 0x0001e20000100800 */
[-C--:B------:R-:W-:Y:S01]  /*dfa0*/  FMUL.FTZ R13, R35, R104.reuse ;  /* 0x00000068230d7220 */ /* 0x080fe20000410000 */
[-C--:B------:R-:W-:Y:S01]  /*dfb0*/  FMUL.FTZ R14, R38, R104.reuse ;  /* 0x00000068260e7220 */ /* 0x080fe20000410000 */
[-C--:B--2---:R-:W-:Y:S01]  /*dfc0*/  FMUL.FTZ R9, R45, R105.reuse ;  /* 0x000000692d097220 */ /* 0x084fe20000410000 */
[----:B------:R1:W-:Y:S01]  /*dfd0*/  STL [R1+0x8], R8 ;  /* 0x0000080801007387 */ /* 0x0003e20000100800 */
[-C--:B------:R-:W-:Y:S01]  /*dfe0*/  FMUL.FTZ R15, R39, R104.reuse ;  /* 0x00000068270f7220 */ /* 0x080fe20000410000 */
[-C--:B------:R-:W-:Y:S01]  /*dff0*/  FMUL.FTZ R18, R42, R104.reuse ;  /* 0x000000682a127220 */ /* 0x080fe20000410000 */
[-C--:B------:R-:W-:Y:S01]  /*e000*/  FMUL.FTZ R20, R46, R104.reuse ;  /* 0x000000682e147220 */ /* 0x080fe20000410000 */
[----:B------:R2:W-:Y:S01]  /*e010*/  STL [R1+0x38], R9 ;  /* 0x0000380901007387 */ /* 0x0005e20000100800 */
[----:B------:R-:W-:Y:S01]  /*e020*/  FMUL.FTZ R157, R51, R104 ;  /* 0x00000068339d7220 */ /* 0x000fe20000410000 */
[----:B0-----:R-:W-:Y:S01]  /*e030*/  FMUL.FTZ R10, R48, R105 ;  /* 0x00000069300a7220 */ /* 0x001fe20000410000 */
[----:B------:R-:W-:Y:S01]  /*e040*/  F2FP.SATFINITE.E4M3.F32.PACK_AB_MERGE_C R152, R107, R106, R108 ;  /* 0x0000006a6b98723e */ /* 0x000fe2000480706c */
[----:B------:R-:W-:Y:S01]  /*e050*/  VIADD R3, R3, 0xffffffff ;  /* 0xffffffff03037836 */ /* 0x000fe20000000000 */
[----:B------:R-:W-:Y:S01]  /*e060*/  F2FP.SATFINITE.E4M3.F32.PACK_AB_MERGE_C R153, R88, R23, R112 ;  /* 0x000000175899723e */ /* 0x000fe20004807070 */
[----:B-1----:R-:W-:Y:S01]  /*e070*/  FMUL.FTZ R8, R49, R105 ;  /* 0x0000006931087220 */ /* 0x002fe20000410000 */
[----:B------:R0:W-:Y:S01]  /*e080*/  STL [R1+0x34], R10 ;  /* 0x0000340a01007387 */ /* 0x0001e20000100800 */
[----:B------:R-:W-:Y:S01]  /*e090*/  F2FP.SATFINITE.E4M3.F32.PACK_AB_MERGE_C R154, R96, R95, R97 ;  /* 0x0000005f609a723e */ /* 0x000fe20004807061 */
[----:B--2---:R-:W-:-:S02]  /*e0a0*/  FMUL.FTZ R9, R52, R105 ;  /* 0x0000006934097220 */ /* 0x004fc40000410000 */
[----:B------:R1:W-:Y:S01]  /*e0b0*/  STL [R1+0x44], R8 ;  /* 0x0000440801007387 */ /* 0x0003e20000100800 */
[----:B------:R-:W-:Y:S02]  /*e0c0*/  F2FP.SATFINITE.E4M3.F32.PACK_AB_MERGE_C R155, R90, R89, R92 ;  /* 0x000000595a9b723e */ /* 0x000fe4000480705c */
[----:B------:R-:W-:Y:S01]  /*e0d0*/  F2FP.SATFINITE.E4M3.F32.PACK_AB_MERGE_C R148, R100, R99, R101 ;  /* 0x000000636494723e */ /* 0x000fe20004807065 */
[----:B------:R2:W-:Y:S01]  /*e0e0*/  STL [R1+0x3c], R9 ;  /* 0x00003c0901007387 */ /* 0x0005e20000100800 */
[----:B------:R-:W-:Y:S01]  /*e0f0*/  F2FP.SATFINITE.E4M3.F32.PACK_AB_MERGE_C R149, R73, R72, R91 ;  /* 0x000000484995723e */ /* 0x000fe2000480705b */
[----:B0-----:R-:W-:Y:S01]  /*e100*/  FMUL.FTZ R10, R53, R105 ;  /* 0x00000069350a7220 */ /* 0x001fe20000410000 */
[----:B------:R-:W-:Y:S01]  /*e110*/  F2FP.SATFINITE.E4M3.F32.PACK_AB_MERGE_C R150, R81, R80, R82 ;  /* 0x000000505196723e */ /* 0x000fe20004807052 */
[----:B------:R-:W-:Y:S01]  /*e120*/  IMAD.MOV.U32 R105, RZ, RZ, R4 ;  /* 0x000000ffff697224 */ /* 0x000fe200078e0004 */
[----:B------:R-:W-:Y:S01]  /*e130*/  F2FP.SATFINITE.E4M3.F32.PACK_AB_MERGE_C R151, R75, R74, R76 ;  /* 0x0000004a4b97723e */ /* 0x000fe2000480704c */
[-C--:B-1----:R-:W-:Y:S01]  /*e140*/  FMUL.FTZ R8, R26, R104.reuse ;  /* 0x000000681a087220 */ /* 0x082fe20000410000 */
        /* <DEDUP_REMOVED lines=11> */
[----:B------:R-:W-:Y:S02]  /*e200*/  F2FP.SATFINITE.E4M3.F32.PACK_AB_MERGE_C R141, R61, R60, R119 ;  /* 0x0000003c3d8d723e */ /* 0x000fe40004807077 */
[----:B------:R-:W-:-:S02]  /*e210*/  F2FP.SATFINITE.E4M3.F32.PACK_AB_MERGE_C R142, R68, R84, R79 ;  /* 0x00000054448e723e */ /* 0x000fc4000480704f */
[----:B------:R-:W-:Y:S02]  /*e220*/  F2FP.SATFINITE.E4M3.F32.PACK_AB_MERGE_C R143, R63, R62, R69 ;  /* 0x0000003e3f8f723e */ /* 0x000fe40004807045 */
[----:B------:R-:W-:Y:S02]  /*e230*/  F2FP.SATFINITE.E4M3.F32.PACK_AB_MERGE_C R136, R85, R71, R70 ;  /* 0x000000475588723e */ /* 0x000fe40004807046 */
[----:B------:R-:W-:Y:S02]  /*e240*/  F2FP.SATFINITE.E4M3.F32.PACK_AB_MERGE_C R137, R65, R64, R87 ;  /* 0x000000404189723e */ /* 0x000fe40004807057 */
[----:B------:R-:W-:Y:S02]  /*e250*/  F2FP.SATFINITE.E4M3.F32.PACK_AB_MERGE_C R138, R110, R86, R83 ;  /* 0x000000566e8a723e */ /* 0x000fe40004807053 */
[----:B------:R-:W-:Y:S01]  /*e260*/  F2FP.SATFINITE.E4M3.F32.PACK_AB_MERGE_C R139, R67, R66, R103 ;  /* 0x00000042438b723e */ /* 0x000fe20004807067 */
[----:B-1----:R-:W-:Y:S06]  /*e270*/  @P1 BRA `(.L_x_704) ;  /* 0xffffffd000241947 */ /* 0x002fec000383ffff */
.L_x_694:
[----:B------:R-:W-:-:S13]  /*e280*/  ISETP.GE.AND P1, PT, R3, UR45, PT ;  /* 0x0000002d03007c0c */ /* 0x000fda000bf26270 */
[----:B------:R-:W-:Y:S05]  /*e290*/  @!P1 BRA `(.L_x_705) ;  /* 0x0000004c00709947 */ /* 0x000fea0003800000 */
[----:B------:R1:W5:Y:S01]  /*e2a0*/  LDL.LU R24, [R1] ;  /* 0x0000000001187983 */ /* 0x0003620000300800 */
[----:B------:R-:W-:Y:S01]  /*e2b0*/  IMAD.MOV.U32 R26, RZ, RZ, R8 ;  /* 0x000000ffff1a7224 */ /* 0x000fe200078e0008 */
[----:B------:R-:W-:Y:S01]  /*e2c0*/  ULDC UR21, c[0x0][0x9e4] ;  /* 0x0002790000157ab9 */ /* 0x000fe20000000800 */
[----:B------:R-:W-:Y:S01]  /*e2d0*/  IMAD.MOV.U32 R27, RZ, RZ, R9 ;  /* 0x000000ffff1b7224 */ /* 0x000fe200078e0009 */
[----:B------:R1:W5:Y:S01]  /*e2e0*/  LDL.LU R25, [R1+0x4] ;  /* 0x0000040001197983 */ /* 0x0003620000300800 */
        /* <DEDUP_REMOVED lines=13> */
[----:B------:R-:W-:-:S02]  /*e3c0*/  ULDC UR24, c[0x0][0x9e0] ;  /* 0x0002780000187ab9 */ /* 0x000fc40000000800 */
[----:B------:R1:W5:Y:S04]  /*e3d0*/  LDL.LU R33, [R1+0x20] ;  /* 0x0000200001217983 */ /* 0x0003680000300800 */
[----:B------:R1:W5:Y:S04]  /*e3e0*/  LDL.LU R36, [R1+0x14] ;  /* 0x0000140001247983 */ /* 0x0003680000300800 */
[----:B------:R1:W5:Y:S04]  /*e3f0*/  LDL.LU R37, [R1+0x18] ;  /* 0x0000180001257983 */ /* 0x0003680000300800 */
[----:B------:R1:W5:Y:S04]  /*e400*/  LDL.LU R40, [R1+0xc] ;  /* 0x00000c0001287983 */ /* 0x0003680000300800 */
[----:B------:R1:W5:Y:S04]  /*e410*/  LDL.LU R41, [R1+0x10] ;  /* 0x0000100001297983 */ /* 0x0003680000300800 */
[----:B------:R1:W5:Y:S04]  /*e420*/  LDL.LU R44, [R1+0x8] ;  /* 0x00000800012c7983 */ /* 0x0003680000300800 */
[----:B------:R1:W5:Y:S04]  /*e430*/  LDL.LU R45, [R1+0x38] ;  /* 0x00003800012d7983 */ /* 0x0003680000300800 */
[----:B------:R-:W2:Y:S04]  /*e440*/  LDL.LU R23, [R1+0x2c] ;  /* 0x00002c0001177983 */ /* 0x000ea80000300800 */
[----:B------:R1:W5:Y:S04]  /*e450*/  LDL.LU R48, [R1+0x34] ;  /* 0x0000340001307983 */ /* 0x0003680000300800 */
[----:B------:R1:W5:Y:S04]  /*e460*/  LDL.LU R49, [R1+0x44] ;  /* 0x0000440001317983 */ /* 0x0003680000300800 */
[----:B------:R1:W5:Y:S04]  /*e470*/  LDL.LU R53, [R1+0x40] ;  /* 0x0000400001357983 */ /* 0x0003680000300800 */
[----:B------:R1:W5:Y:S01]  /*e480*/  LDL.LU R52, [R1+0x3c] ;  /* 0x00003c0001347983 */ /* 0x0003620000300800 */
[----:B------:R-:W-:-:S02]  /*e490*/  IMAD.MOV.U32 R43, RZ, RZ, R19 ;  /* 0x000000ffff2b7224 */ /* 0x000fc400078e0013 */
[----:B------:R-:W-:Y:S01]  /*e4a0*/  IMAD.MOV.U32 R46, RZ, RZ, R20 ;  /* 0x000000ffff2e7224 */ /* 0x000fe200078e0014 */
[----:B------:R1:W5:Y:S01]  /*e4b0*/  LDL.LU R55, [R1+0x30] ;  /* 0x0000300001377983 */ /* 0x0003620000300800 */
[----:B------:R-:W-:Y:S02]  /*e4c0*/  IMAD.MOV.U32 R47, RZ, RZ, R21 ;  /* 0x000000ffff2f7224 */ /* 0x000fe400078e0015 */
[----:B------:R-:W-:Y:S02]  /*e4d0*/  IMAD.MOV.U32 R50, RZ, RZ, R156 ;  /* 0x000000ffff327224 */ /* 0x000fe400078e009c */
[----:B------:R-:W-:Y:S02]  /*e4e0*/  IMAD.MOV.U32 R51, RZ, RZ, R157 ;  /* 0x000000ffff337224 */ /* 0x000fe400078e009d */
[----:B-12---:R-:W-:-:S07]  /*e4f0*/  IMAD.MOV.U32 R54, RZ, RZ, R23 ;  /* 0x000000ffff367224 */ /* 0x006fce00078e0017 */
.L_x_723:
[----:B------:R-:W-:-:S04]  /*e500*/  UIADD3 UR28, UR4, 0x1, URZ ;  /* 0x00000001041c7890 */ /* 0x000fc8000fffe03f */
[----:B------:R-:W-:-:S04]  /*e510*/  UISETP.NE.AND UP2, UPT, UR28, 0x2, UPT ;  /* 0x000000021c00788c */ /* 0x000fc8000bf45270 */
[----:B------:R-:W-:Y:S02]  /*e520*/  USEL UR27, URZ, 0x1, UP2 ;  /* 0x000000013f1b7887 */ /* 0x000fe40009000000 */
[----:B------:R-:W-:Y:S02]  /*e530*/  USEL UR28, UR28, URZ, UP2 ;  /* 0x0000003f1c1c7287 */ /* 0x000fe40009000000 */
[----:B------:R-:W-:Y:S01]  /*e540*/  ULOP3.LUT UR27, UR5, UR27, URZ, 0x3c, !UPT ;  /* 0x0000001b051b7292 */ /* 0x000fe2000f8e3c3f */
[----:B------:R-:W-:Y:S11]  /*e550*/  @!P0 BRA `(.L_x_706) ;  /* 0x0000000000048947 */ /* 0x000ff60003800000 */
[----:B------:R-:W-:Y:S01]  /*e560*/  BPT.TRAP 0x1 ;  /* 0x000000040000795c */ /* 0x000fe20000300000 */
.L_x_706:
[----:B------:R-:W-:Y:S01]  /*e570*/  ULEA UR26, UR28, UR46, 0x3 ;  /* 0x0000002e1c1a7291 */ /* 0x000fe2000f8e183f */
[----:B------:R-:W-:-:S05]  /*e580*/  IMAD.U32 R8, RZ, RZ, UR27 ;  /* 0x0000001bff087e24 */ /* 0x000fca000f8e00ff */
[----:B------:R-:W-:-:S04]  /*e590*/  SHF.L.U32 R8, R8, 0x1f, RZ ;  /* 0x0000001f08087819 */ /* 0x000fc800000006ff */
[----:B------:R1:W2:Y:S01]  /*e5a0*/  SYNCS.PHASECHK.TRANS64.TRYWAIT P1, [UR26+0x12430], R8 ;  /* 0x01243008ff0075a7 */ /* 0x0002a2000802015a */
[----:B------:R-:W-:Y:S05]  /*e5b0*/  @!P0 BRA `(.L_x_707) ;  /* 0x0000000000048947 */ /* 0x000fea0003800000 */
[----:B------:R-:W-:Y:S01]  /*e5c0*/  BPT.TRAP 0x1 ;  /* 0x000000040000795c */ /* 0x000fe20000300000 */
.L_x_707:
[----:B--2---:R-:W-:Y:S05]  /*e5d0*/  @P1 BRA `(.L_x_708) ;  /* 0x0000000000081947 */ /* 0x004fea0003800000 */
[----:B------:R-:W2:Y:S02]  /*e5e0*/  SYNCS.PHASECHK.TRANS64.TRYWAIT P1, [UR26+0x12430], R8 ;  /* 0x01243008ff0075a7 */ /* 0x000ea4000802015a */
[----:B--2---:R-:W-:Y:S05]  /*e5f0*/  @!P1 BRA `(.L_x_709) ;  /* 0x000000a400309947 */ /* 0x004fea0003800000 */
.L_x_708:
        /* <DEDUP_REMOVED lines=63> */
.L_x_710:
[----:B------:R-:W-:Y:S01]  /*e9f0*/  ULEA UR12, UR4, UR46, 0x3 ;  /* 0x0000002e040c7291 */ /* 0x000fe2000f8e183f */
[----:B-12---:R-:W-:-:S05]  /*ea00*/  IMAD.U32 R8, RZ, RZ, UR5 ;  /* 0x00000005ff087e24 */ /* 0x006fca000f8e00ff */
[----:B------:R-:W-:-:S04]  /*ea10*/  SHF.L.U32 R8, R8, 0x1f, RZ ;  /* 0x0000001f08087819 */ /* 0x000fc800000006ff */
[----:B------:R1:W2:Y:S01]  /*ea20*/  SYNCS.PHASECHK.TRANS64.TRYWAIT P1, [UR12+0x12450], R8 ;  /* 0x01245008ff0075a7 */ /* 0x0002a2000802014c */
[----:B------:R-:W-:Y:S05]  /*ea30*/  @!P0 BRA `(.L_x_711) ;  /* 0x0000000000048947 */ /* 0x000fea0003800000 */
[----:B------:R-:W-:Y:S01]  /*ea40*/  BPT.TRAP 0x1 ;  /* 0x000000040000795c */ /* 0x000fe20000300000 */
.L_x_711:
        /* <DEDUP_REMOVED lines=42> */
.L_x_712:
[----:B------:R-:W-:Y:S01]  /*ecf0*/  UIADD3 UR5, UR46, 0x200, URZ ;  /* 0x000002002e057890 */ /* 0x000fe2000fffe03f */
[----:B-----5:R-:W-:Y:S01]  /*ed00*/  WARPGROUP.ARRIVE ;  /* 0x00000000000079c5 */ /* 0x020fe20000000000 */
[----:B------:R-:W-:Y:S01]  /*ed10*/  UMOV UR11, 0xc0000010 ;  /* 0xc0000010000b7882 */ /* 0x000fe20000000000 */
[----:B------:R-:W3:Y:S01]  /*ed20*/  LDL R131, [R1+0x48] ;  /* 0x0000480001837983 */ /* 0x000ee20000100800 */
[----:B------:R-:W-:Y:S01]  /*ed30*/  USHF.R.U32.HI UR5, URZ, 0x4, UR5 ;  /* 0x000000043f057899 */ /* 0x000fe20008011605 */
[C---:B--2---:R-:W-:Y:S01]  /*ed40*/  FMUL.FTZ R107, R0.reuse, R108 ;  /* 0x0000006c006b7220 */ /* 0x044fe20000410000 */
[C---:B------:R-:W-:Y:S01]  /*ed50*/  FMUL.FTZ R108, R0.reuse, R109 ;  /* 0x0000006d006c7220 */ /* 0x040fe20000410000 */
[----:B------:R-:W2:Y:S01]  /*ed60*/  S2R R129, SR_TID.X ;  /* 0x0000000000817919 */ /* 0x000ea20000002100 */
        /* <DEDUP_REMOVED lines=19> */
[----:B------:R-:W4:Y:S01]  /*eea0*/  LDC R130, c[0x0][0x2f0] ;  /* 0x0000bc00ff827b82 */ /* 0x000f220000000800 */
[----:B------:R-:W-:Y:S01]  /*eeb0*/  UMOV UR11, 0xc0000010 ;  /* 0xc0000010000b7882 */ /* 0x000fe20000000000 */
[C---:B------:R-:W-:Y:S01]  /*eec0*/  FMUL.FTZ R76, R0.reuse, R78 ;  /* 0x0000004e004c7220 */ /* 0x040fe20000410000 */
[C---:B------:R-:W-:Y:S01]  /*eed0*/  FMUL.FTZ R78, R0.reuse, R82 ;  /* 0x00000052004e7220 */ /* 0x040fe20000410000 */
[C---:B------:R-:W-:Y:S01]  /*eee0*/  FMUL.FTZ R82, R0.reuse, R86 ;  /* 0x0000005600527220 */ /* 0x040fe20000410000 */
[C---:B------:R-:W-:Y:S01]  /*eef0*/  FMUL.FTZ R86, R0.reuse, R56 ;  /* 0x0000003800567220 */ /* 0x040fe20000410000 */
[----:B------:R-:W-:Y:S01]  /*ef00*/  IMAD.MOV.U32 R128, RZ, RZ, R22 ;  /* 0x000000ffff807224 */ /* 0x000fe200078e0016 */
[----:B-1----:R1:W0:Y:S01]  /*ef10*/  MUFU.TANH R8, R124 ;  /* 0x0000007c00087308 */ /* 0x0022220000002400 */
[C---:B------:R-:W-:Y:S01]  /*ef20*/  FMUL.FTZ R125, R0.reuse, R60 ;  /* 0x0000003c007d7220 */ /* 0x040fe20000410000 */
[C---:B------:R-:W-:Y:S01]  /*ef30*/  FMUL.FTZ R126, R0.reuse, R61 ;  /* 0x0000003d007e7220 */ /* 0x040fe20000410000 */
[C---:B------:R-:W-:Y:S01]  /*ef40*/  FMUL.FTZ R60, R0.reuse, R62 ;  /* 0x0000003e003c7220 */ /* 0x040fe20000410000 */
[C---:B------:R-:W-:Y:S01]  /*ef50*/  FMUL.FTZ R61, R0.reuse, R63 ;  /* 0x0000003f003d7220 */ /* 0x040fe20000410000 */
[----:B--2---:R-:W-:Y:S01]  /*ef60*/  LOP3.LUT R129, R129, 0x7f, RZ, 0xc0, !PT ;  /* 0x0000007f81817812 */ /* 0x004fe200078ec0ff */
[C---:B------:R-:W-:Y:S01]  /*ef70*/  FMUL.FTZ R62, R0.reuse, R64 ;  /* 0x00000040003e7220 */ /* 0x040fe20000410000 */
[C---:B------:R-:W-:Y:S01]  /*ef80*/  FMUL.FTZ R63, R0.reuse, R66 ;  /* 0x00000042003f7220 */ /* 0x040fe20000410000 */
[C---:B------:R-:W-:Y:S01]  /*ef90*/  FMUL.FTZ R127, R0.reuse, R68 ;  /* 0x00000044007f7220 */ /* 0x040fe20000410000 */
[----:B------:R-:W-:Y:S01]  /*efa0*/  ISETP.NE.AND P3, PT, R129, RZ, PT ;  /* 0x000000ff8100720c */ /* 0x000fe20003f65270 */
[C---:B-1----:R-:W-:Y:S01]  /*efb0*/  FMUL.FTZ R124, R0.reuse, R77 ;  /* 0x0000004d007c7220 */ /* 0x042fe20000410000 */
[C---:B------:R-:W-:Y:S01]  /*efc0*/  FMUL.FTZ R129, R0.reuse, R69 ;  /* 0x0000004500817220 */ /* 0x040fe20000410000 */
        /* <DEDUP_REMOVED lines=36> */
[----:B----4-:R-:W-:Y:S01]  /*f210*/  IMAD R130, R17, R130, RZ ;  /* 0x0000008211827224 */ /* 0x010fe200078e02ff */
[----:B------:R-:W1:Y:S08]  /*f220*/  MUFU.TANH R107, R107 ;  /* 0x0000006b006b7308 */ /* 0x000e700000002400 */
[----:B------:R-:W2:Y:S08]  /*f230*/  MUFU.TANH R108, R108 ;  /* 0x0000006c006c7308 */ /* 0x000eb00000002400 */
[----:B------:R-:W4:Y:S01]  /*f240*/  MUFU.TANH R109, R109 ;  /* 0x0000006d006d7308 */ /* 0x000f220000002400 */
        /* <DEDUP_REMOVED lines=36> */
[----:B------:R-:W-:Y:S02]  /*f490*/  UMOV UR11, 0xc0000010 ;  /* 0xc0000010000b7882 */ /* 0x000fe40000000000 */
[----:B------:R-:W-:-:S03]  /*f4a0*/  @UP0 ULDC UR4, c[0x0][0x44c] ;  /* 0x0001130000040ab9 */ /* 0x000fc60000000800 */
[----:B------:R-:W0:Y:S01]  /*f4b0*/  MUFU.TANH R101, R101 ;  /* 0x0000006500657308 */ /* 0x000e220000002400 */
[----:B------:R-:W-:Y:S01]  /*f4c0*/  @P1 IMAD.HI.U32 R56, R22, UR4, RZ ;  /* 0x0000000416381c27 */ /* 0x000fe2000f8e00ff */
[----:B------:R-:W-:Y:S01]  /*f4d0*/  @UP0 ULDC UR4, c[0x0][0x450] ;  /* 0x0001140000040ab9 */ /* 0x000fe20000000800 */
[----:B------:R-:W-:-:S03]  /*f4e0*/  PLOP3.LUT P1, PT, PT, PT, UP1, 0x40, 0x0 ;  /* 0x000000000000781c */ /* 0x000fc60003f2e818 */
[----:B------:R-:W-:Y:S01]  /*f4f0*/  @P2 SHF.R.U32.HI R128, RZ, UR4, R56 ;  /* 0x00000004ff802c19 */ /* 0x000fe20008011638 */
[----:B------:R-:W-:Y:S01]  /*f500*/  IMAD.U32 R56, RZ, RZ, UR26 ;  /* 0x0000001aff387e24 */ /* 0x000fe2000f8e00ff */
[----:B------:R-:W0:Y:S03]  /*f510*/  MUFU.TANH R102, R102 ;  /* 0x0000006600667308 */ /* 0x000e260000002400 */
[----:B------:R-:W1:Y:S01]  /*f520*/  SHFL.IDX PT, R132, R128, RZ, 0x1c1f ;  /* 0x001c1fff80847589 */ /* 0x000e6200000e0000 */
[----:B------:R-:W-:Y:S02]  /*f530*/  @!P3 VIADD R56, R56, 0x12440 ;  /* 0x000124403838b836 */ /* 0x000fe40000000000 */
[----:B---3--:R-:W-:Y:S02]  /*f540*/  IMAD R57, R131, -0x2, R57 ;  /* 0xfffffffe83397824 */ /* 0x008fe400078e0239 */
[----:B------:R-:W3:Y:S01]  /*f550*/  MUFU.TANH R103, R103 ;  /* 0x0000006700677308 */ /* 0x000ee20000002400 */
[----:B------:R-:W-:Y:S01]  /*f560*/  @!P3 PRMT R56, RZ, 0x654, R56 ;  /* 0x00000654ff38b816 */ /* 0x000fe20000000038 */
[C---:B------:R-:W-:Y:S01]  /*f570*/  VIADD R67, R57.reuse, 0xffffffff ;  /* 0xffffffff39437836 */ /* 0x040fe20000000000 */
[----:B------:R-:W-:-:S05]  /*f580*/  IADD3 R130, R57, -UR25, R130 ;  /* 0x8000001939827c10 */ /* 0x000fca000fffe082 */
[----:B------:R-:W0:Y:S01]  /*f590*/  MUFU.TANH R72, R72 ;  /* 0x0000004800487308 */ /* 0x000e220000002400 */
[C---:B------:R-:W-:Y:S02]  /*f5a0*/  VIADD R131, R130.reuse, UR24 ;  /* 0x0000001882837c36 */ /* 0x040fe40008000000 */
[----:B------:R-:W-:-:S05]  /*f5b0*/  VIADD R130, R130, UR20 ;  /* 0x0000001482827c36 */ /* 0x000fca0008000000 */
[----:B------:R-:W0:Y:S01]  /*f5c0*/  MUFU.TANH R73, R73 ;  /* 0x0000004900497308 */ /* 0x000e220000002400 */
[--C-:B-1----:R-:W-:Y:S02]  /*f5d0*/  IMAD.IADD R71, R131, 0x1, R132.reuse ;  /* 0x0000000183477824 */ /* 0x102fe400078e0284 */
[----:B------:R-:W-:-:S05]  /*f5e0*/  IMAD.IADD R70, R130, 0x1, R132 ;  /* 0x0000000182467824 */ /* 0x000fca00078e0284 */
[----:B------:R-:W1:Y:S08]  /*f5f0*/  MUFU.TANH R74, R74 ;  /* 0x0000004a004a7308 */ /* 0x000e700000002400 */
[----:B------:R-:W0:Y:S08]  /*f600*/  MUFU.TANH R75, R75 ;  /* 0x0000004b004b7308 */ /* 0x000e300000002400 */
[----:B------:R-:W0:Y:S08]  /*f610*/  MUFU.TANH R119, R119 ;  /* 0x0000007700777308 */ /* 0x000e300000002400 */
[----:B------:R-:W0:Y:S08]  /*f620*/  MUFU.TANH R124, R124 ;  /* 0x0000007c007c7308 */ /* 0x000e300000002400 */
[----:B------:R-:W0:Y:S01]  /*f630*/  MUFU.TANH R76, R76 ;  /* 0x0000004c004c7308 */ /* 0x000e220000002400 */
[----:B------:R-:W-:-:S02]  /*f640*/  WARPGROUP.DEPBAR.LE gsb0, 0x0 ;  /* 0x00008000000079c5 */ /* 0x000fc40000010000 */
[----:B------:R-:W-:-:S05]  /*f650*/  WARPGROUP.ARRIVE ;  /* 0x00000000000079c5 */ /* 0x000fca0000000000 */
[----:B------:R-:W0:Y:S01]  /*f660*/  MUFU.TANH R77, R77 ;  /* 0x0000004d004d7308 */ /* 0x000e220000002400 */
[----:B------:R-:W-:Y:S07]  /*f670*/  QGMMA.64x64x32.F32.E4M3.E4M3 R24, R136, gdesc[UR8], R24, gsb0 ;  /* 0x00e0000888187df3 */ /* 0x000fee0008000818 */
        /* <DEDUP_REMOVED lines=9> */
[----:B------:R-:W-:-:S07]  /*f710*/  WARPGROUP.DEPBAR.LE gsb0, 0x0 ;  /* 0x00008000000079c5 */ /* 0x000fce0000010000 */
[----:B------:R-:W0:Y:S01]  /*f720*/  MUFU.TANH R87, R87 ;  /* 0x0000005700577308 */ /* 0x000e220000002400 */
[----:B------:R0:W-:Y:S07]  /*f730*/  @!P3 SYNCS.ARRIVE.TRANS64.RED.A1T0 RZ, [R56+URZ], RZ ;  /* 0x000000ff38ffb9a7 */ /* 0x0001ee000810043f */
        /* <DEDUP_REMOVED lines=15> */
[----:B0-----:R-:W-:Y:S01]  /*f830*/  IMAD R56, R17, UR23, R132 ;  /* 0x0000001711387c24 */ /* 0x001fe2000f8e0284 */
        /* <DEDUP_REMOVED lines=12> */
.L_x_716:
[----:B------:R-:W-:-:S05]  /*f900*/  IMAD.U32 R134, RZ, RZ, UR21 ;  /* 0x00000015ff867e24 */ /* 0x000fca000f8e00ff */
[----:B------:R-:W-:-:S13]  /*f910*/  ISETP.NE.AND P1, PT, R134, 0x1, PT ;  /* 0x000000018600780c */ /* 0x000fda0003f25270 */
[----:B------:R-:W0:Y:S02]  /*f920*/  @P1 LDC.64 R56, c[0x0][0x9e8] ;  /* 0x00027a00ff381b82 */ /* 0x000e240000000a00 */
[----:B0-----:R-:W-:-:S05]  /*f930*/  @P1 IMAD.HI.U32 R56, R132, R56, RZ ;  /* 0x0000003884381227 */ /* 0x001fca00078e00ff */
[----:B------:R-:W-:-:S07]  /*f940*/  @P1 SHF.R.U32.HI R132, RZ, R57, R56 ;  /* 0x00000039ff841219 */ /* 0x000fce0000011638 */
.L_x_717:
[----:B------:R-:W-:Y:S05]  /*f950*/  BSYNC B0 ;  /* 0x0000000000007941 */ /* 0x000fea0003800000 */
.L_x_715:
[----:B------:R-:W-:-:S05]  /*f960*/  IMAD R132, R132, R134, R67 ;  /* 0x0000008684847224 */ /* 0x000fca00078e0243 */
[----:B------:R-:W-:Y:S02]  /*f970*/  VIADDMNMX R71, R132, R134, R71, PT ;  /* 0x0000008684477246 */ /* 0x000fe40003800147 */
[----:B------:R-:W-:-:S07]  /*f980*/  VIMNMX R70, R70, R132, !PT ;  /* 0x0000008446467248 */ /* 0x000fce0007fe0100 */
.L_x_714:
[C---:B------:R-:W-:Y:S01]  /*f990*/  ISETP.GE.AND P3, PT, R69.reuse, 0x9, PT ;  /* 0x000000094500780c */ /* 0x040fe20003f66270 */
[----:B0-----:R-:W0:Y:S01]  /*f9a0*/  SHFL.IDX PT, R56, R128, 0x1, 0x1c1f ;  /* 0x003c1f0080387f89 */ /* 0x001e2200000e0000 */
        /* <DEDUP_REMOVED lines=12> */
[--C-:B0-----:R-:W-:Y:S01]  /*fa70*/  IMAD.IADD R131, R131, 0x1, R56.reuse ;  /* 0x0000000183837824 */ /* 0x101fe200078e0238 */
[----:B------:R-:W-:Y:S01]  /*fa80*/  ISETP.GE.AND P4, PT, R69, 0x11, PT ;  /* 0x000000114500780c */ /* 0x000fe20003f86270 */
[----:B------:R-:W-:Y:S01]  /*fa90*/  IMAD.IADD R130, R130, 0x1, R56 ;  /* 0x0000000182827824 */ /* 0x000fe200078e0238 */
[C---:B------:R-:W-:Y:S02]  /*faa0*/  ISETP.LT.OR P3, PT, R71.reuse, 0x9, P3 ;  /* 0x000000094700780c */ /* 0x040fe40001f61670 */
[----:B------:R-:W-:Y:S02]  /*fab0*/  ISETP.LT.OR P2, PT, R71, 0xa, P2 ;  /* 0x0000000a4700780c */ /* 0x000fe40001741670 */
[----:B------:R-:W-:Y:S02]  /*fac0*/  FSEL R13, R13, -INF , !P3 ;  /* 0xff8000000d0d7808 */ /* 0x000fe40005800000 */
        /* <DEDUP_REMOVED lines=228> */
.L_x_720:
[----:B------:R-:W-:-:S05]  /*10910*/  IMAD.U32 R70, RZ, RZ, UR21 ;  /* 0x00000015ff467e24 */ /* 0x000fca000f8e00ff */
[----:B------:R-:W-:-:S13]  /*10920*/  ISETP.NE.AND P6, PT, R70, 0x1, PT ;  /* 0x000000014600780c */ /* 0x000fda0003fc5270 */
[----:B------:R-:W0:Y:S02]  /*10930*/  @P6 LDC.64 R56, c[0x0][0x9e8] ;  /* 0x00027a00ff386b82 */ /* 0x000e240000000a00 */
[----:B0-----:R-:W-:-:S05]  /*10940*/  @P6 IMAD.HI.U32 R56, R9, R56, RZ ;  /* 0x0000003809386227 */ /* 0x001fca00078e00ff */
[----:B------:R-:W-:-:S07]  /*10950*/  @P6 SHF.R.U32.HI R9, RZ, R57, R56 ;  /* 0x00000039ff096219 */ /* 0x000fce0000011638 */
.L_x_721:
[----:B------:R-:W-:Y:S05]  /*10960*/  BSYNC B0 ;  /* 0x0000000000007941 */ /* 0x000fea0003800000 */
.L_x_719:
[----:B------:R-:W-:-:S05]  /*10970*/  IMAD R9, R9, R70, R67 ;  /* 0x0000004609097224 */ /* 0x000fca00078e0243 */
[----:B------:R-:W-:Y:S02]  /*10980*/  VIADDMNMX R131, R9, R70, R131, PT ;  /* 0x0000004609837246 */ /* 0x000fe40003800183 */
[----:B------:R-:W-:-:S07]  /*10990*/  VIMNMX R130, R130, R9, !PT ;  /* 0x0000000982827248 */ /* 0x000fce0007fe0100 */
.L_x_718:
[----:B------:R-:W-:Y:S01]  /*109a0*/  ISETP.GT.AND P1, PT, R130, 0x1, !P1 ;  /* 0x000000018200780c */ /* 0x000fe20004f24270 */
[----:B------:R-:W-:Y:S01]  /*109b0*/  UMOV UR17, UR22 ;  /* 0x0000001600117c82 */ /* 0x000fe20008000000 */
        /* <DEDUP_REMOVED lines=198> */
[----:B------:R-:W-:Y:S02]  /*11620*/  FMNMX.FTZ R71, R11, R4, !PT ;  /* 0x000000040b477209 */ /* 0x000fe40007810000 */
[----:B------:R-:W-:Y:S02]  /*11630*/  FSEL R56, R67, RZ, P1 ;  /* 0x000000ff43387208 */ /* 0x000fe40000800000 */
[----:B------:R-:W-:-:S03]  /*11640*/  ISETP.LT.OR P2, PT, R131, 0x9a, P2 ;  /* 0x0000009a8300780c */ /* 0x000fc60001741670 */
[--C-:B------:R-:W-:Y:S01]  /*11650*/  FFMA.FTZ R57, R10, UR17, -R56.reuse ;  /* 0x000000110a397c23 */ /* 0x100fe20008010838 */
[----:B------:R-:W-:-:S01]  /*11660*/  FFMA.FTZ R10, R13, UR17, -R56 ;  /* 0x000000110d0a7c23 */ /* 0x000fc20008010838 */
        /* <DEDUP_REMOVED lines=10> */
[----:B------:R-:W-:Y:S01]  /*11710*/  FSEL R68, R68, -INF , !P2 ;  /* 0xff80000044447808 */ /* 0x000fe20005000000 */
        /* <DEDUP_REMOVED lines=39> */
[----:B------:R-:W-:Y:S01]  /*11990*/  MUFU.EX2 R70, R70 ;  /* 0x0000004600467308 */ /* 0x000fe20000000800 */
[----:B0-----:R-:W-:-:S01]  /*119a0*/  FFMA.FTZ R115, R124, UR17, -R56 ;  /* 0x000000117c737c23 */ /* 0x001fc20008010838 */
        /* <DEDUP_REMOVED lines=35> */
[----:B------:R-:W-:Y:S02]  /*11be0*/  FMNMX.FTZ R119, R111, R120, !PT ;  /* 0x000000786f777209 */ /* 0x000fe40007810000 */
[----:B------:R-:W-:Y:S01]  /*11bf0*/  MUFU.EX2 R105, R105 ;  /* 0x0000006900697308 */ /* 0x000fe20000000800 */
[----:B0-----:R-:W-:-:S01]  /*11c00*/  FFMA.FTZ R121, R127, UR17, -R56 ;  /* 0x000000117f797c23 */ /* 0x001fc20008010838 */
[----:B------:R-:W-:-:S04]  /*11c10*/  FMNMX.FTZ R119, R66, R119, !PT ;  /* 0x0000007742777209 */ /* 0x000fc80007810000 */
[----:B------:R-:W-:Y:S02]  /*11c20*/  FMNMX.FTZ R119, R68, R119, !PT ;  /* 0x0000007744777209 */ /* 0x000fe40007810000 */
[----:B------:R-:W-:Y:S03]  /*11c30*/  MUFU.EX2 R112, R112 ;  /* 0x0000007000707308 */ /* 0x000fe60000000800 */
[----:B------:R-:W0:Y:S05]  /*11c40*/  SHFL.BFLY PT, R120, R119, 0x2, 0x1f ;  /* 0x0c401f0077787f89 */ /* 0x000e2a00000e0000 */
[----:B------:R-:W-:Y:S08]  /*11c50*/  MUFU.EX2 R116, R116 ;  /* 0x0000007400747308 */ /* 0x000ff00000000800 */
[----:B------:R-:W-:Y:S08]  /*11c60*/  MUFU.EX2 R88, R88 ;  /* 0x0000005800587308 */ /* 0x000ff00000000800 */
[----:B------:R-:W-:Y:S01]  /*11c70*/  MUFU.EX2 R89, R89 ;  /* 0x0000005900597308 */ /* 0x000fe20000000800 */
[----:B0-----:R-:W-:Y:S01]  /*11c80*/  FMNMX.FTZ R124, R119, R120, !PT ;  /* 0x00000078777c7209 */ /* 0x001fe20007810000 */
        /* <DEDUP_REMOVED lines=199> */
.L_x_722:
[----:B------:R-:W-:Y:S01]  /*12900*/  UIADD3 UR4, UR12, 0x12460, URZ ;  /* 0x000124600c047890 */ /* 0x000fe2000fffe03f */
[----:B------:R-:W-:Y:S01]  /*12910*/  ISETP.GT.AND P1, PT, R3, UR45, PT ;  /* 0x0000002d03007c0c */ /* 0x000fe2000bf24270 */
[----:B------:R-:W-:Y:S01]  /*12920*/  UMOV UR5, UR27 ;  /* 0x0000001b00057c82 */ /* 0x000fe20008000000 */
[----:B------:R-:W-:Y:S01]  /*12930*/  F2FP.SATFINITE.E4M3.F32.PACK_AB_MERGE_C R4, R95, R4, RZ ;  /* 0x000000045f04723e */ /* 0x000fe200048070ff */
[----:B------:R-:W-:Y:S01]  /*12940*/  UPRMT UR4, UR7, 0x654, UR4 ;  /* 0x0000065407047896 */ /* 0x000fe20008000004 */
[----:B------:R-:W-:Y:S01]  /*12950*/  F2FP.SATFINITE.E4M3.F32.PACK_AB_MERGE_C R10, R13, R10, RZ ;  /* 0x0000000a0d0a723e */ /* 0x000fe200048070ff */
[----:B------:R-:W-:Y:S01]  /*12960*/  FMUL.FTZ R24, R24, R5 ;  /* 0x0000000518187220 */ /* 0x000fe20000410000 */
        /* <DEDUP_REMOVED lines=76> */
[----:B------:R-:W-:Y:S01]  /*12e30*/  IMAD.MOV.U32 R8, RZ, RZ, R26 ;  /* 0x000000ffff087224 */ /* 0x000fe200078e001a */
[----:B------:R-:W-:Y:S01]  /*12e40*/  UMOV UR4, UR28 ;  /* 0x0000001c00047c82 */ /* 0x000fe20008000000 */
[----:B------:R-:W-:Y:S01]  /*12e50*/  IMAD.MOV.U32 R9, RZ, RZ, R27 ;  /* 0x000000ffff097224 */ /* 0x000fe200078e001b */
[----:B------:R1:W-:Y:S01]  /*12e60*/  STL [R1+0x4], R25 ;  /* 0x0000041901007387 */ /* 0x0003e20000100800 */
[----:B------:R-:W-:Y:S01]  /*12e70*/  IMAD.MOV.U32 R10, RZ, RZ, R30 ;  /* 0x000000ffff0a7224 */ /* 0x000fe200078e001e */
[----:B------:R-:W-:Y:S01]  /*12e80*/  UMOV UR5, UR27 ;  /* 0x0000001b00057c82 */ /* 0x000fe20008000000 */
        /* <DEDUP_REMOVED lines=29> */
.L_x_705:
[----:B------:R-:W-:Y:S06]  /*13060*/  BAR.ARV 0x8, 0x200 ;  /* 0x0208000000007b1d */ /* 0x000fec0000002000 */
[----:B------:R-:W-:Y:S05]  /*13070*/  @!P0 BRA `(.L_x_724) ;  /* 0x0000000000048947 */ /* 0x000fea0003800000 */
[----:B------:R-:W-:Y:S01]  /*13080*/  BPT.TRAP 0x1 ;  /* 0x000000040000795c */ /* 0x000fe20000300000 */
.L_x_724:
[----:B------:R-:W-:Y:S01]  /*13090*/  ULEA UR14, UR4, UR46, 0x3 ;  /* 0x0000002e040e7291 */ /* 0x000fe2000f8e183f */
[----:B------:R-:W-:-:S05]  /*130a0*/  IMAD.U32 R0, RZ, RZ, UR5 ;  /* 0x00000005ff007e24 */ /* 0x000fca000f8e00ff */
[----:B------:R-:W-:-:S04]  /*130b0*/  SHF.L.U32 R0, R0, 0x1f, RZ ;  /* 0x0000001f00007819 */ /* 0x000fc800000006ff */
[----:B------:R2:W3:Y:S01]  /*130c0*/  SYNCS.PHASECHK.TRANS64.TRYWAIT P1, [UR14+0x12450], R0 ;  /* 0x01245000ff0075a7 */ /* 0x0004e2000802014e */
[----:B------:R-:W-:Y:S05]  /*130d0*/  @!P0 BRA `(.L_x_725) ;  /* 0x0000000000048947 */ /* 0x000fea0003800000 */
[----:B------:R-:W-:Y:S01]  /*130e0*/  BPT.TRAP 0x1 ;  /* 0x000000040000795c */ /* 0x000fe20000300000 */
.L_x_725:
[----:B---3--:R-:W-:Y:S05]  /*130f0*/  @P1 BRA `(.L_x_726) ;  /* 0x0000000000081947 */ /* 0x008fea0003800000 */
[----:B------:R-:W3:Y:S02]  /*13100*/  SYNCS.PHASECHK.TRANS64.TRYWAIT P1, [UR14+0x12450], R0 ;  /* 0x01245000ff0075a7 */ /* 0x000ee4000802014e */
[----:B---3--:R-:W-:Y:S05]  /*13110*/  @!P1 BRA `(.L_x_727) ;  /* 0x0000005800989947 */ /* 0x008fea0003800000 */
.L_x_726:
[----:B-1----:R-:W4:Y:S01]  /*13120*/  LDL.LU R24, [R1] ;  /* 0x0000000001187983 */ /* 0x002f220000300800 */
[----:B------:R-:W-:Y:S01]  /*13130*/  ULDC.64 UR10, c[0x0][0x9a0] ;  /* 0x00026800000a7ab9 */ /* 0x000fe20000000a00 */
[----:B------:R-:W-:Y:S02]  /*13140*/  UIADD3 UR46, UR46, 0x200, URZ ;  /* 0x000002002e2e7890 */ /* 0x000fe4000fffe03f */
[----:B------:R-:W4:Y:S01]  /*13150*/  LDL.LU R25, [R1+0x4] ;  /* 0x0000040001197983 */ /* 0x000f220000300800 */
[----:B------:R-:W-:Y:S01]  /*13160*/  IMAD.MOV.U32 R26, RZ, RZ, R8 ;  /* 0x000000ffff1a7224 */ /* 0x000fe200078e0008 */
[----:B------:R-:W-:Y:S02]  /*13170*/  USHF.R.S32.HI UR5, URZ, 0x1f, UR41 ;  /* 0x0000001f3f057899 */ /* 0x000fe40008011429 */
[----:B------:R-:W4:Y:S01]  /*13180*/  LDL.LU R28, [R1+0x24] ;  /* 0x00002400011c7983 */ /* 0x000f220000300800 */
[----:B------:R-:W-:Y:S02]  /*13190*/  IMAD.MOV.U32 R27, RZ, RZ, R9 ;  /* 0x000000ffff1b7224 */ /* 0x000fe400078e0009 */
[----:B------:R-:W-:Y:S01]  /*131a0*/  IMAD.MOV.U32 R30, RZ, RZ, R10 ;  /* 0x000000ffff1e7224 */ /* 0x000fe200078e000a */
[----:B------:R-:W4:Y:S01]  /*131b0*/  LDL.LU R29, [R1+0x28] ;  /* 0x00002800011d7983 */ /* 0x000f220000300800 */
[----:B------:R-:W-:-:S02]  /*131c0*/  IMAD.MOV.U32 R31, RZ, RZ, R11 ;  /* 0x000000ffff1f7224 */ /* 0x000fc400078e000b */
[----:B------:R-:W-:Y:S01]  /*131d0*/  IMAD.MOV.U32 R34, RZ, RZ, R12 ;  /* 0x000000ffff227224 */ /* 0x000fe200078e000c */
[----:B------:R-:W4:Y:S01]  /*131e0*/  LDL.LU R32, [R1+0x1c] ;  /* 0x00001c0001207983 */ /* 0x000f220000300800 */
[----:B------:R-:W-:Y:S02]  /*131f0*/  IMAD.MOV.U32 R35, RZ, RZ, R13 ;  /* 0x000000ffff237224 */ /* 0x000fe400078e000d */
[----:B------:R-:W-:Y:S01]  /*13200*/  IMAD.MOV.U32 R38, RZ, RZ, R14 ;  /* 0x000000ffff267224 */ /* 0x000fe200078e000e */
        /* <DEDUP_REMOVED lines=10> */
[----:B------:R-:W-:Y:S01]  /*132b0*/  IMAD.MOV.U32 R51, RZ, RZ, R157 ;  /* 0x000000ffff337224 */ /* 0x000fe200078e009d */
[----:B------:R-:W-:Y:S01]  /*132c0*/  UMOV UR19, 0xc0000010 ;  /* 0xc000001000137882 */ /* 0x000fe20000000000 */
[----:B------:R-:W-:Y:S01]  /*132d0*/  UISETP.NE.U32.AND UP0, UPT, UR10, URZ, UPT ;  /* 0x0000003f0a00728c */ /* 0x000fe2000bf05070 */
[----:B------:R-:W4:Y:S01]  /*132e0*/  LDL.LU R41, [R1+0x10] ;  /* 0x0000100001297983 */ /* 0x000f220000300800 */
[----:B------:R-:W-:-:S02]  /*132f0*/  USHF.R.U32.HI UR46, URZ, 0x4, UR46 ;  /* 0x000000043f2e7899 */ /* 0x000fc4000801162e */
[----:B------:R-:W-:Y:S01]  /*13300*/  UISETP.NE.AND.EX UP0, UPT, UR11, URZ, UPT, UP0 ;  /* 0x0000003f0b00728c */ /* 0x000fe2000bf05300 */
[----:B------:R-:W4:Y:S04]  /*13310*/  LDL.LU R44, [R1+0x8] ;  /* 0x00000800012c7983 */ /* 0x000f280000300800 */
[----:B------:R-:W4:Y:S04]  /*13320*/  LDL.LU R45, [R1+0x38] ;  /* 0x00003800012d7983 */ /* 0x000f280000300800 */
[----:B------:R-:W4:Y:S01]  /*13330*/  LDL.LU R48, [R1+0x34] ;  /* 0x0000340001307983 */ /* 0x000f220000300800 */
[----:B------:R-:W-:Y:S01]  /*13340*/  ULOP3.LUT UR46, UR46, 0x3fff, URZ, 0xc0, !UPT ;  /* 0x00003fff2e2e7892 */ /* 0x000fe2000f8ec03f */
[----:B------:R-:W-:-:S02]  /*13350*/  @UP0 ULDC.64 UR12, c[0x0][0x9c8] ;  /* 0x00027200000c0ab9 */ /* 0x000fc40000000a00 */
[----:B------:R-:W4:Y:S01]  /*13360*/  LDL.LU R49, [R1+0x44] ;  /* 0x0000440001317983 */ /* 0x000f220000300800 */
[----:B------:R-:W-:Y:S02]  /*13370*/  ULOP3.LUT UR6, UR46, 0x10000, URZ, 0xfc, !UPT ;  /* 0x000100002e067892 */ /* 0x000fe4000f8efc3f */
[----:B------:R-:W-:Y:S01]  /*13380*/  @UP0 UIMAD UR5, UR5, UR12, URZ ;  /* 0x0000000c050502a4 */ /* 0x000fe2000f8e023f */
[----:B------:R-:W4:Y:S01]  /*13390*/  LDL.LU R52, [R1+0x3c] ;  /* 0x00003c0001347983 */ /* 0x000f220000300800 */
[----:B------:R-:W-:Y:S02]  /*133a0*/  @UP0 USHF.R.S32.HI UR15, URZ, 0x1f, UR44 ;  /* 0x0000001f3f0f0899 */ /* 0x000fe4000801142c */
[----:B------:R-:W-:Y:S01]  /*133b0*/  @UP0 UIMAD.WIDE.U32 UR8, UR41, UR12, URZ ;  /* 0x0000000c290802a5 */ /* 0x000fe2000f8e003f */
[----:B------:R-:W4:Y:S04]  /*133c0*/  LDL.LU R53, [R1+0x40] ;  /* 0x0000400001357983 */ /* 0x000f280000300800 */
[----:B------:R-:W4:Y:S04]  /*133d0*/  LDL.LU R54, [R1+0x2c] ;  /* 0x00002c0001367983 */ /* 0x000f280000300800 */
[----:B------:R-:W4:Y:S01]  /*133e0*/  LDL.LU R55, [R1+0x30] ;  /* 0x0000300001377983 */ /* 0x000f220000300800 */
[----:B------:R-:W-:-:S07]  /*133f0*/  UIMAD UR6, UR4, 0x280, UR6 ;  /* 0x00000280040678a4 */ /* 0x000fce000f8e0206 */
[----:B------:R-:W-:Y:S01]  /*13400*/  UMOV UR18, UR6 ;  /* 0x0000000600127c82 */ /* 0x000fe20008000000 */
[----:B------:R-:W-:-:S03]  /*13410*/  @UP0 UIMAD UR5, UR41, UR13, UR5 ;  /* 0x0000000d290502a4 */ /* 0x000fc6000f8e0205 */
[----:B------:R-:W-:Y:S02]  /*13420*/  @UP0 ULDC.64 UR12, c[0x0][0x9d0] ;  /* 0x00027400000c0ab9 */ /* 0x000fe40000000a00 */
[----:B------:R-:W-:Y:S02]  /*13430*/  @UP0 UIMAD UR4, UR15, UR12, URZ ;  /* 0x0000000c0f0402a4 */ /* 0x000fe4000f8e023f */
[----:B------:R-:W-:Y:S02]  /*13440*/  @UP0 UIADD3 UR5, UR9, UR5, URZ ;  /* 0x0000000509050290 */ /* 0x000fe4000fffe03f */
[----:B------:R-:W-:-:S03]  /*13450*/  @UP0 UIMAD UR9, UR44, UR13, UR4 ;  /* 0x0000000d2c0902a4 */ /* 0x000fc6000f8e0204 */
[----:B------:R-:W-:Y:S02]  /*13460*/  @UP0 UMOV UR4, UR8 ;  /* 0x0000000800040c82 */ /* 0x000fe40008000000 */
[----:B------:R-:W-:Y:S01]  /*13470*/  @UP0 UIMAD.WIDE.U32 UR4, UR44, UR12, UR4 ;  /* 0x0000000c2c0402a5 */ /* 0x000fe2000f8e0004 */
[----:B------:R-:W-:-:S03]  /*13480*/  PLOP3.LUT P1, PT, PT, PT, UP0, 0x80, 0x0 ;  /* 0x000000000000781c */ /* 0x000fc60003f2f008 */
[----:B------:R-:W-:Y:S02]  /*13490*/  @UP0 UIADD3 UR5, UR5, UR9, URZ ;  /* 0x0000000905050290 */ /* 0x000fe4000fffe03f */
[----:B------:R-:W-:-:S04]  /*134a0*/  @UP0 ULEA UR8, UP1, UR4, UR10, 0x2 ;  /* 0x0000000a04080291 */ /* 0x000fc8000f82103f */
[----:B------:R-:W-:Y:S01]  /*134b0*/  @UP0 ULEA.HI.X UR9, UR4, UR11, UR5, 0x2, UP1 ;  /* 0x0000000b04090291 */ /* 0x000fe200088f1405 */
[----:B------:R-:W-:Y:S02]  /*134c0*/  IMAD.MOV.U32 R8, RZ, RZ, 0x3f800000 ;  /* 0x3f800000ff087424 */ /* 0x000fe400078e00ff */
[----:B------:R-:W-:-:S03]  /*134d0*/  IMAD.U32 R2, RZ, RZ, UR8 ;  /* 0x00000008ff027e24 */ /* 0x000fc6000f8e00ff */
[----:B---3--:R-:W-:Y:S01]  /*134e0*/  IMAD.U32 R3, RZ, RZ, UR9 ;  /* 0x00000009ff037e24 */ /* 0x008fe2000f8e00ff */
[----:B------:R-:W-:-:S04]  /*134f0*/  UIADD3 UR4, UR6, 0x80, URZ ;  /* 0x0000008006047890 */ /* 0x000fc8000fffe03f */
[----:B------:R1:W3:Y:S01]  /*13500*/  @P1 LDG.E R8, desc[UR42][R2.64] ;  /* 0x0000002a02081981 */ /* 0x0002e2000c1e1900 */
[----:B------:R-:W-:Y:S02]  /*13510*/  UMOV UR11, 0xc0000010 ;  /* 0xc0000010000b7882 */ /* 0x000fe40000000000 */
[----:B------:R-:W-:Y:S01]  /*13520*/  UMOV UR10, UR4 ;  /* 0x00000004000a7c82 */ /* 0x000fe20008000000 */
[----:B------:R-:W-:Y:S01]  /*13530*/  UIADD3 UR4, UR6, 0x100, URZ ;  /* 0x0000010006047890 */ /* 0x000fe2000fffe03f */
[----:B----4-:R-:W-:-:S06]  /*13540*/  WARPGROUP.ARRIVE ;  /* 0x00000000000079c5 */ /* 0x010fcc0000000000 */
[----:B------:R-:W-:Y:S03]  /*13550*/  QGMMA.64x64x32.F32.E4M3.E4M3 R24, R152, gdesc[UR16], R24, gsb0 ;  /* 0x00e0001098187df3 */ /* 0x000fe60008000818 */
[----:B------:R-:W-:Y:S02]  /*13560*/  WARPGROUP.DEPBAR.LE gsb0, 0x0 ;  /* 0x00008000000079c5 */ /* 0x000fe40000010000 */
[----:B------:R-:W-:-:S06]  /*13570*/  WARPGROUP.ARRIVE ;  /* 0x00000000000079c5 */ /* 0x000fcc0000000000 */
[----:B------:R-:W-:Y:S01]  /*13580*/  QGMMA.64x64x32.F32.E4M3.E4M3 R24, R148, gdesc[UR8], R24, gsb0 ;  /* 0x00e0000894187df3 */ /* 0x000fe20008000818 */
[----:B------:R-:W-:Y:S01]  /*13590*/  UMOV UR10, UR4 ;  /* 0x00000004000a7c82 */ /* 0x000fe20008000000 */
[----:B------:R-:W-:Y:S01]  /*135a0*/  UMOV UR11, 0xc0000010 ;  /* 0xc0000010000b7882 */ /* 0x000fe20000000000 */
[----:B------:R-:W-:Y:S01]  /*135b0*/  UIADD3 UR4, UR6, 0x180, URZ ;  /* 0x0000018006047890 */ /* 0x000fe2000fffe03f */
[----:B------:R-:W-:Y:S02]  /*135c0*/  WARPGROUP.DEPBAR.LE gsb0, 0x0 ;  /* 0x00008000000079c5 */ /* 0x000fe40000010000 */
[----:B------:R-:W-:-:S06]  /*135d0*/  WARPGROUP.ARRIVE ;  /* 0x00000000000079c5 */ /* 0x000fcc0000000000 */
[----:B------:R-:W-:Y:S01]  /*135e0*/  QGMMA.64x64x32.F32.E4M3.E4M3 R24, R144, gdesc[UR8], R24, gsb0 ;  /* 0x00e0000890187df3 */ /* 0x000fe20008000818 */
[----:B------:R-:W-:Y:S01]  /*135f0*/  UMOV UR10, UR4 ;  /* 0x00000004000a7c82 */ /* 0x000fe20008000000 */
[----:B------:R-:W-:Y:S01]  /*13600*/  UMOV UR11, 0xc0000010 ;  /* 0xc0000010000b7882 */ /* 0x000fe20000000000 */
[----:B--2---:R-:W2:Y:S04]  /*13610*/  SHFL.BFLY PT, R0, R7, 0x2, 0x1f ;  /* 0x0c401f0007007f89 */ /* 0x004ea800000e0000 */
[----:B------:R-:W4:Y:S01]  /*13620*/  SHFL.BFLY PT, R9, R6, 0x2, 0x1f ;  /* 0x0c401f0006097f89 */ /* 0x000f2200000e0000 */
[----:B------:R-:W-:Y:S02]  /*13630*/  WARPGROUP.DEPBAR.LE gsb0, 0x0 ;  /* 0x00008000000079c5 */ /* 0x000fe40000010000 */
[----:B------:R-:W-:-:S06]  /*13640*/  WARPGROUP.ARRIVE ;  /* 0x00000000000079c5 */ /* 0x000fcc0000000000 */
[----:B------:R-:W-:Y:S01]  /*13650*/  QGMMA.64x64x32.F32.E4M3.E4M3 R24, R140, gdesc[UR8], R24, gsb0 ;  /* 0x00e000088c187df3 */ /* 0x000fe20008000818 */
[----:B--2---:R-:W-:Y:S01]  /*13660*/  FADD.FTZ R0, R0, R7 ;  /* 0x0000000700007221 */ /* 0x004fe20000010000 */
[----:B------:R-:W-:Y:S01]  /*13670*/  UIADD3 UR6, UR6, 0x200, URZ ;  /* 0x0000020006067890 */ /* 0x000fe2000fffe03f */
[----:B----4-:R-:W-:Y:S01]  /*13680*/  FADD.FTZ R9, R9, R6 ;  /* 0x0000000609097221 */ /* 0x010fe20000010000 */
[----:B------:R-:W-:Y:S02]  /*13690*/  UMOV UR11, 0xc0000010 ;  /* 0xc0000010000b7882 */ /* 0x000fe40000000000 */
[----:B-1----:R-:W1:Y:S03]  /*136a0*/  SHFL.BFLY PT, R3, R0, 0x1, 0x1f ;  /* 0x0c201f0000037f89 */ /* 0x002e6600000e0000 */
[----:B------:R-:W-:Y:S01]  /*136b0*/  UMOV UR10, UR6 ;  /* 0x00000006000a7c82 */ /* 0x000fe20008000000 */
[----:B------:R-:W2:Y:S01]  /*136c0*/  SHFL.BFLY PT, R2, R9, 0x1, 0x1f ;  /* 0x0c201f0009027f89 */ /* 0x000ea200000e0000 */
[----:B-1----:R-:W-:Y:S01]  /*136d0*/  FADD.FTZ R11, R0, R3 ;  /* 0x00000003000b7221 */ /* 0x002fe20000010000 */
[----:B--2---:R-:W-:-:S04]  /*136e0*/  FADD.FTZ R12, R9, R2 ;  /* 0x00000002090c7221 */ /* 0x004fc80000010000 */
        /* <DEDUP_REMOVED lines=12> */
[----:B------:R-:W1:Y:S08]  /*137b0*/  @P2 MUFU.LG2 R7, R7 ;  /* 0x0000000700072308 */ /* 0x000e700000000c00 */
[----:B------:R-:W2:Y:S08]  /*137c0*/  @P3 MUFU.LG2 R10, R10 ;  /* 0x0000000a000a3308 */ /* 0x000eb00000000c00 */
[----:B------:R-:W4:Y:S01]  /*137d0*/  @P1 MUFU.RCP R9, R12 ;  /* 0x0000000c00091308 */ /* 0x000f220000001000 */
[----:B------:R-:W-:-:S02]  /*137e0*/  IMAD.U32 R6, RZ, RZ, UR17 ;  /* 0x00000011ff067e24 */ /* 0x000fc4000f8e00ff */
[----:B------:R-:W-:Y:S02]  /*137f0*/  IMAD.U32 R14, RZ, RZ, UR17 ;  /* 0x00000011ff0e7e24 */ /* 0x000fe4000f8e00ff */
[----:B-1----:R-:W-:Y:S01]  /*13800*/  @P2 FMUL.FTZ R7, R7, 0.69314718246459960938 ;  /* 0x3f31721807072820 */ /* 0x002fe20000410000 */
[----:B------:R-:W-:Y:S01]  /*13810*/  @P2 FMUL.FTZ R6, R6, 0.69314718246459960938 ;  /* 0x3f31721806062820 */ /* 0x000fe20000410000 */
[----:B------:R-:W-:Y:S01]  /*13820*/  @P3 FMUL.FTZ R14, R14, 0.69314718246459960938 ;  /* 0x3f3172180e0e3820 */ /* 0x000fe20000410000 */
[----:B--2---:R-:W-:Y:S01]  /*13830*/  @P3 FMUL.FTZ R11, R10, 0.69314718246459960938 ;  /* 0x3f3172180a0b3820 */ /* 0x004fe20000410000 */
[----:B------:R-:W-:Y:S02]  /*13840*/  IMAD.MOV.U32 R2, RZ, RZ, -0x800000 ;  /* 0xff800000ff027424 */ /* 0x000fe400078e00ff */
[----:B------:R-:W-:Y:S01]  /*13850*/  @P2 FFMA.FTZ R2, R6, R5, R7 ;  /* 0x0000000506022223 */ /* 0x000fe20000010007 */
[----:B------:R-:W-:Y:S02]  /*13860*/  IMAD.MOV.U32 R0, RZ, RZ, -0x800000 ;  /* 0xff800000ff007424 */ /* 0x000fe400078e00ff */
[----:B------:R-:W-:Y:S01]  /*13870*/  @P3 FFMA.FTZ R0, R14, R4, R11 ;  /* 0x000000040e003223 */ /* 0x000fe2000001000b */
[-C--:B---3--:R-:W-:Y:S01]  /*13880*/  FMUL.FTZ R3, R3, R8.reuse ;  /* 0x0000000803037220 */ /* 0x088fe20000410000 */
[----:B----4-:R-:W-:Y:S01]  /*13890*/  FMUL.FTZ R9, R9, R8 ;  /* 0x0000000809097220 */ /* 0x010fe20000410000 */
[----:B------:R-:W-:-:S02]  /*138a0*/  WARPGROUP.DEPBAR.LE gsb0, 0x0 ;  /* 0x00008000000079c5 */ /* 0x000fc40000010000 */
[----:B------:R-:W-:Y:S05]  /*138b0*/  @!P0 BRA `(.L_x_728) ;  /* 0x0000000000048947 */ /* 0x000fea0003800000 */
[----:B------:R-:W-:Y:S01]  /*138c0*/  BPT.TRAP 0x1 ;  /* 0x000000040000795c */ /* 0x000fe20000300000 */
.L_x_728:
        /* <DEDUP_REMOVED lines=36> */
.L_x_654:
[----:B------:R-:W-:Y:S05]  /*13b10*/  @P0 BRA `(.L_x_729) ;  /* 0x0000001400700947 */ /* 0x000fea0003800000 */
[----:B------:R-:W1:Y:S01]  /*13b20*/  S2R R7, SR_TID.X ;  /* 0x0000000000077919 */ /* 0x000e620000002100 */
[----:B------:R-:W-:Y:S01]  /*13b30*/  ULDC.64 UR4, c[0x4][0x38] ;  /* 0x01000e0000047ab9 */ /* 0x000fe20000000a00 */
[----:B------:R-:W-:Y:S01]  /*13b40*/  ULDC.64 UR8, c[0x0][0xbd0] ;  /* 0x0002f40000087ab9 */ /* 0x000fe20000000a00 */
[----:B------:R-:W-:Y:S01]  /*13b50*/  USHF.R.S32.HI UR7, URZ, 0x1f, UR44 ;  /* 0x0000001f3f077899 */ /* 0x000fe2000801142c */
[----:B------:R-:W-:Y:S01]  /*13b60*/  ULDC.64 UR10, c[0x0][0xb38] ;  /* 0x0002ce00000a7ab9 */ /* 0x000fe20000000a00 */
[----:B-1----:R-:W-:-:S05]  /*13b70*/  IMAD.SHL.U32 R3, R7, 0x4, RZ ;  /* 0x0000000407037824 */ /* 0x002fca00078e00ff */
[----:B------:R-:W-:Y:S01]  /*13b80*/  LOP3.LUT R3, R3, 0xc, RZ, 0xc0, !PT ;  /* 0x0000000c03037812 */ /* 0x000fe200078ec0ff */
[----:B------:R-:W-:Y:S03]  /*13b90*/  BAR.SYNC.DEFER_BLOCKING 0x1, 0x180 ;  /* 0x0046000000007b1d */ /* 0x000fe60000010000 */
[----:B------:R-:W-:-:S05]  /*13ba0*/  IADD3 R4, P0, R3, UR4, RZ ;  /* 0x0000000403047c10 */ /* 0x000fca000ff1e0ff */
[----:B------:R-:W-:-:S05]  /*13bb0*/  IMAD.X R5, RZ, RZ, UR5, P0 ;  /* 0x00000005ff057e24 */ /* 0x000fca00080e06ff */
[----:B------:R1:W2:Y:S01]  /*13bc0*/  LDG.E.CONSTANT R6, desc[UR42][R4.64] ;  /* 0x0000002a04067981 */ /* 0x0002a2000c1e9900 */
[C---:B------:R-:W-:Y:S01]  /*13bd0*/  LOP3.LUT P0, R3, R7.reuse, 0x3, RZ, 0xc0, !PT ;  /* 0x0000000307037812 */ /* 0x040fe2000780c0ff */
[----:B------:R-:W-:Y:S01]  /*13be0*/  VIADD R7, R7, 0xffffff80 ;  /* 0xffffff8007077836 */ /* 0x000fe20000000000 */
[----:B------:R-:W-:Y:S01]  /*13bf0*/  UIMAD.WIDE.U32 UR4, UR44, UR8, URZ ;  /* 0x000000082c0472a5 */ /* 0x000fe2000f8e003f */
[----:B------:R-:W-:Y:S01]  /*13c00*/  BSSY B0, `(.L_x_730) ;  /* 0x0000109000007945 */ /* 0x000fe20003800000 */
[----:B------:R-:W-:Y:S01]  /*13c10*/  ISETP.EQ.OR P0, PT, R3, 0x3, !P0 ;  /* 0x000000030300780c */ /* 0x000fe20004702670 */
[----:B------:R-:W-:Y:S02]  /*13c20*/  UIMAD UR6, UR7, UR8, URZ ;  /* 0x00000008070672a4 */ /* 0x000fe4000f8e023f */
[----:B------:R-:W-:Y:S01]  /*13c30*/  UIMAD UR8, UR7, UR10, URZ ;  /* 0x0000000a070872a4 */ /* 0x000fe2000f8e023f */
[----:B------:R-:W-:Y:S01]  /*13c40*/  SEL R65, R48, R49, P0 ;  /* 0x0000003130417207 */ /* 0x000fe20000000000 */
[----:B------:R-:W-:Y:S01]  /*13c50*/  IMAD.U32 R22, RZ, RZ, UR4 ;  /* 0x00000004ff167e24 */ /* 0x000fe2000f8e00ff */
[----:B-1----:R-:W-:Y:S01]  /*13c60*/  SHF.R.S32.HI R4, RZ, 0x1f, R7 ;  /* 0x0000001fff047819 */ /* 0x002fe20000011407 */
[----:B------:R-:W-:Y:S01]  /*13c70*/  UIMAD UR9, UR44, UR9, UR6 ;  /* 0x000000092c0972a4 */ /* 0x000fe2000f8e0206 */
[----:B------:R-:W-:Y:S01]  /*13c80*/  SEL R61, R49, R48, P0 ;  /* 0x00000030313d7207 */ /* 0x000fe20000000000 */
[----:B------:R-:W1:Y:S01]  /*13c90*/  S2UR UR4, SR_CTAID.Y ;  /* 0x00000000000479c3 */ /* 0x000e620000002600 */
[----:B------:R-:W-:Y:S01]  /*13ca0*/  LEA.HI R3, R4, R7, RZ, 0x7 ;  /* 0x0000000704037211 */ /* 0x000fe200078f38ff */
[----:B------:R-:W-:Y:S01]  /*13cb0*/  UIADD3 UR9, UR5, UR9, URZ ;  /* 0x0000000905097290 */ /* 0x000fe2000fffe03f */
[----:B------:R-:W-:Y:S01]  /*13cc0*/  SEL R49, R26, R27, P0 ;  /* 0x0000001b1a317207 */ /* 0x000fe20000000000 */
[----:B------:R-:W-:Y:S01]  /*13cd0*/  IMAD.U32 R23, RZ, RZ, UR5 ;  /* 0x00000005ff177e24 */ /* 0x000fe2000f8e00ff */
[----:B------:R-:W-:Y:S01]  /*13ce0*/  LOP3.LUT R8, R3, 0xffffff80, RZ, 0xc0, !PT ;  /* 0xffffff8003087812 */ /* 0x000fe200078ec0ff */
[----:B------:R-:W-:Y:S01]  /*13cf0*/  USHF.R.S32.HI UR5, URZ, 0x1f, UR41 ;  /* 0x0000001f3f057899 */ /* 0x000fe20008011429 */
[----:B------:R-:W-:Y:S01]  /*13d00*/  SEL R57, R27, R26, P0 ;  /* 0x0000001a1b397207 */ /* 0x000fe20000000000 */
[----:B------:R-:W-:Y:S01]  /*13d10*/  IMAD.U32 R23, RZ, RZ, UR9 ;  /* 0x00000009ff177e24 */ /* 0x000fe2000f8e00ff */
[----:B------:R-:W-:Y:S01]  /*13d20*/  LEA.HI R4, R4, R7, RZ, 0x2 ;  /* 0x0000000704047211 */ /* 0x000fe200078f10ff */
[----:B------:R-:W-:Y:S01]  /*13d30*/  IMAD.IADD R27, R7, 0x1, -R8 ;  /* 0x00000001071b7824 */ /* 0x000fe200078e0a08 */
[----:B------:R-:W-:Y:S01]  /*13d40*/  SEL R91, R28, R29, P0 ;  /* 0x0000001d1c5b7207 */ /* 0x000fe20000000000 */
[----:B------:R-:W-:Y:S01]  /*13d50*/  UIMAD.WIDE.U32 UR6, UR44, UR10, URZ ;  /* 0x0000000a2c0672a5 */ /* 0x000fe2000f8e003f */
[----:B------:R-:W-:Y:S01]  /*13d60*/  LOP3.LUT R10, R4, 0xfffffffc, RZ, 0xc0, !PT ;  /* 0xfffffffc040a7812 */ /* 0x000fe200078ec0ff */
[----:B------:R-:W-:Y:S01]  /*13d70*/  UIMAD UR8, UR44, UR11, UR8 ;  /* 0x0000000b2c0872a4 */ /* 0x000fe2000f8e0208 */
[----:B------:R-:W-:-:S02]  /*13d80*/  SHF.R.S32.HI R8, RZ, 0x1f, R27 ;  /* 0x0000001fff087819 */ /* 0x000fc4000001141b */
[----:B------:R-:W-:Y:S01]  /*13d90*/  SEL R87, R29, R28, P0 ;  /* 0x0000001c1d577207 */ /* 0x000fe20000000000 */
[----:B------:R-:W-:Y:S01]  /*13da0*/  IMAD.IADD R14, R7, 0x1, -R10 ;  /* 0x00000001070e7824 */ /* 0x000fe200078e0a0a */
[----:B------:R-:W-:Y:S01]  /*13db0*/  LEA.HI R7, R8, R27, RZ, 0x2 ;  /* 0x0000001b08077211 */ /* 0x000fe200078f10ff */
[----:B------:R-:W3:Y:S01]  /*13dc0*/  LDC R29, c[0x0][0xbe8] ;  /* 0x0002fa00ff1d7b82 */ /* 0x000ee20000000800 */
[----:B------:R-:W-:Y:S01]  /*13dd0*/  SHF.R.S32.HI R3, RZ, 0x7, R3 ;  /* 0x00000007ff037819 */ /* 0x000fe20000011403 */
[----:B------:R-:W-:Y:S01]  /*13de0*/  UIADD3 UR8, UR7, UR8, URZ ;  /* 0x0000000807087290 */ /* 0x000fe2000fffe03f */
[----:B------:R-:W-:Y:S01]  /*13df0*/  SEL R75, R44, R45, P0 ;  /* 0x0000002d2c4b7207 */ /* 0x000fe20000000000 */
[----:B------:R-:W-:Y:S01]  /*13e00*/  IMAD.U32 R9, RZ, RZ, UR7 ;  /* 0x00000007ff097e24 */ /* 0x000fe2000f8e00ff */
[----:B------:R-:W-:Y:S01]  /*13e10*/  SEL R71, R45, R44, P0 ;  /* 0x0000002c2d477207 */ /* 0x000fe20000000000 */
[----:B------:R-:W-:Y:S01]  /*13e20*/  IMAD.HI R4, R3, 0x55555556, RZ ;  /* 0x5555555603047827 */ /* 0x000fe200078e02ff */
[----:B------:R-:W4:Y:S01]  /*13e30*/  S2R R44, SR_CTAID.X ;  /* 0x00000000002c7919 */ /* 0x000f220000002500 */
[----:B------:R-:W-:-:S02]  /*13e40*/  SHF.R.S32.HI R5, RZ, 0x2, R7 ;  /* 0x00000002ff057819 */ /* 0x000fc40000011407 */
[----:B------:R-:W-:Y:S01]  /*13e50*/  SHF.R.S32.HI R12, RZ, 0x1f, R7 ;  /* 0x0000001fff0c7819 */ /* 0x000fe20000011407 */
[----:B------:R-:W-:Y:S01]  /*13e60*/  IMAD.U32 R9, RZ, RZ, UR8 ;  /* 0x00000008ff097e24 */ /* 0x000fe2000f8e00ff */
[----:B------:R-:W-:Y:S01]  /*13e70*/  LEA.HI R4, R4, R4, RZ, 0x1 ;  /* 0x0000000404047211 */ /* 0x000fe200078f08ff */
[----:B------:R-:W-:Y:S01]  /*13e80*/  ULDC.64 UR8, c[0x0][0xb28] ;  /* 0x0002ca0000087ab9 */ /* 0x000fe20000000a00 */
[----:B------:R-:W-:Y:S02]  /*13e90*/  LEA.HI R12, R12, R5, RZ, 0x3 ;  /* 0x000000050c0c7211 */ /* 0x000fe400078f18ff */
[----:B------:R-:W-:Y:S01]  /*13ea0*/  LEA.HI R8, R8, R27, RZ, 0x5 ;  /* 0x0000001b08087211 */ /* 0x000fe200078f28ff */
[----:B------:R-:W-:Y:S01]  /*13eb0*/  IMAD R10, R4, -0x3, R3 ;  /* 0xfffffffd040a7824 */ /* 0x000fe200078e0203 */
[----:B------:R-:W-:Y:S02]  /*13ec0*/  LOP3.LUT R12, R12, 0xfffffff8, RZ, 0xc0, !PT ;  /* 0xfffffff80c0c7812 */ /* 0x000fe400078ec0ff */
[----:B------:R-:W-:-:S02]  /*13ed0*/  SHF.R.S32.HI R8, RZ, 0x5, R8 ;  /* 0x00000005ff087819 */ /* 0x000fc40000011408 */
[----:B------:R-:W-:Y:S01]  /*13ee0*/  SEL R15, R30, R31, P0 ;  /* 0x0000001f1e0f7207 */ /* 0x000fe20000000000 */
[----:B------:R-:W-:Y:S01]  /*13ef0*/  IMAD.IADD R3, R5, 0x1, -R12 ;  /* 0x0000000105037824 */ /* 0x000fe200078e0a0c */
[----:B------:R-:W-:Y:S01]  /*13f00*/  LEA.HI R12, R14, R14, RZ, 0x1 ;  /* 0x0000000e0e0c7211 */ /* 0x000fe200078f08ff */
[----:B------:R-:W5:Y:S01]  /*13f10*/  LDC.64 R4, c[0x0][0xbd8] ;  /* 0x0002f600ff047b82 */ /* 0x000f620000000a00 */
[----:B------:R-:W-:Y:S01]  /*13f20*/  SEL R59, R31, R30, P0 ;  /* 0x0000001e1f3b7207 */ /* 0x000fe20000000000 */
[----:B------:R-:W-:Y:S01]  /*13f30*/  IMAD R3, R8, 0x10, R3 ;  /* 0x0000001008037824 */ /* 0x000fe200078e0203 */
[----:B------:R-:W-:Y:S01]  /*13f40*/  LOP3.LUT R31, R12, 0x1ffffffe, RZ, 0xc0, !PT ;  /* 0x1ffffffe0c1f7812 */ /* 0x000fe200078ec0ff */
[----:B------:R-:W-:Y:S01]  /*13f50*/  IMAD.U32 R8, RZ, RZ, UR6 ;  /* 0x00000006ff087e24 */ /* 0x000fe2000f8e00ff */
[----:B---3--:R-:W-:Y:S01]  /*13f60*/  ISETP.NE.AND P2, PT, R29, 0x1, PT ;  /* 0x000000011d00780c */ /* 0x008fe20003f45270 */
[----:B------:R-:W-:Y:S01]  /*13f70*/  IMAD R3, R10, 0x40, R3 ;  /* 0x000000400a037824 */ /* 0x000fe200078e0203 */
[----:B------:R-:W-:Y:S01]  /*13f80*/  SEL R73, R40, R41, P0 ;  /* 0x0000002928497207 */ /* 0x000fe20000000000 */
[----:B------:R-:W-:Y:S01]  /*13f90*/  IMAD.IADD R14, R14, 0x1, -R31 ;  /* 0x000000010e0e7824 */ /* 0x000fe200078e0a1f */
[----:B------:R-:W-:Y:S01]  /*13fa0*/  SEL R69, R41, R40, P0 ;  /* 0x0000002829457207 */ /* 0x000fe20000000000 */
[----:B------:R-:W-:Y:S01]  /*13fb0*/  ULDC.64 UR6, c[0x0][0xb48] ;  /* 0x0002d20000067ab9 */ /* 0x000fe20000000a00 */
[----:B------:R-:W-:-:S02]  /*13fc0*/  SEL R41, R34, R35, P0 ;  /* 0x0000002322297207 */ /* 0x000fc40000000000 */
[----:B------:R-:W-:Y:S01]  /*13fd0*/  SEL R45, R35, R34, P0 ;  /* 0x00000022232d7207 */ /* 0x000fe20000000000 */
[--C-:B----4-:R-:W-:Y:S01]  /*13fe0*/  IMAD R28, R44, 0xc0, R3.reuse ;  /* 0x000000c02c1c7824 */ /* 0x110fe200078e0203 */
[----:B------:R-:W-:Y:S02]  /*13ff0*/  SEL R89, R24, R25, P0 ;  /* 0x0000001918597207 */ /* 0x000fe40000000000 */
[----:B------:R-:W-:Y:S01]  /*14000*/  SEL R85, R25, R24, P0 ;  /* 0x0000001819557207 */ /* 0x000fe20000000000 */
[----:B------:R-:W3:Y:S01]  /*14010*/  @P2 LDC R35, c[0x0][0xbec] ;  /* 0x0002fb00ff232b82 */ /* 0x000ee20000000800 */
[----:B------:R-:W-:Y:S01]  /*14020*/  LOP3.LUT R10, R7, 0x7ffffffc, RZ, 0xc0, !PT ;  /* 0x7ffffffc070a7812 */ /* 0x000fe200078ec0ff */
[----:B------:R-:W-:Y:S01]  /*14030*/  IMAD R7, R14, 0x8, R3 ;  /* 0x000000080e077824 */ /* 0x000fe200078e0203 */
[----:B------:R-:W-:Y:S02]  /*14040*/  SEL R67, R52, R53, P0 ;  /* 0x0000003534437207 */ /* 0x000fe40000000000 */
[----:B------:R-:W-:Y:S01]  /*14050*/  SEL R63, R53, R52, P0 ;  /* 0x00000034353f7207 */ /* 0x000fe20000000000 */
[----:B------:R-:W-:Y:S01]  /*14060*/  IMAD R44, R44, 0xc0, R7 ;  /* 0x000000c02c2c7824 */ /* 0x000fe200078e0207 */
[----:B------:R-:W-:Y:S01]  /*14070*/  SEL R81, R32, R33, P0 ;  /* 0x0000002120517207 */ /* 0x000fe20000000000 */
[----:B-----5:R-:W-:Y:S01]  /*14080*/  IMAD R18, R4, UR5, RZ ;  /* 0x0000000504127c24 */ /* 0x020fe2000f8e02ff */
[----:B------:R-:W-:Y:S01]  /*14090*/  SEL R77, R33, R32, P0 ;  /* 0x00000020214d7207 */ /* 0x000fe20000000000 */
[----:B------:R-:W4:Y:S01]  /*140a0*/  @P2 LDC R52, c[0x0][0xbf0] ;  /* 0x0002fc00ff342b82 */ /* 0x000f220000000800 */
[----:B------:R-:W-:Y:S01]  /*140b0*/  SEL R13, R38, R39, P0 ;  /* 0x00000027260d7207 */ /* 0x000fe20000000000 */
[----:B------:R-:W-:Y:S01]  /*140c0*/  IMAD R5, R5, UR41, R18 ;  /* 0x0000002905057c24 */ /* 0x000fe2000f8e0212 */
[----:B------:R-:W-:Y:S01]  /*140d0*/  SEL R53, R39, R38, P0 ;  /* 0x0000002627357207 */ /* 0x000fe20000000000 */
[----:B------:R-:W-:Y:S01]  /*140e0*/  IMAD.WIDE.U32 R22, R4, UR41, R22 ;  /* 0x0000002904167c25 */ /* 0x000fe2000f8e0016 */
[----:B------:R-:W-:-:S02]  /*140f0*/  SEL R83, R36, R37, P0 ;  /* 0x0000002524537207 */ /* 0x000fc40000000000 */
[----:B------:R-:W-:Y:S01]  /*14100*/  SEL R79, R37, R36, P0 ;  /* 0x00000024254f7207 */ /* 0x000fe20000000000 */
[----:B------:R-:W-:Y:S01]  /*14110*/  IMAD.IADD R23, R23, 0x1, R5 ;  /* 0x0000000117177824 */ /* 0x000fe200078e0205 */
[----:B------:R-:W-:Y:S02]  /*14120*/  SEL R11, R46, R47, P0 ;  /* 0x0000002f2e0b7207 */ /* 0x000fe40000000000 */
[----:B------:R-:W-:Y:S02]  /*14130*/  SEL R47, R47, R46, P0 ;  /* 0x0000002e2f2f7207 */ /* 0x000fe40000000000 */
[----:B------:R-:W5:Y:S01]  /*14140*/  @P2 LDC R46, c[0x0][0xbf0] ;  /* 0x0002fc00ff2e2b82 */ /* 0x000f620000000800 */
[----:B------:R-:W-:Y:S01]  /*14150*/  SEL R25, R42, R43, P0 ;  /* 0x0000002b2a197207 */ /* 0x000fe20000000000 */
[----:B---3--:R-:W-:Y:S01]  /*14160*/  @P2 IMAD.HI.U32 R35, R44, R35, RZ ;  /* 0x000000232c232227 */ /* 0x008fe200078e00ff */
[----:B------:R-:W-:Y:S02]  /*14170*/  SEL R37, R43, R42, P0 ;  /* 0x0000002a2b257207 */ /* 0x000fe40000000000 */
[----:B------:R-:W-:-:S02]  /*14180*/  SEL R19, R50, R51, P0 ;  /* 0x0000003332137207 */ /* 0x000fc40000000000 */
[----:B------:R-:W-:Y:S02]  /*14190*/  SEL R21, R54, R55, P0 ;  /* 0x0000003736157207 */ /* 0x000fe40000000000 */
[C---:B------:R-:W-:Y:S01]  /*141a0*/  LOP3.LUT P1, RZ, R27.reuse, 0x3, RZ, 0xc0, !PT ;  /* 0x000000031bff7812 */ /* 0x040fe2000782c0ff */
[----:B------:R-:W-:Y:S01]  /*141b0*/  IMAD.IADD R27, R27, 0x1, -R10 ;  /* 0x000000011b1b7824 */ /* 0x000fe200078e0a0a */
[----:B------:R-:W-:Y:S02]  /*141c0*/  SEL R17, R51, R50, P0 ;  /* 0x0000003233117207 */ /* 0x000fe40000000000 */
[----:B------:R-:W-:Y:S02]  /*141d0*/  SEL R55, R55, R54, P0 ;  /* 0x0000003637377207 */ /* 0x000fe40000000000 */
[----:B--2---:R-:W-:Y:S01]  /*141e0*/  LOP3.LUT R34, R6, 0x2, RZ, 0x3c, !PT ;  /* 0x0000000206227812 */ /* 0x004fe200078e3cff */
[----:B------:R-:W-:Y:S04]  /*141f0*/  SHFL.IDX PT, R33, R89, R6, 0x1c1f ;  /* 0x001c1f0659217589 */ /* 0x000fe800000e0000 */
[----:B------:R-:W2:Y:S04]  /*14200*/  SHFL.IDX PT, R38, R85, R34, 0x1c1f ;  /* 0x001c1f2255267589 */ /* 0x000ea800000e0000 */
[----:B------:R-:W-:Y:S04]  /*14210*/  SHFL.IDX PT, R7, R91, R6, 0x1c1f ;  /* 0x001c1f065b077589 */ /* 0x000fe800000e0000 */
[----:B------:R3:W-:Y:S04]  /*14220*/  SHFL.IDX PT, R30, R67, R6, 0x1c1f ;  /* 0x001c1f06431e7589 */ /* 0x0007e800000e0000 */
[----:B------:R-:W0:Y:S04]  /*14230*/  SHFL.IDX PT, R36, R87, R34, 0x1c1f ;  /* 0x001c1f2257247589 */ /* 0x000e2800000e0000 */
[----:B------:R1:W-:Y:S01]  /*14240*/  SHFL.IDX PT, R31, R65, R6, 0x1c1f ;  /* 0x001c1f06411f7589 */ /* 0x0003e200000e0000 */
[----:B---3--:R-:W3:Y:S03]  /*14250*/  LDC R67, c[0x0][0xc50] ;  /* 0x00031400ff437b82 */ /* 0x008ee60000000800 */
[----:B------:R4:W-:Y:S04]  /*14260*/  SHFL.IDX PT, R43, R73, R6, 0x1c1f ;  /* 0x001c1f06492b7589 */ /* 0x0009e800000e0000 */
[----:B------:R-:W-:Y:S01]  /*14270*/  SHFL.IDX PT, R40, R81, R6, 0x1c1f ;  /* 0x001c1f0651287589 */ /* 0x000fe200000e0000 */
[----:B--2---:R-:W-:Y:S01]  /*14280*/  SEL R4, R33, R38, P0 ;  /* 0x0000002621047207 */ /* 0x004fe20000000000 */
[----:B-1----:R-:W1:Y:S02]  /*14290*/  LDC.64 R64, c[0x0][0xb40] ;  /* 0x0002d000ff407b82 */ /* 0x002e640000000a00 */
[----:B------:R-:W-:Y:S04]  /*142a0*/  SHFL.IDX PT, R39, R83, R6, 0x1c1f ;  /* 0x001c1f0653277589 */ /* 0x000fe800000e0000 */
[----:B------:R-:W-:Y:S02]  /*142b0*/  SHFL.IDX PT, R32, R75, R6, 0x1c1f ;  /* 0x001c1f064b207589 */ /* 0x000fe400000e0000 */
[----:B----4-:R-:W2:Y:S02]  /*142c0*/  @P2 LDC R73, c[0x0][0xbec] ;  /* 0x0002fb00ff492b82 */ /* 0x010ea40000000800 */
[----:B------:R-:W-:Y:S01]  /*142d0*/  SHFL.IDX PT, R16, R49, R6, 0x1c1f ;  /* 0x001c1f0631107589 */ /* 0x000fe200000e0000 */
[----:B0-----:R-:W-:-:S02]  /*142e0*/  SEL R5, R7, R36, P0 ;  /* 0x0000002407057207 */ /* 0x001fc40000000000 */
[----:B------:R-:W-:Y:S01]  /*142f0*/  SEL R7, R36, R7, P0 ;  /* 0x0000000724077207 */ /* 0x000fe20000000000 */
[----:B------:R-:W-:Y:S04]  /*14300*/  SHFL.IDX PT, R15, R15, R6, 0x1c1f ;  /* 0x001c1f060f0f7589 */ /* 0x000fe800000e0000 */
[----:B------:R-:W-:Y:S04]  /*14310*/  SHFL.IDX PT, R14, R41, R6, 0x1c1f ;  /* 0x001c1f06290e7589 */ /* 0x000fe800000e0000 */
[----:B------:R-:W-:Y:S01]  /*14320*/  SHFL.IDX PT, R13, R13, R6, 0x1c1f ;  /* 0x001c1f060d0d7589 */ /* 0x000fe200000e0000 */
[----:B-1----:R-:W-:-:S03]  /*14330*/  IMAD R36, R64, UR5, RZ ;  /* 0x0000000540247c24 */ /* 0x002fc6000f8e02ff */
[----:B------:R-:W-:Y:S01]  /*14340*/  SHFL.IDX PT, R12, R25, R6, 0x1c1f ;  /* 0x001c1f06190c7589 */ /* 0x000fe200000e0000 */
[----:B------:R-:W-:-:S03]  /*14350*/  IMAD.WIDE.U32 R8, R64, UR41, R8 ;  /* 0x0000002940087c25 */ /* 0x000fc6000f8e0008 */
[----:B------:R-:W-:Y:S01]  /*14360*/  SHFL.IDX PT, R11, R11, R6, 0x1c1f ;  /* 0x001c1f060b0b7589 */ /* 0x000fe200000e0000 */
[----:B--2---:R-:W-:-:S03]  /*14370*/  @P2 IMAD.HI.U32 R73, R44, R73, RZ ;  /* 0x000000492c492227 */ /* 0x004fc600078e00ff */
[----:B------:R-:W-:Y:S04]  /*14380*/  SHFL.IDX PT, R3, R21, R6, 0x1c1f ;  /* 0x001c1f0615037589 */ /* 0x000fe800000e0000 */
[----:B------:R0:W-:Y:S04]  /*14390*/  SHFL.IDX PT, R10, R19, R6, 0x1c1f ;  /* 0x001c1f06130a7589 */ /* 0x0001e800000e0000 */
[----:B------:R-:W-:Y:S04]  /*143a0*/  SHFL.IDX PT, R42, R79, R34, 0x1c1f ;  /* 0x001c1f224f2a7589 */ /* 0x000fe800000e0000 */
[----:B------:R-:W-:Y:S01]  /*143b0*/  SHFL.IDX PT, R41, R77, R34, 0x1c1f ;  /* 0x001c1f224d297589 */ /* 0x000fe200000e0000 */
[----:B0-----:R-:W-:Y:S01]  /*143c0*/  SEL R6, R38, R33, P0 ;  /* 0x0000002126067207 */ /* 0x001fe20000000000 */
[----:B------:R-:W-:-:S02]  /*143d0*/  IMAD R38, RZ, RZ, -UR44 ;  /* 0x8000002cff267e24 */ /* 0x000fc4000f8e02ff */
[----:B------:R-:W-:Y:S01]  /*143e0*/  SHFL.IDX PT, R49, R71, R34, 0x1c1f ;  /* 0x001c1f2247317589 */ /* 0x000fe200000e0000 */
[----:B------:R-:W-:Y:S01]  /*143f0*/  IMAD.MOV.U32 R33, RZ, RZ, R44 ;  /* 0x000000ffff217224 */ /* 0x000fe200078e002c */
[----:B-----5:R-:W-:Y:S01]  /*14400*/  @P2 SHF.R.U32.HI R33, RZ, R46, R35 ;  /* 0x0000002eff212219 */ /* 0x020fe20000011623 */
[----:B---3--:R-:W-:Y:S01]  /*14410*/  IMAD R67, R67, R38, UR4 ;  /* 0x0000000443437e24 */ /* 0x008fe2000f8e0226 */
[----:B------:R-:W-:Y:S01]  /*14420*/  ULDC.64 UR4, c[0x0][0xbe0] ;  /* 0x0002f80000047ab9 */ /* 0x000fe20000000a00 */
[----:B------:R-:W-:Y:S01]  /*14430*/  IMAD R35, R65, UR41, R36 ;  /* 0x0000002941237c24 */ /* 0x000fe2000f8e0224 */
[----:B------:R-:W0:Y:S02]  /*14440*/  SHFL.IDX PT, R48, R69, R34, 0x1c1f ;  /* 0x001c1f2245307589 */ /* 0x000e2400000e0000 */
[----:B------:R-:W-:Y:S01]  /*14450*/  SHF.R.S32.HI R38, RZ, 0x1f, R67 ;  /* 0x0000001fff267819 */ /* 0x000fe20000011443 */
[----:B------:R-:W-:Y:S01]  /*14460*/  IMAD.IADD R35, R9, 0x1, R35 ;  /* 0x0000000109237824 */ /* 0x000fe200078e0223 */
[----:B------:R-:W-:Y:S03]  /*14470*/  SHFL.IDX PT, R51, R63, R34, 0x1c1f ;  /* 0x001c1f223f337589 */ /* 0x000fe600000e0000 */
[C---:B------:R-:W-:Y:S01]  /*14480*/  IMAD R9, R38.reuse, UR4, RZ ;  /* 0x0000000426097c24 */ /* 0x040fe2000f8e02ff */
[----:B------:R-:W1:Y:S01]  /*14490*/  SHFL.IDX PT, R50, R61, R34, 0x1c1f ;  /* 0x001c1f223d327589 */ /* 0x000e6200000e0000 */
[----:B------:R-:W-:-:S02]  /*144a0*/  IMAD R38, R38, UR6, RZ ;  /* 0x0000000626267c24 */ /* 0x000fc4000f8e02ff */
[C---:B------:R-:W-:Y:S01]  /*144b0*/  IMAD R36, R67.reuse, UR5, R9 ;  /* 0x0000000543247c24 */ /* 0x040fe2000f8e0209 */
[----:B------:R-:W-:Y:S04]  /*144c0*/  SHFL.IDX PT, R26, R59, R34, 0x1c1f ;  /* 0x001c1f223b1a7589 */ /* 0x000fe800000e0000 */
[----:B------:R-:W-:Y:S04]  /*144d0*/  SHFL.IDX PT, R25, R57, R34, 0x1c1f ;  /* 0x001c1f2239197589 */ /* 0x000fe800000e0000 */
[----:B------:R-:W-:Y:S04]  /*144e0*/  SHFL.IDX PT, R24, R53, R34, 0x1c1f ;  /* 0x001c1f2235187589 */ /* 0x000fe800000e0000 */
[----:B------:R2:W-:Y:S04]  /*144f0*/  SHFL.IDX PT, R21, R45, R34, 0x1c1f ;  /* 0x001c1f222d157589 */ /* 0x0005e800000e0000 */
[----:B------:R-:W-:Y:S04]  /*14500*/  SHFL.IDX PT, R20, R47, R34, 0x1c1f ;  /* 0x001c1f222f147589 */ /* 0x000fe800000e0000 */
[----:B------:R3:W-:Y:S01]  /*14510*/  SHFL.IDX PT, R19, R37, R34, 0x1c1f ;  /* 0x001c1f2225137589 */ /* 0x0007e200000e0000 */
[----:B--2---:R-:W-:-:S03]  /*14520*/  IMAD R45, R67, UR7, R38 ;  /* 0x00000007432d7c24 */ /* 0x004fc6000f8e0226 */
[----:B------:R-:W-:Y:S04]  /*14530*/  SHFL.IDX PT, R18, R55, R34, 0x1c1f ;  /* 0x001c1f2237127589 */ /* 0x000fe800000e0000 */
[----:B------:R2:W-:Y:S01]  /*14540*/  SHFL.IDX PT, R17, R17, R34, 0x1c1f ;  /* 0x001c1f2211117589 */ /* 0x0005e200000e0000 */
[----:B---3--:R-:W-:Y:S01]  /*14550*/  IMAD.MOV.U32 R37, RZ, RZ, R44 ;  /* 0x000000ffff257224 */ /* 0x008fe200078e002c */
[----:B------:R-:W-:Y:S01]  /*14560*/  @P2 SHF.R.U32.HI R37, RZ, R52, R73 ;  /* 0x00000034ff252219 */ /* 0x000fe20000011649 */
[----:B------:R-:W-:-:S04]  /*14570*/  VIADD R52, R28, 0x8 ;  /* 0x000000081c347836 */ /* 0x000fc80000000000 */
[----:B------:R-:W-:Y:S02]  /*14580*/  IMAD.MOV R38, RZ, RZ, -R37 ;  /* 0x000000ffff267224 */ /* 0x000fe400078e0a25 */
[----:B--2---:R-:W-:Y:S02]  /*14590*/  IMAD.MOV.U32 R34, RZ, RZ, R8 ;  /* 0x000000ffff227224 */ /* 0x004fe400078e0008 */
[----:B------:R-:W-:Y:S01]  /*145a0*/  IMAD.WIDE.U32 R8, R67, UR4, R22 ;  /* 0x0000000443087c25 */ /* 0x000fe2000f8e0016 */
[----:B------:R-:W-:-:S03]  /*145b0*/  ULDC.64 UR4, c[0x0][0xb30] ;  /* 0x0002cc0000047ab9 */ /* 0x000fc60000000a00 */
[----:B------:R-:W-:Y:S01]  /*145c0*/  IMAD.WIDE.U32 R22, R67, UR6, R34 ;  /* 0x0000000643167c25 */ /* 0x000fe2000f8e0022 */
[----:B------:R-:W-:Y:S01]  /*145d0*/  IADD3 R34, P2, R33, R8, RZ ;  /* 0x0000000821227210 */ /* 0x000fe20007f5e0ff */
[----:B------:R-:W-:Y:S01]  /*145e0*/  ULDC.64 UR6, c[0x0][0xbc8] ;  /* 0x0002f20000067ab9 */ /* 0x000fe20000000a00 */
[----:B------:R-:W-:Y:S01]  /*145f0*/  SHF.R.S32.HI R8, RZ, 0x1f, R37 ;  /* 0x0000001fff087819 */ /* 0x000fe20000011425 */
[----:B------:R-:W-:Y:S01]  /*14600*/  IMAD.IADD R23, R23, 0x1, R45 ;  /* 0x0000000117177824 */ /* 0x000fe200078e022d */
[--C-:B------:R-:W-:Y:S01]  /*14610*/  SHF.R.S32.HI R35, RZ, 0x1f, R33.reuse ;  /* 0x0000001fff237819 */ /* 0x100fe20000011421 */
[----:B------:R-:W-:Y:S02]  /*14620*/  IMAD.MOV R33, RZ, RZ, -R33 ;  /* 0x000000ffff217224 */ /* 0x000fe400078e0a21 */
[----:B------:R-:W-:Y:S01]  /*14630*/  IMAD R8, R8, UR4, RZ ;  /* 0x0000000408087c24 */ /* 0x000fe2000f8e02ff */
[----:B------:R-:W-:Y:S01]  /*14640*/  IADD3.X R35, R35, R9, R36, P2, !PT ;  /* 0x0000000923237210 */ /* 0x000fe200017fe424 */
[----:B------:R-:W-:-:S02]  /*14650*/  IMAD R33, R29, R33, R44 ;  /* 0x000000211d217224 */ /* 0x000fc400078e022c */
[----:B------:R-:W-:Y:S01]  /*14660*/  IMAD R45, R29, R38, R44 ;  /* 0x000000261d2d7224 */ /* 0x000fe200078e022c */
[----:B0-----:R-:W-:Y:S01]  /*14670*/  SEL R38, R48, R43, P0 ;  /* 0x0000002b30267207 */ /* 0x001fe20000000000 */
[C---:B------:R-:W-:Y:S01]  /*14680*/  IMAD R47, R37.reuse, UR5, R8 ;  /* 0x00000005252f7c24 */ /* 0x040fe2000f8e0208 */
[----:B------:R-:W0:Y:S01]  /*14690*/  S2UR UR5, SR_CgaCtaId ;  /* 0x00000000000579c3 */ /* 0x000e220000008800 */
[----:B------:R-:W-:Y:S01]  /*146a0*/  IMAD.WIDE.U32 R8, R37, UR4, R22 ;  /* 0x0000000425087c25 */ /* 0x000fe2000f8e0016 */
[----:B------:R-:W-:Y:S01]  /*146b0*/  SHF.R.S32.HI R22, RZ, 0x1f, R33 ;  /* 0x0000001fff167819 */ /* 0x000fe20000011421 */
[----:B------:R-:W-:Y:S01]  /*146c0*/  UMOV UR4, 0x400 ;  /* 0x0000040000047882 */ /* 0x000fe20000000000 */
[----:B------:R-:W-:Y:S01]  /*146d0*/  SHF.R.S32.HI R23, RZ, 0x1f, R45 ;  /* 0x0000001fff177819 */ /* 0x000fe2000001142d */
[----:B------:R-:W-:Y:S02]  /*146e0*/  IMAD.IADD R9, R9, 0x1, R47 ;  /* 0x0000000109097824 */ /* 0x000fe400078e022f */
[----:B------:R-:W-:-:S02]  /*146f0*/  IMAD R22, R22, UR6, RZ ;  /* 0x0000000616167c24 */ /* 0x000fc4000f8e02ff */
[----:B------:R-:W-:Y:S02]  /*14700*/  IMAD R36, R23, UR8, RZ ;  /* 0x0000000817247c24 */ /* 0x000fe4000f8e02ff */
[----:B------:R-:W-:Y:S01]  /*14710*/  IMAD R23, R33, UR7, R22 ;  /* 0x0000000721177c24 */ /* 0x000fe2000f8e0216 */
[----:B------:R-:W-:Y:S01]  /*14720*/  SEL R22, R41, R40, P0 ;  /* 0x0000002829167207 */ /* 0x000fe20000000000 */
[----:B------:R-:W-:Y:S01]  /*14730*/  IMAD.WIDE.U32 R34, R33, UR6, R34 ;  /* 0x0000000621227c25 */ /* 0x000fe2000f8e0022 */
[----:B------:R-:W-:-:S03]  /*14740*/  ULDC.64 UR6, c[0x0][0xba8] ;  /* 0x0002ea0000067ab9 */ /* 0x000fc60000000a00 */
[C---:B------:R-:W-:Y:S02]  /*14750*/  IMAD R33, R45.reuse, UR9, R36 ;  /* 0x000000092d217c24 */ /* 0x040fe4000f8e0224 */
[----:B------:R-:W-:Y:S01]  /*14760*/  IMAD.WIDE.U32 R36, R45, UR8, R8 ;  /* 0x000000082d247c25 */ /* 0x000fe2000f8e0008 */
[----:B------:R-:W-:Y:S01]  /*14770*/  SEL R8, R40, R41, P0 ;  /* 0x0000002928087207 */ /* 0x000fe20000000000 */
[----:B------:R-:W-:Y:S01]  /*14780*/  ULDC.64 UR8, c[0x0][0xb00] ;  /* 0x0002c00000087ab9 */ /* 0x000fe20000000a00 */
[C---:B------:R-:W-:Y:S01]  /*14790*/  LEA R40, P2, R34.reuse, UR6, 0x2 ;  /* 0x0000000622287c11 */ /* 0x040fe2000f8410ff */
[----:B------:R-:W-:Y:S01]  /*147a0*/  IMAD.IADD R23, R35, 0x1, R23 ;  /* 0x0000000123177824 */ /* 0x000fe200078e0217 */
[----:B------:R-:W-:Y:S01]  /*147b0*/  ULDC UR6, c[0x0][0xa88] ;  /* 0x0002a20000067ab9 */ /* 0x000fe20000000800 */
[----:B------:R-:W-:Y:S01]  /*147c0*/  IMAD.IADD R9, R37, 0x1, R33 ;  /* 0x0000000125097824 */ /* 0x000fe200078e0221 */
[----:B0-----:R-:W-:Y:S01]  /*147d0*/  ULEA UR4, UR5, UR4, 0x18 ;  /* 0x0000000405047291 */ /* 0x001fe2000f8ec03f */
[----:B------:R-:W-:Y:S01]  /*147e0*/  SHFL.IDX PT, R44, R40, 0x1, 0x1c1f ;  /* 0x003c1f00282c7f89 */ /* 0x000fe200000e0000 */
[----:B------:R-:W-:Y:S01]  /*147f0*/  LEA.HI.X R33, R34, UR7, R23, 0x2, P2 ;  /* 0x0000000722217c11 */ /* 0x000fe200090f1417 */
[----:B------:R-:W-:Y:S01]  /*14800*/  IMAD R53, R29, UR6, RZ ;  /* 0x000000061d357c24 */ /* 0x000fe2000f8e02ff */
[----:B------:R-:W-:Y:S01]  /*14810*/  UIADD3 UR4, UR4, 0x12420, URZ ;  /* 0x0001242004047890 */ /* 0x000fe2000fffe03f */
[----:B------:R1:W-:Y:S01]  /*14820*/  SHFL.IDX PT, R34, R40, RZ, 0x1c1f ;  /* 0x001c1fff28227589 */ /* 0x0003e200000e0000 */
[----:B------:R-:W-:-:S02]  /*14830*/  LEA R54, P3, R36, UR8, 0x2 ;  /* 0x0000000824367c11 */ /* 0x000fc4000f8610ff */
[-C--:B------:R-:W-:Y:S01]  /*14840*/  ISETP.GE.OR P2, PT, R28, R53.reuse, P1 ;  /* 0x000000351c00720c */ /* 0x080fe20000f46670 */
[----:B------:R-:W0:Y:S01]  /*14850*/  SHFL.IDX PT, R35, R33, RZ, 0x1c1f ;  /* 0x001c1fff21237589 */ /* 0x000e2200000e0000 */
[-C--:B------:R-:W-:Y:S01]  /*14860*/  ISETP.GE.OR P1, PT, R52, R53.reuse, P1 ;  /* 0x000000353400720c */ /* 0x080fe20000f26670 */
[----:B------:R-:W-:Y:S01]  /*14870*/  UPRMT UR4, URZ, 0x654, UR4 ;  /* 0x000006543f047896 */ /* 0x000fe20008000004 */
[----:B------:R-:W-:Y:S01]  /*14880*/  LEA.HI.X R55, R36, UR9, R9, 0x2, P3 ;  /* 0x0000000924377c11 */ /* 0x000fe200098f1409 */
[----:B------:R-:W2:Y:S01]  /*14890*/  SHFL.IDX PT, R45, R33, 0x1, 0x1c1f ;  /* 0x003c1f00212d7f89 */ /* 0x000ea200000e0000 */
[----:B------:R-:W-:Y:S02]  /*148a0*/  ISETP.GE.AND P3, PT, R28, R53, PT ;  /* 0x000000351c00720c */ /* 0x000fe40003f66270 */
[----:B------:R-:W-:Y:S01]  /*148b0*/  SEL R9, R39, R42, P0 ;  /* 0x0000002a27097207 */ /* 0x000fe20000000000 */
[----:B------:R3:W4:Y:S01]  /*148c0*/  SHFL.IDX PT, R46, R54, RZ, 0x1c1f ;  /* 0x001c1fff362e7589 */ /* 0x00072200000e0000 */
[----:B------:R-:W-:-:S02]  /*148d0*/  SEL R23, R42, R39, P0 ;  /* 0x000000272a177207 */ /* 0x000fc40000000000 */
[----:B------:R-:W-:Y:S01]  /*148e0*/  SYNCS.ARRIVE.TRANS64.RED.A1T0 RZ, [UR4], RZ ;  /* 0x000000ffffff79a7 */ /* 0x000fe20008100404 */
[----:B------:R3:W3:Y:S01]  /*148f0*/  SHFL.IDX PT, R47, R55, RZ, 0x1c1f ;  /* 0x001c1fff372f7589 */ /* 0x0006e200000e0000 */
[----:B------:R-:W-:Y:S02]  /*14900*/  SEL R36, R43, R48, P0 ;  /* 0x000000302b247207 */ /* 0x000fe40000000000 */
[----:B------:R-:W-:Y:S02]  /*14910*/  SEL R37, R32, R49, P0 ;  /* 0x0000003120257207 */ /* 0x000fe40000000000 */
[----:B------:R-:W-:Y:S01]  /*14920*/  SEL R39, R49, R32, P0 ;  /* 0x0000002031277207 */ /* 0x000fe20000000000 */
[----:B------:R-:W-:Y:S01]  /*14930*/  IMAD.SHL.U32 R49, R27, 0x2, RZ ;  /* 0x000000021b317824 */ /* 0x000fe200078e00ff */
[----:B-1----:R-:W-:Y:S02]  /*14940*/  SEL R40, R31, R50, P0 ;  /* 0x000000321f287207 */ /* 0x002fe40000000000 */
[----:B------:R-:W-:-:S02]  /*14950*/  SEL R42, R50, R31, P0 ;  /* 0x0000001f322a7207 */ /* 0x000fc40000000000 */
[----:B------:R-:W-:Y:S01]  /*14960*/  SEL R41, R30, R51, P0 ;  /* 0x000000331e297207 */ /* 0x000fe20000000000 */
[----:B0-----:R0:W-:Y:S01]  /*14970*/  @!P2 ST.E desc[UR42][R34.64], R2 ;  /* 0x000000022200a985 */ /* 0x0011e2000c10192a */
[----:B------:R-:W-:-:S03]  /*14980*/  SEL R43, R51, R30, P0 ;  /* 0x0000001e332b7207 */ /* 0x000fc60000000000 */
[----:B--2---:R0:W-:Y:S01]  /*14990*/  @!P1 ST.E desc[UR42][R44.64], R0 ;  /* 0x000000002c009985 */ /* 0x0041e2000c10192a */
[----:B------:R-:W-:Y:S05]  /*149a0*/  @P3 BRA `(.L_x_731) ;  /* 0x0000000000b83947 */ /* 0x000fea0003800000 */
[C---:B0-----:R-:W-:Y:S01]  /*149b0*/  VIADD R0, R49.reuse, 0x8 ;  /* 0x0000000831007836 */ /* 0x041fe20000000000 */
[----:B------:R-:W-:Y:S01]  /*149c0*/  ULDC UR4, c[0x0][0xac8] ;  /* 0x0002b20000047ab9 */ /* 0x000fe20000000800 */
[C---:B------:R-:W-:Y:S01]  /*149d0*/  VIADD R2, R49.reuse, 0x18 ;  /* 0x0000001831027836 */ /* 0x040fe20000000000 */
[C---:B------:R-:W-:Y:S01]  /*149e0*/  ISETP.GE.AND P1, PT, R49.reuse, UR4, PT ;  /* 0x0000000431007c0c */ /* 0x040fe2000bf26270 */
[C---:B------:R-:W-:Y:S01]  /*149f0*/  VIADD R27, R49.reuse, 0x20 ;  /* 0x00000020311b7836 */ /* 0x040fe20000000000 */
[----:B------:R-:W-:Y:S01]  /*14a00*/  ISETP.GE.AND P2, PT, R0, UR4, PT ;  /* 0x0000000400007c0c */ /* 0x000fe2000bf46270 */
[C---:B------:R-:W-:Y:S02]  /*14a10*/  VIADD R32, R49.reuse, 0x28 ;  /* 0x0000002831207836 */ /* 0x040fe40000000000 */
[----:B------:R-:W-:Y:S01]  /*14a20*/  VIADD R33, R49, 0x30 ;  /* 0x0000003031217836 */ /* 0x000fe20000000000 */
[----:B------:R-:W-:Y:S01]  /*14a30*/  ISETP.GE.AND P3, PT, R27, UR4, PT ;  /* 0x000000041b007c0c */ /* 0x000fe2000bf66270 */
[----:B------:R-:W-:Y:S01]  /*14a40*/  VIADD R34, R49, 0x38 ;  /* 0x0000003831227836 */ /* 0x000fe20000000000 */
[----:B------:R-:W-:-:S02]  /*14a50*/  ISETP.GE.AND P4, PT, R32, UR4, PT ;  /* 0x0000000420007c0c */ /* 0x000fc4000bf86270 */
[----:B------:R-:W-:Y:S02]  /*14a60*/  ISETP.GE.AND P5, PT, R33, UR4, PT ;  /* 0x0000000421007c0c */ /* 0x000fe4000bfa6270 */
[----:B------:R-:W-:Y:S01]  /*14a70*/  ISETP.GE.AND P6, PT, R34, UR4, PT ;  /* 0x0000000422007c0c */ /* 0x000fe2000bfc6270 */
[----:B---34-:R-:W-:Y:S02]  /*14a80*/  @!P1 IMAD.WIDE R28, R49, 0x4, R46 ;  /* 0x00000004311c9825 */ /* 0x018fe400078e022e */
[----:B------:R-:W-:-:S03]  /*14a90*/  @!P2 LEA.HI R0, R0, R0, RZ, 0x1 ;  /* 0x000000000000a211 */ /* 0x000fc600078f08ff */
[----:B------:R0:W-:Y:S01]  /*14aa0*/  @!P1 ST.E.64 desc[UR42][R28.64], R4 ;  /* 0x000000041c009985 */ /* 0x0001e2000c101b2a */
[----:B------:R-:W-:Y:S01]  /*14ab0*/  @!P2 LOP3.LUT R31, R0, 0xfffffffe, RZ, 0xc0, !PT ;  /* 0xfffffffe001fa812 */ /* 0x000fe200078ec0ff */
[----:B------:R-:W-:Y:S01]  /*14ac0*/  VIADD R0, R49, 0x10 ;  /* 0x0000001031007836 */ /* 0x000fe20000000000 */
[----:B------:R-:W-:Y:S02]  /*14ad0*/  @!P3 LEA.HI R27, R27, R27, RZ, 0x1 ;  /* 0x0000001b1b1bb211 */ /* 0x000fe400078f08ff */
[----:B------:R-:W-:Y:S01]  /*14ae0*/  @!P4 LEA.HI R32, R32, R32, RZ, 0x1 ;  /* 0x000000202020c211 */ /* 0x000fe200078f08ff */
[----:B------:R-:W-:Y:S01]  /*14af0*/  @!P2 IMAD.WIDE R30, R31, 0x4, R46 ;  /* 0x000000041f1ea825 */ /* 0x000fe200078e022e */
[----:B------:R-:W-:Y:S02]  /*14b00*/  ISETP.GE.AND P1, PT, R0, UR4, PT ;  /* 0x0000000400007c0c */ /* 0x000fe4000bf26270 */
[----:B------:R-:W-:Y:S02]  /*14b10*/  @!P5 LEA.HI R33, R33, R33, RZ, 0x1 ;  /* 0x000000212121d211 */ /* 0x000fe400078f08ff */
[----:B------:R1:W-:Y:S01]  /*14b20*/  @!P2 ST.E.64 desc[UR42][R30.64], R6 ;  /* 0x000000061e00a985 */ /* 0x0003e2000c101b2a */
[----:B------:R-:W-:-:S02]  /*14b30*/  ISETP.GE.AND P2, PT, R2, UR4, PT ;  /* 0x0000000402007c0c */ /* 0x000fc4000bf46270 */
[----:B------:R-:W-:Y:S02]  /*14b40*/  @!P6 LEA.HI R34, R34, R34, RZ, 0x1 ;  /* 0x000000222222e211 */ /* 0x000fe400078f08ff */
[----:B------:R-:W-:Y:S02]  /*14b50*/  @!P3 LOP3.LUT R27, R27, 0xfffffffe, RZ, 0xc0, !PT ;  /* 0xfffffffe1b1bb812 */ /* 0x000fe400078ec0ff */
[----:B------:R-:W-:Y:S02]  /*14b60*/  @!P5 LOP3.LUT R33, R33, 0xfffffffe, RZ, 0xc0, !PT ;  /* 0xfffffffe2121d812 */ /* 0x000fe400078ec0ff */
[----:B------:R-:W-:Y:S01]  /*14b70*/  @!P1 LEA.HI R0, R0, R0, RZ, 0x1 ;  /* 0x0000000000009211 */ /* 0x000fe200078f08ff */
[----:B0-----:R-:W-:Y:S01]  /*14b80*/  @!P3 IMAD.WIDE R28, R27, 0x4, R46 ;  /* 0x000000041b1cb825 */ /* 0x001fe200078e022e */
[----:B------:R-:W-:Y:S02]  /*14b90*/  @!P6 LOP3.LUT R35, R34, 0xfffffffe, RZ, 0xc0, !PT ;  /* 0xfffffffe2223e812 */ /* 0x000fe400078ec0ff */
[----:B------:R-:W-:-:S02]  /*14ba0*/  @!P1 LOP3.LUT R5, R0, 0xfffffffe, RZ, 0xc0, !PT ;  /* 0xfffffffe00059812 */ /* 0x000fc400078ec0ff */
[----:B------:R-:W-:Y:S01]  /*14bb0*/  @!P2 LEA.HI R2, R2, R2, RZ, 0x1 ;  /* 0x000000020202a211 */ /* 0x000fe200078f08ff */
[--C-:B------:R-:W-:Y:S01]  /*14bc0*/  @!P6 IMAD.WIDE R34, R35, 0x4, R46.reuse ;  /* 0x000000042322e825 */ /* 0x100fe200078e022e */
[----:B-1----:R-:W-:Y:S02]  /*14bd0*/  @!P4 LOP3.LUT R31, R32, 0xfffffffe, RZ, 0xc0, !PT ;  /* 0xfffffffe201fc812 */ /* 0x002fe400078ec0ff */
[----:B------:R-:W-:Y:S01]  /*14be0*/  @!P2 LOP3.LUT R7, R2, 0xfffffffe, RZ, 0xc0, !PT ;  /* 0xfffffffe0207a812 */ /* 0x000fe200078ec0ff */
[----:B------:R-:W-:-:S04]  /*14bf0*/  @!P1 IMAD.WIDE R4, R5, 0x4, R46 ;  /* 0x0000000405049825 */ /* 0x000fc800078e022e */
[--C-:B------:R-:W-:Y:S01]  /*14c00*/  @!P2 IMAD.WIDE R6, R7, 0x4, R46.reuse ;  /* 0x000000040706a825 */ /* 0x100fe200078e022e */
[----:B------:R1:W-:Y:S03]  /*14c10*/  @!P1 ST.E.64 desc[UR42][R4.64], R8 ;  /* 0x0000000804009985 */ /* 0x0003e6000c101b2a */
[--C-:B------:R-:W-:Y:S01]  /*14c20*/  @!P4 IMAD.WIDE R30, R31, 0x4, R46.reuse ;  /* 0x000000041f1ec825 */ /* 0x100fe200078e022e */
[----:B------:R1:W-:Y:S03]  /*14c30*/  @!P2 ST.E.64 desc[UR42][R6.64], R22 ;  /* 0x000000160600a985 */ /* 0x0003e6000c101b2a */
[----:B------:R-:W-:Y:S01]  /*14c40*/  @!P5 IMAD.WIDE R32, R33, 0x4, R46 ;  /* 0x000000042120d825 */ /* 0x000fe200078e022e */
[----:B------:R1:W-:Y:S04]  /*14c50*/  @!P3 ST.E.64 desc[UR42][R28.64], R36 ;  /* 0x000000241c00b985 */ /* 0x0003e8000c101b2a */
[----:B------:R1:W-:Y:S04]  /*14c60*/  @!P4 ST.E.64 desc[UR42][R30.64], R38 ;  /* 0x000000261e00c985 */ /* 0x0003e8000c101b2a */
[----:B------:R1:W-:Y:S04]  /*14c70*/  @!P5 ST.E.64 desc[UR42][R32.64], R40 ;  /* 0x000000282000d985 */ /* 0x0003e8000c101b2a */
[----:B------:R1:W-:Y:S02]  /*14c80*/  @!P6 ST.E.64 desc[UR42][R34.64], R42 ;  /* 0x0000002a2200e985 */ /* 0x0003e4000c101b2a */
.L_x_731:
[----:B------:R-:W-:Y:S05]  /*14c90*/  BSYNC B0 ;  /* 0x0000000000007941 */ /* 0x000fea0003800000 */
.L_x_730:
[----:B------:R-:W-:Y:S01]  /*14ca0*/  ISETP.GE.AND P1, PT, R52, R53, PT ;  /* 0x000000353400720c */ /* 0x000fe20003f26270 */
[----:B-1----:R1:W2:Y:S01]  /*14cb0*/  SHFL.IDX PT, R31, R55, 0x1, 0x1c1f ;  /* 0x003c1f00371f7f89 */ /* 0x0022a200000e0000 */
        /* <DEDUP_REMOVED lines=17> */
[----:B012---:R-:W-:Y:S06]  /*14dd0*/  @P1 BRA `(.L_x_646) ;  /* 0x0000003800a01947 */ /* 0x007fec0003800000 */
[C---:B------:R-:W-:Y:S01]  /*14de0*/  VIADD R0, R49.reuse, 0x8 ;  /* 0x0000000831007836 */ /* 0x040fe20000000000 */
[----:B------:R-:W-:Y:S01]  /*14df0*/  ULDC UR4, c[0x0][0xac8] ;  /* 0x0002b20000047ab9 */ /* 0x000fe20000000800 */
[C---:B------:R-:W-:Y:S01]  /*14e00*/  VIADD R6, R49.reuse, 0x18 ;  /* 0x0000001831067836 */ /* 0x040fe20000000000 */
[C---:B------:R-:W-:Y:S01]  /*14e10*/  ISETP.GE.AND P0, PT, R49.reuse, UR4, PT ;  /* 0x0000000431007c0c */ /* 0x040fe2000bf06270 */
[C---:B------:R-:W-:Y:S01]  /*14e20*/  VIADD R2, R49.reuse, 0x10 ;  /* 0x0000001031027836 */ /* 0x040fe20000000000 */
[----:B------:R-:W-:Y:S01]  /*14e30*/  ISETP.GE.AND P1, PT, R0, UR4, PT ;  /* 0x0000000400007c0c */ /* 0x000fe2000bf26270 */
[C---:B------:R-:W-:Y:S01]  /*14e40*/  VIADD R8, R49.reuse, 0x20 ;  /* 0x0000002031087836 */ /* 0x040fe20000000000 */
[----:B------:R-:W-:Y:S01]  /*14e50*/  ISETP.GE.AND P3, PT, R6, UR4, PT ;  /* 0x0000000406007c0c */ /* 0x000fe2000bf66270 */
[C---:B------:R-:W-:Y:S01]  /*14e60*/  VIADD R10, R49.reuse, 0x28 ;  /* 0x00000028310a7836 */ /* 0x040fe20000000000 */
[----:B------:R-:W-:Y:S01]  /*14e70*/  ISETP.GE.AND P2, PT, R2, UR4, PT ;  /* 0x0000000402007c0c */ /* 0x000fe2000bf46270 */
[----:B------:R-:W-:Y:S01]  /*14e80*/  VIADD R11, R49, 0x30 ;  /* 0x00000030310b7836 */ /* 0x000fe20000000000 */
[----:B------:R-:W-:-:S02]  /*14e90*/  ISETP.GE.AND P4, PT, R8, UR4, PT ;  /* 0x0000000408007c0c */ /* 0x000fc4000bf86270 */
[----:B------:R-:W-:Y:S02]  /*14ea0*/  ISETP.GE.AND P5, PT, R10, UR4, PT ;  /* 0x000000040a007c0c */ /* 0x000fe4000bfa6270 */
[----:B------:R-:W-:-:S03]  /*14eb0*/  ISETP.GE.AND P6, PT, R11, UR4, PT ;  /* 0x000000040b007c0c */ /* 0x000fc6000bfc6270 */
[----:B------:R-:W-:-:S04]  /*14ec0*/  @!P1 LEA.HI R0, R0, R0, RZ, 0x1 ;  /* 0x0000000000009211 */ /* 0x000fc800078f08ff */
[----:B------:R-:W-:Y:S02]  /*14ed0*/  @!P1 LOP3.LUT R5, R0, 0xfffffffe, RZ, 0xc0, !PT ;  /* 0xfffffffe00059812 */ /* 0x000fe400078ec0ff */
[----:B------:R-:W-:Y:S02]  /*14ee0*/  @!P3 LEA.HI R0, R6, R6, RZ, 0x1 ;  /* 0x000000060600b211 */ /* 0x000fe400078f08ff */
[----:B------:R-:W-:Y:S01]  /*14ef0*/  @!P2 LEA.HI R4, R2, R2, RZ, 0x1 ;  /* 0x000000020204a211 */ /* 0x000fe200078f08ff */
[C-C-:B------:R-:W-:Y:S01]  /*14f00*/  @!P0 IMAD.WIDE R2, R49.reuse, 0x4, R30.reuse ;  /* 0x0000000431028825 */ /* 0x140fe200078e021e */
[----:B------:R-:W-:Y:S02]  /*14f10*/  @!P4 LEA.HI R8, R8, R8, RZ, 0x1 ;  /* 0x000000080808c211 */ /* 0x000fe400078f08ff */
[----:B------:R-:W-:Y:S01]  /*14f20*/  @!P3 LOP3.LUT R9, R0, 0xfffffffe, RZ, 0xc0, !PT ;  /* 0xfffffffe0009b812 */ /* 0x000fe200078ec0ff */
[----:B------:R-:W-:Y:S01]  /*14f30*/  VIADD R49, R49, 0x38 ;  /* 0x0000003831317836 */ /* 0x000fe20000000000 */
[----:B------:R-:W-:Y:S01]  /*14f40*/  @!P5 LEA.HI R10, R10, R10, RZ, 0x1 ;  /* 0x0000000a0a0ad211 */ /* 0x000fe200078f08ff */
[----:B------:R0:W-:Y:S01]  /*14f50*/  @!P0 ST.E.64 desc[UR42][R2.64], R22 ;  /* 0x0000001602008985 */ /* 0x0001e2000c101b2a */
[----:B------:R-:W-:Y:S01]  /*14f60*/  @!P2 LOP3.LUT R7, R4, 0xfffffffe, RZ, 0xc0, !PT ;  /* 0xfffffffe0407a812 */ /* 0x000fe200078ec0ff */
[----:B------:R-:W-:Y:S01]  /*14f70*/  @!P1 IMAD.WIDE R4, R5, 0x4, R30 ;  /* 0x0000000405049825 */ /* 0x000fe200078e021e */
[----:B------:R-:W-:-:S02]  /*14f80*/  @!P6 LEA.HI R0, R11, R11, RZ, 0x1 ;  /* 0x0000000b0b00e211 */ /* 0x000fc400078f08ff */
[----:B------:R-:W-:Y:S01]  /*14f90*/  @!P4 LOP3.LUT R11, R8, 0xfffffffe, RZ, 0xc0, !PT ;  /* 0xfffffffe080bc812 */ /* 0x000fe200078ec0ff */
[--C-:B------:R-:W-:Y:S01]  /*14fa0*/  @!P2 IMAD.WIDE R6, R7, 0x4, R30.reuse ;  /* 0x000000040706a825 */ /* 0x100fe200078e021e */
[----:B------:R-:W-:Y:S01]  /*14fb0*/  @!P5 LOP3.LUT R19, R10, 0xfffffffe, RZ, 0xc0, !PT ;  /* 0xfffffffe0a13d812 */ /* 0x000fe200078ec0ff */
[----:B------:R1:W-:Y:S01]  /*14fc0*/  @!P1 ST.E.64 desc[UR42][R4.64], R28 ;  /* 0x0000001c04009985 */ /* 0x0003e2000c101b2a */
[----:B------:R-:W-:Y:S01]  /*14fd0*/  ISETP.GE.AND P0, PT, R49, UR4, PT ;  /* 0x0000000431007c0c */ /* 0x000fe2000bf06270 */
[--C-:B------:R-:W-:Y:S02]  /*14fe0*/  @!P3 IMAD.WIDE R8, R9, 0x4, R30.reuse ;  /* 0x000000040908b825 */ /* 0x100fe400078e021e */
[----:B------:R2:W-:Y:S01]  /*14ff0*/  @!P2 ST.E.64 desc[UR42][R6.64], R26 ;  /* 0x0000001a0600a985 */ /* 0x0005e2000c101b2a */
[----:B0-----:R-:W-:Y:S01]  /*15000*/  @!P6 LOP3.LUT R23, R0, 0xfffffffe, RZ, 0xc0, !PT ;  /* 0xfffffffe0017e812 */ /* 0x001fe200078ec0ff */
[--C-:B------:R-:W-:Y:S02]  /*15010*/  @!P4 IMAD.WIDE R2, R11, 0x4, R30.reuse ;  /* 0x000000040b02c825 */ /* 0x100fe400078e021e */
[----:B------:R2:W-:Y:S02]  /*15020*/  @!P3 ST.E.64 desc[UR42][R8.64], R14 ;  /* 0x0000000e0800b985 */ /* 0x0005e4000c101b2a */
[----:B------:R-:W-:-:S02]  /*15030*/  @!P6 IMAD.WIDE R10, R23, 0x4, R30 ;  /* 0x00000004170ae825 */ /* 0x000fc400078e021e */
[----:B------:R2:W-:Y:S02]  /*15040*/  @!P4 ST.E.64 desc[UR42][R2.64], R24 ;  /* 0x000000180200c985 */ /* 0x0005e4000c101b2a */
[----:B-1----:R-:W-:-:S05]  /*15050*/  @!P5 IMAD.WIDE R4, R19, 0x4, R30 ;  /* 0x000000041304d825 */ /* 0x002fca00078e021e */
[----:B------:R2:W-:Y:S04]  /*15060*/  @!P5 ST.E.64 desc[UR42][R4.64], R12 ;  /* 0x0000000c0400d985 */ /* 0x0005e8000c101b2a */
[----:B------:R2:W-:Y:S01]  /*15070*/  @!P6 ST.E.64 desc[UR42][R10.64], R16 ;  /* 0x000000100a00e985 */ /* 0x0005e2000c101b2a */
[----:B------:R-:W-:Y:S05]  /*15080*/  @P0 BRA `(.L_x_646) ;  /* 0x0000003400f40947 */ /* 0x000fea0003800000 */
[----:B------:R-:W-:-:S04]  /*15090*/  LEA.HI R49, R49, R49, RZ, 0x1 ;  /* 0x0000003131317211 */ /* 0x000fc800078f08ff */
[----:B--2---:R-:W-:-:S05]  /*150a0*/  LOP3.LUT R3, R49, 0xfffffffe, RZ, 0xc0, !PT ;  /* 0xfffffffe31037812 */ /* 0x004fca00078ec0ff */
[----:B------:R-:W-:-:S05]  /*150b0*/  IMAD.WIDE R2, R3, 0x4, R30 ;  /* 0x0000000403027825 */ /* 0x000fca00078e021e */
[----:B------:R0:W-:Y:S01]  /*150c0*/  ST.E.64 desc[UR42][R2.64], R20 ;  /* 0x0000001402007985 */ /* 0x0001e2000c101b2a */
[----:B------:R-:W-:Y:S05]  /*150d0*/  BRA `(.L_x_646) ;  /* 0x0000003400e07947 */ /* 0x000fea0003800000 */
.L_x_729:
[----:B------:R-:W1:Y:S02]  /*150e0*/  S2R R0, SR_TID.X ;  /* 0x0000000000007919 */ /* 0x000e640000002100 */
[----:B-1----:R-:W-:-:S05]  /*150f0*/  VIADD R2, R0, 0xffffff80 ;  /* 0xffffff8000027836 */ /* 0x002fca0000000000 */
[----:B------:R-:W-:-:S13]  /*15100*/  ISETP.GT.AND P0, PT, R2, 0xbf, PT ;  /* 0x000000bf0200780c */ /* 0x000fda0003f04270 */
[----:B------:R-:W-:Y:S05]  /*15110*/  @P0 BRA `(.L_x_646) ;  /* 0x0000003400d00947 */ /* 0x000fea0003800000 */
[----:B------:R-:W1:Y:S01]  /*15120*/  S2R R3, SR_CTAID.X ;  /* 0x0000000000037919 */ /* 0x000e620000002500 */
[----:B------:R-:W2:Y:S01]  /*15130*/  LDC R6, c[0x0][0xbe8] ;  /* 0x0002fa00ff067b82 */ /* 0x000ea20000000800 */
[----:B------:R-:W-:Y:S01]  /*15140*/  ULDC UR4, c[0x0][0xa88] ;  /* 0x0002a20000047ab9 */ /* 0x000fe20000000800 */
[----:B-1----:R-:W-:Y:S02]  /*15150*/  IMAD R0, R3, 0xc0, R0 ;  /* 0x000000c003007824 */ /* 0x002fe400078e0200 */
[----:B--2---:R-:W-:Y:S02]  /*15160*/  IMAD R3, R6, UR4, RZ ;  /* 0x0000000406037c24 */ /* 0x004fe4000f8e02ff */
[----:B------:R-:W-:-:S05]  /*15170*/  VIADD R0, R0, 0xffffff80 ;  /* 0xffffff8000007836 */ /* 0x000fca0000000000 */
[----:B------:R-:W-:-:S13]  /*15180*/  ISETP.GE.AND P0, PT, R0, R3, PT ;  /* 0x000000030000720c */ /* 0x000fda0003f06270 */
[----:B------:R-:W-:Y:S05]  /*15190*/  @P0 BRA `(.L_x_646) ;  /* 0x0000003400b00947 */ /* 0x000fea0003800000 */
[----:B------:R-:W-:Y:S01]  /*151a0*/  ISETP.NE.AND P0, PT, R6, 0x1, PT ;  /* 0x000000010600780c */ /* 0x000fe20003f05270 */
[----:B------:R-:W1:Y:S01]  /*151b0*/  LDC.64 R10, c[0x0][0xbd8] ;  /* 0x0002f600ff0a7b82 */ /* 0x000e620000000a00 */
[----:B------:R-:W-:Y:S01]  /*151c0*/  USHF.R.S32.HI UR6, URZ, 0x1f, UR44 ;  /* 0x0000001f3f067899 */ /* 0x000fe2000801142c */
[----:B------:R-:W-:Y:S01]  /*151d0*/  IMAD.MOV.U32 R5, RZ, RZ, R0 ;  /* 0x000000ffff057224 */ /* 0x000fe200078e0000 */
[----:B------:R-:W-:Y:S02]  /*151e0*/  ULDC.64 UR8, c[0x0][0xbd0] ;  /* 0x0002f40000087ab9 */ /* 0x000fe40000000a00 */
[----:B------:R-:W-:Y:S02]  /*151f0*/  UIMAD UR6, UR6, UR8, URZ ;  /* 0x00000008060672a4 */ /* 0x000fe4000f8e023f */
[----:B------:R-:W-:Y:S01]  /*15200*/  UIMAD.WIDE.U32 UR4, UR44, UR8, URZ ;  /* 0x000000082c0472a5 */ /* 0x000fe2000f8e003f */
[----:B------:R-:W2:Y:S01]  /*15210*/  S2UR UR7, SR_CTAID.Y ;  /* 0x00000000000779c3 */ /* 0x000ea20000002600 */
[----:B------:R-:W-:-:S02]  /*15220*/  UIMAD UR6, UR44, UR9, UR6 ;  /* 0x000000092c0672a4 */ /* 0x000fc4000f8e0206 */
[----:B------:R-:W-:Y:S02]  /*15230*/  USHF.R.S32.HI UR8, URZ, 0x1f, UR41 ;  /* 0x0000001f3f087899 */ /* 0x000fe40008011429 */
[----:B------:R-:W-:Y:S02]  /*15240*/  UIADD3 UR6, UR5, UR6, URZ ;  /* 0x0000000605067290 */ /* 0x000fe4000fffe03f */
[----:B------:R-:W-:Y:S01]  /*15250*/  IMAD.U32 R3, RZ, RZ, UR5 ;  /* 0x00000005ff037e24 */ /* 0x000fe2000f8e00ff */
[----:B------:R-:W3:Y:S01]  /*15260*/  @P0 LDC R7, c[0x0][0xbec] ;  /* 0x0002fb00ff070b82 */ /* 0x000ee20000000800 */
[----:B------:R-:W-:Y:S01]  /*15270*/  IMAD.U32 R2, RZ, RZ, UR4 ;  /* 0x00000004ff027e24 */ /* 0x000fe2000f8e00ff */
[----:B------:R-:W-:Y:S01]  /*15280*/  ULDC.64 UR4, c[0x0][0xbe0] ;  /* 0x0002f80000047ab9 */ /* 0x000fe20000000a00 */
[----:B------:R-:W-:-:S05]  /*15290*/  IMAD.U32 R3, RZ, RZ, UR6 ;  /* 0x00000006ff037e24 */ /* 0x000fca000f8e00ff */
[----:B------:R-:W4:Y:S01]  /*152a0*/  @P0 LDC R9, c[0x0][0xbf0] ;  /* 0x0002fc00ff090b82 */ /* 0x000f220000000800 */
[C---:B-1----:R-:W-:Y:S02]  /*152b0*/  IMAD R12, R10.reuse, UR8, RZ ;  /* 0x000000080a0c7c24 */ /* 0x042fe4000f8e02ff */
[----:B------:R-:W-:-:S04]  /*152c0*/  IMAD.WIDE.U32 R2, R10, UR41, R2 ;  /* 0x000000290a027c25 */ /* 0x000fc8000f8e0002 */
[----:B------:R-:W-:Y:S01]  /*152d0*/  IMAD R11, R11, UR41, R12 ;  /* 0x000000290b0b7c24 */ /* 0x000fe2000f8e020c */
[----:B------:R-:W2:Y:S03]  /*152e0*/  LDC R8, c[0x0][0xc50] ;  /* 0x00031400ff087b82 */ /* 0x000ea60000000800 */
[----:B------:R-:W-:Y:S02]  /*152f0*/  IMAD.IADD R3, R11, 0x1, R3 ;  /* 0x000000010b037824 */ /* 0x000fe400078e0203 */
[----:B---3--:R-:W-:-:S04]  /*15300*/  @P0 IMAD.HI.U32 R4, R0, R7, RZ ;  /* 0x0000000700040227 */ /* 0x008fc800078e00ff */
[----:B------:R-:W-:Y:S01]  /*15310*/  IMAD R7, RZ, RZ, -UR44 ;  /* 0x8000002cff077e24 */ /* 0x000fe2000f8e02ff */
[----:B----4-:R-:W-:-:S03]  /*15320*/  @P0 SHF.R.U32.HI R5, RZ, R9, R4 ;  /* 0x00000009ff050219 */ /* 0x010fc60000011604 */
[----:B--2---:R-:W-:Y:S02]  /*15330*/  IMAD R9, R8, R7, UR7 ;  /* 0x0000000708097e24 */ /* 0x004fe4000f8e0207 */
[----:B------:R-:W-:Y:S02]  /*15340*/  IMAD.MOV R7, RZ, RZ, -R5 ;  /* 0x000000ffff077224 */ /* 0x000fe400078e0a05 */
        /* <DEDUP_REMOVED lines=20> */
.L_x_644:
        /* <DEDUP_REMOVED lines=18> */
.L_x_732:
[----:B------:R-:W-:Y:S01]  /*155b0*/  ULDC UR8, c[0x0][0xc50] ;  /* 0x0003140000087ab9 */ /* 0x000fe20000000800 */
[----:B------:R-:W-:Y:S01]  /*155c0*/  UMOV UR36, UR7 ;  /* 0x0000000700247c82 */ /* 0x000fe20008000000 */
[----:B------:R-:W-:-:S11]  /*155d0*/  UISETP.NE.AND UP0, UPT, UR8, 0x1, UPT ;  /* 0x000000010800788c */ /* 0x000fd6000bf05270 */
[----:B------:R-:W-:Y:S01]  /*155e0*/  @UP0 ULDC UR4, c[0x0][0xc54] ;  /* 0x0003150000040ab9 */ /* 0x000fe20000000800 */
[----:B------:R-:W-:Y:S01]  /*155f0*/  @UP0 ULDC UR6, c[0x0][0xc58] ;  /* 0x0003160000060ab9 */ /* 0x000fe20000000800 */
[----:B------:R-:W-:-:S04]  /*15600*/  UIMAD.WIDE.U32 UR4, UR7, UR4, URZ ;  /* 0x00000004070472a5 */ /* 0x000fc8000f8e003f */
[----:B------:R-:W-:-:S12]  /*15610*/  @UP0 USHF.R.U32.HI UR36, URZ, UR6, UR5 ;  /* 0x000000063f240299 */ /* 0x000fd80008011605 */
.L_x_733:
[----:B------:R-:W-:Y:S01]  /*15620*/  ISETP.GE.AND P0, PT, R29, RZ, PT ;  /* 0x000000ff1d00720c */ /* 0x000fe20003f06270 */
[----:B------:R-:W-:Y:S01]  /*15630*/  UIADD3 UR6, -UR36, URZ, URZ ;  /* 0x0000003f24067290 */ /* 0x000fe2000fffe13f */
[----:B------:R-:W-:Y:S02]  /*15640*/  IMAD.MOV.U32 R13, RZ, RZ, 0x1 ;  /* 0x00000001ff0d7424 */ /* 0x000fe400078e00ff */
[----:B------:R-:W-:Y:S01]  /*15650*/  IMAD.MOV.U32 R0, RZ, RZ, RZ ;  /* 0x000000ffff007224 */ /* 0x000fe200078e00ff */
[----:B------:R-:W-:Y:S01]  /*15660*/  UIMAD UR6, UR8, UR6, UR7 ;  /* 0x00000006080672a4 */ /* 0x000fe2000f8e0207 */
[----:B------:R-:W-:-:S07]  /*15670*/  IMAD.MOV.U32 R2, RZ, RZ, 0x1 ;  /* 0x00000001ff027424 */ /* 0x000fce00078e00ff */
[----:B------:R-:W-:Y:S05]  /*15680*/  @!P0 BRA `(.L_x_734) ;  /* 0x0000002c00a88947 */ /* 0x000fea0003800000 */
[----:B------:R-:W0:Y:S01]  /*15690*/  S2UR UR39, SR_CTAID.X ;  /* 0x00000000002779c3 */ /* 0x000e220000002500 */
[----:B------:R-:W-:Y:S01]  /*156a0*/  ULDC.64 UR4, c[0x0][0x418] ;  /* 0x0001060000047ab9 */ /* 0x000fe20000000a00 */
[----:B------:R-:W-:Y:S01]  /*156b0*/  ULDC UR7, c[0x0][0x448] ;  /* 0x0001120000077ab9 */ /* 0x000fe20000000800 */
[----:B------:R-:W-:Y:S02]  /*156c0*/  UISETP.NE.U32.AND UP0, UPT, UR4, URZ, UPT ;  /* 0x0000003f0400728c */ /* 0x000fe4000bf05070 */
[----:B------:R-:W-:Y:S02]  /*156d0*/  UISETP.NE.AND UP1, UPT, UR7, 0x1, UPT ;  /* 0x000000010700788c */ /* 0x000fe4000bf25270 */
[----:B------:R-:W-:Y:S01]  /*156e0*/  UISETP.NE.AND.EX UP0, UPT, UR5, URZ, UPT, UP0 ;  /* 0x0000003f0500728c */ /* 0x000fe2000bf05300 */
[----:B------:R-:W-:Y:S01]  /*156f0*/  ULDC UR4, c[0x0][0x424] ;  /* 0x0001090000047ab9 */ /* 0x000fe20000000800 */
[----:B------:R-:W-:Y:S02]  /*15700*/  ULDC UR15, c[0x0][0x288] ;  /* 0x0000a200000f7ab9 */ /* 0x000fe40000000800 */
[----:B------:R-:W-:-:S02]  /*15710*/  USEL UR14, UR4, 0x1, UP0 ;  /* 0x00000001040e7887 */ /* 0x000fc40008000000 */
[----:B------:R-:W-:Y:S01]  /*15720*/  UIADD3 UR10, -UR15, 0x1, URZ ;  /* 0x000000010f0a7890 */ /* 0x000fe2000fffe13f */
[----:B------:R-:W-:Y:S02]  /*15730*/  ULDC.64 UR4, c[0x0][0x9e0] ;  /* 0x0002780000047ab9 */ /* 0x000fe40000000a00 */
[----:B------:R-:W-:Y:S01]  /*15740*/  @UP1 ULDC UR8, c[0x0][0x44c] ;  /* 0x0001130000081ab9 */ /* 0x000fe20000000800 */
[----:B------:R-:W-:Y:S01]  /*15750*/  UISETP.GE.AND UP0, UPT, UR5, 0x1, UPT ;  /* 0x000000010500788c */ /* 0x000fe2000bf06270 */
[----:B------:R-:W-:Y:S01]  /*15760*/  ULDC UR16, c[0x0][0x2f0] ;  /* 0x0000bc0000107ab9 */ /* 0x000fe20000000800 */
[----:B------:R-:W-:Y:S01]  /*15770*/  @UP1 ULDC UR11, c[0x0][0x450] ;  /* 0x00011400000b1ab9 */ /* 0x000fe20000000800 */
[----:B------:R-:W-:-:S03]  /*15780*/  UIMAD UR10, UR14, UR16, UR10 ;  /* 0x000000100e0a72a4 */ /* 0x000fc6000f8e020a */
[----:B------:R-:W-:Y:S01]  /*15790*/  PLOP3.LUT P1, PT, PT, PT, UP0, 0x80, 0x0 ;  /* 0x000000000000781c */ /* 0x000fe20003f2f008 */
[----:B0-----:R-:W-:-:S04]  /*157a0*/  UIMAD UR39, UR39, 0xc0, URZ ;  /* 0x000000c0272778a4 */ /* 0x001fc8000f8e023f */
[----:B------:R-:W-:-:S04]  /*157b0*/  UIADD3 UR7, UR39, 0xbf, URZ ;  /* 0x000000bf27077890 */ /* 0x000fc8000fffe03f */
[----:B------:R-:W-:-:S04]  /*157c0*/  UIMAD.WIDE.U32 UR8, UR7, UR8, URZ ;  /* 0x00000008070872a5 */ /* 0x000fc8000f8e003f */
[----:B------:R-:W-:-:S04]  /*157d0*/  @UP1 USHF.R.U32.HI UR7, URZ, UR11, UR9 ;  /* 0x0000000b3f071299 */ /* 0x000fc80008011609 */
[----:B------:R-:W-:-:S04]  /*157e0*/  UIADD3 UR8, UR10, UR7, URZ ;  /* 0x000000070a087290 */ /* 0x000fc8000fffe03f */
[----:B------:R-:W-:Y:S01]  /*157f0*/  UIADD3 UR4, UR8, UR4, URZ ;  /* 0x0000000408047290 */ /* 0x000fe2000fffe03f */
[----:B------:R-:W-:Y:S11]  /*15800*/  @!P1 BRA `(.L_x_735) ;  /* 0x0000000000449947 */ /* 0x000ff60003800000 */
        /* <DEDUP_REMOVED lines=10> */
.L_x_736:
[----:B------:R-:W-:-:S11]  /*158b0*/  UISETP.NE.AND UP0, UPT, UR5, 0x1, UPT ;  /* 0x000000010500788c */ /* 0x000fd6000bf05270 */
[----:B------:R-:W-:Y:S02]  /*158c0*/  @UP0 ULDC.64 UR10, c[0x0][0x9e8] ;  /* 0x00027a00000a0ab9 */ /* 0x000fe40000000a00 */
[----:B------:R-:W-:-:S04]  /*158d0*/  UIMAD.WIDE.U32 UR8, UR7, UR10, URZ ;  /* 0x0000000a070872a5 */ /* 0x000fc8000f8e003f */
[----:B------:R-:W-:-:S12]  /*158e0*/  @UP0 USHF.R.U32.HI UR7, URZ, UR11, UR9 ;  /* 0x0000000b3f070299 */ /* 0x000fd80008011609 */
.L_x_737:
[----:B------:R-:W-:-:S04]  /*158f0*/  UIMAD UR7, UR7, UR5, UR5 ;  /* 0x00000005070772a4 */ /* 0x000fc8000f8e0205 */
[----:B------:R-:W-:-:S04]  /*15900*/  UISETP.LT.AND UP0, UPT, UR4, UR7, UPT ;  /* 0x000000070400728c */ /* 0x000fc8000bf01270 */
[----:B------:R-:W-:-:S12]  /*15910*/  USEL UR4, UR4, UR7, UP0 ;  /* 0x0000000704047287 */ /* 0x000fd80008000000 */
.L_x_735:
[----:B------:R-:W-:Y:S02]  /*15920*/  UIMAD UR8, UR14, UR16, 0x9f ;  /* 0x0000009f0e0874a4 */ /* 0x000fe4000f8e0210 */
[----:B------:R-:W-:Y:S02]  /*15930*/  UIADD3 UR10, UR4, 0x9f, URZ ;  /* 0x0000009f040a7890 */ /* 0x000fe4000fffe03f */
[----:B------:R-:W-:Y:S02]  /*15940*/  UIMAD.WIDE UR8, UR8, 0x66666667, URZ ;  /* 0x66666667080878a5 */ /* 0x000fe4000f8e023f */
[----:B------:R-:W-:Y:S01]  /*15950*/  UIMAD.WIDE UR10, UR10, 0x66666667, URZ ;  /* 0x666666670a0a78a5 */ /* 0x000fe2000f8e023f */
[----:B------:R-:W-:Y:S01]  /*15960*/  @UP1 ULDC UR12, c[0x0][0x44c] ;  /* 0x00011300000c1ab9 */ /* 0x000fe20000000800 */
[----:B------:R-:W-:Y:S02]  /*15970*/  USHF.R.U32.HI UR8, URZ, 0x1f, UR9 ;  /* 0x0000001f3f087899 */ /* 0x000fe40008011609 */
[----:B------:R-:W-:-:S02]  /*15980*/  UIMAD.WIDE.U32 UR12, UR39, UR12, URZ ;  /* 0x0000000c270c72a5 */ /* 0x000fc4000f8e003f */
[----:B------:R-:W-:Y:S01]  /*15990*/  USHF.R.U32.HI UR4, URZ, 0x1f, UR11 ;  /* 0x0000001f3f047899 */ /* 0x000fe2000801160b */
[----:B------:R-:W-:Y:S01]  /*159a0*/  @UP1 ULDC UR17, c[0x0][0x450] ;  /* 0x0001140000111ab9 */ /* 0x000fe20000000800 */
[----:B------:R-:W-:Y:S01]  /*159b0*/  UMOV UR7, UR39 ;  /* 0x0000002700077c82 */ /* 0x000fe20008000000 */
[----:B------:R-:W-:Y:S02]  /*159c0*/  UIMAD UR14, UR14, UR16, -UR15 ;  /* 0x000000100e0e72a4 */ /* 0x000fe4000f8e0a0f */
[----:B------:R-:W-:Y:S02]  /*159d0*/  @UP1 USHF.R.U32.HI UR7, URZ, UR17, UR13 ;  /* 0x000000113f071299 */ /* 0x000fe4000801160d */
[----:B------:R-:W-:Y:S02]  /*159e0*/  ULEA.HI.SX32 UR8, UR9, UR8, 0x1a ;  /* 0x0000000809087291 */ /* 0x000fe4000f8fd23f */
[----:B------:R-:W-:Y:S02]  /*159f0*/  ULEA.HI.SX32 UR4, UR11, UR4, 0x1a ;  /* 0x000000040b047291 */ /* 0x000fe4000f8fd23f */
[----:B------:R-:W-:-:S02]  /*15a00*/  UIADD3 UR7, UR14, UR7, URZ ;  /* 0x000000070e077290 */ /* 0x000fc4000fffe03f */
[----:B------:R-:W-:Y:S01]  /*15a10*/  UISETP.LT.AND UP0, UPT, UR8, UR4, UPT ;  /* 0x000000040800728c */ /* 0x000fe2000bf01270 */
[----:B------:R-:W-:Y:S02]  /*15a20*/  ULDC UR10, c[0x0][0x9dc] ;  /* 0x00027700000a7ab9 */ /* 0x000fe40000000800 */
[----:B------:R-:W-:Y:S02]  /*15a30*/  UIADD3 UR10, UR7, -UR10, URZ ;  /* 0x8000000a070a7290 */ /* 0x000fe4000fffe03f */
[----:B------:R-:W-:Y:S01]  /*15a40*/  USEL UR11, UR8, UR4, UP0 ;  /* 0x00000004080b7287 */ /* 0x000fe20008000000 */
[----:B------:R-:W-:Y:S11]  /*15a50*/  @!P1 BRA `(.L_x_738) ;  /* 0x0000000000449947 */ /* 0x000ff60003800000 */
        /* <DEDUP_REMOVED lines=10> */
.L_x_739:
[----:B------:R-:W-:-:S11]  /*15b00*/  UISETP.NE.AND UP0, UPT, UR5, 0x1, UPT ;  /* 0x000000010500788c */ /* 0x000fd6000bf05270 */
[----:B------:R-:W-:Y:S02]  /*15b10*/  @UP0 ULDC.64 UR12, c[0x0][0x9e8] ;  /* 0x00027a00000c0ab9 */ /* 0x000fe40000000a00 */
[----:B------:R-:W-:-:S04]  /*15b20*/  UIMAD.WIDE.U32 UR8, UR7, UR12, URZ ;  /* 0x0000000c070872a5 */ /* 0x000fc8000f8e003f */
[----:B------:R-:W-:-:S12]  /*15b30*/  @UP0 USHF.R.U32.HI UR7, URZ, UR13, UR9 ;  /* 0x0000000d3f070299 */ /* 0x000fd80008011609 */
.L_x_740:
[----:B------:R-:W-:-:S04]  /*15b40*/  UIMAD UR5, UR7, UR5, URZ ;  /* 0x00000005070572a4 */ /* 0x000fc8000f8e023f */
[----:B------:R-:W-:-:S04]  /*15b50*/  UISETP.LT.AND UP0, UPT, UR10, UR5, UPT ;  /* 0x000000050a00728c */ /* 0x000fc8000bf01270 */
[----:B------:R-:W-:-:S12]  /*15b60*/  USEL UR10, UR10, UR5, !UP0 ;  /* 0x000000050a0a7287 */ /* 0x000fd8000c000000 */
.L_x_738:
[----:B------:R-:W-:Y:S02]  /*15b70*/  UIMAD.WIDE UR4, UR10, 0x66666667, URZ ;  /* 0x666666670a0478a5 */ /* 0x000fe4000f8e023f */
[----:B------:R-:W-:Y:S02]  /*15b80*/  USHF.R.U32.HI UR10, URZ, 0x10, UR6 ;  /* 0x000000103f0a7899 */ /* 0x000fe40008011606 */
[----:B------:R-:W-:Y:S02]  /*15b90*/  USHF.R.U32.HI UR4, URZ, 0x1f, UR5 ;  /* 0x0000001f3f047899 */ /* 0x000fe40008011605 */
[----:B------:R-:W-:Y:S02]  /*15ba0*/  ULOP3.LUT UR41, UR6, 0xffff, URZ, 0xc0, !UPT ;  /* 0x0000ffff06297892 */ /* 0x000fe4000f8ec03f */
[----:B------:R-:W-:-:S04]  /*15bb0*/  ULEA.HI.SX32 UR4, UR5, UR4, 0x1a ;  /* 0x0000000405047291 */ /* 0x000fc8000f8fd23f */
[----:B------:R-:W-:-:S04]  /*15bc0*/  UISETP.LT.AND UP0, UPT, URZ, UR4, UPT ;  /* 0x000000043f00728c */ /* 0x000fc8000bf01270 */
[----:B------:R-:W-:Y:S02]  /*15bd0*/  USEL UR9, URZ, UR4, !UP0 ;  /* 0x000000043f097287 */ /* 0x000fe4000c000000 */
[----:B------:R-:W-:Y:S02]  /*15be0*/  UISETP.NE.AND UP0, UPT, UR10, URZ, UPT ;  /* 0x0000003f0a00728c */ /* 0x000fe4000bf05270 */
[----:B------:R-:W-:Y:S01]  /*15bf0*/  UISETP.GT.AND UP1, UPT, UR11, UR9, UPT ;  /* 0x000000090b00728c */ /* 0x000fe2000bf24270 */
[----:B------:R-:W-:-:S05]  /*15c00*/  UMOV UR4, URZ ;  /* 0x0000003f00047c82 */ /* 0x000fca0008000000 */
[----:B------:R-:W-:-:S03]  /*15c10*/  PLOP3.LUT P0, PT, PT, PT, UP1, 0x80, 0x0 ;  /* 0x000000000000781c */ /* 0x000fc60003f0f018 */
[----:B------:R-:W-:-:S10]  /*15c20*/  @!UP0 ULDC UR10, c[0x0][0x9f0] ;  /* 0x00027c00000a8ab9 */ /* 0x000fd40000000800 */
[----:B------:R-:W-:Y:S05]  /*15c30*/  @!P0 BRA `(.L_x_741) ;  /* 0x0000000000848947 */ /* 0x000fea0003800000 */
[----:B------:R-:W-:Y:S01]  /*15c40*/  IMAD.U32 R3, RZ, RZ, UR10 ;  /* 0x0000000aff037e24 */ /* 0x000fe2000f8e00ff */
[----:B------:R-:W-:-:S04]  /*15c50*/  UIADD3 UR4, UR10, -0x1, UR11 ;  /* 0xffffffff0a047890 */ /* 0x000fc8000fffe00b */
[-C--:B------:R-:W-:Y:S01]  /*15c60*/  IABS R0, R3.reuse ;  /* 0x0000000300007213 */ /* 0x080fe20000000000 */
[----:B------:R-:W-:Y:S01]  /*15c70*/  UIADD3 UR6, -UR9, UR4, URZ ;  /* 0x0000000409067290 */ /* 0x000fe2000fffe13f */
[----:B------:R-:W-:Y:S02]  /*15c80*/  IABS R5, R3 ;  /* 0x0000000300057213 */ /* 0x000fe40000000000 */
[----:B------:R-:W-:Y:S01]  /*15c90*/  R2UR UR12, R0 ;  /* 0x00000000000c72ca */ /* 0x000fe200000e0000 */
[----:B------:R-:W-:Y:S02]  /*15ca0*/  UMOV UR4, URZ ;  /* 0x0000003f00047c82 */ /* 0x000fe40008000000 */
[----:B------:R-:W-:Y:S01]  /*15cb0*/  IABS R4, UR6 ;  /* 0x0000000600047c13 */ /* 0x000fe20008000000 */
[----:B------:R-:W-:-:S04]  /*15cc0*/  ULOP3.LUT UR6, UR6, UR10, URZ, 0x3c, !UPT ;  /* 0x0000000a06067292 */ /* 0x000fc8000f8e3c3f */
[----:B------:R-:W-:-:S05]  /*15cd0*/  IMAD.MOV.U32 R3, RZ, RZ, R4 ;  /* 0x000000ffff037224 */ /* 0x000fca00078e0004 */
[----:B------:R-:W0:Y:S01]  /*15ce0*/  I2F.RP R0, UR12 ;  /* 0x0000000c00007d06 */ /* 0x000e220008209400 */
[----:B------:R-:W-:-:S07]  /*15cf0*/  R2UR UR8, R3 ;  /* 0x00000000030872ca */ /* 0x000fce00000e0000 */
[----:B0-----:R-:W0:Y:S02]  /*15d00*/  MUFU.RCP R0, R0 ;  /* 0x0000000000007308 */ /* 0x001e240000001000 */
[----:B0-----:R-:W-:Y:S02]  /*15d10*/  VIADD R2, R0, 0xffffffe ;  /* 0x0ffffffe00027836 */ /* 0x001fe40000000000 */
        /* <DEDUP_REMOVED lines=19> */
.L_x_741:
[----:B------:R-:W-:Y:S01]  /*15e50*/  UIMAD UR41, UR41, UR4, UR9 ;  /* 0x00000004292972a4 */ /* 0x000fe2000f8e0209 */
[----:B------:R-:W-:Y:S02]  /*15e60*/  IMAD.U32 R24, RZ, RZ, UR11 ;  /* 0x0000000bff187e24 */ /* 0x000fe4000f8e00ff */
[----:B------:R-:W-:Y:S02]  /*15e70*/  IMAD.MOV.U32 R0, RZ, RZ, RZ ;  /* 0x000000ffff007224 */ /* 0x000fe400078e00ff */
[----:B------:R-:W-:Y:S02]  /*15e80*/  IMAD.MOV.U32 R13, RZ, RZ, 0x1 ;  /* 0x00000001ff0d7424 */ /* 0x000fe400078e00ff */
[----:B------:R-:W-:Y:S02]  /*15e90*/  IMAD.U32 R3, RZ, RZ, UR41 ;  /* 0x00000029ff037e24 */ /* 0x000fe4000f8e00ff */
[----:B------:R-:W-:-:S03]  /*15ea0*/  IMAD.MOV.U32 R2, RZ, RZ, 0x1 ;  /* 0x00000001ff027424 */ /* 0x000fc600078e00ff */
[----:B------:R-:W-:-:S04]  /*15eb0*/  VIADDMNMX R24, R3, UR4, R24, PT ;  /* 0x0000000403187c46 */ /* 0x000fc8000b800118 */
[----:B------:R-:W-:-:S13]  /*15ec0*/  ISETP.GT.AND P0, PT, R24, UR41, PT ;  /* 0x0000002918007c0c */ /* 0x000fda000bf04270 */
        /* <DEDUP_REMOVED lines=15> */
[----:B------:R-:W-:Y:S02]  /*15fc0*/  IMAD.U32 R6, RZ, RZ, UR6 ;  /* 0x00000006ff067e24 */ /* 0x000fe4000f8e00ff */
[----:B------:R-:W-:-:S02]  /*15fd0*/  IMAD.U32 R7, RZ, RZ, UR7 ;  /* 0x00000007ff077e24 */ /* 0x000fc4000f8e00ff */
[----:B------:R-:W-:Y:S02]  /*15fe0*/  IMAD.U32 R10, RZ, RZ, UR4 ;  /* 0x00000004ff0a7e24 */ /* 0x000fe4000f8e00ff */
[----:B------:R-:W-:Y:S02]  /*15ff0*/  IMAD.U32 R11, RZ, RZ, UR5 ;  /* 0x00000005ff0b7e24 */ /* 0x000fe4000f8e00ff */
[----:B------:R-:W-:Y:S02]  /*16000*/  IMAD.MOV.U32 R8, RZ, RZ, 0x70 ;  /* 0x00000070ff087424 */ /* 0x000fe400078e00ff */
[----:B------:R-:W-:Y:S02]  /*16010*/  IMAD.MOV.U32 R12, RZ, RZ, 0x1 ;  /* 0x00000001ff0c7424 */ /* 0x000fe400078e00ff */
[----:B------:R-:W-:-:S07]  /*16020*/  IMAD.MOV.U32 R13, RZ, RZ, RZ ;  /* 0x000000ffff0d7224 */ /* 0x000fce00078e00ff */
[----:B------:R-:W-:-:S07]  /*16030*/  LEPC R20, `(.L_x_742) ;  /* 0x000000001014794e */ /* 0x000fce0000000000 */
[----:B0-----:R-:W-:Y:S05]  /*16040*/  CALL.ABS.NOINC R2 ;  /* 0x0000000002007343 */ /* 0x001fea0003c00000 */
.L_x_742:
[----:B------:R-:W-:-:S06]  /*16050*/  UIADD3 UR4, UR38, 0x5200, URZ ;  /* 0x0000520026047890 */ /* 0x000fcc000fffe03f */
[----:B------:R-:W-:-:S05]  /*16060*/  IMAD.U32 R16, RZ, RZ, UR4 ;  /* 0x00000004ff107e24 */ /* 0x000fca000f8e00ff */
        /* <DEDUP_REMOVED lines=18> */
.L_x_743:
        /* <DEDUP_REMOVED lines=20> */
.L_x_744:
        /* <DEDUP_REMOVED lines=18> */
.L_x_745:
[----:B------:R-:W0:Y:S01]  /*163f0*/  LDC.64 R2, c[0x0][0x9f8] ;  /* 0x00027e00ff027b82 */ /* 0x000e220000000a00 */
[----:B------:R-:W-:-:S07]  /*16400*/  IMAD.MOV.U32 R18, RZ, RZ, R29 ;  /* 0x000000ffff127224 */ /* 0x000fce00078e001d */
[----:B------:R-:W1:Y:S01]  /*16410*/  LDC.64 R4, c[0x0][0x418] ;  /* 0x00010600ff047b82 */ /* 0x000e620000000a00 */
[----:B0-----:R-:W-:-:S04]  /*16420*/  ISETP.NE.U32.AND P0, PT, R2, RZ, PT ;  /* 0x000000ff0200720c */ /* 0x001fc80003f05070 */
[----:B------:R-:W-:-:S13]  /*16430*/  ISETP.NE.AND.EX P0, PT, R3, RZ, PT, P0 ;  /* 0x000000ff0300720c */ /* 0x000fda0003f05300 */
[----:B------:R-:W0:Y:S02]  /*16440*/  @P0 LDC.64 R2, c[0x0][0x9f8] ;  /* 0x00027e00ff020b82 */ /* 0x000e240000000a00 */
[----:B0-----:R-:W-:-:S05]  /*16450*/  @P0 IMAD.WIDE R2, R29, 0x4, R2 ;  /* 0x000000041d020825 */ /* 0x001fca00078e0202 */
[----:B------:R0:W2:Y:S01]  /*16460*/  @P0 LDG.E R18, desc[UR42][R2.64] ;  /* 0x0000002a02120981 */ /* 0x0000a2000c1e1900 */
[C---:B------:R-:W-:Y:S01]  /*16470*/  LOP3.LUT R20, R26.reuse, 0x7f, RZ, 0xc0, !PT ;  /* 0x0000007f1a147812 */ /* 0x040fe200078ec0ff */
[----:B------:R-:W-:Y:S01]  /*16480*/  IMAD.SHL.U32 R23, R26, 0x40, RZ ;  /* 0x000000401a177824 */ /* 0x000fe200078e00ff */
[----:B-1----:R-:W-:Y:S01]  /*16490*/  ISETP.NE.U32.AND P0, PT, R4, RZ, PT ;  /* 0x000000ff0400720c */ /* 0x002fe20003f05070 */
[----:B------:R-:W-:Y:S01]  /*164a0*/  IMAD.SHL.U32 R6, R26, 0x20, RZ ;  /* 0x000000201a067824 */ /* 0x000fe200078e00ff */
[----:B------:R-:W-:Y:S01]  /*164b0*/  SHF.R.U32.HI R7, RZ, 0x1, R26 ;  /* 0x00000001ff077819 */ /* 0x000fe2000001161a */
[----:B------:R-:W-:Y:S01]  /*164c0*/  IMAD.SHL.U32 R25, R20, 0x10, RZ ;  /* 0x0000001014197824 */ /* 0x000fe200078e00ff */
[----:B------:R-:W-:Y:S01]  /*164d0*/  LOP3.LUT R0, R23, 0x180, RZ, 0xc0, !PT ;  /* 0x0000018017007812 */ /* 0x000fe200078ec0ff */
[----:B------:R-:W-:Y:S01]  /*164e0*/  UMOV UR4, 0xffffffff ;  /* 0xffffffff00047882 */ /* 0x000fe20000000000 */
[----:B------:R-:W-:Y:S01]  /*164f0*/  ISETP.NE.AND.EX P1, PT, R5, RZ, PT, P0 ;  /* 0x000000ff0500720c */ /* 0x000fe20003f25300 */
[----:B0-----:R-:W-:Y:S01]  /*16500*/  IMAD.SHL.U32 R2, R26, 0x4, RZ ;  /* 0x000000041a027824 */ /* 0x001fe200078e00ff */
[----:B------:R-:W-:-:S02]  /*16510*/  LOP3.LUT R9, R6, 0x80, RZ, 0xc0, !PT ;  /* 0x0000008006097812 */ /* 0x000fc400078ec0ff */
[----:B------:R-:W-:Y:S02]  /*16520*/  LOP3.LUT R25, R25, 0x600, RZ, 0xc0, !PT ;  /* 0x0000060019197812 */ /* 0x000fe400078ec0ff */
[----:B------:R-:W-:Y:S01]  /*16530*/  LOP3.LUT R0, R0, 0x30, R7, 0xf8, !PT ;  /* 0x0000003000007812 */ /* 0x000fe200078ef807 */
[----:B------:R-:W-:Y:S01]  /*16540*/  IMAD.SHL.U32 R7, R26, 0x8, RZ ;  /* 0x000000081a077824 */ /* 0x000fe200078e00ff */
[----:B------:R-:W-:Y:S02]  /*16550*/  LOP3.LUT R9, R9, 0x10, R26, 0xf8, !PT ;  /* 0x0000001009097812 */ /* 0x000fe400078ef81a */
[----:B------:R-:W-:Y:S02]  /*16560*/  LOP3.LUT R3, R25, 0x60, R6, 0xf8, !PT ;  /* 0x0000006019037812 */ /* 0x000fe400078ef806 */
[----:B------:R-:W-:Y:S02]  /*16570*/  LOP3.LUT R0, R0, 0x30, R7, 0x78, !PT ;  /* 0x0000003000007812 */ /* 0x000fe400078e7807 */
[----:B------:R-:W-:-:S02]  /*16580*/  LOP3.LUT R9, R9, 0x10, R2, 0x78, !PT ;  /* 0x0000001009097812 */ /* 0x000fc400078e7802 */
[----:B------:R-:W-:Y:S02]  /*16590*/  LOP3.LUT R22, R3, 0x100, R6, 0xf8, !PT ;  /* 0x0000010003167812 */ /* 0x000fe400078ef806 */
[----:B------:R-:W-:Y:S02]  /*165a0*/  LOP3.LUT R16, R16, 0xfffffffe, RZ, 0xc0, !PT ;  /* 0xfffffffe10107812 */ /* 0x000fe400078ec0ff */
[----:B------:R-:W-:Y:S02]  /*165b0*/  SHF.R.U32.HI R21, RZ, 0x5, R26 ;  /* 0x00000005ff157819 */ /* 0x000fe4000001161a */
[----:B------:R-:W-:Y:S02]  /*165c0*/  LOP3.LUT R23, R0, 0x640, R23, 0xf8, !PT ;  /* 0x0000064000177812 */ /* 0x000fe400078ef817 */
[----:B------:R-:W-:Y:S02]  /*165d0*/  LOP3.LUT R22, R22, R9, RZ, 0xfc, !PT ;  /* 0x0000000916167212 */ /* 0x000fe400078efcff */
[----:B------:R-:W-:-:S02]  /*165e0*/  @P1 LOP3.LUT R16, R16, 0x1, RZ, 0xfc, !PT ;  /* 0x0000000110101812 */ /* 0x000fc400078efcff */
[----:B------:R-:W-:Y:S02]  /*165f0*/  LOP3.LUT R27, R6, 0x60, RZ, 0xc0, !PT ;  /* 0x00000060061b7812 */ /* 0x000fe400078ec0ff */
[----:B------:R-:W-:Y:S02]  /*16600*/  LOP3.LUT R21, R21, 0x3, RZ, 0xc0, !PT ;  /* 0x0000000315157812 */ /* 0x000fe400078ec0ff */
[----:B--2---:R-:W-:Y:S02]  /*16610*/  SHF.R.S32.HI R19, RZ, 0x1f, R18 ;  /* 0x0000001fff137819 */ /* 0x004fe40000011412 */
[----:B------:R-:W-:Y:S01]  /*16620*/  SEL R17, R18, RZ, !P1 ;  /* 0x000000ff12117207 */ /* 0x000fe20004800000 */
[----:B------:R-:W-:Y:S06]  /*16630*/  BRA.DIV UR4, `(.L_x_746) ;  /* 0x0000002604687947 */ /* 0x000fec000b800000 */
[----:B------:R0:W1:Y:S02]  /*16640*/  SHFL.IDX PT, R14, R21, RZ, 0x1f ;  /* 0x00001fff150e7589 */ /* 0x00006400000e0000 */
.L_x_795:
[----:B-1----:R-:W-:Y:S02]  /*16650*/  ISETP.NE.AND P0, PT, R14, RZ, PT ;  /* 0x000000ff0e00720c */ /* 0x002fe40003f05270 */
[----:B------:R-:W-:Y:S02]  /*16660*/  PLOP3.LUT P2, PT, PT, PT, PT, 0x8, 0x0 ;  /* 0x000000000000781c */ /* 0x000fe40003f4e170 */
[----:B------:R-:W-:-:S11]  /*16670*/  LOP3.LUT R16, R16, 0xfffffffd, RZ, 0xc0, !PT ;  /* 0xfffffffd10107812 */ /* 0x000fd600078ec0ff */
[----:B------:R-:W-:Y:S01]  /*16680*/  @P2 LOP3.LUT R16, R16, 0x2, RZ, 0xfc, !PT ;  /* 0x0000000210102812 */ /* 0x000fe200078efcff */
[----:B------:R-:W-:Y:S06]  /*16690*/  @P0 BRA `(.L_x_747) ;  /* 0x0000000400200947 */ /* 0x000fec0003800000 */
[----:B------:R-:W-:Y:S01]  /*166a0*/  UMOV UR4, 0xffffffff ;  /* 0xffffffff00047882 */ /* 0x000fe20000000000 */
[----:B------:R-:W-:Y:S02]  /*166b0*/  VIADD R7, R24, 0xffffffff ;  /* 0xffffffff18077836 */ /* 0x000fe40000000000 */
[----:B------:R-:W-:Y:S05]  /*166c0*/  BRA.DIV UR4, `(.L_x_748) ;  /* 0x0000002604647947 */ /* 0x000fea000b800000 */
[----:B------:R-:W-:-:S13]  /*166d0*/  ELECT P6, URZ, PT ;  /* 0x00000000003f782f */ /* 0x000fda00038c0000 */
.L_x_798:
[----:B------:R-:W-:Y:S05]  /*166e0*/  @!P6 BRA `(.L_x_747) ;  /* 0x00000004000ce947 */ /* 0x000fea0003800000 */
[----:B------:R-:W-:Y:S02]  /*166f0*/  IMAD.MOV.U32 R0, RZ, RZ, 0x1 ;  /* 0x00000001ff007424 */ /* 0x000fe400078e00ff */
        /* <DEDUP_REMOVED lines=19> */
[----:B------:R-:W-:-:S04]  /*16830*/  IMAD.MOV R2, RZ, RZ, -R9 ;  /* 0x000000ffff027224 */ /* 0x000fc800078e0a09 */
[----:B------:R-:W-:-:S07]  /*16840*/  IMAD R7, R6, R2, R7 ;  /* 0x0000000206077224 */ /* 0x000fce00078e0207 */
.L_x_749:
[----:B------:R-:W2:Y:S01]  /*16850*/  SYNCS.PHASECHK.TRANS64.TRYWAIT P0, [UR38+0x12480], R0 ;  /* 0x01248000ff0075a7 */ /* 0x000ea20008000166 */
[----:B------:R-:W-:Y:S01]  /*16860*/  ISETP.NE.AND P1, PT, R20, RZ, PT ;  /* 0x000000ff1400720c */ /* 0x000fe20003f25270 */
[----:B--2---:R-:W-:-:S12]  /*16870*/  @!P0 BRA `(.L_x_750) ;  /* 0x0000002400188947 */ /* 0x004fd80003800000 */
.L_x_799:
[----:B------:R-:W-:Y:S05]  /*16880*/  @P1 BRA `(.L_x_751) ;  /* 0x0000000000141947 */ /* 0x000fea0003800000 */
[----:B------:R-:W-:Y:S01]  /*16890*/  LOP3.LUT P0, RZ, R26, 0x1f, RZ, 0xc0, !PT ;  /* 0x0000001f1aff7812 */ /* 0x000fe2000780c0ff */
[----:B------:R-:W-:-:S04]  /*168a0*/  IMAD.MOV.U32 R2, RZ, RZ, 0x2800 ;  /* 0x00002800ff027424 */ /* 0x000fc800078e00ff */
[----:B------:R3:W-:Y:S08]  /*168b0*/  SYNCS.ARRIVE.TRANS64 RZ, [UR38+0x12470], R2 ;  /* 0x01247002ffff79a7 */ /* 0x0007f00008000026 */
[----:B---3--:R-:W-:Y:S05]  /*168c0*/  @!P0 BRA `(.L_x_751) ;  /* 0x0000000000048947 */ /* 0x008fea0003800000 */
[----:B------:R-:W-:Y:S01]  /*168d0*/  BPT.TRAP 0x1 ;  /* 0x000000040000795c */ /* 0x000fe20000300000 */
.L_x_751:
        /* <DEDUP_REMOVED lines=13> */
[----:B------:R-:W4:Y:S02]  /*169b0*/  SYNCS.PHASECHK.TRANS64.TRYWAIT P0, [UR38+0x12440], R0 ;  /* 0x01244000ff0075a7 */ /* 0x000f240008000166 */
[----:B---34-:R-:W-:Y:S05]  /*169c0*/  @!P0 BRA `(.L_x_752) ;  /* 0x0000002000dc8947 */ /* 0x018fea0003800000 */
.L_x_800:
[----:B------:R-:W-:Y:S05]  /*169d0*/  @P1 BRA `(.L_x_753) ;  /* 0x0000000000141947 */ /* 0x000fea0003800000 */
[----:B------:R-:W-:Y:S01]  /*169e0*/  LOP3.LUT P0, RZ, R26, 0x1f, RZ, 0xc0, !PT ;  /* 0x0000001f1aff7812 */ /* 0x000fe2000780c0ff */
[----:B--2---:R-:W-:-:S04]  /*169f0*/  IMAD.MOV.U32 R0, RZ, RZ, 0x2800 ;  /* 0x00002800ff007424 */ /* 0x004fc800078e00ff */
[----:B------:R3:W-:Y:S08]  /*16a00*/  SYNCS.ARRIVE.TRANS64 RZ, [UR38+0x12430], R0 ;  /* 0x01243000ffff79a7 */ /* 0x0007f00008000026 */
[----:B---3--:R-:W-:Y:S05]  /*16a10*/  @!P0 BRA `(.L_x_753) ;  /* 0x0000000000048947 */ /* 0x008fea0003800000 */
[----:B------:R-:W-:Y:S01]  /*16a20*/  BPT.TRAP 0x1 ;  /* 0x000000040000795c */ /* 0x000fe20000300000 */
.L_x_753:
        /* <DEDUP_REMOVED lines=14> */
[----:B---3--:R-:W-:-:S07]  /*16b10*/  @P0 LOP3.LUT R16, R16, 0x2, RZ, 0xfc, !PT ;  /* 0x0000000210100812 */ /* 0x008fce00078efcff */
.L_x_747:
[----:B------:R-:W-:Y:S05]  /*16b20*/  WARPSYNC.ALL ;  /* 0x0000000000007948 */ /* 0x000fea0003800000 */
[----:B------:R-:W-:Y:S01]  /*16b30*/  UIADD3 UR5, UR38, 0xa200, URZ ;  /* 0x0000a20026057890 */ /* 0x000fe2000fffe03f */
[----:B------:R-:W-:Y:S01]  /*16b40*/  BAR.SYNC.DEFER_BLOCKING 0x8, 0x200 ;  /* 0x0208000000007b1d */ /* 0x000fe20000010000 */
[----:B------:R-:W-:Y:S01]  /*16b50*/  USHF.R.S32.HI UR4, URZ, 0x1f, UR36 ;  /* 0x0000001f3f047899 */ /* 0x000fe20008011424 */
[----:B------:R-:W-:Y:S01]  /*16b60*/  SHF.R.S32.HI R28, RZ, 0x1f, R29 ;  /* 0x0000001fff1c7819 */ /* 0x000fe2000001141d */
        /* <DEDUP_REMOVED lines=12> */
[----:B-1----:R-:W-:Y:S02]  /*16c30*/  IMAD.U32 R4, RZ, RZ, UR6 ;  /* 0x00000006ff047e24 */ /* 0x002fe4000f8e00ff */
[----:B--2---:R-:W1:Y:S01]  /*16c40*/  LDC.64 R2, c[0x4][R2] ;  /* 0x0100000002027b82 */ /* 0x004e620000000a00 */
[----:B------:R-:W-:Y:S02]  /*16c50*/  IMAD.U32 R5, RZ, RZ, UR7 ;  /* 0x00000007ff057e24 */ /* 0x000fe4000f8e00ff */
[----:B------:R-:W-:Y:S02]  /*16c60*/  IMAD.U32 R6, RZ, RZ, UR8 ;  /* 0x00000008ff067e24 */ /* 0x000fe4000f8e00ff */
[----:B------:R-:W-:-:S02]  /*16c70*/  IMAD.U32 R7, RZ, RZ, UR9 ;  /* 0x00000009ff077e24 */ /* 0x000fc4000f8e00ff */
[----:B------:R-:W-:Y:S02]  /*16c80*/  IMAD.U32 R10, RZ, RZ, UR4 ;  /* 0x00000004ff0a7e24 */ /* 0x000fe4000f8e00ff */
[----:B------:R-:W-:Y:S02]  /*16c90*/  IMAD.U32 R11, RZ, RZ, UR5 ;  /* 0x00000005ff0b7e24 */ /* 0x000fe4000f8e00ff */
[----:B------:R-:W-:Y:S02]  /*16ca0*/  IMAD.MOV.U32 R8, RZ, RZ, 0x70 ;  /* 0x00000070ff087424 */ /* 0x000fe400078e00ff */
[----:B------:R-:W-:Y:S02]  /*16cb0*/  IMAD.MOV.U32 R12, RZ, RZ, 0x1 ;  /* 0x00000001ff0c7424 */ /* 0x000fe400078e00ff */
[----:B------:R-:W-:-:S07]  /*16cc0*/  IMAD.MOV.U32 R13, RZ, RZ, RZ ;  /* 0x000000ffff0d7224 */ /* 0x000fce00078e00ff */
[----:B0-----:R-:W-:-:S07]  /*16cd0*/  LEPC R20, `(.L_x_754) ;  /* 0x000000001014794e */ /* 0x001fce0000000000 */
[----:B-1----:R-:W-:Y:S05]  /*16ce0*/  CALL.ABS.NOINC R2 ;  /* 0x0000000002007343 */ /* 0x002fea0003c00000 */
.L_x_754:
[----:B------:R-:W3:Y:S01]  /*16cf0*/  LDC R8, c[0x0][0x448] ;  /* 0x00011200ff087b82 */ /* 0x000ee20000000800 */
[----:B------:R-:W-:Y:S01]  /*16d00*/  SHF.R.U32.HI R2, RZ, 0x3, R26 ;  /* 0x00000003ff027819 */ /* 0x000fe2000001161a */
[C---:B------:R-:W-:Y:S01]  /*16d10*/  IMAD.SHL.U32 R10, R26.reuse, 0x10, RZ ;  /* 0x000000101a0a7824 */ /* 0x040fe200078e00ff */
[----:B------:R-:W-:Y:S01]  /*16d20*/  LOP3.LUT R20, R26, 0x7f, RZ, 0xc0, !PT ;  /* 0x0000007f1a147812 */ /* 0x000fe200078ec0ff */
[----:B------:R-:W-:Y:S01]  /*16d30*/  UMOV UR46, UR44 ;  /* 0x0000002c002e7c82 */ /* 0x000fe20008000000 */
[----:B------:R-:W-:Y:S01]  /*16d40*/  ULDC.64 UR4, c[0x0][0x2d0] ;  /* 0x0000b40000047ab9 */ /* 0x000fe20000000a00 */
[----:B--2---:R-:W-:Y:S01]  /*16d50*/  IMAD.SHL.U32 R3, R2, 0x80, RZ ;  /* 0x0000008002037824 */ /* 0x004fe200078e00ff */
[----:B------:R-:W-:Y:S01]  /*16d60*/  LOP3.LUT R10, R10, 0x30, RZ, 0xe2, !PT ;  /* 0x000000300a0a7812 */ /* 0x000fe200078ee2ff */
[----:B------:R-:W-:Y:S01]  /*16d70*/  IMAD.SHL.U32 R0, R2, 0x10, RZ ;  /* 0x0000001002007824 */ /* 0x000fe200078e00ff */
[----:B------:R-:W-:Y:S01]  /*16d80*/  LEA.HI R9, R20, R27, RZ, 0x1e ;  /* 0x0000001b14097211 */ /* 0x000fe200078ff0ff */
[----:B------:R-:W-:Y:S01]  /*16d90*/  ULDC.64 UR6, c[0x0][0x2c8] ;  /* 0x0000b20000067ab9 */ /* 0x000fe20000000a00 */
[----:B------:R-:W-:Y:S01]  /*16da0*/  LOP3.LUT R3, R10, 0x180, R3, 0xf8, !PT ;  /* 0x000001800a037812 */ /* 0x000fe200078ef803 */
[----:B------:R-:W-:-:S02]  /*16db0*/  ULDC.64 UR8, c[0x0][0x280] ;  /* 0x0000a00000087ab9 */ /* 0x000fc40000000a00 */
[----:B------:R-:W-:Y:S01]  /*16dc0*/  VIADD R9, R9, UR39 ;  /* 0x0000002709097c36 */ /* 0x000fe20008000000 */
[----:B------:R-:W-:Y:S01]  /*16dd0*/  LOP3.LUT R3, R3, 0x30, R0, 0x78, !PT ;  /* 0x0000003003037812 */ /* 0x000fe200078e7800 */
[----:B------:R-:W-:Y:S02]  /*16de0*/  IMAD.SHL.U32 R0, R26, 0x10, RZ ;  /* 0x000000101a007824 */ /* 0x000fe400078e00ff */
[----:B------:R-:W-:Y:S02]  /*16df0*/  VIADD R6, R9, 0x80 ;  /* 0x0000008009067836 */ /* 0x000fe40000000000 */
[----:B-1----:R-:W-:Y:S01]  /*16e00*/  IMAD.MOV.U32 R5, RZ, RZ, R9 ;  /* 0x000000ffff057224 */ /* 0x002fe200078e0009 */
[----:B------:R-:W-:Y:S02]  /*16e10*/  LOP3.LUT R0, R0, 0x40, RZ, 0xc0, !PT ;  /* 0x0000004000007812 */ /* 0x000fe400078ec0ff */
[----:B---3--:R-:W-:Y:S02]  /*16e20*/  ISETP.NE.AND P0, PT, R8, 0x1, PT ;  /* 0x000000010800780c */ /* 0x008fe40003f05270 */
[----:B------:R-:W-:-:S02]  /*16e30*/  IADD3 R0, R3, R0, R25 ;  /* 0x0000000003007210 */ /* 0x000fc40007ffe019 */
[----:B------:R-:W1:Y:S09]  /*16e40*/  LDC.64 R2, c[0x0][0x2e0] ;  /* 0x0000b800ff027b82 */ /* 0x000e720000000a00 */
[----:B------:R-:W2:Y:S08]  /*16e50*/  @P0 LDC R4, c[0x0][0x44c] ;  /* 0x00011300ff040b82 */ /* 0x000eb00000000800 */
[----:B------:R-:W3:Y:S01]  /*16e60*/  @P0 LDC R7, c[0x0][0x450] ;  /* 0x00011400ff070b82 */ /* 0x000ee20000000800 */
[----:B-1----:R-:W-:-:S07]  /*16e70*/  IMAD R28, R28, R2, RZ ;  /* 0x000000021c1c7224 */ /* 0x002fce00078e02ff */
[----:B------:R-:W1:Y:S08]  /*16e80*/  @P0 LDC R11, c[0x0][0x44c] ;  /* 0x00011300ff0b0b82 */ /* 0x000e700000000800 */
[----:B------:R-:W4:Y:S01]  /*16e90*/  @P0 LDC R13, c[0x0][0x450] ;  /* 0x00011400ff0d0b82 */ /* 0x000f220000000800 */
[----:B--2---:R-:W-:-:S05]  /*16ea0*/  @P0 IMAD.HI.U32 R4, R9, R4, RZ ;  /* 0x0000000409040227 */ /* 0x004fca00078e00ff */
[----:B---3--:R-:W-:Y:S01]  /*16eb0*/  @P0 SHF.R.U32.HI R5, RZ, R7, R4 ;  /* 0x00000007ff050219 */ /* 0x008fe20000011604 */
[----:B------:R-:W-:Y:S02]  /*16ec0*/  IMAD.MOV.U32 R7, RZ, RZ, R6 ;  /* 0x000000ffff077224 */ /* 0x000fe400078e0006 */
[----:B-1----:R-:W-:-:S04]  /*16ed0*/  @P0 IMAD.HI.U32 R4, R6, R11, RZ ;  /* 0x0000000b06040227 */ /* 0x002fc800078e00ff */
[C---:B------:R-:W-:Y:S02]  /*16ee0*/  IMAD R11, R29.reuse, R3, R28 ;  /* 0x000000031d0b7224 */ /* 0x040fe400078e021c */
[----:B------:R-:W-:Y:S01]  /*16ef0*/  IMAD.WIDE.U32 R2, R29, R2, UR46 ;  /* 0x0000002e1d027e25 */ /* 0x000fe2000f8e0002 */
[----:B----4-:R-:W-:Y:S02]  /*16f00*/  @P0 SHF.R.U32.HI R7, RZ, R13, R4 ;  /* 0x0000000dff070219 */ /* 0x010fe40000011604 */
[----:B------:R-:W-:Y:S01]  /*16f10*/  SHF.R.S32.HI R4, RZ, 0x1f, R5 ;  /* 0x0000001fff047819 */ /* 0x000fe20000011405 */
[----:B------:R-:W-:Y:S02]  /*16f20*/  IMAD.IADD R3, R3, 0x1, R11 ;  /* 0x0000000103037824 */ /* 0x000fe400078e020b */
[----:B------:R-:W-:Y:S02]  /*16f30*/  IMAD.MOV R11, RZ, RZ, -R5 ;  /* 0x000000ffff0b7224 */ /* 0x000fe400078e0a05 */
[----:B------:R-:W-:-:S02]  /*16f40*/  IMAD R4, R4, UR4, RZ ;  /* 0x0000000404047c24 */ /* 0x000fc4000f8e02ff */
[----:B------:R-:W-:Y:S02]  /*16f50*/  IMAD R9, R8, R11, R9 ;  /* 0x0000000b08097224 */ /* 0x000fe400078e0209 */
[C---:B------:R-:W-:Y:S02]  /*16f60*/  IMAD R11, R5.reuse, UR5, R4 ;  /* 0x00000005050b7c24 */ /* 0x040fe4000f8e0204 */
[----:B------:R-:W-:-:S04]  /*16f70*/  IMAD.WIDE.U32 R4, R5, UR4, R2 ;  /* 0x0000000405047c25 */ /* 0x000fc8000f8e0002 */
[----:B------:R-:W-:Y:S01]  /*16f80*/  IMAD.IADD R5, R5, 0x1, R11 ;  /* 0x0000000105057824 */ /* 0x000fe200078e020b */
[----:B------:R-:W-:Y:S01]  /*16f90*/  SHF.R.S32.HI R11, RZ, 0x1f, R9 ;  /* 0x0000001fff0b7819 */ /* 0x000fe20000011409 */
[----:B------:R-:W-:-:S04]  /*16fa0*/  IMAD.WIDE.U32 R2, R7, UR4, R2 ;  /* 0x0000000407027c25 */ /* 0x000fc8000f8e0002 */
[----:B------:R-:W-:Y:S02]  /*16fb0*/  IMAD R12, R11, UR6, RZ ;  /* 0x000000060b0c7c24 */ /* 0x000fe4000f8e02ff */
[----:B------:R-:W-:-:S04]  /*16fc0*/  IMAD.WIDE.U32 R4, R9, UR6, R4 ;  /* 0x0000000609047c25 */ /* 0x000fc8000f8e0004 */
[----:B------:R-:W-:Y:S01]  /*16fd0*/  IMAD R9, R9, UR7, R12 ;  /* 0x0000000709097c24 */ /* 0x000fe2000f8e020c */
[----:B------:R-:W-:-:S04]  /*16fe0*/  IADD3 R4, P0, R4, UR8, RZ ;  /* 0x0000000804047c10 */ /* 0x000fc8000ff1e0ff */
[----:B------:R-:W-:Y:S02]  /*16ff0*/  IADD3.X R5, R5, UR9, R9, P0, !PT ;  /* 0x0000000905057c10 */ /* 0x000fe400087fe409 */
[----:B------:R-:W-:-:S05]  /*17000*/  SHF.R.S32.HI R9, RZ, 0x1f, R7 ;  /* 0x0000001fff097819 */ /* 0x000fca0000011407 */
[----:B------:R-:W-:Y:S01]  /*17010*/  IMAD R12, R9, UR4, RZ ;  /* 0x00000004090c7c24 */ /* 0x000fe2000f8e02ff */
[----:B------:R-:W-:Y:S02]  /*17020*/  ULDC UR4, c[0x0][0x2b8] ;  /* 0x0000ae0000047ab9 */ /* 0x000fe40000000800 */
[----:B------:R-:W-:Y:S01]  /*17030*/  ISETP.GE.AND P0, PT, R10, UR4, PT ;  /* 0x000000040a007c0c */ /* 0x000fe2000bf06270 */
[----:B------:R-:W-:Y:S01]  /*17040*/  IMAD R9, R7, UR5, R12 ;  /* 0x0000000507097c24 */ /* 0x000fe2000f8e020c */
[----:B------:R-:W-:Y:S01]  /*17050*/  UMOV UR4, 0xffffffff ;  /* 0xffffffff00047882 */ /* 0x000fe20000000000 */
[----:B------:R-:W-:Y:S02]  /*17060*/  IMAD.MOV R7, RZ, RZ, -R7 ;  /* 0x000000ffff077224 */ /* 0x000fe400078e0a07 */
[----:B------:R-:W-:Y:S02]  /*17070*/  IMAD.IADD R3, R3, 0x1, R9 ;  /* 0x0000000103037824 */ /* 0x000fe400078e0209 */
[----:B------:R-:W-:-:S04]  /*17080*/  IMAD R7, R8, R7, R6 ;  /* 0x0000000708077224 */ /* 0x000fc800078e0206 */
[----:B------:R-:W-:Y:S01]  /*17090*/  IMAD.WIDE.U32 R2, R7, UR6, R2 ;  /* 0x0000000607027c25 */ /* 0x000fe2000f8e0002 */
[----:B------:R-:W-:-:S05]  /*170a0*/  SHF.R.S32.HI R6, RZ, 0x1f, R7 ;  /* 0x0000001fff067819 */ /* 0x000fca0000011407 */
[----:B------:R-:W-:-:S04]  /*170b0*/  IMAD R6, R6, UR6, RZ ;  /* 0x0000000606067c24 */ /* 0x000fc8000f8e02ff */
[----:B------:R-:W-:Y:S01]  /*170c0*/  IMAD R7, R7, UR7, R6 ;  /* 0x0000000707077c24 */ /* 0x000fe2000f8e0206 */
[----:B------:R-:W-:-:S04]  /*170d0*/  IADD3 R6, P1, R2, UR8, RZ ;  /* 0x0000000802067c10 */ /* 0x000fc8000ff3e0ff */
[----:B------:R-:W-:Y:S01]  /*170e0*/  IADD3.X R7, R3, UR9, R7, P1, !PT ;  /* 0x0000000903077c10 */ /* 0x000fe20008ffe407 */
[----:B------:R-:W-:Y:S08]  /*170f0*/  BRA.DIV UR4, `(.L_x_755) ;  /* 0x0000001e04287947 */ /* 0x000ff0000b800000 */
[----:B------:R-:W1:Y:S01]  /*17100*/  SHFL.IDX PT, R14, R4, RZ, 0x1c1f ;  /* 0x001c1fff040e7589 */ /* 0x000e6200000e0000 */
[----:B------:R-:W-:Y:S01]  /*17110*/  LOP3.LUT R3, R26, 0x7f, RZ, 0xc0, !PT ;  /* 0x0000007f1a037812 */ /* 0x000fe200078ec0ff */
[----:B------:R-:W-:Y:S02]  /*17120*/  ULDC UR4, c[0x0][0x288] ;  /* 0x0000a20000047ab9 */ /* 0x000fe40000000800 */
[----:B------:R-:W2:Y:S01]  /*17130*/  SHFL.IDX PT, R2, R5, RZ, 0x1c1f ;  /* 0x001c1fff05027589 */ /* 0x000ea200000e0000 */
[----:B------:R-:W-:Y:S01]  /*17140*/  IMAD R8, R8, UR4, RZ ;  /* 0x0000000408087c24 */ /* 0x000fe2000f8e02ff */
[----:B------:R-:W-:Y:S02]  /*17150*/  LEA.HI R9, R3, UR39, RZ, 0x1e ;  /* 0x0000002703097c11 */ /* 0x000fe4000f8ff0ff */
[----:B0-----:R-:W-:Y:S02]  /*17160*/  SHFL.IDX PT, R21, R5, 0x1, 0x1c1f ;  /* 0x003c1f0005157f89 */ /* 0x001fe400000e0000 */
[C---:B------:R-:W-:Y:S01]  /*17170*/  ISETP.GE.AND P1, PT, R9.reuse, R8, PT ;  /* 0x000000080900720c */ /* 0x040fe20003f26270 */
[----:B------:R-:W-:Y:S01]  /*17180*/  VIADD R11, R9, 0x20 ;  /* 0x00000020090b7836 */ /* 0x000fe20000000000 */
[----:B------:R-:W-:Y:S04]  /*17190*/  SHFL.IDX PT, R27, R4, 0x2, 0x1c1f ;  /* 0x005c1f00041b7f89 */ /* 0x000fe800000e0000 */
[----:B------:R-:W-:Y:S04]  /*171a0*/  SHFL.IDX PT, R20, R5, 0x2, 0x1c1f ;  /* 0x005c1f0005147f89 */ /* 0x000fe800000e0000 */
[----:B------:R-:W-:Y:S03]  /*171b0*/  SHFL.IDX PT, R5, R5, 0x3, 0x1c1f ;  /* 0x007c1f0005057f89 */ /* 0x000fe600000e0000 */
[----:B------:R-:W-:Y:S01]  /*171c0*/  @!P1 VIADD R25, R0, UR38 ;  /* 0x0000002600199c36 */ /* 0x000fe20008000000 */
[----:B-1----:R-:W-:-:S05]  /*171d0*/  @!P1 IADD3 R14, P2, R10, R14, RZ ;  /* 0x0000000e0a0e9210 */ /* 0x002fca0007f5e0ff */
[----:B--2---:R-:W-:Y:S02]  /*171e0*/  @!P1 IMAD.X R3, RZ, RZ, R2, P2 ;  /* 0x000000ffff039224 */ /* 0x004fe400010e0602 */
[----:B------:R-:W-:Y:S02]  /*171f0*/  @!P1 IMAD.MOV.U32 R2, RZ, RZ, R14 ;  /* 0x000000ffff029224 */ /* 0x000fe400078e000e */
[----:B------:R-:W0:Y:S04]  /*17200*/  SHFL.IDX PT, R14, R4, 0x1, 0x1c1f ;  /* 0x003c1f00040e7f89 */ /* 0x000e2800000e0000 */
[----:B------:R1:W-:Y:S01]  /*17210*/  @!P1 LDGSTS.E.BYPASS.LTC128B.128 [R25+0xa200], desc[UR42][R2.64], !P0 ;  /* 0x0a20000002199fae */ /* 0x0003e2000c101d6a */
[----:B------:R-:W-:Y:S01]  /*17220*/  ISETP.GE.AND P1, PT, R11, R8, PT ;  /* 0x000000080b00720c */ /* 0x000fe20003f26270 */
[----:B------:R-:W-:-:S05]  /*17230*/  VIADD R11, R9, 0x40 ;  /* 0x00000040090b7836 */ /* 0x000fca0000000000 */
[----:B------:R-:W-:Y:S01]  /*17240*/  ISETP.GE.AND P2, PT, R11, R8, PT ;  /* 0x000000080b00720c */ /* 0x000fe20003f46270 */
[----:B------:R-:W-:-:S06]  /*17250*/  VIADD R11, R9, 0x60 ;  /* 0x00000060090b7836 */ /* 0x000fcc0000000000 */
[----:B-1----:R-:W-:Y:S01]  /*17260*/  @!P1 VIADD R25, R0, UR38 ;  /* 0x0000002600199c36 */ /* 0x002fe20008000000 */
[C---:B0-----:R-:W-:Y:S02]  /*17270*/  @!P1 IADD3 R2, P3, R10.reuse, R14, RZ ;  /* 0x0000000e0a029210 */ /* 0x041fe40007f7e0ff */
[----:B------:R-:W0:Y:S03]  /*17280*/  SHFL.IDX PT, R14, R4, 0x3, 0x1c1f ;  /* 0x007c1f00040e7f89 */ /* 0x000e2600000e0000 */
[----:B------:R-:W-:Y:S02]  /*17290*/  @!P1 IMAD.X R3, RZ, RZ, R21, P3 ;  /* 0x000000ffff039224 */ /* 0x000fe400018e0615 */
[----:B------:R-:W1:Y:S04]  /*172a0*/  SHFL.IDX PT, R21, R6, RZ, 0x1c1f ;  /* 0x001c1fff06157589 */ /* 0x000e6800000e0000 */
[----:B------:R2:W-:Y:S02]  /*172b0*/  @!P1 LDGSTS.E.BYPASS.LTC128B.128 [R25+0xaa00], desc[UR42][R2.64], !P0 ;  /* 0x0aa0000002199fae */ /* 0x0005e4000c101d6a */
[----:B--2---:R-:W-:Y:S01]  /*172c0*/  @!P2 IADD3 R2, P1, R10, R27, RZ ;  /* 0x0000001b0a02a210 */ /* 0x004fe20007f3e0ff */
[----:B------:R-:W-:-:S04]  /*172d0*/  @!P2 VIADD R27, R0, UR38 ;  /* 0x00000026001bac36 */ /* 0x000fc80008000000 */
[----:B------:R-:W-:Y:S01]  /*172e0*/  @!P2 IMAD.X R3, RZ, RZ, R20, P1 ;  /* 0x000000ffff03a224 */ /* 0x000fe200008e0614 */
[----:B------:R-:W-:Y:S01]  /*172f0*/  ISETP.GE.AND P1, PT, R11, R8, PT ;  /* 0x000000080b00720c */ /* 0x000fe20003f26270 */
[----:B------:R-:W2:Y:S01]  /*17300*/  SHFL.IDX PT, R20, R7, RZ, 0x1c1f ;  /* 0x001c1fff07147589 */ /* 0x000ea200000e0000 */
[----:B------:R-:W-:-:S03]  /*17310*/  VIADD R11, R9, 0x80 ;  /* 0x00000080090b7836 */ /* 0x000fc60000000000 */
[----:B------:R0:W-:Y:S02]  /*17320*/  @!P2 LDGSTS.E.BYPASS.LTC128B.128 [R27+0xb200], desc[UR42][R2.64], !P0 ;  /* 0x0b200000021bafae */ /* 0x0001e4000c101d6a */
[----:B------:R-:W-:Y:S02]  /*17330*/  ISETP.GE.AND P2, PT, R11, R8, PT ;  /* 0x000000080b00720c */ /* 0x000fe40003f46270 */
[----:B------:R-:W3:Y:S04]  /*17340*/  SHFL.IDX PT, R7, R7, 0x1, 0x1c1f ;  /* 0x003c1f0007077f89 */ /* 0x000ee800000e0000 */
[----:B------:R-:W-:Y:S01]  /*17350*/  @!P1 VIADD R25, R0, UR38 ;  /* 0x0000002600199c36 */ /* 0x000fe20008000000 */
[----:B0-----:R-:W-:Y:S02]  /*17360*/  @!P1 IADD3 R2, P3, R10, R14, RZ ;  /* 0x0000000e0a029210 */ /* 0x001fe40007f7e0ff */
[----:B------:R0:W4:Y:S03]  /*17370*/  SHFL.IDX PT, R14, R6, 0x1, 0x1c1f ;  /* 0x003c1f00060e7f89 */ /* 0x00012600000e0000 */
[----:B------:R-:W-:-:S02]  /*17380*/  @!P1 IMAD.X R3, RZ, RZ, R5, P3 ;  /* 0x000000ffff039224 */ /* 0x000fc400018e0605 */
[----:B------:R-:W-:-:S03]  /*17390*/  @!P2 VIADD R5, R0, UR38 ;  /* 0x000000260005ac36 */ /* 0x000fc60008000000 */
[----:B------:R1:W-:Y:S02]  /*173a0*/  @!P1 LDGSTS.E.BYPASS.LTC128B.128 [R25+0xba00], desc[UR42][R2.64], !P0 ;  /* 0x0ba0000002199fae */ /* 0x0003e4000c101d6a */
[----:B-1----:R-:W-:-:S05]  /*173b0*/  @!P2 IADD3 R2, P1, R10, R21, RZ ;  /* 0x000000150a02a210 */ /* 0x002fca0007f3e0ff */
[----:B--2---:R-:W-:-:S05]  /*173c0*/  @!P2 IMAD.X R3, RZ, RZ, R20, P1 ;  /* 0x000000ffff03a224 */ /* 0x004fca00008e0614 */
[----:B---34-:R0:W-:Y:S03]  /*173d0*/  @!P2 LDGSTS.E.BYPASS.LTC128B.128 [R5+0xc200], desc[UR42][R2.64], !P0 ;  /* 0x0c2000000205afae */ /* 0x0181e6000c101d6a */
.L_x_813:
[----:B------:R-:W-:Y:S02]  /*173e0*/  VIADD R9, R9, 0xa0 ;  /* 0x000000a009097836 */ /* 0x000fe40000000000 */
[----:B------:R-:W-:-:S03]  /*173f0*/  IMAD.MOV.U32 R4, RZ, RZ, 0x1 ;  /* 0x00000001ff047424 */ /* 0x000fc600078e00ff */
[----:B------:R-:W-:Y:S02]  /*17400*/  ISETP.GE.AND P1, PT, R9, R8, PT ;  /* 0x000000080900720c */ /* 0x000fe40003f26270 */
[----:B------:R-:W-:-:S11]  /*17410*/  SHF.L.U32 R4, R4, 0x1f, RZ ;  /* 0x0000001f04047819 */ /* 0x000fd600000006ff */
[----:B0-----:R-:W-:Y:S01]  /*17420*/  @!P1 IADD3 R2, P2, R10, R14, RZ ;  /* 0x0000000e0a029210 */ /* 0x001fe20007f5e0ff */
[----:B------:R-:W-:-:S04]  /*17430*/  @!P1 VIADD R5, R0, UR38 ;  /* 0x0000002600059c36 */ /* 0x000fc80008000000 */
        /* <DEDUP_REMOVED lines=10> */
[----:B------:R-:W-:-:S05]  /*174e0*/  VIADD R0, R24, 0xfffffffe ;  /* 0xfffffffe18007836 */ /* 0x000fca0000000000 */
[----:B------:R-:W-:Y:S01]  /*174f0*/  ISETP.GE.AND P1, PT, R0, UR41, PT ;  /* 0x0000002900007c0c */ /* 0x000fe2000bf26270 */
[----:B------:R-:W1:Y:S02]  /*17500*/  SYNCS.PHASECHK.TRANS64.TRYWAIT P0, [UR38+0x12420], R4 ;  /* 0x01242004ff0075a7 */ /* 0x000e640008000166 */
[----:B01----:R-:W-:Y:S10]  /*17510*/  @!P0 BRA `(.L_x_756) ;  /* 0x0000001c00e88947 */ /* 0x003ff40003800000 */
.L_x_814:
[----:B------:R-:W-:Y:S05]  /*17520*/  @!P1 BRA `(.L_x_757) ;  /* 0x0000000800c49947 */ /* 0x000fea0003800000 */
[----:B------:R-:W-:Y:S01]  /*17530*/  IMAD.U32 R20, RZ, RZ, UR40 ;  /* 0x00000028ff147e24 */ /* 0x000fe2000f8e00ff */
[----:B------:R-:W-:Y:S01]  /*17540*/  LOP3.LUT R15, R26, 0x1f, RZ, 0xc0, !PT ;  /* 0x0000001f1a0f7812 */ /* 0x000fe200078ec0ff */
[----:B------:R-:W-:Y:S02]  /*17550*/  IMAD.U32 R21, RZ, RZ, UR40 ;  /* 0x00000028ff157e24 */ /* 0x000fe4000f8e00ff */
[----:B------:R-:W-:Y:S01]  /*17560*/  IMAD.MOV.U32 R6, RZ, RZ, 0x1 ;  /* 0x00000001ff067424 */ /* 0x000fe200078e00ff */
[----:B------:R-:W-:Y:S01]  /*17570*/  LOP3.LUT R20, R20, 0x1, RZ, 0xfc, !PT ;  /* 0x0000000114147812 */ /* 0x000fe200078efcff */
[----:B------:R-:W-:Y:S01]  /*17580*/  IMAD.MOV.U32 R7, RZ, RZ, RZ ;  /* 0x000000ffff077224 */ /* 0x000fe200078e00ff */
[----:B------:R-:W-:-:S07]  /*17590*/  LOP3.LUT R21, R21, 0x2, RZ, 0xfc, !PT ;  /* 0x0000000215157812 */ /* 0x000fce00078efcff */
.L_x_774:
[----:B------:R-:W-:Y:S01]  /*175a0*/  LOP3.LUT P1, RZ, R16, 0x2, RZ, 0xc0, !PT ;  /* 0x0000000210ff7812 */ /* 0x000fe2000782c0ff */
[----:B------:R-:W-:Y:S01]  /*175b0*/  VIADD R12, R7, 0x1 ;  /* 0x00000001070c7836 */ /* 0x000fe20000000000 */
[----:B------:R-:W-:Y:S04]  /*175c0*/  BSSY B0, `(.L_x_758) ;  /* 0x0000060000007945 */ /* 0x000fe80003800000 */
[----:B------:R-:W-:-:S04]  /*175d0*/  ISETP.NE.AND P0, PT, R12, 0x2, PT ;  /* 0x000000020c00780c */ /* 0x000fc80003f05270 */
[----:B------:R-:W-:Y:S02]  /*175e0*/  SEL R13, RZ, 0x1, P0 ;  /* 0x00000001ff0d7807 */ /* 0x000fe40000000000 */
[----:B------:R-:W-:Y:S02]  /*175f0*/  SEL R12, R12, RZ, P0 ;  /* 0x000000ff0c0c7207 */ /* 0x000fe40000000000 */
[----:B------:R-:W-:Y:S01]  /*17600*/  LOP3.LUT R13, R6, R13, RZ, 0x3c, !PT ;  /* 0x0000000d060d7212 */ /* 0x000fe200078e3cff */
[----:B0-----:R-:W-:Y:S06]  /*17610*/  @!P1 BRA `(.L_x_759) ;  /* 0x0000000400689947 */ /* 0x001fec0003800000 */
[----:B------:R-:W-:Y:S01]  /*17620*/  LOP3.LUT P1, RZ, R16, 0x1, RZ, 0xc0, !PT ;  /* 0x0000000110ff7812 */ /* 0x000fe2000782c0ff */
[----:B------:R-:W-:-:S12]  /*17630*/  IMAD.MOV.U32 R9, RZ, RZ, R0 ;  /* 0x000000ffff097224 */ /* 0x000fd800078e0000 */
[----:B------:R-:W-:Y:S05]  /*17640*/  @!P1 BRA `(.L_x_760) ;  /* 0x00000000004c9947 */ /* 0x000fea0003800000 */
[----:B------:R-:W1:Y:S01]  /*17650*/  LDC R9, c[0x0][0x43c] ;  /* 0x00010f00ff097b82 */ /* 0x000e620000000800 */
[----:B------:R-:W-:Y:S01]  /*17660*/  IMAD.MOV.U32 R11, RZ, RZ, R0 ;  /* 0x000000ffff0b7224 */ /* 0x000fe200078e0000 */
[----:B------:R-:W-:Y:S02]  /*17670*/  ULDC.64 UR4, c[0x0][0x428] ;  /* 0x00010a0000047ab9 */ /* 0x000fe40000000a00 */
[----:B------:R-:W-:-:S04]  /*17680*/  IMAD R17, R19, UR4, RZ ;  /* 0x0000000413117c24 */ /* 0x000fc8000f8e02ff */
[----:B0-----:R-:W0:Y:S01]  /*17690*/  LDC.64 R4, c[0x0][0x418] ;  /* 0x00010600ff047b82 */ /* 0x001e220000000a00 */
        /* <DEDUP_REMOVED lines=9> */
[----:B0-----:R-:W-:-:S04]  /*17730*/  LEA R4, P0, R2, R4, 0x2 ;  /* 0x0000000402047211 */ /* 0x001fc800078010ff */
[----:B------:R-:W-:-:S05]  /*17740*/  LEA.HI.X R5, R2, R5, R3, 0x2, P0 ;  /* 0x0000000502057211 */ /* 0x000fca00000f1403 */
[----:B------:R1:W5:Y:S01]  /*17750*/  LDG.E R17, desc[UR42][R4.64] ;  /* 0x0000002a04117981 */ /* 0x000362000c1e1900 */
[----:B------:R-:W-:-:S04]  /*17760*/  IMAD.MOV R2, RZ, RZ, -R11 ;  /* 0x000000ffff027224 */ /* 0x000fc800078e0a0b */
[----:B------:R-:W-:-:S07]  /*17770*/  IMAD R9, R9, R2, R0 ;  /* 0x0000000209097224 */ /* 0x000fce00078e0200 */
.L_x_760:
[----:B-1----:R-:W-:Y:S01]  /*17780*/  LEA R5, R12, UR38, 0x3 ;  /* 0x000000260c057c11 */ /* 0x002fe2000f8e18ff */
[----:B0-----:R-:W0:Y:S01]  /*17790*/  S2R R3, SR_TID.X ;  /* 0x0000000000037919 */ /* 0x001e220000002100 */
[----:B------:R-:W-:-:S04]  /*177a0*/  SHF.L.U32 R2, R13, 0x1f, RZ ;  /* 0x0000001f0d027819 */ /* 0x000fc800000006ff */
[----:B------:R-:W1:Y:S01]  /*177b0*/  SYNCS.PHASECHK.TRANS64.TRYWAIT P0, [R5+URZ+0x12480], R2 ;  /* 0x01248002050075a7 */ /* 0x000e62000800017f */
[----:B0-----:R-:W-:-:S04]  /*177c0*/  LOP3.LUT R3, R3, 0x7f, RZ, 0xc0, !PT ;  /* 0x0000007f03037812 */ /* 0x001fc800078ec0ff */
[----:B------:R-:W-:Y:S01]  /*177d0*/  ISETP.NE.AND P1, PT, R3, RZ, PT ;  /* 0x000000ff0300720c */ /* 0x000fe20003f25270 */
[----:B-1----:R-:W-:-:S12]  /*177e0*/  @!P0 BRA `(.L_x_761) ;  /* 0x0000001c004c8947 */ /* 0x002fd80003800000 */
.L_x_815:
[----:B------:R-:W-:Y:S04]  /*177f0*/  BSSY B1, `(.L_x_762) ;  /* 0x0000007000017945 */ /* 0x000fe80003800000 */
[----:B------:R-:W-:Y:S05]  /*17800*/  @P1 BRA `(.L_x_763) ;  /* 0x0000000000141947 */ /* 0x000fea0003800000 */
[----:B------:R-:W-:Y:S01]  /*17810*/  ISETP.NE.AND P0, PT, R15, RZ, PT ;  /* 0x000000ff0f00720c */ /* 0x000fe20003f05270 */
[----:B------:R-:W-:-:S04]  /*17820*/  IMAD.MOV.U32 R4, RZ, RZ, 0x2800 ;  /* 0x00002800ff047424 */ /* 0x000fc800078e00ff */
[----:B------:R1:W-:Y:S08]  /*17830*/  SYNCS.ARRIVE.TRANS64 RZ, [R5+URZ+0x12470], R4 ;  /* 0x0124700405ff79a7 */ /* 0x0003f0000800003f */
[----:B------:R-:W-:Y:S05]  /*17840*/  @!P0 BRA `(.L_x_763) ;  /* 0x0000000000048947 */ /* 0x000fea0003800000 */
[----:B------:R-:W-:Y:S01]  /*17850*/  BPT.TRAP 0x1 ;  /* 0x000000040000795c */ /* 0x000fe20000300000 */
.L_x_763:
[----:B------:R-:W-:Y:S05]  /*17860*/  BSYNC B1 ;  /* 0x0000000000017941 */ /* 0x000fea0003800000 */
.L_x_762:
[----:B------:R-:W-:Y:S01]  /*17870*/  IMAD.U32 R3, RZ, RZ, UR38 ;  /* 0x00000026ff037e24 */ /* 0x000fe2000f8e00ff */
[----:B------:R-:W-:Y:S01]  /*17880*/  R2UR UR33, R5 ;  /* 0x00000000052172ca */ /* 0x000fe200000e0000 */
[----:B------:R-:W-:Y:S01]  /*17890*/  IMAD R9, R9, 0xa0, RZ ;  /* 0x000000a009097824 */ /* 0x000fe200078e02ff */
[----:B------:R-:W-:Y:S01]  /*178a0*/  ULDC.64 UR4, c[0x0][0x198] ;  /* 0x0000660000047ab9 */ /* 0x000fe20000000a00 */
[----:B-1----:R-:W-:Y:S01]  /*178b0*/  IMAD R4, R12, 0x2800, R3 ;  /* 0x000028000c047824 */ /* 0x002fe200078e0203 */
        /* <DEDUP_REMOVED lines=11> */
.L_x_764:
        /* <DEDUP_REMOVED lines=8> */
.L_x_816:
[----:B------:R-:W-:Y:S01]  /*179f0*/  BSSY B1, `(.L_x_766) ;  /* 0x0000009000017945 */ /* 0x000fe20003800000 */
[----:B01----:R-:W-:Y:S02]  /*17a00*/  IMAD.MOV.U32 R2, RZ, RZ, 0x0 ;  /* 0x00000000ff027424 */ /* 0x003fe400078e00ff */
[----:B------:R-:W-:Y:S01]  /*17a10*/  IMAD.MOV.U32 R3, RZ, RZ, 0x14f00000 ;  /* 0x14f00000ff037424 */ /* 0x000fe200078e00ff */
[----:B------:R-:W-:Y:S06]  /*17a20*/  @P1 BRA `(.L_x_767) ;  /* 0x0000000000141947 */ /* 0x000fec0003800000 */
[----:B------:R-:W-:Y:S01]  /*17a30*/  ISETP.NE.AND P0, PT, R15, RZ, PT ;  /* 0x000000ff0f00720c */ /* 0x000fe20003f05270 */
[----:B------:R-:W-:-:S04]  /*17a40*/  IMAD.MOV.U32 R8, RZ, RZ, 0x2800 ;  /* 0x00002800ff087424 */ /* 0x000fc800078e00ff */
[----:B------:R0:W-:Y:S08]  /*17a50*/  SYNCS.ARRIVE.TRANS64 RZ, [R5+URZ+0x12430], R8 ;  /* 0x0124300805ff79a7 */ /* 0x0001f0000800003f */
[----:B------:R-:W-:Y:S05]  /*17a60*/  @!P0 BRA `(.L_x_767) ;  /* 0x0000000000048947 */ /* 0x000fea0003800000 */
[----:B------:R-:W-:Y:S01]  /*17a70*/  BPT.TRAP 0x1 ;  /* 0x000000040000795c */ /* 0x000fe20000300000 */
.L_x_767:
[----:B------:R-:W-:Y:S05]  /*17a80*/  BSYNC B1 ;  /* 0x0000000000017941 */ /* 0x000fea0003800000 */
.L_x_766:
        /* <DEDUP_REMOVED lines=12> */
.L_x_768:
[----:B------:R-:W-:-:S13]  /*17b50*/  @P0 ELECT P1, URZ, PT ;  /* 0x00000000003f082f */ /* 0x000fda0003820000 */
[----:B------:R-:W-:Y:S01]  /*17b60*/  @P1 R2UR UR13, R17 ;  /* 0x00000000110d12ca */ /* 0x000fe200000e0000 */
[----:B------:R-:W-:Y:S01]  /*17b70*/  UMOV UR12, UR36 ;  /* 0x00000024000c7c82 */ /* 0x000fe20008000000 */
[----:B------:R-:W-:-:S11]  /*17b80*/  @P1 PLOP3.LUT P0, PT, P1, PT, PT, 0x8, 0x0 ;  /* 0x000000000000181c */ /* 0x000fd60000f0e170 */
[----:B------:R1:W-:Y:S01]  /*17b90*/  UTMALDG.4D [UR8], [UR4], desc[UR6] ;  /* 0x00000608040075b4 */ /* 0x0003e20008019000 */
[----:B------:R-:W-:Y:S01]  /*17ba0*/  PLOP3.LUT P1, PT, PT, PT, PT, 0x8, 0x0 ;  /* 0x000000000000781c */ /* 0x000fe20003f2e170 */
[----:B-1----:R-:W-:-:S12]  /*17bb0*/  @P0 BRA.U.ANY `(.L_x_768) ;  /* 0xfffffffd00e40947 */ /* 0x002fd8000393ffff */
.L_x_759:
[----:B------:R-:W-:Y:S05]  /*17bc0*/  BSYNC B0 ;  /* 0x0000000000007941 */ /* 0x000fea0003800000 */
.L_x_758:
[----:B------:R-:W-:-:S13]  /*17bd0*/  ISETP.NE.AND P0, PT, R20, 0x3, PT ;  /* 0x000000031400780c */ /* 0x000fda0003f05270 */
[----:B------:R-:W-:Y:S05]  /*17be0*/  @!P0 BRA `(.L_x_769) ;  /* 0x0000000000048947 */ /* 0x000fea0003800000 */
[----:B------:R-:W-:Y:S01]  /*17bf0*/  BPT.TRAP 0x1 ;  /* 0x000000040000795c */ /* 0x000fe20000300000 */
.L_x_769:
[----:B------:R-:W-:Y:S02]  /*17c00*/  LOP3.LUT R2, R6, 0x1, RZ, 0x3c, !PT ;  /* 0x0000000106027812 */ /* 0x000fe400078e3cff */
[----:B0-----:R-:W-:Y:S02]  /*17c10*/  LEA R3, R7, UR38, 0x3 ;  /* 0x0000002607037c11 */ /* 0x001fe4000f8e18ff */
[----:B------:R-:W-:Y:S02]  /*17c20*/  SHF.L.U32 R2, R2, 0x1f, RZ ;  /* 0x0000001f02027819 */ /* 0x000fe400000006ff */
[----:B------:R-:W-:Y:S02]  /*17c30*/  ISETP.NE.AND P1, PT, R21, 0x3, PT ;  /* 0x000000031500780c */ /* 0x000fe40003f25270 */
[----:B------:R-:W0:Y:S02]  /*17c40*/  SYNCS.PHASECHK.TRANS64.TRYWAIT P0, [R3+URZ+0x12470], R2 ;  /* 0x01247002030075a7 */ /* 0x000e24000800017f */
[----:B0-----:R-:W-:Y:S09]  /*17c50*/  @!P0 BRA `(.L_x_770) ;  /* 0x0000001800588947 */ /* 0x001ff20003800000 */
.L_x_817:
[----:B------:R-:W-:Y:S05]  /*17c60*/  @!P1 BRA `(.L_x_771) ;  /* 0x0000000000049947 */ /* 0x000fea0003800000 */
[----:B------:R-:W-:Y:S01]  /*17c70*/  BPT.TRAP 0x1 ;  /* 0x000000040000795c */ /* 0x000fe20000300000 */
.L_x_771:
[----:B0-----:R-:W-:Y:S01]  /*17c80*/  SHF.L.U32 R2, R6, 0x1f, RZ ;  /* 0x0000001f06027819 */ /* 0x001fe200000006ff */
[----:B------:R-:W-:-:S03]  /*17c90*/  IMAD R10, R7, 0x2800, RZ ;  /* 0x00002800070a7824 */ /* 0x000fc600078e02ff */
[----:B------:R-:W0:Y:S02]  /*17ca0*/  SYNCS.PHASECHK.TRANS64.TRYWAIT P0, [R3+URZ+0x12460], R2 ;  /* 0x01246002030075a7 */ /* 0x000e24000800017f */
[----:B0-----:R-:W-:Y:S05]  /*17cb0*/  @!P0 BRA `(.L_x_772) ;  /* 0x0000001800548947 */ /* 0x001fea0003800000 */
.L_x_818:
[C---:B0-----:R-:W-:Y:S01]  /*17cc0*/  LOP3.LUT R2, R10.reuse, R23, RZ, 0xfc, !PT ;  /* 0x000000170a027212 */ /* 0x041fe200078efcff */
[----:B------:R-:W-:Y:S05]  /*17cd0*/  WARPSYNC.ALL ;  /* 0x0000000000007948 */ /* 0x000fea0003800000 */
[----:B------:R-:W0:Y:S01]  /*17ce0*/  LDSM.16.MT88.4 R4, [R2+UR38+0x5200] ;  /* 0x005200260204783b */ /* 0x000e220008004200 */
        /* <DEDUP_REMOVED lines=39> */
.L_x_773:
[----:B------:R-:W2:Y:S01]  /*17f60*/  S2R R2, SR_TID.X ;  /* 0x0000000000027919 */ /* 0x000ea20000002100 */
[----:B-1----:R1:W-:Y:S01]  /*17f70*/  SYNCS.ARRIVE.TRANS64.A1T0 RZ, [R3+URZ+0x12450], RZ ;  /* 0x012450ff03ff79a7 */ /* 0x0023e2000810003f */
[----:B------:R-:W-:Y:S02]  /*17f80*/  IMAD.MOV.U32 R7, RZ, RZ, R12 ;  /* 0x000000ffff077224 */ /* 0x000fe400078e000c */
[----:B------:R-:W-:Y:S01]  /*17f90*/  IMAD.MOV.U32 R6, RZ, RZ, R13 ;  /* 0x000000ffff067224 */ /* 0x000fe200078e000d */
[----:B--2---:R-:W-:Y:S01]  /*17fa0*/  LOP3.LUT R2, R2, 0x7f, RZ, 0xc0, !PT ;  /* 0x0000007f02027812 */ /* 0x004fe200078ec0ff */
[----:B------:R-:W-:Y:S03]  /*17fb0*/  BAR.SYNC.DEFER_BLOCKING 0x2, 0x80 ;  /* 0x0082000000007b1d */ /* 0x000fe60000010000 */
[----:B------:R-:W-:-:S13]  /*17fc0*/  ISETP.NE.AND P0, PT, R2, RZ, PT ;  /* 0x000000ff0200720c */ /* 0x000fda0003f05270 */
[----:B------:R-:W-:-:S05]  /*17fd0*/  @!P0 VIADD R2, R3, 0x12480 ;  /* 0x0001248003028836 */ /* 0x000fca0000000000 */
[----:B------:R-:W-:-:S04]  /*17fe0*/  @!P0 PRMT R2, RZ, 0x654, R2 ;  /* 0x00000654ff028816 */ /* 0x000fc80000000002 */
[----:B------:R1:W-:Y:S01]  /*17ff0*/  @!P0 SYNCS.ARRIVE.TRANS64.RED.A1T0 RZ, [R2+URZ], RZ ;  /* 0x000000ff02ff89a7 */ /* 0x0003e2000810043f */
[C---:B------:R-:W-:Y:S01]  /*18000*/  ISETP.GT.AND P0, PT, R0.reuse, UR41, PT ;  /* 0x0000002900007c0c */ /* 0x040fe2000bf04270 */
[----:B------:R-:W-:-:S12]  /*18010*/  VIADD R0, R0, 0xffffffff ;  /* 0xffffffff00007836 */ /* 0x000fd80000000000 */
[----:B-1----:R-:W-:Y:S05]  /*18020*/  @P0 BRA `(.L_x_774) ;  /* 0xfffffff4005c0947 */ /* 0x002fea000383ffff */
[----:B------:R-:W-:Y:S05]  /*18030*/  BRA `(.L_x_775) ;  /* 0x0000000000087947 */ /* 0x000fea0003800000 */
.L_x_757:
[----:B------:R-:W-:Y:S02]  /*18040*/  IMAD.MOV.U32 R12, RZ, RZ, RZ ;  /* 0x000000ffff0c7224 */ /* 0x000fe400078e00ff */
[----:B------:R-:W-:-:S07]  /*18050*/  IMAD.MOV.U32 R13, RZ, RZ, 0x1 ;  /* 0x00000001ff0d7424 */ /* 0x000fce00078e00ff */
.L_x_775:
[----:B------:R-:W-:-:S04]  /*18060*/  ULOP3.LUT UR4, UR40, 0x1, URZ, 0xfc, !UPT ;  /* 0x0000000128047892 */ /* 0x000fc8000f8efc3f */
[----:B------:R-:W-:-:S06]  /*18070*/  UISETP.NE.AND UP0, UPT, UR4, 0x3, UPT ;  /* 0x000000030400788c */ /* 0x000fcc000bf05270 */
[----:B------:R-:W-:-:S13]  /*18080*/  PLOP3.LUT P0, PT, PT, PT, UP0, 0x80, 0x0 ;  /* 0x000000000000781c */ /* 0x000fda0003f0f008 */
[----:B------:R-:W-:Y:S05]  /*18090*/  @!P0 BRA `(.L_x_776) ;  /* 0x0000000000048947 */ /* 0x000fea0003800000 */
[----:B------:R-:W-:Y:S01]  /*180a0*/  BPT.TRAP 0x1 ;  /* 0x000000040000795c */ /* 0x000fe20000300000 */
.L_x_776:
[----:B0-----:R-:W-:Y:S01]  /*180b0*/  LOP3.LUT R3, R13, 0x1, RZ, 0x3c, !PT ;  /* 0x000000010d037812 */ /* 0x001fe200078e3cff */
[----:B------:R-:W-:Y:S01]  /*180c0*/  BSSY B0, `(.L_x_777) ;  /* 0x0000005000007945 */ /* 0x000fe20003800000 */
[----:B------:R-:W-:Y:S02]  /*180d0*/  LEA R0, R12, UR38, 0x3 ;  /* 0x000000260c007c11 */ /* 0x000fe4000f8e18ff */
[----:B------:R-:W-:-:S04]  /*180e0*/  SHF.L.U32 R3, R3, 0x1f, RZ ;  /* 0x0000001f03037819 */ /* 0x000fc800000006ff */
[----:B------:R-:W0:Y:S02]  /*180f0*/  SYNCS.PHASECHK.TRANS64.TRYWAIT P0, [R0+URZ+0x12470], R3 ;  /* 0x01247003000075a7 */ /* 0x000e24000800017f */
[----:B0-----:R-:W-:Y:S05]  /*18100*/  @!P0 BRA `(.L_x_778) ;  /* 0x0000001400548947 */ /* 0x001fea0003800000 */
.L_x_819:
[----:B------:R-:W-:Y:S05]  /*18110*/  BSYNC B0 ;  /* 0x0000000000007941 */ /* 0x000fea0003800000 */
.L_x_777:
[----:B------:R-:W-:-:S06]  /*18120*/  ULOP3.LUT UR4, UR40, 0x2, URZ, 0xfc, !UPT ;  /* 0x0000000228047892 */ /* 0x000fcc000f8efc3f */
[----:B------:R-:W-:-:S05]  /*18130*/  IMAD.U32 R2, RZ, RZ, UR4 ;  /* 0x00000004ff027e24 */ /* 0x000fca000f8e00ff */
[----:B------:R-:W-:-:S13]  /*18140*/  ISETP.NE.AND P1, PT, R2, 0x3, PT ;  /* 0x000000030200780c */ /* 0x000fda0003f25270 */
[----:B------:R-:W-:Y:S05]  /*18150*/  @!P1 BRA `(.L_x_779) ;  /* 0x0000000000049947 */ /* 0x000fea0003800000 */
[----:B------:R-:W-:Y:S01]  /*18160*/  BPT.TRAP 0x1 ;  /* 0x000000040000795c */ /* 0x000fe20000300000 */
.L_x_779:
[----:B0-----:R-:W-:Y:S01]  /*18170*/  SHF.L.U32 R3, R13, 0x1f, RZ ;  /* 0x0000001f0d037819 */ /* 0x001fe200000006ff */
[----:B------:R-:W-:-:S03]  /*18180*/  IMAD R2, R12, 0x2800, RZ ;  /* 0x000028000c027824 */ /* 0x000fc600078e02ff */
[----:B------:R-:W0:Y:S02]  /*18190*/  SYNCS.PHASECHK.TRANS64.TRYWAIT P0, [R0+URZ+0x12460], R3 ;  /* 0x01246003000075a7 */ /* 0x000e24000800017f */
[----:B------:R-:W-:Y:S01]  /*181a0*/  LOP3.LUT R23, R2, R23, RZ, 0xfc, !PT ;  /* 0x0000001702177212 */ /* 0x000fe200078efcff */
[----:B0-----:R-:W-:Y:S06]  /*181b0*/  @!P0 BRA `(.L_x_780) ;  /* 0x00000014003c8947 */ /* 0x001fec0003800000 */
.L_x_820:
[----:B------:R-:W-:Y:S05]  /*181c0*/  WARPSYNC.ALL ;  /* 0x0000000000007948 */ /* 0x000fea0003800000 */
[----:B------:R-:W1:Y:S01]  /*181d0*/  LDSM.16.MT88.4 R4, [R23+UR38+0x5200] ;  /* 0x005200261704783b */ /* 0x000e620008004200 */
[----:B------:R-:W-:-:S05]  /*181e0*/  LOP3.LUT R2, R2, R22, RZ, 0xfc, !PT ;  /* 0x0000001602027212 */ /* 0x000fca00078efcff */
[----:B------:R-:W-:Y:S01]  /*181f0*/  VIADD R2, R2, UR38 ;  /* 0x0000002602027c36 */ /* 0x000fe20008000000 */
[C-C-:B-1----:R-:W-:Y:S02]  /*18200*/  PRMT R8, R4.reuse, 0x6420, R5.reuse ;  /* 0x0000642004087816 */ /* 0x142fe40000000005 */
[----:B------:R-:W-:Y:S02]  /*18210*/  PRMT R9, R4, 0x7531, R5 ;  /* 0x0000753104097816 */ /* 0x000fe40000000005 */
[C-C-:B------:R-:W-:Y:S02]  /*18220*/  PRMT R10, R6.reuse, 0x6420, R7.reuse ;  /* 0x00006420060a7816 */ /* 0x140fe40000000007 */
[----:B------:R-:W-:-:S05]  /*18230*/  PRMT R11, R6, 0x7531, R7 ;  /* 0x00007531060b7816 */ /* 0x000fca0000000007 */
[----:B------:R-:W-:Y:S04]  /*18240*/  STSM.16.M88.4 [R2+0x200], R8 ;  /* 0x0002000802007844 */ /* 0x000fe80000000200 */
[----:B------:R-:W1:Y:S02]  /*18250*/  LDSM.16.MT88.4 R4, [R23+UR38+0x5a00] ;  /* 0x005a00261704783b */ /* 0x000e640008004200 */
[C-C-:B-1----:R-:W-:Y:S02]  /*18260*/  PRMT R8, R4.reuse, 0x6420, R5.reuse ;  /* 0x0000642004087816 */ /* 0x142fe40000000005 */
[----:B------:R-:W-:Y:S02]  /*18270*/  PRMT R9, R4, 0x7531, R5 ;  /* 0x0000753104097816 */ /* 0x000fe40000000005 */
[----:B------:R-:W-:-:S02]  /*18280*/  PRMT R10, R6, 0x6420, R7 ;  /* 0x00006420060a7816 */ /* 0x000fc40000000007 */
        /* <DEDUP_REMOVED lines=25> */
[----:B--2---:R-:W2:Y:S01]  /*18420*/  FENCE.VIEW.ASYNC.S ;  /* 0x00000000000073c6 */ /* 0x004ea20000000000 */
[----:B------:R-:W-:Y:S05]  /*18430*/  @!P1 BRA `(.L_x_781) ;  /* 0x0000000000049947 */ /* 0x000fea0003800000 */
[----:B------:R-:W-:Y:S01]  /*18440*/  BPT.TRAP 0x1 ;  /* 0x000000040000795c */ /* 0x000fe20000300000 */
.L_x_781:
[----:B-1----:R-:W1:Y:S01]  /*18450*/  S2R R2, SR_TID.X ;  /* 0x0000000000027919 */ /* 0x002e620000002100 */
[----:B--2---:R0:W-:Y:S01]  /*18460*/  SYNCS.ARRIVE.TRANS64.A1T0 RZ, [R0+URZ+0x12450], RZ ;  /* 0x012450ff00ff79a7 */ /* 0x0041e2000810003f */
[----:B-1----:R-:W-:Y:S01]  /*18470*/  LOP3.LUT R2, R2, 0x7f, RZ, 0xc0, !PT ;  /* 0x0000007f02027812 */ /* 0x002fe200078ec0ff */
[----:B------:R-:W-:Y:S03]  /*18480*/  BAR.SYNC.DEFER_BLOCKING 0x2, 0x80 ;  /* 0x0082000000007b1d */ /* 0x000fe60000010000 */
[----:B------:R-:W-:-:S13]  /*18490*/  ISETP.NE.AND P0, PT, R2, RZ, PT ;  /* 0x000000ff0200720c */ /* 0x000fda0003f05270 */
[----:B------:R-:W-:Y:S02]  /*184a0*/  @!P0 VIADD R2, R0, 0x12480 ;  /* 0x0001248000028836 */ /* 0x000fe40000000000 */
[----:B0-----:R-:W-:-:S03]  /*184b0*/  VIADD R0, R12, 0x1 ;  /* 0x000000010c007836 */ /* 0x001fc60000000000 */
[----:B------:R-:W-:-:S04]  /*184c0*/  @!P0 PRMT R2, RZ, 0x654, R2 ;  /* 0x00000654ff028816 */ /* 0x000fc80000000002 */
[----:B------:R0:W-:Y:S01]  /*184d0*/  @!P0 SYNCS.ARRIVE.TRANS64.RED.A1T0 RZ, [R2+URZ], RZ ;  /* 0x000000ff02ff89a7 */ /* 0x0001e2000810043f */
[----:B------:R-:W-:-:S04]  /*184e0*/  ISETP.NE.AND P0, PT, R0, 0x2, PT ;  /* 0x000000020000780c */ /* 0x000fc80003f05270 */
[----:B------:R-:W-:Y:S02]  /*184f0*/  SEL R4, RZ, 0x1, P0 ;  /* 0x00000001ff047807 */ /* 0x000fe40000000000 */
[----:B------:R-:W-:Y:S01]  /*18500*/  SEL R0, R0, RZ, P0 ;  /* 0x000000ff00007207 */ /* 0x000fe20000000000 */
[----:B0-----:R-:W-:Y:S01]  /*18510*/  IMAD.MOV.U32 R2, RZ, RZ, RZ ;  /* 0x000000ffff027224 */ /* 0x001fe200078e00ff */
[----:B------:R-:W-:-:S07]  /*18520*/  LOP3.LUT R13, R13, R4, RZ, 0x3c, !PT ;  /* 0x000000040d0d7212 */ /* 0x000fce00078e3cff */
.L_x_734:
[----:B------:R-:W0:Y:S01]  /*18530*/  S2R R4, SR_CgaCtaId ;  /* 0x0000000000047919 */ /* 0x000e220000008800 */
[----:B------:R-:W-:Y:S02]  /*18540*/  MOV R3, 0x400 ;  /* 0x0000040000037802 */ /* 0x000fe40000000f00 */
[----:B------:R-:W-:Y:S02]  /*18550*/  SHF.L.U32 R2, R2, 0x1f, RZ ;  /* 0x0000001f02027819 */ /* 0x000fe400000006ff */
[----:B0-----:R-:W-:-:S04]  /*18560*/  LEA R9, R4, R3, 0x18 ;  /* 0x0000000304097211 */ /* 0x001fc800078ec0ff */
[----:B------:R-:W0:Y:S02]  /*18570*/  SYNCS.PHASECHK.TRANS64.TRYWAIT P0, [R9+URZ+0x12420], R2 ;  /* 0x01242002090075a7 */ /* 0x000e24000800017f */
[----:B0-----:R-:W-:Y:S05]  /*18580*/  @!P0 BRA `(.L_x_782) ;  /* 0x00000010005c8947 */ /* 0x001fea0003800000 */
.L_x_821:
[----:B------:R-:W1:Y:S02]  /*18590*/  S2R R3, SR_TID.X ;  /* 0x0000000000037919 */ /* 0x000e640000002100 */
[----:B-1----:R-:W-:-:S04]  /*185a0*/  SHF.R.U32.HI R3, RZ, 0x5, R3 ;  /* 0x00000005ff037819 */ /* 0x002fc80000011603 */
[----:B------:R-:W-:-:S05]  /*185b0*/  LOP3.LUT R3, R3, 0x3, RZ, 0xc0, !PT ;  /* 0x0000000303037812 */ /* 0x000fca00078ec0ff */
[----:B0-----:R-:W0:Y:S02]  /*185c0*/  SHFL.IDX PT, R2, R3, RZ, 0x1f ;  /* 0x00001fff03027589 */ /* 0x001e2400000e0000 */
[----:B0-----:R-:W-:-:S13]  /*185d0*/  ISETP.NE.AND P0, PT, R2, RZ, PT ;  /* 0x000000ff0200720c */ /* 0x001fda0003f05270 */
[----:B------:R-:W-:Y:S05]  /*185e0*/  @P0 BRA `(.L_x_646) ;  /* 0x00000000009c0947 */ /* 0x000fea0003800000 */
[----:B------:R-:W-:-:S13]  /*185f0*/  ELECT P0, URZ, PT ;  /* 0x00000000003f782f */ /* 0x000fda0003800000 */
[----:B------:R-:W-:Y:S05]  /*18600*/  @!P0 BRA `(.L_x_646) ;  /* 0x0000000000948947 */ /* 0x000fea0003800000 */
[----:B------:R-:W-:-:S06]  /*18610*/  ULOP3.LUT UR4, UR40, 0x2, URZ, 0xfc, !UPT ;  /* 0x0000000228047892 */ /* 0x000fcc000f8efc3f */
[----:B------:R-:W-:-:S05]  /*18620*/  IMAD.U32 R2, RZ, RZ, UR4 ;  /* 0x00000004ff027e24 */ /* 0x000fca000f8e00ff */
[----:B------:R-:W-:-:S13]  /*18630*/  ISETP.NE.AND P0, PT, R2, 0x3, PT ;  /* 0x000000030200780c */ /* 0x000fda0003f05270 */
[----:B------:R-:W-:Y:S05]  /*18640*/  @!P0 BRA `(.L_x_783) ;  /* 0x0000000000048947 */ /* 0x000fea0003800000 */
[----:B------:R-:W-:Y:S01]  /*18650*/  BPT.TRAP 0x1 ;  /* 0x000000040000795c */ /* 0x000fe20000300000 */
.L_x_783:
        /* <DEDUP_REMOVED lines=12> */
.L_x_822:
[----:B------:R-:W1:Y:S02]  /*18720*/  SYNCS.PHASECHK.TRANS64.TRYWAIT P1, [R7+URZ], R2 ;  /* 0x00000002070075a7 */ /* 0x000e64000802017f */
[----:B-1----:R-:W-:Y:S05]  /*18730*/  @!P1 BRA `(.L_x_785) ;  /* 0x0000001000189947 */ /* 0x002fea0003800000 */
.L_x_823:
[----:B------:R-:W-:Y:S05]  /*18740*/  @!P0 BRA `(.L_x_786) ;  /* 0x0000000000048947 */ /* 0x000fea0003800000 */
[----:B------:R-:W-:Y:S01]  /*18750*/  BPT.TRAP 0x1 ;  /* 0x000000040000795c */ /* 0x000fe20000300000 */
.L_x_786:
[----:B------:R-:W-:-:S04]  /*18760*/  IMAD R0, R0, 0x8, R9 ;  /* 0x0000000800007824 */ /* 0x000fc800078e0209 */
[----:B------:R-:W2:Y:S02]  /*18770*/  SYNCS.PHASECHK.TRANS64.TRYWAIT P1, [R0+URZ+0x12460], R3 ;  /* 0x01246003000075a7 */ /* 0x000ea4000802017f */
[----:B--2---:R-:W-:Y:S05]  /*18780*/  @!P1 BRA `(.L_x_787) ;  /* 0x0000001000189947 */ /* 0x004fea0003800000 */
.L_x_824:
[----:B------:R-:W-:Y:S05]  /*18790*/  @!P0 BRA `(.L_x_788) ;  /* 0x0000000000048947 */ /* 0x000fea0003800000 */
[----:B------:R-:W-:Y:S01]  /*187a0*/  BPT.TRAP 0x1 ;  /* 0x000000040000795c */ /* 0x000fe20000300000 */
.L_x_788:
[----:B------:R-:W-:-:S04]  /*187b0*/  IMAD R5, R5, 0x8, R9 ;  /* 0x0000000805057824 */ /* 0x000fc800078e0209 */
[----:B------:R-:W3:Y:S02]  /*187c0*/  SYNCS.PHASECHK.TRANS64.TRYWAIT P1, [R5+URZ+0x12460], R2 ;  /* 0x01246002050075a7 */ /* 0x000ee4000802017f */
[----:B---3--:R-:W-:Y:S05]  /*187d0*/  @!P1 BRA `(.L_x_789) ;  /* 0x0000001000189947 */ /* 0x008fea0003800000 */
.L_x_825:
[----:B------:R-:W-:Y:S05]  /*187e0*/  @!P0 BRA `(.L_x_790) ;  /* 0x0000000000048947 */ /* 0x000fea0003800000 */
[----:B------:R-:W-:Y:S01]  /*187f0*/  BPT.TRAP 0x1 ;  /* 0x000000040000795c */ /* 0x000fe20000300000 */
.L_x_790:
[----:B------:R-:W4:Y:S02]  /*18800*/  SYNCS.PHASECHK.TRANS64.TRYWAIT P0, [R0+URZ+0x12480], R3 ;  /* 0x01248003000075a7 */ /* 0x000f24000800017f */
[----:B----4-:R-:W-:Y:S05]  /*18810*/  @!P0 BRA `(.L_x_791) ;  /* 0x00000010001c8947 */ /* 0x010fea0003800000 */
.L_x_792:
[----:B------:R0:W0:Y:S02]  /*18820*/  SYNCS.PHASECHK.TRANS64.TRYWAIT P0, [R5+URZ+0x12480], R2 ;  /* 0x01248002050075a7 */ /* 0x000024000800017f */
[----:B0-----:R-:W-:Y:S05]  /*18830*/  @!P0 NANOSLEEP.SYNCS 0x989680 ;  /* 0x009896800000895d */ /* 0x001fea0003900000 */
[----:B------:R-:W0:Y:S02]  /*18840*/  @!P0 SYNCS.PHASECHK.TRANS64 P0, [R5+URZ+0x12480], R2 ;  /* 0x01248002050085a7 */ /* 0x000e24000800007f */
[----:B0-----:R-:W-:Y:S05]  /*18850*/  @!P0 BRA `(.L_x_792) ;  /* 0xfffffffc00f08947 */ /* 0x001fea000383ffff */
.L_x_646:
[----:B------:R-:W-:Y:S05]  /*18860*/  BSYNC B6 ;  /* 0x0000000000067941 */ /* 0x000fea0003800000 */
.L_x_643:
[----:B------:R-:W-:Y:S05]  /*18870*/  EXIT ;  /* 0x000000000000794d */ /* 0x000fea0003800000 */
.L_x_656:
[----:B0-----:R-:W-:-:S04]  /*18880*/  IMAD.U32 R3, RZ, RZ, UR46 ;  /* 0x0000002eff037e24 */ /* 0x001fc8000f8e00ff */
[----:B------:R0:W1:Y:S03]  /*18890*/  SYNCS.PHASECHK.TRANS64.TRYWAIT P0, [R3+URZ+0x12400], R6 ;  /* 0x01240006030075a7 */ /* 0x000066000800017f */
[----:B-1----:R-:W-:Y:S05]  /*188a0*/  @!P0 NANOSLEEP.SYNCS 0x989680 ;  /* 0x009896800000895d */ /* 0x002fea0003900000 */
[----:B------:R-:W1:Y:S02]  /*188b0*/  @!P0 SYNCS.PHASECHK.TRANS64 P0, [R3+URZ+0x12400], R6 ;  /* 0x01240006030085a7 */ /* 0x000e64000800007f */
[----:B-1----:R-:W-:Y:S05]  /*188c0*/  @!P0 BRA `(.L_x_656) ;  /* 0xfffffffc00ec8947 */ /* 0x002fea000383ffff */
[----:B------:R-:W-:Y:S05]  /*188d0*/  BRA `(.L_x_793) ;  /* 0xfffffe9000287947 */ /* 0x000fea000383ffff */
.L_x_660:
[----:B0-----:R-:W-:-:S04]  /*188e0*/  IMAD.U32 R3, RZ, RZ, UR46 ;  /* 0x0000002eff037e24 */ /* 0x001fc8000f8e00ff */
[----:B------:R0:W2:Y:S03]  /*188f0*/  SYNCS.PHASECHK.TRANS64.TRYWAIT P1, [R3+URZ+0x12430], R6 ;  /* 0x01243006030075a7 */ /* 0x0000a6000802017f */
[----:B--2---:R-:W-:Y:S05]  /*18900*/  @!P1 NANOSLEEP.SYNCS 0x989680 ;  /* 0x009896800000995d */ /* 0x004fea0003900000 */
[----:B------:R-:W2:Y:S02]  /*18910*/  @!P1 SYNCS.PHASECHK.TRANS64 P1, [R3+URZ+0x12430], R6 ;  /* 0x01243006030095a7 */ /* 0x000ea4000802007f */
[----:B--2---:R-:W-:Y:S05]  /*18920*/  @!P1 BRA `(.L_x_660) ;  /* 0xfffffffc00ec9947 */ /* 0x004fea000383ffff */
[----:B------:R-:W-:Y:S05]  /*18930*/  BRA `(.L_x_659) ;  /* 0xfffffe9000507947 */ /* 0x000fea000383ffff */
.L_x_676:
[----:B--2---:R-:W-:-:S04]  /*18940*/  IMAD.U32 R9, RZ, RZ, UR22 ;  /* 0x00000016ff097e24 */ /* 0x004fc8000f8e00ff */
[----:B------:R2:W3:Y:S03]  /*18950*/  SYNCS.PHASECHK.TRANS64.TRYWAIT P1, [R9+URZ+0x12430], R8 ;  /* 0x01243008090075a7 */ /* 0x0004e6000802017f */
[----:B---3--:R-:W-:Y:S05]  /*18960*/  @!P1 NANOSLEEP.SYNCS 0x989680 ;  /* 0x009896800000995d */ /* 0x008fea0003900000 */
[----:B------:R-:W3:Y:S02]  /*18970*/  @!P1 SYNCS.PHASECHK.TRANS64 P1, [R9+URZ+0x12430], R8 ;  /* 0x01243008090095a7 */ /* 0x000ee4000802007f */
[----:B---3--:R-:W-:Y:S05]  /*18980*/  @!P1 BRA `(.L_x_676) ;  /* 0xfffffffc00ec9947 */ /* 0x008fea000383ffff */
[----:B------:R-:W-:Y:S05]  /*18990*/  BRA `(.L_x_675) ;  /* 0xfffffedc00087947 */ /* 0x000fea000383ffff */
.L_x_680:
[----:B--2---:R-:W-:-:S04]  /*189a0*/  IMAD.U32 R107, RZ, RZ, UR13 ;  /* 0x0000000dff6b7e24 */ /* 0x004fc8000f8e00ff */
[----:B------:R2:W3:Y:S03]  /*189b0*/  SYNCS.PHASECHK.TRANS64.TRYWAIT P1, [R107+URZ+0x12450], R8 ;  /* 0x012450086b0075a7 */ /* 0x0004e6000802017f */
[----:B---3--:R-:W-:Y:S05]  /*189c0*/  @!P1 NANOSLEEP.SYNCS 0x989680 ;  /* 0x009896800000995d */ /* 0x008fea0003900000 */
[----:B------:R-:W3:Y:S02]  /*189d0*/  @!P1 SYNCS.PHASECHK.TRANS64 P1, [R107+URZ+0x12450], R8 ;  /* 0x012450086b0095a7 */ /* 0x000ee4000802007f */
[----:B---3--:R-:W-:Y:S05]  /*189e0*/  @!P1 BRA `(.L_x_680) ;  /* 0xfffffffc00ec9947 */ /* 0x008fea000383ffff */
[----:B------:R-:W-:Y:S05]  /*189f0*/  BRA `(.L_x_679) ;  /* 0xfffffee000b07947 */ /* 0x000fea000383ffff */
.L_x_698:
[----:B--2---:R-:W-:-:S04]  /*18a00*/  IMAD.U32 R5, RZ, RZ, UR22 ;  /* 0x00000016ff057e24 */ /* 0x004fc8000f8e00ff */
[----:B------:R2:W3:Y:S03]  /*18a10*/  SYNCS.PHASECHK.TRANS64.TRYWAIT P1, [R5+URZ+0x12430], R4 ;  /* 0x01243004050075a7 */ /* 0x0004e6000802017f */
[----:B---3--:R-:W-:Y:S05]  /*18a20*/  @!P1 NANOSLEEP.SYNCS 0x989680 ;  /* 0x009896800000995d */ /* 0x008fea0003900000 */
[----:B------:R-:W3:Y:S02]  /*18a30*/  @!P1 SYNCS.PHASECHK.TRANS64 P1, [R5+URZ+0x12430], R4 ;  /* 0x01243004050095a7 */ /* 0x000ee4000802007f */
[----:B---3--:R-:W-:Y:S05]  /*18a40*/  @!P1 BRA `(.L_x_698) ;  /* 0xfffffffc00ec9947 */ /* 0x008fea000383ffff */
[----:B------:R-:W-:Y:S05]  /*18a50*/  BRA `(.L_x_697) ;  /* 0xffffff2800707947 */ /* 0x000fea000383ffff */
.L_x_702:
[----:B--2---:R-:W-:-:S04]  /*18a60*/  IMAD.U32 R5, RZ, RZ, UR13 ;  /* 0x0000000dff057e24 */ /* 0x004fc8000f8e00ff */
[----:B------:R2:W3:Y:S03]  /*18a70*/  SYNCS.PHASECHK.TRANS64.TRYWAIT P1, [R5+URZ+0x12450], R4 ;  /* 0x01245004050075a7 */ /* 0x0004e6000802017f */
[----:B---3--:R-:W-:Y:S05]  /*18a80*/  @!P1 NANOSLEEP.SYNCS 0x989680 ;  /* 0x009896800000995d */ /* 0x008fea0003900000 */
[----:B------:R-:W3:Y:S02]  /*18a90*/  @!P1 SYNCS.PHASECHK.TRANS64 P1, [R5+URZ+0x12450], R4 ;  /* 0x01245004050095a7 */ /* 0x000ee4000802007f */
[----:B---3--:R-:W-:Y:S05]  /*18aa0*/  @!P1 BRA `(.L_x_702) ;  /* 0xfffffffc00ec9947 */ /* 0x008fea000383ffff */
[----:B------:R-:W-:Y:S05]  /*18ab0*/  BRA `(.L_x_701) ;  /* 0xffffff3c00347947 */ /* 0x000fea000383ffff */
.L_x_709:
[----:B--2---:R-:W-:-:S04]  /*18ac0*/  IMAD.U32 R9, RZ, RZ, UR26 ;  /* 0x0000001aff097e24 */ /* 0x004fc8000f8e00ff */
[----:B------:R2:W3:Y:S03]  /*18ad0*/  SYNCS.PHASECHK.TRANS64.TRYWAIT P1, [R9+URZ+0x12430], R8 ;  /* 0x01243008090075a7 */ /* 0x0004e6000802017f */
[----:B---3--:R-:W-:Y:S05]  /*18ae0*/  @!P1 NANOSLEEP.SYNCS 0x989680 ;  /* 0x009896800000995d */ /* 0x008fea0003900000 */
[----:B------:R-:W3:Y:S02]  /*18af0*/  @!P1 SYNCS.PHASECHK.TRANS64 P1, [R9+URZ+0x12430], R8 ;  /* 0x01243008090095a7 */ /* 0x000ee4000802007f */
[----:B---3--:R-:W-:Y:S05]  /*18b00*/  @!P1 BRA `(.L_x_709) ;  /* 0xfffffffc00ec9947 */ /* 0x008fea000383ffff */
[----:B------:R-:W-:Y:S05]  /*18b10*/  BRA `(.L_x_708) ;  /* 0xffffff5800b87947 */ /* 0x000fea000383ffff */
.L_x_713:
[----:B--2---:R-:W-:-:S04]  /*18b20*/  IMAD.U32 R107, RZ, RZ, UR12 ;  /* 0x0000000cff6b7e24 */ /* 0x004fc8000f8e00ff */
[----:B------:R2:W3:Y:S03]  /*18b30*/  SYNCS.PHASECHK.TRANS64.TRYWAIT P1, [R107+URZ+0x12450], R8 ;  /* 0x012450086b0075a7 */ /* 0x0004e6000802017f */
[----:B---3--:R-:W-:Y:S05]  /*18b40*/  @!P1 NANOSLEEP.SYNCS 0x989680 ;  /* 0x009896800000995d */ /* 0x008fea0003900000 */
[----:B------:R-:W3:Y:S02]  /*18b50*/  @!P1 SYNCS.PHASECHK.TRANS64 P1, [R107+URZ+0x12450], R8 ;  /* 0x012450086b0095a7 */ /* 0x000ee4000802007f */
[----:B---3--:R-:W-:Y:S05]  /*18b60*/  @!P1 BRA `(.L_x_713) ;  /* 0xfffffffc00ec9947 */ /* 0x008fea000383ffff */
[----:B------:R-:W-:Y:S05]  /*18b70*/  BRA `(.L_x_712) ;  /* 0xffffff60005c7947 */ /* 0x000fea000383ffff */
.L_x_727:
[----:B---3--:R-:W-:-:S04]  /*18b80*/  IMAD.U32 R3, RZ, RZ, UR14 ;  /* 0x0000000eff037e24 */ /* 0x008fc8000f8e00ff */
[----:B------:R3:W4:Y:S03]  /*18b90*/  SYNCS.PHASECHK.TRANS64.TRYWAIT P1, [R3+URZ+0x12450], R0 ;  /* 0x01245000030075a7 */ /* 0x000726000802017f */
[----:B----4-:R-:W-:Y:S05]  /*18ba0*/  @!P1 NANOSLEEP.SYNCS 0x989680 ;  /* 0x009896800000995d */ /* 0x010fea0003900000 */
[----:B------:R-:W4:Y:S02]  /*18bb0*/  @!P1 SYNCS.PHASECHK.TRANS64 P1, [R3+URZ+0x12450], R0 ;  /* 0x01245000030095a7 */ /* 0x000f24000802007f */
[----:B----4-:R-:W-:Y:S05]  /*18bc0*/  @!P1 BRA `(.L_x_727) ;  /* 0xfffffffc00ec9947 */ /* 0x010fea000383ffff */
[----:B------:R-:W-:Y:S05]  /*18bd0*/  BRA `(.L_x_726) ;  /* 0xffffffa400507947 */ /* 0x000fea000383ffff */
.L_x_746:
[----:B------:R-:W-:Y:S02]  /*18be0*/  IMAD.MOV.U32 R13, RZ, RZ, R21 ;  /* 0x000000ffff0d7224 */ /* 0x000fe400078e0015 */
[----:B------:R-:W-:Y:S02]  /*18bf0*/  IMAD.MOV.U32 R12, RZ, RZ, RZ ;  /* 0x000000ffff0c7224 */ /* 0x000fe400078e00ff */
[----:B------:R-:W-:Y:S02]  /*18c00*/  IMAD.MOV.U32 R11, RZ, RZ, 0x1f ;  /* 0x0000001fff0b7424 */ /* 0x000fe400078e00ff */
[----:B------:R-:W-:-:S07]  /*18c10*/  IMAD.MOV.U32 R15, RZ, RZ, -0x1 ;  /* 0xffffffffff0f7424 */ /* 0x000fce00078e00ff */
[----:B------:R-:W-:Y:S05]  /*18c20*/  WARPSYNC.COLLECTIVE R15, `(.L_x_794) ;  /* 0x000000000f087348 */ /* 0x000fea0003c00000 */
[----:B------:R0:W1:Y:S02]  /*18c30*/  SHFL.IDX P6, R14, R13, R12, R11 ;  /* 0x0000000c0d0e7389 */ /* 0x00006400000c000b */
[----:B01----:R-:W-:Y:S01]  /*18c40*/  ENDCOLLECTIVE ;  /* 0x000000000000791b */ /* 0x003fe20003800000 */
.L_x_794:
[----:B------:R-:W-:Y:S05]  /*18c50*/  BRA `(.L_x_795) ;  /* 0xffffffd8007c7947 */ /* 0x000fea000383ffff */
.L_x_748:
[----:B------:R-:W-:Y:S01]  /*18c60*/  BSSY B0, `(.L_x_796) ;  /* 0x0000006000007945 */ /* 0x000fe20003800000 */
[----:B------:R-:W-:-:S07]  /*18c70*/  IMAD.MOV.U32 R15, RZ, RZ, -0x1 ;  /* 0xffffffffff0f7424 */ /* 0x000fce00078e00ff */
[----:B0-----:R-:W-:Y:S05]  /*18c80*/  WARPSYNC.COLLECTIVE R15, `(.L_x_797) ;  /* 0x000000000f0c7348 */ /* 0x001fea0003c00000 */
[----:B------:R-:W-:Y:S02]  /*18c90*/  ELECT P6, UR62, PT ;  /* 0x00000000003e782f */ /* 0x000fe400038c0000 */
[----:B------:R-:W-:Y:S01]  /*18ca0*/  MOV R14, UR62 ;  /* 0x0000003e000e7c02 */ /* 0x000fe20008000f00 */
[----:B0-----:R-:W-:Y:S10]  /*18cb0*/  ENDCOLLECTIVE ;  /* 0x000000000000791b */ /* 0x001ff40003800000 */
.L_x_797:
[----:B------:R-:W-:Y:S05]  /*18cc0*/  BSYNC B0 ;  /* 0x0000000000007941 */ /* 0x000fea0003800000 */
.L_x_796:
[----:B------:R-:W-:Y:S05]  /*18cd0*/  BRA `(.L_x_798) ;  /* 0xffffffd800807947 */ /* 0x000fea000383ffff */
.L_x_750:
[----:B--2---:R-:W-:-:S04]  /*18ce0*/  IMAD.U32 R3, RZ, RZ, UR38 ;  /* 0x00000026ff037e24 */ /* 0x004fc8000f8e00ff */
[----:B------:R2:W3:Y:S03]  /*18cf0*/  SYNCS.PHASECHK.TRANS64.TRYWAIT P0, [R3+URZ+0x12480], R0 ;  /* 0x01248000030075a7 */ /* 0x0004e6000800017f */
[----:B---3--:R-:W-:Y:S05]  /*18d00*/  @!P0 NANOSLEEP.SYNCS 0x989680 ;  /* 0x009896800000895d */ /* 0x008fea0003900000 */
[----:B------:R-:W3:Y:S02]  /*18d10*/  @!P0 SYNCS.PHASECHK.TRANS64 P0, [R3+URZ+0x12480], R0 ;  /* 0x01248000030085a7 */ /* 0x000ee4000800007f */
[----:B---3--:R-:W-:Y:S05]  /*18d20*/  @!P0 BRA `(.L_x_750) ;  /* 0xfffffffc00ec8947 */ /* 0x008fea000383ffff */
[----:B------:R-:W-:Y:S05]  /*18d30*/  BRA `(.L_x_799) ;  /* 0xffffffd800d07947 */ /* 0x000fea000383ffff */
.L_x_752:
[----:B--2---:R-:W-:-:S04]  /*18d40*/  IMAD.U32 R3, RZ, RZ, UR38 ;  /* 0x00000026ff037e24 */ /* 0x004fc8000f8e00ff */
[----:B------:R2:W3:Y:S03]  /*18d50*/  SYNCS.PHASECHK.TRANS64.TRYWAIT P0, [R3+URZ+0x12440], R0 ;  /* 0x01244000030075a7 */ /* 0x0004e6000800017f */
[----:B---3--:R-:W-:Y:S05]  /*18d60*/  @!P0 NANOSLEEP.SYNCS 0x989680 ;  /* 0x009896800000895d */ /* 0x008fea0003900000 */
[----:B------:R-:W3:Y:S02]  /*18d70*/  @!P0 SYNCS.PHASECHK.TRANS64 P0, [R3+URZ+0x12440], R0 ;  /* 0x01244000030085a7 */ /* 0x000ee4000800007f */
[----:B---3--:R-:W-:Y:S05]  /*18d80*/  @!P0 BRA `(.L_x_752) ;  /* 0xfffffffc00ec8947 */ /* 0x008fea000383ffff */
[----:B------:R-:W-:Y:S05]  /*18d90*/  BRA `(.L_x_800) ;  /* 0xffffffdc000c7947 */ /* 0x000fea000383ffff */
.L_x_755:
[----:B------:R-:W-:Y:S01]  /*18da0*/  IMAD.MOV.U32 R13, RZ, RZ, R5 ;  /* 0x000000ffff0d7224 */ /* 0x000fe200078e0005 */
[----:B------:R-:W-:Y:S01]  /*18db0*/  LEA.HI R9, R20, UR39, RZ, 0x1e ;  /* 0x0000002714097c11 */ /* 0x000fe2000f8ff0ff */
[----:B------:R-:W-:Y:S02]  /*18dc0*/  IMAD.MOV.U32 R12, RZ, RZ, RZ ;  /* 0x000000ffff0c7224 */ /* 0x000fe400078e00ff */
[----:B------:R-:W-:Y:S02]  /*18dd0*/  IMAD.MOV.U32 R11, RZ, RZ, 0x1c1f ;  /* 0x00001c1fff0b7424 */ /* 0x000fe400078e00ff */
[----:B------:R-:W-:-:S07]  /*18de0*/  IMAD.MOV.U32 R15, RZ, RZ, -0x1 ;  /* 0xffffffffff0f7424 */ /* 0x000fce00078e00ff */
[----:B0-----:R-:W-:Y:S05]  /*18df0*/  WARPSYNC.COLLECTIVE R15, `(.L_x_801) ;  /* 0x000000000f087348 */ /* 0x001fea0003c00000 */
[----:B------:R1:W2:Y:S02]  /*18e00*/  SHFL.IDX P6, R14, R13, R12, R11 ;  /* 0x0000000c0d0e7389 */ /* 0x0002a400000c000b */
[----:B012---:R-:W-:Y:S01]  /*18e10*/  ENDCOLLECTIVE ;  /* 0x000000000000791b */ /* 0x007fe20003800000 */
.L_x_801:
[----:B------:R-:W-:Y:S02]  /*18e20*/  IMAD.MOV.U32 R13, RZ, RZ, R4 ;  /* 0x000000ffff0d7224 */ /* 0x000fe400078e0004 */
[----:B------:R-:W-:-:S07]  /*18e30*/  IMAD.MOV.U32 R2, RZ, RZ, R14 ;  /* 0x000000ffff027224 */ /* 0x000fce00078e000e */
[----:B------:R-:W-:Y:S05]  /*18e40*/  WARPSYNC.COLLECTIVE R15, `(.L_x_802) ;  /* 0x000000000f087348 */ /* 0x000fea0003c00000 */
[----:B------:R0:W1:Y:S02]  /*18e50*/  SHFL.IDX P6, R14, R13, R12, R11 ;  /* 0x0000000c0d0e7389 */ /* 0x00006400000c000b */
[----:B01----:R-:W-:Y:S01]  /*18e60*/  ENDCOLLECTIVE ;  /* 0x000000000000791b */ /* 0x003fe20003800000 */
.L_x_802:
[----:B------:R-:W-:Y:S02]  /*18e70*/  ULDC UR4, c[0x0][0x288] ;  /* 0x0000a20000047ab9 */ /* 0x000fe40000000800 */
[----:B------:R-:W-:-:S05]  /*18e80*/  IMAD R8, R8, UR4, RZ ;  /* 0x0000000408087c24 */ /* 0x000fca000f8e02ff */
[C---:B------:R-:W-:Y:S01]  /*18e90*/  ISETP.GE.AND P1, PT, R9.reuse, R8, PT ;  /* 0x000000080900720c */ /* 0x040fe20003f26270 */
[----:B------:R-:W-:Y:S02]  /*18ea0*/  VIADD R11, R9, 0x20 ;  /* 0x00000020090b7836 */ /* 0x000fe40000000000 */
[----:B------:R-:W-:Y:S02]  /*18eb0*/  IMAD.MOV.U32 R13, RZ, RZ, R5 ;  /* 0x000000ffff0d7224 */ /* 0x000fe400078e0005 */
[----:B------:R-:W-:-:S08]  /*18ec0*/  IMAD.MOV.U32 R12, RZ, RZ, 0x1 ;  /* 0x00000001ff0c7424 */ /* 0x000fd000078e00ff */
[----:B------:R-:W-:Y:S01]  /*18ed0*/  @!P1 VIADD R25, R0, UR38 ;  /* 0x0000002600199c36 */ /* 0x000fe20008000000 */
[----:B------:R-:W-:-:S05]  /*18ee0*/  @!P1 IADD3 R14, P2, R10, R14, RZ ;  /* 0x0000000e0a0e9210 */ /* 0x000fca0007f5e0ff */
[----:B------:R-:W-:Y:S02]  /*18ef0*/  @!P1 IMAD.X R3, RZ, RZ, R2, P2 ;  /* 0x000000ffff039224 */ /* 0x000fe400010e0602 */
[----:B------:R-:W-:-:S05]  /*18f00*/  @!P1 IMAD.MOV.U32 R2, RZ, RZ, R14 ;  /* 0x000000ffff029224 */ /* 0x000fca00078e000e */
[----:B------:R-:W-:Y:S01]  /*18f10*/  @!PT LDS RZ, [RZ] ;  /* 0x00000000fffff984 */ /* 0x000fe20000000800 */
[----:B------:R-:W-:Y:S01]  /*18f20*/  @!PT LDS RZ, [RZ] ;  /* 0x00000000fffff984 */ /* 0x000fe20000000800 */
[----:B------:R-:W-:Y:S01]  /*18f30*/  @!PT LDS RZ, [RZ] ;  /* 0x00000000fffff984 */ /* 0x000fe20000000800 */
[----:B------:R0:W-:Y:S01]  /*18f40*/  @!P1 LDGSTS.E.BYPASS.LTC128B.128 [R25+0xa200], desc[UR42][R2.64], !P0 ;  /* 0x0a20000002199fae */ /* 0x0001e2000c101d6a */
[----:B------:R-:W-:Y:S01]  /*18f50*/  ISETP.GE.AND P1, PT, R11, R8, PT ;  /* 0x000000080b00720c */ /* 0x000fe20003f26270 */
[----:B------:R-:W-:-:S12]  /*18f60*/  IMAD.MOV.U32 R11, RZ, RZ, 0x1c1f ;  /* 0x00001c1fff0b7424 */ /* 0x000fd800078e00ff */
[----:B0-----:R-:W-:Y:S05]  /*18f70*/  WARPSYNC.COLLECTIVE R15, `(.L_x_803) ;  /* 0x000000000f087348 */ /* 0x001fea0003c00000 */
[----:B------:R1:W2:Y:S02]  /*18f80*/  SHFL.IDX P6, R14, R13, R12, R11 ;  /* 0x0000000c0d0e7389 */ /* 0x0002a400000c000b */
[----:B012---:R-:W-:Y:S01]  /*18f90*/  ENDCOLLECTIVE ;  /* 0x000000000000791b */ /* 0x007fe20003800000 */
.L_x_803:
[----:B------:R-:W-:Y:S02]  /*18fa0*/  @!P1 VIADD R25, R0, UR38 ;  /* 0x0000002600199c36 */ /* 0x000fe40008000000 */
[----:B------:R-:W-:Y:S02]  /*18fb0*/  IMAD.MOV.U32 R13, RZ, RZ, R4 ;  /* 0x000000ffff0d7224 */ /* 0x000fe400078e0004 */
[----:B------:R-:W-:-:S07]  /*18fc0*/  IMAD.MOV.U32 R21, RZ, RZ, R14 ;  /* 0x000000ffff157224 */ /* 0x000fce00078e000e */
[----:B------:R-:W-:Y:S05]  /*18fd0*/  WARPSYNC.COLLECTIVE R15, `(.L_x_804) ;  /* 0x000000000f087348 */ /* 0x000fea0003c00000 */
[----:B------:R0:W1:Y:S02]  /*18fe0*/  SHFL.IDX P6, R14, R13, R12, R11 ;  /* 0x0000000c0d0e7389 */ /* 0x00006400000c000b */
[----:B01----:R-:W-:Y:S01]  /*18ff0*/  ENDCOLLECTIVE ;  /* 0x000000000000791b */ /* 0x003fe20003800000 */
.L_x_804:
[----:B------:R-:W-:Y:S02]  /*19000*/  IMAD.MOV.U32 R13, RZ, RZ, R5 ;  /* 0x000000ffff0d7224 */ /* 0x000fe400078e0005 */
[----:B------:R-:W-:Y:S01]  /*19010*/  IMAD.MOV.U32 R12, RZ, RZ, 0x2 ;  /* 0x00000002ff0c7424 */ /* 0x000fe200078e00ff */
[----:B------:R-:W-:-:S13]  /*19020*/  @!P1 IADD3 R2, P3, R10, R14, RZ ;  /* 0x0000000e0a029210 */ /* 0x000fda0007f7e0ff */
[----:B------:R-:W-:Y:S05]  /*19030*/  WARPSYNC.COLLECTIVE R15, `(.L_x_805) ;  /* 0x000000000f087348 */ /* 0x000fea0003c00000 */
[----:B------:R0:W1:Y:S02]  /*19040*/  SHFL.IDX P6, R14, R13, R12, R11 ;  /* 0x0000000c0d0e7389 */ /* 0x00006400000c000b */
[----:B01----:R-:W-:Y:S01]  /*19050*/  ENDCOLLECTIVE ;  /* 0x000000000000791b */ /* 0x003fe20003800000 */
.L_x_805:
[----:B------:R-:W-:-:S05]  /*19060*/  @!P1 IMAD.X R3, RZ, RZ, R21, P3 ;  /* 0x000000ffff039224 */ /* 0x000fca00018e0615 */
[----:B------:R-:W-:Y:S01]  /*19070*/  @!PT LDS RZ, [RZ] ;  /* 0x00000000fffff984 */ /* 0x000fe20000000800 */
[----:B------:R-:W-:Y:S01]  /*19080*/  @!PT LDS RZ, [RZ] ;  /* 0x00000000fffff984 */ /* 0x000fe20000000800 */
[----:B------:R-:W-:Y:S01]  /*19090*/  @!PT LDS RZ, [RZ] ;  /* 0x00000000fffff984 */ /* 0x000fe20000000800 */
[----:B------:R0:W-:Y:S01]  /*190a0*/  @!P1 LDGSTS.E.BYPASS.LTC128B.128 [R25+0xaa00], desc[UR42][R2.64], !P0 ;  /* 0x0aa0000002199fae */ /* 0x0001e2000c101d6a */
[----:B------:R-:W-:Y:S02]  /*190b0*/  IMAD.MOV.U32 R13, RZ, RZ, R4 ;  /* 0x000000ffff0d7224 */ /* 0x000fe400078e0004 */
[----:B0-----:R-:W-:Y:S02]  /*190c0*/  VIADD R3, R9, 0x40 ;  /* 0x0000004009037836 */ /* 0x001fe40000000000 */
[----:B------:R-:W-:-:S03]  /*190d0*/  IMAD.MOV.U32 R20, RZ, RZ, R14 ;  /* 0x000000ffff147224 */ /* 0x000fc600078e000e */
[----:B------:R-:W-:-:S13]  /*190e0*/  ISETP.GE.AND P2, PT, R3, R8, PT ;  /* 0x000000080300720c */ /* 0x000fda0003f46270 */
[----:B------:R-:W-:Y:S05]  /*190f0*/  WARPSYNC.COLLECTIVE R15, `(.L_x_806) ;  /* 0x000000000f087348 */ /* 0x000fea0003c00000 */
[----:B------:R0:W1:Y:S02]  /*19100*/  SHFL.IDX P6, R14, R13, R12, R11 ;  /* 0x0000000c0d0e7389 */ /* 0x00006400000c000b */
[----:B01----:R-:W-:Y:S01]  /*19110*/  ENDCOLLECTIVE ;  /* 0x000000000000791b */ /* 0x003fe20003800000 */
.L_x_806:
[----:B------:R-:W-:Y:S02]  /*19120*/  IMAD.MOV.U32 R13, RZ, RZ, R5 ;  /* 0x000000ffff0d7224 */ /* 0x000fe400078e0005 */
[----:B------:R-:W-:Y:S02]  /*19130*/  IMAD.MOV.U32 R12, RZ, RZ, 0x3 ;  /* 0x00000003ff0c7424 */ /* 0x000fe400078e00ff */
[----:B------:R-:W-:-:S07]  /*19140*/  IMAD.MOV.U32 R27, RZ, RZ, R14 ;  /* 0x000000ffff1b7224 */ /* 0x000fce00078e000e */
[----:B------:R-:W-:Y:S05]  /*19150*/  WARPSYNC.COLLECTIVE R15, `(.L_x_807) ;  /* 0x000000000f087348 */ /* 0x000fea0003c00000 */
[----:B------:R0:W1:Y:S02]  /*19160*/  SHFL.IDX P6, R14, R13, R12, R11 ;  /* 0x0000000c0d0e7389 */ /* 0x00006400000c000b */
[----:B01----:R-:W-:Y:S01]  /*19170*/  ENDCOLLECTIVE ;  /* 0x000000000000791b */ /* 0x003fe20003800000 */
.L_x_807:
[----:B------:R-:W-:Y:S01]  /*19180*/  @!P2 IADD3 R2, P1, R10, R27, RZ ;  /* 0x0000001b0a02a210 */ /* 0x000fe20007f3e0ff */
[----:B------:R-:W-:-:S04]  /*19190*/  @!P2 VIADD R27, R0, UR38 ;  /* 0x00000026001bac36 */ /* 0x000fc80008000000 */
        /* <DEDUP_REMOVED lines=10> */
.L_x_808:
        /* <DEDUP_REMOVED lines=9> */
.L_x_809:
        /* <DEDUP_REMOVED lines=12> */
.L_x_810:
[----:B------:R-:W-:Y:S02]  /*19390*/  @!P2 VIADD R5, R0, UR38 ;  /* 0x000000260005ac36 */ /* 0x000fe40008000000 */
[----:B------:R-:W-:Y:S02]  /*193a0*/  IMAD.MOV.U32 R13, RZ, RZ, R7 ;  /* 0x000000ffff0d7224 */ /* 0x000fe400078e0007 */
[----:B------:R-:W-:Y:S02]  /*193b0*/  IMAD.MOV.U32 R12, RZ, RZ, 0x1 ;  /* 0x00000001ff0c7424 */ /* 0x000fe400078e00ff */
[----:B------:R-:W-:-:S07]  /*193c0*/  IMAD.MOV.U32 R21, RZ, RZ, R14 ;  /* 0x000000ffff157224 */ /* 0x000fce00078e000e */
[----:B------:R-:W-:Y:S05]  /*193d0*/  WARPSYNC.COLLECTIVE R15, `(.L_x_811) ;  /* 0x000000000f087348 */ /* 0x000fea0003c00000 */
[----:B------:R0:W1:Y:S02]  /*193e0*/  SHFL.IDX P6, R14, R13, R12, R11 ;  /* 0x0000000c0d0e7389 */ /* 0x00006400000c000b */
[----:B01----:R-:W-:Y:S01]  /*193f0*/  ENDCOLLECTIVE ;  /* 0x000000000000791b */ /* 0x003fe20003800000 */
.L_x_811:
        /* <DEDUP_REMOVED lines=11> */
.L_x_812:
[----:B------:R-:W-:Y:S05]  /*194b0*/  BRA `(.L_x_813) ;  /* 0xffffffdc00c87947 */ /* 0x000fea000383ffff */
.L_x_756:
[----:B0-----:R-:W-:-:S04]  /*194c0*/  IMAD.U32 R3, RZ, RZ, UR38 ;  /* 0x00000026ff037e24 */ /* 0x001fc8000f8e00ff */
[----:B------:R0:W1:Y:S03]  /*194d0*/  SYNCS.PHASECHK.TRANS64.TRYWAIT P0, [R3+URZ+0x12420], R4 ;  /* 0x01242004030075a7 */ /* 0x000066000800017f */
[----:B-1----:R-:W-:Y:S05]  /*194e0*/  @!P0 NANOSLEEP.SYNCS 0x989680 ;  /* 0x009896800000895d */ /* 0x002fea0003900000 */
[----:B------:R-:W1:Y:S02]  /*194f0*/  @!P0 SYNCS.PHASECHK.TRANS64 P0, [R3+URZ+0x12420], R4 ;  /* 0x01242004030085a7 */ /* 0x000e64000800007f */
[----:B-1----:R-:W-:Y:S05]  /*19500*/  @!P0 BRA `(.L_x_756) ;  /* 0xfffffffc00ec8947 */ /* 0x002fea000383ffff */
[----:B------:R-:W-:Y:S05]  /*19510*/  BRA `(.L_x_814) ;  /* 0xffffffe000007947 */ /* 0x000fea000383ffff */
.L_x_761:
[----:B0-----:R0:W1:Y:S02]  /*19520*/  SYNCS.PHASECHK.TRANS64.TRYWAIT P0, [R5+URZ+0x12480], R2 ;  /* 0x01248002050075a7 */ /* 0x001064000800017f */
[----:B-1----:R-:W-:Y:S05]  /*19530*/  @!P0 NANOSLEEP.SYNCS 0x989680 ;  /* 0x009896800000895d */ /* 0x002fea0003900000 */
[----:B------:R-:W1:Y:S02]  /*19540*/  @!P0 SYNCS.PHASECHK.TRANS64 P0, [R5+URZ+0x12480], R2 ;  /* 0x01248002050085a7 */ /* 0x000e64000800007f */
[----:B-1----:R-:W-:Y:S05]  /*19550*/  @!P0 BRA `(.L_x_761) ;  /* 0xfffffffc00f08947 */ /* 0x002fea000383ffff */
[----:B------:R-:W-:Y:S05]  /*19560*/  BRA `(.L_x_815) ;  /* 0xffffffe000a07947 */ /* 0x000fea000383ffff */
.L_x_765:
[----:B-1----:R1:W2:Y:S02]  /*19570*/  SYNCS.PHASECHK.TRANS64.TRYWAIT P0, [R5+URZ+0x12440], R2 ;  /* 0x01244002050075a7 */ /* 0x0022a4000800017f */
[----:B--2---:R-:W-:Y:S05]  /*19580*/  @!P0 NANOSLEEP.SYNCS 0x989680 ;  /* 0x009896800000895d */ /* 0x004fea0003900000 */
[----:B------:R-:W2:Y:S02]  /*19590*/  @!P0 SYNCS.PHASECHK.TRANS64 P0, [R5+URZ+0x12440], R2 ;  /* 0x01244002050085a7 */ /* 0x000ea4000800007f */
[----:B--2---:R-:W-:Y:S05]  /*195a0*/  @!P0 BRA `(.L_x_765) ;  /* 0xfffffffc00f08947 */ /* 0x004fea000383ffff */
[----:B------:R-:W-:Y:S05]  /*195b0*/  BRA `(.L_x_816) ;  /* 0xffffffe4000c7947 */ /* 0x000fea000383ffff */
.L_x_770:
[----:B0-----:R0:W1:Y:S02]  /*195c0*/  SYNCS.PHASECHK.TRANS64.TRYWAIT P0, [R3+URZ+0x12470], R2 ;  /* 0x01247002030075a7 */ /* 0x001064000800017f */
[----:B-1----:R-:W-:Y:S05]  /*195d0*/  @!P0 NANOSLEEP.SYNCS 0x989680 ;  /* 0x009896800000895d */ /* 0x002fea0003900000 */
[----:B------:R-:W1:Y:S02]  /*195e0*/  @!P0 SYNCS.PHASECHK.TRANS64 P0, [R3+URZ+0x12470], R2 ;  /* 0x01247002030085a7 */ /* 0x000e64000800007f */
[----:B-1----:R-:W-:Y:S05]  /*195f0*/  @!P0 BRA `(.L_x_770) ;  /* 0xfffffffc00f08947 */ /* 0x002fea000383ffff */
[----:B------:R-:W-:Y:S05]  /*19600*/  BRA `(.L_x_817) ;  /* 0xffffffe400947947 */ /* 0x000fea000383ffff */
.L_x_772:
[----:B0-----:R0:W1:Y:S02]  /*19610*/  SYNCS.PHASECHK.TRANS64.TRYWAIT P0, [R3+URZ+0x12460], R2 ;  /* 0x01246002030075a7 */ /* 0x001064000800017f */
[----:B-1----:R-:W-:Y:S05]  /*19620*/  @!P0 NANOSLEEP.SYNCS 0x989680 ;  /* 0x009896800000895d */ /* 0x002fea0003900000 */
[----:B------:R-:W1:Y:S02]  /*19630*/  @!P0 SYNCS.PHASECHK.TRANS64 P0, [R3+URZ+0x12460], R2 ;  /* 0x01246002030085a7 */ /* 0x000e64000800007f */
[----:B-1----:R-:W-:Y:S05]  /*19640*/  @!P0 BRA `(.L_x_772) ;  /* 0xfffffffc00f08947 */ /* 0x002fea000383ffff */
[----:B------:R-:W-:Y:S05]  /*19650*/  BRA `(.L_x_818) ;  /* 0xffffffe400987947 */ /* 0x000fea000383ffff */
.L_x_778:
[----:B0-----:R0:W1:Y:S02]  /*19660*/  SYNCS.PHASECHK.TRANS64.TRYWAIT P0, [R0+URZ+0x12470], R3 ;  /* 0x01247003000075a7 */ /* 0x001064000800017f */
[----:B-1----:R-:W-:Y:S05]  /*19670*/  @!P0 NANOSLEEP.SYNCS 0x989680 ;  /* 0x009896800000895d */ /* 0x002fea0003900000 */
[----:B------:R-:W1:Y:S02]  /*19680*/  @!P0 SYNCS.PHASECHK.TRANS64 P0, [R0+URZ+0x12470], R3 ;  /* 0x01247003000085a7 */ /* 0x000e64000800007f */
[----:B-1----:R-:W-:Y:S05]  /*19690*/  @!P0 BRA `(.L_x_778) ;  /* 0xfffffffc00f08947 */ /* 0x002fea000383ffff */
[----:B------:R-:W-:Y:S05]  /*196a0*/  BRA `(.L_x_819) ;  /* 0xffffffe800987947 */ /* 0x000fea000383ffff */
.L_x_780:
[----:B0-----:R0:W1:Y:S02]  /*196b0*/  SYNCS.PHASECHK.TRANS64.TRYWAIT P0, [R0+URZ+0x12460], R3 ;  /* 0x01246003000075a7 */ /* 0x001064000800017f */
[----:B-1----:R-:W-:Y:S05]  /*196c0*/  @!P0 NANOSLEEP.SYNCS 0x989680 ;  /* 0x009896800000895d */ /* 0x002fea0003900000 */
[----:B------:R-:W1:Y:S02]  /*196d0*/  @!P0 SYNCS.PHASECHK.TRANS64 P0, [R0+URZ+0x12460], R3 ;  /* 0x01246003000085a7 */ /* 0x000e64000800007f */
[----:B-1----:R-:W-:Y:S05]  /*196e0*/  @!P0 BRA `(.L_x_780) ;  /* 0xfffffffc00f08947 */ /* 0x002fea000383ffff */
[----:B------:R-:W-:Y:S05]  /*196f0*/  BRA `(.L_x_820) ;  /* 0xffffffe800b07947 */ /* 0x000fea000383ffff */
.L_x_782:
[----:B0-----:R0:W1:Y:S02]  /*19700*/  SYNCS.PHASECHK.TRANS64.TRYWAIT P0, [R9+URZ+0x12420], R2 ;  /* 0x01242002090075a7 */ /* 0x001064000800017f */
[----:B-1----:R-:W-:Y:S05]  /*19710*/  @!P0 NANOSLEEP.SYNCS 0x989680 ;  /* 0x009896800000895d */ /* 0x002fea0003900000 */
[----:B------:R-:W1:Y:S02]  /*19720*/  @!P0 SYNCS.PHASECHK.TRANS64 P0, [R9+URZ+0x12420], R2 ;  /* 0x01242002090085a7 */ /* 0x000e64000800007f */
[----:B-1----:R-:W-:Y:S05]  /*19730*/  @!P0 BRA `(.L_x_782) ;  /* 0xfffffffc00f08947 */ /* 0x002fea000383ffff */
[----:B------:R-:W-:Y:S05]  /*19740*/  BRA `(.L_x_821) ;  /* 0xffffffec00907947 */ /* 0x000fea000383ffff */
.L_x_784:
[----:B0-----:R0:W1:Y:S02]  /*19750*/  SYNCS.PHASECHK.TRANS64.TRYWAIT P1, [R6+URZ], R3 ;  /* 0x00000003060075a7 */ /* 0x001064000802017f */
[----:B-1----:R-:W-:Y:S05]  /*19760*/  @!P1 NANOSLEEP.SYNCS 0x989680 ;  /* 0x009896800000995d */ /* 0x002fea0003900000 */
[----:B------:R-:W1:Y:S02]  /*19770*/  @!P1 SYNCS.PHASECHK.TRANS64 P1, [R6+URZ], R3 ;  /* 0x00000003060095a7 */ /* 0x000e64000802007f */
[----:B-1----:R-:W-:Y:S05]  /*19780*/  @!P1 BRA `(.L_x_784) ;  /* 0xfffffffc00f09947 */ /* 0x002fea000383ffff */
[----:B------:R-:W-:Y:S05]  /*19790*/  BRA `(.L_x_822) ;  /* 0xffffffec00e07947 */ /* 0x000fea000383ffff */
.L_x_785:
[----:B-1----:R1:W2:Y:S02]  /*197a0*/  SYNCS.PHASECHK.TRANS64.TRYWAIT P1, [R7+URZ], R2 ;  /* 0x00000002070075a7 */ /* 0x0022a4000802017f */
[----:B--2---:R-:W-:Y:S05]  /*197b0*/  @!P1 NANOSLEEP.SYNCS 0x989680 ;  /* 0x009896800000995d */ /* 0x004fea0003900000 */
[----:B------:R-:W2:Y:S02]  /*197c0*/  @!P1 SYNCS.PHASECHK.TRANS64 P1, [R7+URZ], R2 ;  /* 0x00000002070095a7 */ /* 0x000ea4000802007f */
[----:B--2---:R-:W-:Y:S05]  /*197d0*/  @!P1 BRA `(.L_x_785) ;  /* 0xfffffffc00f09947 */ /* 0x004fea000383ffff */
[----:B------:R-:W-:Y:S05]  /*197e0*/  BRA `(.L_x_823) ;  /* 0xffffffec00d47947 */ /* 0x000fea000383ffff */
.L_x_787:
[----:B--2---:R2:W3:Y:S02]  /*197f0*/  SYNCS.PHASECHK.TRANS64.TRYWAIT P1, [R0+URZ+0x12460], R3 ;  /* 0x01246003000075a7 */ /* 0x0044e4000802017f */
[----:B---3--:R-:W-:Y:S05]  /*19800*/  @!P1 NANOSLEEP.SYNCS 0x989680 ;  /* 0x009896800000995d */ /* 0x008fea0003900000 */
[----:B------:R-:W3:Y:S02]  /*19810*/  @!P1 SYNCS.PHASECHK.TRANS64 P1, [R0+URZ+0x12460], R3 ;  /* 0x01246003000095a7 */ /* 0x000ee4000802007f */
[----:B---3--:R-:W-:Y:S05]  /*19820*/  @!P1 BRA `(.L_x_787) ;  /* 0xfffffffc00f09947 */ /* 0x008fea000383ffff */
[----:B------:R-:W-:Y:S05]  /*19830*/  BRA `(.L_x_824) ;  /* 0xffffffec00d47947 */ /* 0x000fea000383ffff */
.L_x_789:
[----:B---3--:R3:W4:Y:S02]  /*19840*/  SYNCS.PHASECHK.TRANS64.TRYWAIT P1, [R5+URZ+0x12460], R2 ;  /* 0x01246002050075a7 */ /* 0x008724000802017f */
[----:B----4-:R-:W-:Y:S05]  /*19850*/  @!P1 NANOSLEEP.SYNCS 0x989680 ;  /* 0x009896800000995d */ /* 0x010fea0003900000 */
[----:B------:R-:W4:Y:S02]  /*19860*/  @!P1 SYNCS.PHASECHK.TRANS64 P1, [R5+URZ+0x12460], R2 ;  /* 0x01246002050095a7 */ /* 0x000f24000802007f */
[----:B----4-:R-:W-:Y:S05]  /*19870*/  @!P1 BRA `(.L_x_789) ;  /* 0xfffffffc00f09947 */ /* 0x010fea000383ffff */
[----:B------:R-:W-:Y:S05]  /*19880*/  BRA `(.L_x_825) ;  /* 0xffffffec00d47947 */ /* 0x000fea000383ffff */
.L_x_791:
[----:B----4-:R4:W0:Y:S02]  /*19890*/  SYNCS.PHASECHK.TRANS64.TRYWAIT P0, [R0+URZ+0x12480], R3 ;  /* 0x01248003000075a7 */ /* 0x010824000800017f */
[----:B0-----:R-:W-:Y:S05]  /*198a0*/  @!P0 NANOSLEEP.SYNCS 0x989680 ;  /* 0x009896800000895d */ /* 0x001fea0003900000 */
[----:B------:R-:W0:Y:S02]  /*198b0*/  @!P0 SYNCS.PHASECHK.TRANS64 P0, [R0+URZ+0x12480], R3 ;  /* 0x01248003000085a7 */ /* 0x000e24000800007f */
[----:B0-----:R-:W-:Y:S05]  /*198c0*/  @!P0 BRA `(.L_x_791) ;  /* 0xfffffffc00f08947 */ /* 0x001fea000383ffff */
[----:B------:R-:W-:Y:S05]  /*198d0*/  BRA `(.L_x_792) ;  /* 0xffffffec00d07947 */ /* 0x000fea000383ffff */
.L_x_826:
        /* <DEDUP_REMOVED lines=10> */
.L_x_2190:


//--------------------- .text._ZN7cutlass13device_kernelIN5flash11enable_sm90INS1_16FlashAttnFwdSm90INS1_25CollectiveMainloopFwdSm90ILi2EN4cute5tupleIJNS5_1CILi1EEES8_S8_EEENS6_IJNS7_ILi192EEENS7_ILi160EEENS7_ILi64EEEEEELi64ENS_12float_e4m3_tEfNS_4arch4Sm90ELb0ELb1ELb1ELb1ELb0ELb0ELb0ELb1ELb1ELb1ELb1ELb0EEENS1_21CollectiveEpilogueFwdINS6_IJSA_SC_SB_EEES9_NS_10bfloat16_tESG_Li384ELb1ELb1ELb1ELb1EEENS1_36VarlenDynamicPersistentTileSchedulerILi192ELi160ELi384ELi128ELb1ELb1ELb1ELb1ELb0ELb1EEEEEEEEEvNT_6ParamsE --------------------------
	.section	.text._ZN7cutlass13device_kernelIN5flash11enable_sm90INS1_16FlashAttnFwdSm90INS1_25CollectiveMainloopFwdSm90ILi2EN4cute5tupleIJNS5_1CILi1EEES8_S8_EEENS6_IJNS7_ILi192EEENS7_ILi160EEENS7_ILi64EEEEEELi64ENS_12float_e4m3_tEfNS_4arch4Sm90ELb0ELb1ELb1ELb1ELb0ELb0ELb0ELb1ELb1ELb1ELb1ELb0EEENS1_21CollectiveEpilogueFwdINS6_IJSA_SC_SB_EEES9_NS_10bfloat16_tESG_Li384ELb1ELb1ELb1ELb1EEENS1_36VarlenDynamicPersistentTileSchedulerILi192ELi160ELi384ELi128ELb1ELb1ELb1ELb1ELb0ELb1EEEEEEEEEvNT_6ParamsE,"ax",@progbits
	.align	128
.text._ZN7cutlass13device_kernelIN5flash11enable_sm90INS1_16FlashAttnFwdSm90INS1_25CollectiveMainloopFwdSm90ILi2EN4cute5tupleIJNS5_1CILi1EEES8_S8_EEENS6_IJNS7_ILi192EEENS7_ILi160EEENS7_ILi64EEEEEELi64ENS_12float_e4m3_tEfNS_4arch4Sm90ELb0ELb1ELb1ELb1ELb0ELb0ELb0ELb1ELb1ELb1ELb1ELb0EEENS1_21CollectiveEpilogueFwdINS6_IJSA_SC_SB_EEES9_NS_10bfloat16_tESG_Li384ELb1ELb1ELb1ELb1EEENS1_36VarlenDynamicPersistentTileSchedulerILi192ELi160ELi384ELi128ELb1ELb1ELb1ELb1ELb0ELb1EEEEEEEEEvNT_6ParamsE:
        .type           _ZN7cutlass13device_kernelIN5flash11enable_sm90INS1_16FlashAttnFwdSm90INS1_25CollectiveMainloopFwdSm90ILi2EN4cute5tupleIJNS5_1CILi1EEES8_S8_EEENS6_IJNS7_ILi192EEENS7_ILi160EEENS7_ILi64EEEEEELi64ENS_12float_e4m3_tEfNS_4arch4Sm90ELb0ELb1ELb1ELb1ELb0ELb0ELb0ELb1ELb1ELb1ELb1ELb0EEENS1_21CollectiveEpilogueFwdINS6_IJSA_SC_SB_EEES9_NS_10bfloat16_tESG_Li384ELb1ELb1ELb1ELb1EEENS1_36VarlenDynamicPersistentTileSchedulerILi192ELi160ELi384ELi128ELb1ELb1ELb1ELb1ELb0ELb1EEEEEEEEEvNT_6ParamsE,@function
        .size           _ZN7cutlass13device_kernelIN5flash11enable_sm90INS1_16FlashAttnFwdSm90INS1_25CollectiveMainloopFwdSm90ILi2EN4cute5tupleIJNS5_1CILi1EEES8_S8_EEENS6_IJNS7_ILi192EEENS7_ILi160EEENS7_ILi64EEEEEELi64ENS_12float_e4m3_tEfNS_4arch4Sm90ELb0ELb1ELb1ELb1ELb0ELb0ELb0ELb1ELb1ELb1ELb1ELb0EEENS1_21CollectiveEpilogueFwdINS6_IJSA_SC_SB_EEES9_NS_10bfloat16_tESG_Li384ELb1ELb1ELb1ELb1EEENS1_36VarlenDynamicPersistentTileSchedulerILi192ELi160ELi384ELi128ELb1ELb1ELb1ELb1ELb0ELb1EEEEEEEEEvNT_6ParamsE,(.L_x_2191 - _ZN7cutlass13device_kernelIN5flash11enable_sm90INS1_16FlashAttnFwdSm90INS1_25CollectiveMainloopFwdSm90ILi2EN4cute5tupleIJNS5_1CILi1EEES8_S8_EEENS6_IJNS7_ILi192EEENS7_ILi160EEENS7_ILi64EEEEEELi64ENS_12float_e4m3_tEfNS_4arch4Sm90ELb0ELb1ELb1ELb1ELb0ELb0ELb0ELb1ELb1ELb1ELb1ELb0EEENS1_21CollectiveEpilogueFwdINS6_IJSA_SC_SB_EEES9_NS_10bfloat16_tESG_Li384ELb1ELb1ELb1ELb1EEENS1_36VarlenDynamicPersistentTileSchedulerILi192ELi160ELi384ELi128ELb1ELb1ELb1ELb1ELb0ELb1EEEEEEEEEvNT_6ParamsE)
        .other          _ZN7cutlass13device_kernelIN5flash11enable_sm90INS1_16FlashAttnFwdSm90INS1_25CollectiveMainloopFwdSm90ILi2EN4cute5tupleIJNS5_1CILi1EEES8_S8_EEENS6_IJNS7_ILi192EEENS7_ILi160EEENS7_ILi64EEEEEELi64ENS_12float_e4m3_tEfNS_4arch4Sm90ELb0ELb1ELb1ELb1ELb0ELb0ELb0ELb1ELb1ELb1ELb1ELb0EEENS1_21CollectiveEpilogueFwdINS6_IJSA_SC_SB_EEES9_NS_10bfloat16_tESG_Li384ELb1ELb1ELb1ELb1EEENS1_36VarlenDynamicPersistentTileSchedulerILi192ELi160ELi384ELi128ELb1ELb1ELb1ELb1ELb0ELb1EEEEEEEEEvNT_6ParamsE,@"STO_CUDA_ENTRY STV_DEFAULT"
_ZN7cutlass13device_kernelIN5flash11enable_sm90INS1_16FlashAttnFwdSm90INS1_25CollectiveMainloopFwdSm90ILi2EN4cute5tupleIJNS5_1CILi1EEES8_S8_EEENS6_IJNS7_ILi192EEENS7_ILi160EEENS7_ILi64EEEEEELi64ENS_12float_e4m3_tEfNS_4arch4Sm90ELb0ELb1ELb1ELb1ELb0ELb0ELb0ELb1ELb1ELb1ELb1ELb0EEENS1_21CollectiveEpilogueFwdINS6_IJSA_SC_SB_EEES9_NS_10bfloat16_tESG_Li384ELb1ELb1ELb1ELb1EEENS1_36VarlenDynamicPersistentTileSchedulerILi192ELi160ELi384ELi128ELb1ELb1ELb1ELb1ELb0ELb1EEEEEEEEEvNT_6ParamsE:
        /* <DEDUP_REMOVED lines=18> */
.L_x_828:
[----:B------:R-:W-:Y:S05]  /*0120*/  BSYNC B0 ;  /* 0x0000000000007941 */ /* 0x000fea0003800000 */
.L_x_827:
        /* <DEDUP_REMOVED lines=41> */
.L_x_829:
        /* <DEDUP_REMOVED lines=22> */
.L_x_830:
        /* <DEDUP_REMOVED lines=18> */
.L_x_831:
        /* <DEDUP_REMOVED lines=22> */
.L_x_832:
        /* <DEDUP_REMOVED lines=22> */
.L_x_833:
[----:B------:R-:W-:Y:S01]  /*0900*/  PLOP3.LUT P0, PT, PT, PT, UP0, 0x80, 0x0 ;  /* 0x000000000000781c */ /* 0x000fe20003f0f008 */
[----:B------:R-:W-:Y:S01]  /*0910*/  UMOV UR38, 0x1 ;  /* 0x0000000100267882 */ /* 0x000fe20000000000 */
[----:B------:R-:W-:Y:S01]  /*0920*/  NOP ;  /* 0x0000000000007918 */ /* 0x000fe20000000000 */
[----:B------:R-:W-:Y:S01]  /*0930*/  USEL UR38, UR38, 0x2, !UP0 ;  /* 0x0000000226267887 */ /* 0x000fe2000c000000 */
[----:B------:R-:W-:Y:S01]  /*0940*/  ULDC.64 UR50, c[0x0][0x208] ;  /* 0x0000820000327ab9 */ /* 0x000fe20000000a00 */
[----:B012-4-:R-:W-:Y:S08]  /*0950*/  BAR.SYNC.DEFER_BLOCKING 0x0 ;  /* 0x0000000000007b1d */ /* 0x017ff00000010000 */
[----:B------:R-:W-:Y:S05]  /*0960*/  @!P0 BRA `(.L_x_834) ;  /* 0x00000160001c8947 */ /* 0x000fea0003800000 */
.L_x_835:
        /* <DEDUP_REMOVED lines=19> */
[----:B------:R-:W-:Y:S01]  /*0aa0*/  R2UR UR49, R15 ;  /* 0x000000000f3172ca */ /* 0x000fe200000e0000 */
[----:B------:R-:W-:Y:S01]  /*0ab0*/  UMOV UR46, URZ ;  /* 0x0000003f002e7c82 */ /* 0x000fe20008000000 */
[----:B------:R-:W-:Y:S01]  /*0ac0*/  UMOV UR36, URZ ;  /* 0x0000003f00247c82 */ /* 0x000fe20008000000 */
[----:B0-----:R-:W-:-:S05]  /*0ad0*/  VIADD R0, R0, 0xffffff80 ;  /* 0xffffff8000007836 */ /* 0x001fca0000000000 */
[----:B------:R-:W-:-:S04]  /*0ae0*/  SHF.R.S32.HI R3, RZ, 0x1f, R0 ;  /* 0x0000001fff037819 */ /* 0x000fc80000011400 */
[CC--:B------:R-:W-:Y:S02]  /*0af0*/  LEA.HI R2, R3.reuse, R0.reuse, RZ, 0x7 ;  /* 0x0000000003027211 */ /* 0x0c0fe400078f38ff */
[----:B------:R-:W-:Y:S02]  /*0b00*/  LEA.HI R3, R3, R0, RZ, 0x2 ;  /* 0x0000000003037211 */ /* 0x000fe400078f10ff */
[----:B------:R-:W-:Y:S02]  /*0b10*/  LOP3.LUT R5, R2, 0xffffff80, RZ, 0xc0, !PT ;  /* 0xffffff8002057812 */ /* 0x000fe400078ec0ff */
[----:B------:R-:W-:Y:S02]  /*0b20*/  SHF.R.S32.HI R2, RZ, 0x7, R2 ;  /* 0x00000007ff027819 */ /* 0x000fe40000011402 */
[----:B------:R-:W-:Y:S01]  /*0b30*/  LOP3.LUT R9, R3, 0xfffffffc, RZ, 0xc0, !PT ;  /* 0xfffffffc03097812 */ /* 0x000fe200078ec0ff */
[----:B------:R-:W-:Y:S02]  /*0b40*/  IMAD.IADD R5, R0, 0x1, -R5 ;  /* 0x0000000100057824 */ /* 0x000fe400078e0a05 */
[----:B------:R-:W-:-:S03]  /*0b50*/  IMAD.HI R3, R2, 0x55555556, RZ ;  /* 0x5555555602037827 */ /* 0x000fc600078e02ff */
[----:B------:R-:W-:Y:S01]  /*0b60*/  SHF.R.S32.HI R4, RZ, 0x1f, R5 ;  /* 0x0000001fff047819 */ /* 0x000fe20000011405 */
[----:B------:R-:W-:Y:S01]  /*0b70*/  IMAD.IADD R9, R0, 0x1, -R9 ;  /* 0x0000000100097824 */ /* 0x000fe200078e0a09 */
[----:B------:R-:W-:Y:S02]  /*0b80*/  LEA.HI R3, R3, R3, RZ, 0x1 ;  /* 0x0000000303037211 */ /* 0x000fe400078f08ff */
[CC--:B------:R-:W-:Y:S02]  /*0b90*/  LEA.HI R6, R4.reuse, R5.reuse, RZ, 0x2 ;  /* 0x0000000504067211 */ /* 0x0c0fe400078f10ff */
[----:B------:R-:W-:Y:S01]  /*0ba0*/  LEA.HI R4, R4, R5, RZ, 0x5 ;  /* 0x0000000504047211 */ /* 0x000fe200078f28ff */
[----:B------:R-:W-:Y:S01]  /*0bb0*/  IMAD R3, R3, -0x3, R2 ;  /* 0xfffffffd03037824 */ /* 0x000fe200078e0202 */
[--C-:B------:R-:W-:Y:S02]  /*0bc0*/  SHF.R.S32.HI R7, RZ, 0x2, R6.reuse ;  /* 0x00000002ff077819 */ /* 0x100fe40000011406 */
[----:B------:R-:W-:-:S02]  /*0bd0*/  SHF.R.S32.HI R8, RZ, 0x1f, R6 ;  /* 0x0000001fff087819 */ /* 0x000fc40000011406 */
[----:B------:R-:W-:Y:S02]  /*0be0*/  LEA.HI R0, R9, R9, RZ, 0x1 ;  /* 0x0000000909007211 */ /* 0x000fe400078f08ff */
[----:B------:R-:W-:Y:S02]  /*0bf0*/  LEA.HI R8, R8, R7, RZ, 0x3 ;  /* 0x0000000708087211 */ /* 0x000fe400078f18ff */
[----:B------:R-:W-:Y:S02]  /*0c00*/  SHF.R.S32.HI R4, RZ, 0x5, R4 ;  /* 0x00000005ff047819 */ /* 0x000fe40000011404 */
[----:B------:R-:W-:Y:S02]  /*0c10*/  LOP3.LUT R8, R8, 0xfffffff8, RZ, 0xc0, !PT ;  /* 0xfffffff808087812 */ /* 0x000fe400078ec0ff */
[----:B------:R-:W-:Y:S02]  /*0c20*/  LOP3.LUT R0, R0, 0x1ffffffe, RZ, 0xc0, !PT ;  /* 0x1ffffffe00007812 */ /* 0x000fe400078ec0ff */
[----:B------:R-:W-:Y:S01]  /*0c30*/  LOP3.LUT R6, R6, 0x7ffffffc, RZ, 0xc0, !PT ;  /* 0x7ffffffc06067812 */ /* 0x000fe200078ec0ff */
[----:B------:R-:W-:-:S02]  /*0c40*/  IMAD.IADD R7, R7, 0x1, -R8 ;  /* 0x0000000107077824 */ /* 0x000fc400078e0a08 */
[----:B------:R-:W-:Y:S02]  /*0c50*/  IMAD.IADD R0, R9, 0x1, -R0 ;  /* 0x0000000109007824 */ /* 0x000fe400078e0a00 */
[----:B------:R-:W-:Y:S02]  /*0c60*/  IMAD R4, R4, 0x10, R7 ;  /* 0x0000001004047824 */ /* 0x000fe400078e0207 */
[----:B------:R-:W-:Y:S02]  /*0c70*/  IMAD.IADD R6, R5, 0x1, -R6 ;  /* 0x0000000105067824 */ /* 0x000fe400078e0a06 */
[----:B------:R-:W-:Y:S02]  /*0c80*/  IMAD R3, R3, 0x40, R4 ;  /* 0x0000004003037824 */ /* 0x000fe400078e0204 */
[----:B------:R-:W-:Y:S02]  /*0c90*/  IMAD.SHL.U32 R22, R6, 0x2, RZ ;  /* 0x0000000206167824 */ /* 0x000fe400078e00ff */
[----:B------:R-:W-:-:S05]  /*0ca0*/  IMAD R0, R0, 0x8, R3 ;  /* 0x0000000800007824 */ /* 0x000fca00078e0203 */
[----:B------:R0:W-:Y:S02]  /*0cb0*/  STL [R1+0x54], R0 ;  /* 0x0000540001007387 */ /* 0x0001e40000100800 */
.L_x_931:
[----:B012-4-:R-:W1:Y:S01]  /*0cc0*/  LDC.64 R6, c[0x0][0xa18] ;  /* 0x00028600ff067b82 */ /* 0x017e620000000a00 */
[----:B------:R-:W-:Y:S02]  /*0cd0*/  IMAD.U32 R3, RZ, RZ, UR49 ;  /* 0x00000031ff037e24 */ /* 0x000fe4000f8e00ff */
[----:B---3--:R-:W-:-:S05]  /*0ce0*/  IMAD.MOV.U32 R8, RZ, RZ, RZ ;  /* 0x000000ffff087224 */ /* 0x008fca00078e00ff */
[----:B------:R-:W2:Y:S08]  /*0cf0*/  LDC R18, c[0x0][0x288] ;  /* 0x0000a200ff127b82 */ /* 0x000eb00000000800 */
[----:B------:R-:W3:Y:S08]  /*0d00*/  LDC.64 R4, c[0x0][0xa28] ;  /* 0x00028a00ff047b82 */ /* 0x000ef00000000a00 */
[----:B------:R-:W4:Y:S01]  /*0d10*/  LDC.64 R10, c[0x0][0x418] ;  /* 0x00010600ff0a7b82 */ /* 0x000f220000000a00 */
[----:B-1----:R-:W-:-:S07]  /*0d20*/  ISETP.NE.U32.AND P1, PT, R6, RZ, PT ;  /* 0x000000ff0600720c */ /* 0x002fce0003f25070 */
[----:B0-----:R-:W0:Y:S01]  /*0d30*/  LDC R0, c[0x0][0x424] ;  /* 0x00010900ff007b82 */ /* 0x001e220000000800 */
[----:B------:R-:W-:-:S07]  /*0d40*/  ISETP.NE.AND.EX P1, PT, R7, RZ, PT, P1 ;  /* 0x000000ff0700720c */ /* 0x000fce0003f25310 */
[----:B------:R-:W1:Y:S01]  /*0d50*/  LDC R17, c[0x0][0x2f0] ;  /* 0x0000bc00ff117b82 */ /* 0x000e620000000800 */
[----:B---3--:R-:W-:Y:S01]  /*0d60*/  ISETP.NE.U32.AND P0, PT, R4, RZ, PT ;  /* 0x000000ff0400720c */ /* 0x008fe20003f05070 */
[----:B------:R-:W-:Y:S01]  /*0d70*/  ULOP3.LUT UR4, UR6, 0xff000000, URZ, 0xc0, !UPT ;  /* 0xff00000006047892 */ /* 0x000fe2000f8ec03f */
[----:B------:R-:W-:Y:S02]  /*0d80*/  ULDC.64 UR8, c[0x0][0xa20] ;  /* 0x0002880000087ab9 */ /* 0x000fe40000000a00 */
[----:B------:R-:W-:-:S03]  /*0d90*/  ISETP.NE.AND.EX P0, PT, R5, RZ, PT, P0 ;  /* 0x000000ff0500720c */ /* 0x000fc60003f05300 */
[----:B------:R-:W3:Y:S10]  /*0da0*/  @P1 LDC.64 R6, c[0x0][0xa18] ;  /* 0x00028600ff061b82 */ /* 0x000ef40000000a00 */
[----:B------:R-:W4:Y:S01]  /*0db0*/  @P0 LDC.64 R4, c[0x0][0xa28] ;  /* 0x00028a00ff040b82 */ /* 0x000f220000000a00 */
[----:B---3--:R-:W-:-:S05]  /*0dc0*/  @P1 IMAD.WIDE R6, R3, 0x4, R6 ;  /* 0x0000000403061825 */ /* 0x008fca00078e0206 */
[----:B--2--5:R2:W5:Y:S01]  /*0dd0*/  @P1 LDG.E R18, desc[UR50][R6.64] ;  /* 0x0000003206121981 */ /* 0x024562000c1e1900 */
[----:B----4-:R-:W-:Y:S01]  /*0de0*/  @P0 IMAD.WIDE R4, R3, 0x4, R4 ;  /* 0x0000000403040825 */ /* 0x010fe200078e0204 */
[----:B------:R-:W-:Y:S01]  /*0df0*/  ULOP3.LUT UR42, UR6, 0xff0000, URZ, 0xc0, !UPT ;  /* 0x00ff0000062a7892 */ /* 0x000fe2000f8ec03f */
[----:B------:R-:W-:Y:S01]  /*0e00*/  ISETP.NE.U32.AND P2, PT, RZ, UR8, PT ;  /* 0x00000008ff007c0c */ /* 0x000fe2000bf45070 */
[----:B------:R-:W-:Y:S02]  /*0e10*/  USHF.R.U32.HI UR4, URZ, 0x8, UR4 ;  /* 0x000000083f047899 */ /* 0x000fe40008011604 */
[----:B------:R2:W5:Y:S01]  /*0e20*/  @P0 LDG.E R8, desc[UR50][R4.64] ;  /* 0x0000003204080981 */ /* 0x000562000c1e1900 */
[----:B------:R-:W-:Y:S01]  /*0e30*/  ISETP.NE.U32.AND P0, PT, R10, RZ, PT ;  /* 0x000000ff0a00720c */ /* 0x000fe20003f05070 */
[----:B------:R-:W-:Y:S01]  /*0e40*/  ULEA.HI UR42, UR42, UR4, URZ, 0x10 ;  /* 0x000000042a2a7291 */ /* 0x000fe2000f8f803f */
[----:B------:R-:W-:Y:S01]  /*0e50*/  ISETP.NE.AND.EX P2, PT, RZ, UR9, PT, P2 ;  /* 0x00000009ff007c0c */ /* 0x000fe2000bf45320 */
[----:B------:R-:W-:Y:S01]  /*0e60*/  ULOP3.LUT UR37, UR6, 0xffff, URZ, 0xc0, !UPT ;  /* 0x0000ffff06257892 */ /* 0x000fe2000f8ec03f */
[----:B------:R-:W-:-:S04]  /*0e70*/  ISETP.NE.AND.EX P0, PT, R11, RZ, PT, P0 ;  /* 0x000000ff0b00720c */ /* 0x000fc80003f05300 */
[----:B0-----:R-:W-:Y:S01]  /*0e80*/  SEL R0, R0, 0x1, P0 ;  /* 0x0000000100007807 */ /* 0x001fe20000000000 */
[----:B-12---:R-:W-:Y:S08]  /*0e90*/  @P1 BRA `(.L_x_836) ;  /* 0x0000000000281947 */ /* 0x006ff00003800000 */
[----:B------:R-:W-:Y:S02]  /*0ea0*/  ULDC.64 UR6, c[0x0][0xa00] ;  /* 0x0002800000067ab9 */ /* 0x000fe40000000a00 */
[----:B------:R-:W-:-:S04]  /*0eb0*/  ISETP.NE.U32.AND P0, PT, RZ, UR6, PT ;  /* 0x00000006ff007c0c */ /* 0x000fc8000bf05070 */
[----:B------:R-:W-:-:S13]  /*0ec0*/  ISETP.NE.AND.EX P0, PT, RZ, UR7, PT, P0 ;  /* 0x00000007ff007c0c */ /* 0x000fda000bf05300 */
[----:B------:R-:W-:Y:S05]  /*0ed0*/  @!P0 BRA `(.L_x_836) ;  /* 0x0000000000188947 */ /* 0x000fea0003800000 */
[----:B------:R-:W0:Y:S01]  /*0ee0*/  LDC.64 R4, c[0x0][0xa00] ;  /* 0x00028000ff047b82 */ /* 0x000e220000000a00 */
[----:B------:R-:W-:-:S04]  /*0ef0*/  IMAD.U32 R3, RZ, RZ, UR49 ;  /* 0x00000031ff037e24 */ /* 0x000fc8000f8e00ff */
[----:B0-----:R-:W-:-:S05]  /*0f00*/  IMAD.WIDE R4, R3, 0x4, R4 ;  /* 0x0000000403047825 */ /* 0x001fca00078e0204 */
[----:B-----5:R-:W2:Y:S04]  /*0f10*/  LDG.E R18, desc[UR50][R4.64] ;  /* 0x0000003204127981 */ /* 0x020ea8000c1e1900 */
[----:B------:R-:W2:Y:S02]  /*0f20*/  LDG.E R3, desc[UR50][R4.64+0x4] ;  /* 0x0000043204037981 */ /* 0x000ea4000c1e1900 */
[----:B--2---:R-:W-:-:S07]  /*0f30*/  IMAD.IADD R18, R3, 0x1, -R18 ;  /* 0x0000000103127824 */ /* 0x004fce00078e0a12 */
.L_x_836:
[----:B------:R-:W-:Y:S01]  /*0f40*/  UMOV UR39, UR49 ;  /* 0x0000003100277c82 */ /* 0x000fe20008000000 */
[----:B------:R-:W-:Y:S01]  /*0f50*/  IMAD R17, R0, R17, RZ ;  /* 0x0000001100117224 */ /* 0x000fe200078e02ff */
[----:B------:R-:W-:Y:S06]  /*0f60*/  @!P2 BRA `(.L_x_837) ;  /* 0x000000000018a947 */ /* 0x000fec0003800000 */
[----:B------:R-:W-:Y:S02]  /*0f70*/  ULDC.64 UR6, c[0x0][0xa20] ;  /* 0x0002880000067ab9 */ /* 0x000fe40000000a00 */
[----:B------:R-:W-:-:S06]  /*0f80*/  UIMAD.WIDE UR6, UR49, 0x4, UR6 ;  /* 0x00000004310678a5 */ /* 0x000fcc000f8e0206 */
[----:B------:R-:W-:Y:S02]  /*0f90*/  IMAD.U32 R4, RZ, RZ, UR6 ;  /* 0x00000006ff047e24 */ /* 0x000fe4000f8e00ff */
[----:B------:R-:W-:-:S05]  /*0fa0*/  IMAD.U32 R5, RZ, RZ, UR7 ;  /* 0x00000007ff057e24 */ /* 0x000fca000f8e00ff */
[----:B------:R0:W5:Y:S01]  /*0fb0*/  LDG.E R17, desc[UR50][R4.64] ;  /* 0x0000003204117981 */ /* 0x000162000c1e1900 */
[----:B------:R-:W-:Y:S05]  /*0fc0*/  BRA `(.L_x_838) ;  /* 0x0000000000287947 */ /* 0x000fea0003800000 */
.L_x_837:
[----:B------:R-:W-:Y:S02]  /*0fd0*/  ULDC.64 UR6, c[0x0][0xa08] ;  /* 0x0002820000067ab9 */ /* 0x000fe40000000a00 */
[----:B------:R-:W-:-:S04]  /*0fe0*/  ISETP.NE.U32.AND P0, PT, RZ, UR6, PT ;  /* 0x00000006ff007c0c */ /* 0x000fc8000bf05070 */
[----:B------:R-:W-:-:S13]  /*0ff0*/  ISETP.NE.AND.EX P0, PT, RZ, UR7, PT, P0 ;  /* 0x00000007ff007c0c */ /* 0x000fda000bf05300 */
[----:B------:R-:W-:Y:S05]  /*1000*/  @!P0 BRA `(.L_x_838) ;  /* 0x0000000000188947 */ /* 0x000fea0003800000 */
[----:B------:R-:W0:Y:S01]  /*1010*/  LDC.64 R4, c[0x0][0xa08] ;  /* 0x00028200ff047b82 */ /* 0x000e220000000a00 */
[----:B------:R-:W-:-:S04]  /*1020*/  IMAD.U32 R3, RZ, RZ, UR49 ;  /* 0x00000031ff037e24 */ /* 0x000fc8000f8e00ff */
[----:B0-----:R-:W-:-:S05]  /*1030*/  IMAD.WIDE R4, R3, 0x4, R4 ;  /* 0x0000000403047825 */ /* 0x001fca00078e0204 */
[----:B------:R-:W2:Y:S04]  /*1040*/  LDG.E R17, desc[UR50][R4.64] ;  /* 0x0000003204117981 */ /* 0x000ea8000c1e1900 */
[----:B------:R-:W2:Y:S02]  /*1050*/  LDG.E R0, desc[UR50][R4.64+0x4] ;  /* 0x0000043204007981 */ /* 0x000ea4000c1e1900 */
[----:B--2---:R-:W-:-:S07]  /*1060*/  IMAD.IADD R17, R0, 0x1, -R17 ;  /* 0x0000000100117824 */ /* 0x004fce00078e0a11 */
.L_x_838:
[----:B------:R-:W-:Y:S01]  /*1070*/  ULDC UR4, c[0x0][0x448] ;  /* 0x0001120000047ab9 */ /* 0x000fe20000000800 */
[----:B-----5:R-:W-:Y:S01]  /*1080*/  IMAD.IADD R17, R17, 0x1, -R8 ;  /* 0x0000000111117824 */ /* 0x020fe200078e0a08 */
[----:B------:R-:W-:Y:S02]  /*1090*/  UISETP.NE.AND UP1, UPT, UR4, 0x1, UPT ;  /* 0x000000010400788c */ /* 0x000fe4000bf25270 */
[----:B------:R-:W-:Y:S02]  /*10a0*/  UIMAD UR40, UR5, 0xc0, URZ ;  /* 0x000000c0052878a4 */ /* 0x000fe4000f8e023f */
[----:B------:R-:W-:Y:S01]  /*10b0*/  IADD3 R0, R17, 0x1, -R18 ;  /* 0x0000000111007810 */ /* 0x000fe20007ffe812 */
[----:B------:R-:W-:Y:S01]  /*10c0*/  ULDC.64 UR4, c[0x0][0x9e0] ;  /* 0x0002780000047ab9 */ /* 0x000fe20000000a00 */
[----:B------:R-:W-:Y:S02]  /*10d0*/  UIADD3 UR8, UR40, 0xbf, URZ ;  /* 0x000000bf28087890 */ /* 0x000fe4000fffe03f */
[----:B------:R-:W-:Y:S01]  /*10e0*/  R2UR UR9, R0 ;  /* 0x00000000000972ca */ /* 0x000fe200000e0000 */
[----:B------:R-:W-:-:S02]  /*10f0*/  UISETP.GE.AND UP0, UPT, UR5, 0x1, UPT ;  /* 0x000000010500788c */ /* 0x000fc4000bf06270 */
[----:B------:R-:W-:Y:S01]  /*1100*/  @UP1 ULDC UR6, c[0x0][0x44c] ;  /* 0x0001130000061ab9 */ /* 0x000fe20000000800 */
[----:B------:R-:W-:Y:S01]  /*1110*/  @UP1 ULDC UR10, c[0x0][0x450] ;  /* 0x00011400000a1ab9 */ /* 0x000fe20000000800 */
[----:B------:R-:W-:Y:S02]  /*1120*/  UIMAD.WIDE.U32 UR6, UR8, UR6, URZ ;  /* 0x00000006080672a5 */ /* 0x000fe4000f8e003f */
[----:B------:R-:W-:Y:S02]  /*1130*/  PLOP3.LUT P1, PT, PT, PT, UP0, 0x80, 0x0 ;  /* 0x000000000000781c */ /* 0x000fe40003f2f008 */
[----:B------:R-:W-:-:S04]  /*1140*/  @UP1 USHF.R.U32.HI UR8, URZ, UR10, UR7 ;  /* 0x0000000a3f081299 */ /* 0x000fc80008011607 */
        /* <DEDUP_REMOVED lines=14> */
.L_x_840:
[----:B------:R-:W-:-:S11]  /*1230*/  UISETP.NE.AND UP0, UPT, UR5, 0x1, UPT ;  /* 0x000000010500788c */ /* 0x000fd6000bf05270 */
[----:B------:R-:W-:Y:S02]  /*1240*/  @UP0 ULDC.64 UR8, c[0x0][0x9e8] ;  /* 0x00027a0000080ab9 */ /* 0x000fe40000000a00 */
[----:B------:R-:W-:-:S04]  /*1250*/  UIMAD.WIDE.U32 UR6, UR4, UR8, URZ ;  /* 0x00000008040672a5 */ /* 0x000fc8000f8e003f */
[----:B------:R-:W-:-:S12]  /*1260*/  @UP0 USHF.R.U32.HI UR4, URZ, UR9, UR7 ;  /* 0x000000093f040299 */ /* 0x000fd80008011607 */
.L_x_841:
[----:B------:R-:W-:-:S06]  /*1270*/  UIMAD UR4, UR4, UR5, UR5 ;  /* 0x00000005040472a4 */ /* 0x000fcc000f8e0205 */
[----:B------:R-:W-:-:S07]  /*1280*/  VIMNMX R0, R0, UR4, PT ;  /* 0x0000000400007c48 */ /* 0x000fce000bfe0100 */
.L_x_839:
[C---:B------:R-:W-:Y:S01]  /*1290*/  IMAD.IADD R106, R17.reuse, 0x1, -R18 ;  /* 0x00000001116a7824 */ /* 0x040fe200078e0a12 */
[----:B------:R-:W-:Y:S01]  /*12a0*/  @UP1 ULDC UR6, c[0x0][0x44c] ;  /* 0x0001130000061ab9 */ /* 0x000fe20000000800 */
[----:B------:R-:W-:Y:S01]  /*12b0*/  VIADD R3, R0, 0x9f ;  /* 0x0000009f00037836 */ /* 0x000fe20000000000 */
[----:B------:R-:W-:Y:S01]  /*12c0*/  UIMAD.WIDE.U32 UR6, UR40, UR6, URZ ;  /* 0x00000006280672a5 */ /* 0x000fe2000f8e003f */
[----:B------:R-:W-:Y:S01]  /*12d0*/  VIADD R0, R17, 0x9f ;  /* 0x0000009f11007836 */ /* 0x000fe20000000000 */
[----:B------:R-:W-:Y:S01]  /*12e0*/  R2UR UR8, R106 ;  /* 0x000000006a0872ca */ /* 0x000fe200000e0000 */
[----:B------:R-:W-:Y:S01]  /*12f0*/  @UP1 ULDC UR9, c[0x0][0x450] ;  /* 0x0001140000091ab9 */ /* 0x000fe20000000800 */
[----:B0-----:R-:W-:Y:S01]  /*1300*/  IMAD.HI R4, R3, 0x66666667, RZ ;  /* 0x6666666703047827 */ /* 0x001fe200078e02ff */
        /* <DEDUP_REMOVED lines=22> */
.L_x_843:
[----:B------:R-:W-:-:S11]  /*1470*/  UISETP.NE.AND UP0, UPT, UR5, 0x1, UPT ;  /* 0x000000010500788c */ /* 0x000fd6000bf05270 */
[----:B------:R-:W-:Y:S02]  /*1480*/  @UP0 ULDC.64 UR10, c[0x0][0x9e8] ;  /* 0x00027a00000a0ab9 */ /* 0x000fe40000000a00 */
[----:B------:R-:W-:-:S04]  /*1490*/  UIMAD.WIDE.U32 UR6, UR4, UR10, URZ ;  /* 0x0000000a040672a5 */ /* 0x000fc8000f8e003f */
[----:B------:R-:W-:-:S12]  /*14a0*/  @UP0 USHF.R.U32.HI UR4, URZ, UR11, UR7 ;  /* 0x0000000b3f040299 */ /* 0x000fd80008011607 */
.L_x_844:
[----:B------:R-:W-:-:S04]  /*14b0*/  UIMAD UR4, UR4, UR5, URZ ;  /* 0x00000005040472a4 */ /* 0x000fc8000f8e023f */
[----:B------:R-:W-:-:S04]  /*14c0*/  UISETP.LT.AND UP0, UPT, UR8, UR4, UPT ;  /* 0x000000040800728c */ /* 0x000fc8000bf01270 */
[----:B------:R-:W-:-:S12]  /*14d0*/  USEL UR8, UR8, UR4, !UP0 ;  /* 0x0000000408087287 */ /* 0x000fd8000c000000 */
.L_x_842:
[----:B------:R-:W-:Y:S02]  /*14e0*/  UIMAD.WIDE UR4, UR8, 0x66666667, URZ ;  /* 0x66666667080478a5 */ /* 0x000fe4000f8e023f */
[----:B------:R-:W-:Y:S02]  /*14f0*/  ULOP3.LUT UR41, UR42, 0xff, URZ, 0xc0, !UPT ;  /* 0x000000ff2a297892 */ /* 0x000fe4000f8ec03f */
[----:B------:R-:W-:Y:S02]  /*1500*/  USHF.R.U32.HI UR4, URZ, 0x1f, UR5 ;  /* 0x0000001f3f047899 */ /* 0x000fe40008011605 */
[----:B------:R-:W-:Y:S02]  /*1510*/  USHF.R.U32.HI UR42, URZ, 0x10, UR42 ;  /* 0x000000103f2a7899 */ /* 0x000fe4000801162a */
[----:B------:R-:W-:-:S04]  /*1520*/  ULEA.HI.SX32 UR4, UR5, UR4, 0x1a ;  /* 0x0000000405047291 */ /* 0x000fc8000f8fd23f */
[----:B------:R-:W-:-:S04]  /*1530*/  UISETP.LT.AND UP0, UPT, URZ, UR4, UPT ;  /* 0x000000043f00728c */ /* 0x000fc8000bf01270 */
[----:B------:R-:W-:-:S03]  /*1540*/  USEL UR43, URZ, UR4, !UP0 ;  /* 0x000000043f2b7287 */ /* 0x000fc6000c000000 */
[----:B------:R-:W-:-:S03]  /*1550*/  UMOV UR4, URZ ;  /* 0x0000003f00047c82 */ /* 0x000fc60008000000 */
[----:B------:R-:W-:-:S13]  /*1560*/  ISETP.GT.AND P0, PT, R104, UR43, PT ;  /* 0x0000002b68007c0c */ /* 0x000fda000bf04270 */
[----:B------:R-:W-:Y:S05]  /*1570*/  @!P0 BRA `(.L_x_845) ;  /* 0x0000000000988947 */ /* 0x000fea0003800000 */
[----:B------:R-:W-:Y:S01]  /*1580*/  UISETP.NE.AND UP0, UPT, UR42, URZ, UPT ;  /* 0x0000003f2a00728c */ /* 0x000fe2000bf05270 */
[----:B------:R-:W-:-:S03]  /*1590*/  ULDC UR4, c[0x0][0x9f0] ;  /* 0x00027c0000047ab9 */ /* 0x000fc60000000800 */
[----:B------:R-:W-:-:S03]  /*15a0*/  USEL UR9, UR42, UR4, UP0 ;  /* 0x000000042a097287 */ /* 0x000fc60008000000 */
[----:B------:R-:W-:-:S03]  /*15b0*/  UMOV UR4, URZ ;  /* 0x0000003f00047c82 */ /* 0x000fc60008000000 */
[----:B------:R-:W-:-:S05]  /*15c0*/  IMAD.U32 R5, RZ, RZ, UR9 ;  /* 0x00000009ff057e24 */ /* 0x000fca000f8e00ff */
        /* <DEDUP_REMOVED lines=33> */
.L_x_845:
[----:B------:R-:W-:Y:S02]  /*17e0*/  UIMAD UR43, UR41, UR4, UR43 ;  /* 0x00000004292b72a4 */ /* 0x000fe4000f8e022b */
[----:B------:R-:W-:Y:S01]  /*17f0*/  IMAD.U32 R3, RZ, RZ, UR4 ;  /* 0x00000004ff037e24 */ /* 0x000fe2000f8e00ff */
[----:B------:R-:W-:Y:S02]  /*1800*/  PLOP3.LUT P0, PT, PT, PT, PT, 0x80, 0x0 ;  /* 0x000000000000781c */ /* 0x000fe40003f0f070 */
[----:B------:R-:W-:Y:S02]  /*1810*/  CS2R R28, SRZ ;  /* 0x00000000001c7805 */ /* 0x000fe4000001ff00 */
[----:B------:R-:W-:Y:S02]  /*1820*/  CS2R R6, SRZ ;  /* 0x0000000000067805 */ /* 0x000fe4000001ff00 */
[----:B------:R-:W-:Y:S02]  /*1830*/  CS2R R24, SRZ ;  /* 0x0000000000187805 */ /* 0x000fe4000001ff00 */
[----:B------:R-:W-:-:S02]  /*1840*/  VIADDMNMX R104, R3, UR43, R104, PT ;  /* 0x0000002b03687c46 */ /* 0x000fc4000b800168 */
[----:B------:R-:W-:Y:S02]  /*1850*/  CS2R R30, SRZ ;  /* 0x00000000001e7805 */ /* 0x000fe4000001ff00 */
[----:B------:R-:W-:Y:S02]  /*1860*/  CS2R R26, SRZ ;  /* 0x00000000001a7805 */ /* 0x000fe4000001ff00 */
[----:B------:R-:W-:Y:S02]  /*1870*/  CS2R R36, SRZ ;  /* 0x0000000000247805 */ /* 0x000fe4000001ff00 */
[----:B------:R-:W-:Y:S02]  /*1880*/  ISETP.GT.AND P1, PT, R104, UR43, PT ;  /* 0x0000002b68007c0c */ /* 0x000fe4000bf24270 */
[----:B------:R-:W-:Y:S02]  /*1890*/  CS2R R32, SRZ ;  /* 0x0000000000207805 */ /* 0x000fe4000001ff00 */
[----:B------:R-:W-:-:S02]  /*18a0*/  CS2R R38, SRZ ;  /* 0x0000000000267805 */ /* 0x000fc4000001ff00 */
[----:B------:R-:W-:Y:S02]  /*18b0*/  CS2R R34, SRZ ;  /* 0x0000000000227805 */ /* 0x000fe4000001ff00 */
[----:B------:R-:W-:Y:S02]  /*18c0*/  CS2R R44, SRZ ;  /* 0x00000000002c7805 */ /* 0x000fe4000001ff00 */
[----:B------:R-:W-:Y:S02]  /*18d0*/  CS2R R40, SRZ ;  /* 0x0000000000287805 */ /* 0x000fe4000001ff00 */
[----:B------:R-:W-:Y:S02]  /*18e0*/  CS2R R46, SRZ ;  /* 0x00000000002e7805 */ /* 0x000fe4000001ff00 */
[----:B------:R-:W-:Y:S02]  /*18f0*/  CS2R R42, SRZ ;  /* 0x00000000002a7805 */ /* 0x000fe4000001ff00 */
[----:B------:R-:W-:Y:S01]  /*1900*/  CS2R R52, SRZ ;  /* 0x0000000000347805 */ /* 0x000fe2000001ff00 */
[----:B------:R-:W-:Y:S01]  /*1910*/  IMAD.MOV.U32 R12, RZ, RZ, RZ ;  /* 0x000000ffff0c7224 */ /* 0x000fe200078e00ff */
[----:B------:R-:W-:-:S02]  /*1920*/  CS2R R54, SRZ ;  /* 0x0000000000367805 */ /* 0x000fc4000001ff00 */
[----:B------:R-:W-:Y:S01]  /*1930*/  CS2R R50, SRZ ;  /* 0x0000000000327805 */ /* 0x000fe2000001ff00 */
[----:B------:R-:W-:Y:S01]  /*1940*/  IMAD.MOV.U32 R49, RZ, RZ, RZ ;  /* 0x000000ffff317224 */ /* 0x000fe200078e00ff */
[----:B------:R-:W-:Y:S06]  /*1950*/  @!P1 BRA `(.L_x_846) ;  /* 0x0000012000e89947 */ /* 0x000fec0003800000 */
[----:B------:R-:W0:Y:S01]  /*1960*/  S2R R0, SR_TID.X ;  /* 0x0000000000007919 */ /* 0x000e220000002100 */
[----:B------:R-:W1:Y:S01]  /*1970*/  S2UR UR44, SR_CgaCtaId ;  /* 0x00000000002c79c3 */ /* 0x000e620000008800 */
[----:B------:R-:W-:Y:S02]  /*1980*/  UMOV UR45, 0x400 ;  /* 0x00000400002d7882 */ /* 0x000fe40000000000 */
[----:B-1----:R-:W-:Y:S01]  /*1990*/  ULEA UR45, UR44, UR45, 0x18 ;  /* 0x0000002d2c2d7291 */ /* 0x002fe2000f8ec03f */
[----:B0-----:R-:W-:-:S05]  /*19a0*/  VIADD R0, R0, 0xffffff80 ;  /* 0xffffff8000007836 */ /* 0x001fca0000000000 */
[----:B------:R-:W-:-:S04]  /*19b0*/  SHF.R.S32.HI R3, RZ, 0x1f, R0 ;  /* 0x0000001fff037819 */ /* 0x000fc80000011400 */
[----:B------:R-:W-:-:S04]  /*19c0*/  LEA.HI R3, R3, R0, RZ, 0x7 ;  /* 0x0000000003037211 */ /* 0x000fc800078f38ff */
[----:B------:R-:W-:-:S06]  /*19d0*/  SHF.R.S32.HI R3, RZ, 0x7, R3 ;  /* 0x00000007ff037819 */ /* 0x000fcc0000011403 */
        /* <DEDUP_REMOVED lines=28> */
.L_x_847:
        /* <DEDUP_REMOVED lines=10> */
[----:B------:R-:W-:Y:S02]  /*1c40*/  @UP0 USHF.R.S32.HI UR10, URZ, 0x1f, UR49 ;  /* 0x0000001f3f0a0899 */ /* 0x000fe40008011431 */
[----:B------:R-:W-:Y:S01]  /*1c50*/  @UP1 USHF.R.S32.HI UR13, URZ, 0x1f, UR49 ;  /* 0x0000001f3f0d1899 */ /* 0x000fe20008011431 */
[----:B------:R-:W-:Y:S01]  /*1c60*/  @UP0 ULDC.64 UR14, c[0x0][0x9a8] ;  /* 0x00026a00000e0ab9 */ /* 0x000fe20000000a00 */
[----:B------:R-:W-:Y:S01]  /*1c70*/  @UP1 ULDC.64 UR16, c[0x0][0x9b8] ;  /* 0x00026e0000101ab9 */ /* 0x000fe20000000a00 */
[----:B------:R-:W-:Y:S02]  /*1c80*/  @UP0 UIMAD UR10, UR10, UR14, URZ ;  /* 0x0000000e0a0a02a4 */ /* 0x000fe4000f8e023f */
[----:B------:R-:W-:Y:S02]  /*1c90*/  @UP1 UIMAD UR13, UR13, UR16, URZ ;  /* 0x000000100d0d12a4 */ /* 0x000fe4000f8e023f */
[----:B------:R-:W-:Y:S02]  /*1ca0*/  @UP0 UIMAD UR12, UR49, UR15, UR10 ;  /* 0x0000000f310c02a4 */ /* 0x000fe4000f8e020a */
[----:B------:R-:W-:-:S02]  /*1cb0*/  @UP1 UIMAD UR13, UR49, UR17, UR13 ;  /* 0x00000011310d12a4 */ /* 0x000fc4000f8e020d */
[----:B------:R-:W-:Y:S02]  /*1cc0*/  @UP0 UIMAD.WIDE.U32 UR8, UR49, UR14, URZ ;  /* 0x0000000e310802a5 */ /* 0x000fe4000f8e003f */
[----:B------:R-:W-:Y:S02]  /*1cd0*/  @UP1 UIMAD.WIDE.U32 UR10, UR49, UR16, URZ ;  /* 0x00000010310a12a5 */ /* 0x000fe4000f8e003f */
[----:B------:R-:W-:Y:S02]  /*1ce0*/  @UP0 UIADD3 UR9, UR9, UR12, URZ ;  /* 0x0000000c09090290 */ /* 0x000fe4000fffe03f */
[----:B------:R-:W-:Y:S01]  /*1cf0*/  @UP1 UIADD3 UR11, UR11, UR13, URZ ;  /* 0x0000000d0b0b1290 */ /* 0x000fe2000fffe03f */
[----:B------:R-:W-:Y:S02]  /*1d00*/  @UP1 ULDC.64 UR14, c[0x0][0x9c0] ;  /* 0x00027000000e1ab9 */ /* 0x000fe40000000a00 */
[----:B------:R-:W-:Y:S01]  /*1d10*/  @UP0 ULDC.64 UR12, c[0x0][0x9b0] ;  /* 0x00026c00000c0ab9 */ /* 0x000fe20000000a00 */
[----:B------:R-:W-:-:S02]  /*1d20*/  @UP1 UIMAD.WIDE.U32 UR10, UR37, UR14, UR10 ;  /* 0x0000000e250a12a5 */ /* 0x000fc4000f8e000a */
[----:B------:R-:W-:Y:S02]  /*1d30*/  @UP0 UIMAD.WIDE.U32 UR8, UR37, UR12, UR8 ;  /* 0x0000000c250802a5 */ /* 0x000fe4000f8e0008 */
[----:B------:R-:W-:Y:S02]  /*1d40*/  @UP1 ULEA UR4, UP3, UR10, UR4, 0x2 ;  /* 0x000000040a041291 */ /* 0x000fe4000f86103f */
[----:B------:R-:W-:Y:S02]  /*1d50*/  @UP0 UIMAD UR12, UR37, UR13, UR9 ;  /* 0x0000000d250c02a4 */ /* 0x000fe4000f8e0209 */
[----:B------:R-:W-:Y:S02]  /*1d60*/  @UP1 UIMAD UR9, UR37, UR15, UR11 ;  /* 0x0000000f250912a4 */ /* 0x000fe4000f8e020b */
[----:B------:R-:W-:Y:S01]  /*1d70*/  @UP0 ULEA UR6, UP2, UR8, UR6, 0x2 ;  /* 0x0000000608060291 */ /* 0x000fe2000f84103f */
[----:B------:R-:W-:Y:S01]  /*1d80*/  IMAD.U32 R6, RZ, RZ, UR4 ;  /* 0x00000004ff067e24 */ /* 0x000fe2000f8e00ff */
[----:B------:R-:W-:-:S02]  /*1d90*/  @UP1 ULEA.HI.X UR5, UR10, UR5, UR9, 0x2, UP3 ;  /* 0x000000050a051291 */ /* 0x000fc400098f1409 */
[----:B------:R-:W-:Y:S02]  /*1da0*/  @UP0 ULEA.HI.X UR7, UR8, UR7, UR12, 0x2, UP2 ;  /* 0x0000000708070291 */ /* 0x000fe400090f140c */
[----:B------:R-:W-:Y:S02]  /*1db0*/  IMAD.U32 R4, RZ, RZ, UR6 ;  /* 0x00000006ff047e24 */ /* 0x000fe4000f8e00ff */
[----:B------:R-:W-:Y:S02]  /*1dc0*/  IMAD.U32 R7, RZ, RZ, UR5 ;  /* 0x00000005ff077e24 */ /* 0x000fe4000f8e00ff */
[----:B------:R-:W-:-:S03]  /*1dd0*/  IMAD.U32 R5, RZ, RZ, UR7 ;  /* 0x00000007ff057e24 */ /* 0x000fc6000f8e00ff */
[----:B------:R-:W2:Y:S04]  /*1de0*/  @P1 LDG.E R0, desc[UR50][R6.64] ;  /* 0x0000003206001981 */ /* 0x000ea8000c1e1900 */
[----:B------:R-:W2:Y:S01]  /*1df0*/  @P0 LDG.E R3, desc[UR50][R4.64] ;  /* 0x0000003204030981 */ /* 0x000ea2000c1e1900 */
[----:B------:R-:W-:-:S04]  /*1e00*/  ULEA.HI UR4, UR47, UR47, URZ, 0x1 ;  /* 0x0000002f2f047291 */ /* 0x000fc8000f8f083f */
[----:B------:R-:W-:-:S04]  /*1e10*/  ULOP3.LUT UR4, UR4, 0xfffffffe, URZ, 0xc0, !UPT ;  /* 0xfffffffe04047892 */ /* 0x000fc8000f8ec03f */
[----:B------:R-:W-:-:S06]  /*1e20*/  UIADD3 UR4, UR47, -UR4, URZ ;  /* 0x800000042f047290 */ /* 0x000fcc000fffe03f */
[----:B------:R-:W-:Y:S01]  /*1e30*/  IMAD.U32 R8, RZ, RZ, UR4 ;  /* 0x00000004ff087e24 */ /* 0x000fe2000f8e00ff */
[----:B------:R-:W-:-:S04]  /*1e40*/  ULDC UR4, c[0x0][0x9d8] ;  /* 0x0002760000047ab9 */ /* 0x000fc80000000800 */
[----:B------:R-:W-:-:S04]  /*1e50*/  SHF.L.U32 R8, R8, 0x1f, RZ ;  /* 0x0000001f08087819 */ /* 0x000fc800000006ff */
[----:B------:R-:W0:Y:S01]  /*1e60*/  SYNCS.PHASECHK.TRANS64.TRYWAIT P1, [UR45+0x13200], R8 ;  /* 0x01320008ff0075a7 */ /* 0x000e22000802016d */
[----:B------:R-:W-:-:S05]  /*1e70*/  IMAD.U32 R9, RZ, RZ, UR48 ;  /* 0x00000030ff097e24 */ /* 0x000fca000f8e00ff */
[----:B------:R-:W-:Y:S01]  /*1e80*/  ISETP.NE.AND P0, PT, R9, 0x3, PT ;  /* 0x000000030900780c */ /* 0x000fe20003f05270 */
[----:B--2---:R-:W-:-:S04]  /*1e90*/  FMUL.FTZ R0, R3, R0 ;  /* 0x0000000003007220 */ /* 0x004fc80000410000 */
[----:B------:R-:W-:Y:S01]  /*1ea0*/  FMUL.FTZ R0, R0, UR4 ;  /* 0x0000000400007c20 */ /* 0x000fe20008410000 */
[----:B0-----:R-:W-:Y:S07]  /*1eb0*/  @!P1 BRA `(.L_x_848) ;  /* 0x000001a400dc9947 */ /* 0x001fee0003800000 */
.L_x_1032:
[----:B------:R-:W-:Y:S05]  /*1ec0*/  @!P0 BRA `(.L_x_849) ;  /* 0x0000000000048947 */ /* 0x000fea0003800000 */
[----:B------:R-:W-:Y:S01]  /*1ed0*/  BPT.TRAP 0x1 ;  /* 0x000000040000795c */ /* 0x000fe20000300000 */
.L_x_849:
[----:B------:R-:W-:Y:S02]  /*1ee0*/  IMAD.U32 R105, RZ, RZ, UR36 ;  /* 0x00000024ff697e24 */ /* 0x000fe4000f8e00ff */
[----:B------:R-:W-:-:S03]  /*1ef0*/  IMAD.U32 R4, RZ, RZ, UR46 ;  /* 0x0000002eff047e24 */ /* 0x000fc6000f8e00ff */
[----:B------:R-:W-:Y:S02]  /*1f00*/  LEA R105, R105, UR45, 0x3 ;  /* 0x0000002d69697c11 */ /* 0x000fe4000f8e18ff */
[----:B------:R-:W-:-:S04]  /*1f10*/  SHF.L.U32 R4, R4, 0x1f, RZ ;  /* 0x0000001f04047819 */ /* 0x000fc800000006ff */
[----:B------:R1:W2:Y:S01]  /*1f20*/  SYNCS.PHASECHK.TRANS64.TRYWAIT P1, [R105+URZ+0x13230], R4 ;  /* 0x01323004690075a7 */ /* 0x0002a2000802017f */
[----:B------:R-:W-:Y:S05]  /*1f30*/  @!P0 BRA `(.L_x_850) ;  /* 0x0000000000048947 */ /* 0x000fea0003800000 */
[----:B------:R-:W-:Y:S01]  /*1f40*/  BPT.TRAP 0x1 ;  /* 0x000000040000795c */ /* 0x000fe20000300000 */
.L_x_850:
[----:B--2---:R-:W-:Y:S05]  /*1f50*/  @P1 BRA `(.L_x_851) ;  /* 0x0000000000081947 */ /* 0x004fea0003800000 */
[----:B------:R-:W2:Y:S02]  /*1f60*/  SYNCS.PHASECHK.TRANS64.TRYWAIT P1, [R105+URZ+0x13230], R4 ;  /* 0x01323004690075a7 */ /* 0x000ea4000802017f */
[----:B--2---:R-:W-:Y:S05]  /*1f70*/  @!P1 BRA `(.L_x_852) ;  /* 0x000001a400c49947 */ /* 0x004fea0003800000 */
.L_x_851:
[----:B------:R-:W3:Y:S01]  /*1f80*/  S2R R5, SR_TID.X ;  /* 0x0000000000057919 */ /* 0x000ee20000002100 */
[----:B------:R-:W-:Y:S01]  /*1f90*/  UIADD3 UR4, UR45, 0xe000, URZ ;  /* 0x0000e0002d047890 */ /* 0x000fe2000fffe03f */
[----:B------:R-:W-:-:S03]  /*1fa0*/  LOP3.LUT R2, R2, 0xfffffff7, RZ, 0xc0, !PT ;  /* 0xfffffff702027812 */ /* 0x000fc600078ec0ff */
[----:B------:R-:W-:-:S04]  /*1fb0*/  USHF.R.U32.HI UR4, URZ, 0x4, UR4 ;  /* 0x000000043f047899 */ /* 0x000fc80008011604 */
[----:B------:R-:W-:-:S06]  /*1fc0*/  ULOP3.LUT UR4, UR4, 0x3fff, URZ, 0xc0, !UPT ;  /* 0x00003fff04047892 */ /* 0x000fcc000f8ec03f */
[----:B0-----:R-:W-:Y:S01]  /*1fd0*/  IMAD.U32 R3, RZ, RZ, UR4 ;  /* 0x00000004ff037e24 */ /* 0x001fe2000f8e00ff */
[----:B------:R-:W-:Y:S05]  /*1fe0*/  WARPSYNC.ALL ;  /* 0x0000000000007948 */ /* 0x000fea0003800000 */
[----:B------:R-:W-:-:S05]  /*1ff0*/  LOP3.LUT R3, R3, 0x10000, RZ, 0xfc, !PT ;  /* 0x0001000003037812 */ /* 0x000fca00078efcff */
[----:B------:R0:W-:Y:S01]  /*2000*/  STL [R1+0x2c], R3 ;  /* 0x00002c0301007387 */ /* 0x0001e20000100800 */
[----:B---3--:R-:W-:-:S13]  /*2010*/  LOP3.LUT P3, RZ, R5, 0x7f, RZ, 0xc0, !PT ;  /* 0x0000007f05ff7812 */ /* 0x008fda000786c0ff */
[----:B------:R-:W-:Y:S02]  /*2020*/  @P3 LOP3.LUT R2, R2, 0x8, RZ, 0xfc, !PT ;  /* 0x0000000802023812 */ /* 0x000fe400078efcff */
[----:B------:R-:W-:Y:S01]  /*2030*/  R2UR UR12, R3 ;  /* 0x00000000030c72ca */ /* 0x000fe200000e0000 */
[----:B------:R-:W-:Y:S01]  /*2040*/  ULOP3.LUT UR8, UR52, 0x10000, URZ, 0xfc, !UPT ;  /* 0x0001000034087892 */ /* 0x000fe2000f8efc3f */
[----:B------:R-:W-:Y:S01]  /*2050*/  WARPGROUP.ARRIVE ;  /* 0x00000000000079c5 */ /* 0x000fe20000000000 */
[----:B------:R-:W-:Y:S01]  /*2060*/  UMOV UR9, 0x80000020 ;  /* 0x8000002000097882 */ /* 0x000fe20000000000 */
[----:B------:R-:W-:Y:S01]  /*2070*/  UMOV UR11, 0x80000020 ;  /* 0x80000020000b7882 */ /* 0x000fe20000000000 */
[----:B------:R-:W3:Y:S01]  /*2080*/  LDL R107, [R1+0x54] ;  /* 0x00005400016b7983 */ /* 0x000ee20000100800 */
[----:B------:R-:W-:Y:S01]  /*2090*/  UIADD3 UR7, UR8, 0x2, URZ ;  /* 0x0000000208077890 */ /* 0x000fe2000fffe03f */
[----:B-12---:R-:W-:Y:S01]  /*20a0*/  @!P3 VIADD R105, R105, 0x13240 ;  /* 0x000132406969b836 */ /* 0x006fe20000000000 */
[----:B------:R-:W-:-:S02]  /*20b0*/  ULDC UR20, c[0x0][0x9dc] ;  /* 0x0002770000147ab9 */ /* 0x000fc40000000800 */
[----:B------:R-:W-:Y:S02]  /*20c0*/  ULOP3.LUT UR20, URZ, UR20, URZ, 0x33, !UPT ;  /* 0x000000143f147292 */ /* 0x000fe4000f8e333f */
[----:B------:R-:W-:Y:S01]  /*20d0*/  @!P3 PRMT R105, RZ, 0x654, R105 ;  /* 0x00000654ff69b816 */ /* 0x000fe20000000069 */
        /* <DEDUP_REMOVED lines=38> */
[C---:B0-----:R-:W-:Y:S01]  /*2340*/  FMUL.FTZ R3, R0.reuse, R88 ;  /* 0x0000005800037220 */ /* 0x041fe20000410000 */
[C---:B------:R-:W-:Y:S01]  /*2350*/  FMUL.FTZ R88, R0.reuse, R89 ;  /* 0x0000005900587220 */ /* 0x040fe20000410000 */
[C---:B------:R-:W-:Y:S01]  /*2360*/  FMUL.FTZ R7, R0.reuse, R95 ;  /* 0x0000005f00077220 */ /* 0x040fe20000410000 */
[C---:B------:R-:W-:Y:S01]  /*2370*/  FMUL.FTZ R89, R0.reuse, R93 ;  /* 0x0000005d00597220 */ /* 0x040fe20000410000 */
[C---:B------:R-:W-:Y:S01]  /*2380*/  FMUL.FTZ R93, R0.reuse, R101 ;  /* 0x00000065005d7220 */ /* 0x040fe20000410000 */
[----:B------:R-:W-:Y:S01]  /*2390*/  QGMMA.64x32x32.F32.E4M3.E4M3 R72, gdesc[UR4], R72, gsb0 ;  /* 0x00600000044879f3 */ /* 0x000fe20008000848 */
[----:B------:R-:W-:Y:S01]  /*23a0*/  UIADD3 UR6, UR12, 0x102, URZ ;  /* 0x000001020c067890 */ /* 0x000fe2000fffe03f */
[----:B---3--:R-:W-:Y:S01]  /*23b0*/  VIADD R101, R107, UR40 ;  /* 0x000000286b657c36 */ /* 0x008fe20008000000 */
        /* <DEDUP_REMOVED lines=80> */
[----:B------:R-:W-:Y:S01]  /*28c0*/  ULDC UR6, c[0x0][0x448] ;  /* 0x0001120000067ab9 */ /* 0x000fe20000000800 */
[C---:B------:R-:W-:Y:S01]  /*28d0*/  FMUL.FTZ R83, R0.reuse, R48 ;  /* 0x0000003000537220 */ /* 0x040fe20000410000 */
[----:B------:R-:W-:Y:S01]  /*28e0*/  UISETP.NE.AND UP0, UPT, UR6, 0x1, UPT ;  /* 0x000000010600788c */ /* 0x000fe2000bf05270 */
[C---:B------:R-:W-:Y:S01]  /*28f0*/  FMUL.FTZ R70, R0.reuse, R44 ;  /* 0x0000002c00467220 */ /* 0x040fe20000410000 */
[C---:B------:R-:W-:Y:S01]  /*2900*/  FMUL.FTZ R71, R0.reuse, R45 ;  /* 0x0000002d00477220 */ /* 0x040fe20000410000 */
[C---:B------:R-:W-:Y:S01]  /*2910*/  FMUL.FTZ R42, R0.reuse, R46 ;  /* 0x0000002e002a7220 */ /* 0x040fe20000410000 */
[C---:B------:R-:W-:Y:S01]  /*2920*/  FMUL.FTZ R43, R0.reuse, R47 ;  /* 0x0000002f002b7220 */ /* 0x040fe20000410000 */
[C---:B------:R-:W-:Y:S01]  /*2930*/  FMUL.FTZ R44, R0.reuse, R50 ;  /* 0x00000032002c7220 */ /* 0x040fe20000410000 */
[----:B------:R-:W-:Y:S01]  /*2940*/  PLOP3.LUT P1, PT, PT, PT, UP0, 0x80, 0x0 ;  /* 0x000000000000781c */ /* 0x000fe20003f2f008 */
[C---:B------:R-:W-:Y:S01]  /*2950*/  FMUL.FTZ R45, R0.reuse, R51 ;  /* 0x00000033002d7220 */ /* 0x040fe20000410000 */
[----:B------:R-:W-:Y:S01]  /*2960*/  PLOP3.LUT P2, PT, PT, PT, UP0, 0x80, 0x0 ;  /* 0x000000000000781c */ /* 0x000fe20003f4f008 */
[C---:B------:R-:W-:Y:S01]  /*2970*/  FMUL.FTZ R85, R0.reuse, R52 ;  /* 0x0000003400557220 */ /* 0x040fe20000410000 */
[C---:B------:R-:W-:Y:S01]  /*2980*/  FMUL.FTZ R86, R0.reuse, R53 ;  /* 0x0000003500567220 */ /* 0x040fe20000410000 */
[----:B------:R-:W-:Y:S01]  /*2990*/  @UP0 ULDC UR6, c[0x0][0x44c] ;  /* 0x0001130000060ab9 */ /* 0x000fe20000000800 */
        /* <DEDUP_REMOVED lines=10> */
[----:B------:R-:W-:Y:S01]  /*2a40*/  @P1 IMAD.HI.U32 R27, R101, UR6, RZ ;  /* 0x00000006651b1c27 */ /* 0x000fe2000f8e00ff */
[----:B------:R-:W-:-:S03]  /*2a50*/  @UP0 ULDC UR6, c[0x0][0x450] ;  /* 0x0001140000060ab9 */ /* 0x000fc60000000800 */
[C---:B------:R-:W-:Y:S01]  /*2a60*/  FMUL.FTZ R87, R0.reuse, R24 ;  /* 0x0000001800577220 */ /* 0x040fe20000410000 */
[C---:B------:R-:W-:Y:S01]  /*2a70*/  FMUL.FTZ R99, R0.reuse, R32 ;  /* 0x0000002000637220 */ /* 0x040fe20000410000 */
[C---:B------:R-:W-:Y:S01]  /*2a80*/  FMUL.FTZ R24, R0.reuse, R31 ;  /* 0x0000001f00187220 */ /* 0x040fe20000410000 */
[----:B------:R-:W-:Y:S01]  /*2a90*/  @P2 SHF.R.U32.HI R101, RZ, UR6, R27 ;  /* 0x00000006ff652c19 */ /* 0x000fe2000801161b */
[----:B------:R-:W-:Y:S01]  /*2aa0*/  IMAD.MOV.U32 R31, RZ, RZ, -0xa0 ;  /* 0xffffff60ff1f7424 */ /* 0x000fe200078e00ff */
[----:B------:R-:W-:Y:S01]  /*2ab0*/  ULDC.64 UR6, c[0x0][0x9e0] ;  /* 0x0002780000067ab9 */ /* 0x000fe20000000a00 */
[C---:B------:R-:W-:Y:S01]  /*2ac0*/  FMUL.FTZ R98, R0.reuse, R29 ;  /* 0x0000001d00627220 */ /* 0x040fe20000410000 */
[----:B------:R-:W-:Y:S01]  /*2ad0*/  UISETP.GE.AND UP1, UPT, UR7, 0x1, UPT ;  /* 0x000000010700788c */ /* 0x000fe2000bf26270 */
[----:B------:R-:W5:Y:S01]  /*2ae0*/  SHFL.IDX PT, R32, R101, RZ, 0x1c1f ;  /* 0x001c1fff65207589 */ /* 0x000f6200000e0000 */
[C---:B------:R-:W-:Y:S01]  /*2af0*/  FMUL.FTZ R29, R0.reuse, R30 ;  /* 0x0000001e001d7220 */ /* 0x040fe20000410000 */
[C---:B------:R-:W-:Y:S01]  /*2b00*/  FMUL.FTZ R96, R0.reuse, R25 ;  /* 0x0000001900607220 */ /* 0x040fe20000410000 */
[C---:B------:R-:W-:Y:S01]  /*2b10*/  FMUL.FTZ R48, R0.reuse, R26 ;  /* 0x0000001a00307220 */ /* 0x040fe20000410000 */
[----:B------:R-:W-:Y:S01]  /*2b20*/  FMUL.FTZ R97, R0, R28 ;  /* 0x0000001c00617220 */ /* 0x000fe20000410000 */
[----:B------:R-:W-:-:S02]  /*2b30*/  IMAD R30, R104, R31, 0xa1 ;  /* 0x000000a1681e7424 */ /* 0x000fc400078e021f */
[C---:B------:R-:W-:Y:S01]  /*2b40*/  FMUL.FTZ R100, R0.reuse, R33 ;  /* 0x0000002100647220 */ /* 0x040fe20000410000 */
[C---:B------:R-:W-:Y:S01]  /*2b50*/  FMUL.FTZ R25, R0.reuse, R34 ;  /* 0x0000002200197220 */ /* 0x040fe20000410000 */
[C---:B------:R-:W-:Y:S01]  /*2b60*/  FMUL.FTZ R26, R0.reuse, R35 ;  /* 0x00000023001a7220 */ /* 0x040fe20000410000 */
[C---:B------:R-:W-:Y:S01]  /*2b70*/  FMUL.FTZ R27, R0.reuse, R38 ;  /* 0x00000026001b7220 */ /* 0x040fe20000410000 */
[C---:B------:R-:W-:Y:S01]  /*2b80*/  FMUL.FTZ R28, R0.reuse, R39 ;  /* 0x00000027001c7220 */ /* 0x040fe20000410000 */
[C---:B------:R-:W-:Y:S01]  /*2b90*/  FMUL.FTZ R36, R0.reuse, R36 ;  /* 0x0000002400247220 */ /* 0x040fe20000410000 */
[----:B------:R-:W-:Y:S01]  /*2ba0*/  FMUL.FTZ R37, R0, R37 ;  /* 0x0000002500257220 */ /* 0x000fe20000410000 */
[----:B------:R-:W-:Y:S01]  /*2bb0*/  PLOP3.LUT P1, PT, PT, PT, UP1, 0x40, 0x0 ;  /* 0x000000000000781c */ /* 0x000fe20003f2e818 */
[----:B------:R-:W0:Y:S01]  /*2bc0*/  MUFU.TANH R75, R75 ;  /* 0x0000004b004b7308 */ /* 0x000e220000002400 */
[----:B------:R-:W-:Y:S01]  /*2bd0*/  IADD3 R33, R17, R30, -R22 ;  /* 0x0000001e11217210 */ /* 0x000fe20007ffe816 */
[----:B------:R-:W-:Y:S01]  /*2be0*/  IMAD R31, R104, -0xa0, R17 ;  /* 0xffffff60681f7824 */ /* 0x000fe200078e0211 */
[----:B------:R1:W-:Y:S01]  /*2bf0*/  @!P3 SYNCS.ARRIVE.TRANS64.RED.A1T0 RZ, [R105+URZ], RZ ;  /* 0x000000ff69ffb9a7 */ /* 0x0003e2000810043f */
[----:B------:R-:W-:-:S02]  /*2c00*/  VIADD R111, R30, 0xffffffff ;  /* 0xffffffff1e6f7836 */ /* 0x000fc40000000000 */
[----:B------:R-:W-:Y:S02]  /*2c10*/  IMAD.IADD R33, R33, 0x1, -R18 ;  /* 0x0000000121217824 */ /* 0x000fe400078e0a12 */
[----:B------:R-:W0:Y:S01]  /*2c20*/  MUFU.TANH R76, R76 ;  /* 0x0000004c004c7308 */ /* 0x000e220000002400 */
[----:B------:R-:W-:Y:S02]  /*2c30*/  IMAD.IADD R112, R111, 0x1, -R22 ;  /* 0x000000016f707824 */ /* 0x000fe400078e0a16 */
[C---:B------:R-:W-:Y:S01]  /*2c40*/  VIADD R110, R33.reuse, UR6 ;  /* 0x00000006216e7c36 */ /* 0x040fe20008000000 */
[----:B-1----:R-:W-:Y:S01]  /*2c50*/  IADD3 R105, -R22, 0xa0, R31 ;  /* 0x000000a016697810 */ /* 0x002fe20007ffe11f */
[----:B------:R-:W-:-:S03]  /*2c60*/  VIADD R109, R33, UR20 ;  /* 0x00000014216d7c36 */ /* 0x000fc60008000000 */
[----:B------:R-:W1:Y:S01]  /*2c70*/  MUFU.TANH R19, R19 ;  /* 0x0000001300137308 */ /* 0x000e620000002400 */
[----:B-----5:R-:W-:Y:S01]  /*2c80*/  VIADDMNMX R102, R32, R110, R105, PT ;  /* 0x0000006e20667246 */ /* 0x020fe20003800169 */
[----:B------:R-:W-:-:S06]  /*2c90*/  IMAD.IADD R103, R109, 0x1, R32 ;  /* 0x000000016d677824 */ /* 0x000fcc00078e0220 */
        /* <DEDUP_REMOVED lines=50> */
[----:B------:R0:W0:Y:S08]  /*2fc0*/  MUFU.TANH R108, R37 ;  /* 0x00000025006c7308 */ /* 0x0000300000002400 */
[----:B------:R-:W0:Y:S08]  /*2fd0*/  MUFU.TANH R27, R27 ;  /* 0x0000001b001b7308 */ /* 0x000e300000002400 */
[----:B------:R-:W0:Y:S01]  /*2fe0*/  MUFU.TANH R28, R28 ;  /* 0x0000001c001c7308 */ /* 0x000e220000002400 */
[----:B-1234-:R-:W-:Y:S05]  /*2ff0*/  @P1 BRA `(.L_x_853) ;  /* 0x0000000000541947 */ /* 0x01efea0003800000 */
[----:B------:R-:W-:Y:S01]  /*3000*/  IADD3 R30, -R18, R17, R32 ;  /* 0x00000011121e7210 */ /* 0x000fe20007ffe120 */
        /* <DEDUP_REMOVED lines=11> */
.L_x_855:
[----:B------:R-:W-:-:S06]  /*30c0*/  UISETP.NE.AND UP2, UPT, UR7, 0x1, UPT ;  /* 0x000000010700788c */ /* 0x000fcc000bf45270 */
[----:B------:R-:W-:-:S05]  /*30d0*/  PLOP3.LUT P1, PT, PT, PT, UP2, 0x80, 0x0 ;  /* 0x000000000000781c */ /* 0x000fca0003f2f028 */
[----:B------:R-:W-:-:S08]  /*30e0*/  @UP2 ULDC.64 UR10, c[0x0][0x9e8] ;  /* 0x00027a00000a2ab9 */ /* 0x000fd00000000a00 */
[----:B------:R-:W-:-:S05]  /*30f0*/  @P1 IMAD.HI.U32 R31, R30, UR10, RZ ;  /* 0x0000000a1e1f1c27 */ /* 0x000fca000f8e00ff */
[----:B------:R-:W-:-:S07]  /*3100*/  @P1 SHF.R.U32.HI R30, RZ, UR11, R31 ;  /* 0x0000000bff1e1c19 */ /* 0x000fce000801161f */
.L_x_856:
[----:B------:R-:W-:Y:S05]  /*3110*/  BSYNC B0 ;  /* 0x0000000000007941 */ /* 0x000fea0003800000 */
.L_x_854:
[----:B------:R-:W-:-:S05]  /*3120*/  IMAD R30, R30, UR7, R112 ;  /* 0x000000071e1e7c24 */ /* 0x000fca000f8e0270 */
[----:B------:R-:W-:Y:S02]  /*3130*/  VIMNMX R103, R103, R30, !PT ;  /* 0x0000001e67677248 */ /* 0x000fe40007fe0100 */
[----:B------:R-:W-:-:S07]  /*3140*/  VIADDMNMX R102, R30, UR7, R102, PT ;  /* 0x000000071e667c46 */ /* 0x000fce000b800166 */
.L_x_853:
[C---:B------:R-:W-:Y:S02]  /*3150*/  ISETP.GE.AND P5, PT, R111.reuse, 0x9, PT ;  /* 0x000000096f00780c */ /* 0x040fe40003fa6270 */
[C---:B------:R-:W-:Y:S02]  /*3160*/  ISETP.GE.AND P1, PT, R111.reuse, 0x2, PT ;  /* 0x000000026f00780c */ /* 0x040fe40003f26270 */
[----:B------:R-:W-:Y:S02]  /*3170*/  ISETP.GE.AND P4, PT, R111, 0xa, PT ;  /* 0x0000000a6f00780c */ /* 0x000fe40003f86270 */
[----:B------:R-:W-:Y:S02]  /*3180*/  ISETP.GT.AND P2, PT, R103, 0x1, !P1 ;  /* 0x000000016700780c */ /* 0x000fe40004f44270 */
[----:B------:R-:W-:Y:S02]  /*3190*/  LOP3.LUT R16, R16, 0xfffffffd, RZ, 0xc0, !PT ;  /* 0xfffffffd10107812 */ /* 0x000fe400078ec0ff */
[----:B------:R-:W-:-:S02]  /*31a0*/  ISETP.LT.OR P3, PT, R102, 0x2, P2 ;  /* 0x000000026600780c */ /* 0x000fc40001761670 */
[C---:B------:R-:W-:Y:S02]  /*31b0*/  ISETP.GT.AND P2, PT, R103.reuse, 0x8, !P5 ;  /* 0x000000086700780c */ /* 0x040fe40006f44270 */
[----:B------:R-:W-:Y:S02]  /*31c0*/  @P5 LOP3.LUT R16, R16, 0x2, RZ, 0xfc, !PT ;  /* 0x0000000210105812 */ /* 0x000fe400078efcff */
[----:B------:R-:W-:Y:S02]  /*31d0*/  FSEL R88, R88, -INF , !P3 ;  /* 0xff80000058587808 */ /* 0x000fe40005800000 */
[----:B------:R-:W-:Y:S02]  /*31e0*/  LOP3.LUT R16, R16, 0xfffffffb, RZ, 0xc0, !PT ;  /* 0xfffffffb10107812 */ /* 0x000fe400078ec0ff */
[----:B------:R-:W-:Y:S02]  /*31f0*/  ISETP.GT.AND P3, PT, R103, 0x9, !P4 ;  /* 0x000000096700780c */ /* 0x000fe40006764270 */
[----:B------:R-:W-:-:S02]  /*3200*/  ISETP.LT.OR P2, PT, R102, 0x9, P2 ;  /* 0x000000096600780c */ /* 0x000fc40001741670 */
[----:B------:R-:W-:Y:S02]  /*3210*/  @P4 LOP3.LUT R16, R16, 0x4, RZ, 0xfc, !PT ;  /* 0x0000000410104812 */ /* 0x000fe400078efcff */
[----:B------:R-:W-:Y:S02]  /*3220*/  ISETP.LT.OR P3, PT, R102, 0xa, P3 ;  /* 0x0000000a6600780c */ /* 0x000fe40001f61670 */
[----:B------:R-:W-:Y:S02]  /*3230*/  FSEL R90, R90, -INF , !P2 ;  /* 0xff8000005a5a7808 */ /* 0x000fe40005000000 */
[C---:B------:R-:W-:Y:S02]  /*3240*/  ISETP.GE.AND P2, PT, R111.reuse, 0x11, PT ;  /* 0x000000116f00780c */ /* 0x040fe40003f46270 */
[----:B------:R-:W-:Y:S02]  /*3250*/  ISETP.GE.AND P4, PT, R111, 0x12, PT ;  /* 0x000000126f00780c */ /* 0x000fe40003f86270 */
[----:B0-----:R-:W-:-:S02]  /*3260*/  FSEL R89, R89, -INF , !P3 ;  /* 0xff80000059597808 */ /* 0x001fc40005800000 */
[----:B------:R-:W-:Y:S02]  /*3270*/  ISETP.GT.AND P3, PT, R103, 0x10, !P2 ;  /* 0x000000106700780c */ /* 0x000fe40005764270 */
[----:B------:R-:W-:Y:S02]  /*3280*/  LOP3.LUT R2, R2, 0xfffffffe, RZ, 0xc0, !PT ;  /* 0xfffffffe02027812 */ /* 0x000fe400078ec0ff */
[----:B------:R-:W-:Y:S02]  /*3290*/  ISETP.LT.OR P3, PT, R102, 0x11, P3 ;  /* 0x000000116600780c */ /* 0x000fe40001f61670 */
[----:B------:R-:W-:Y:S02]  /*32a0*/  LOP3.LUT R16, R16, 0x7fffffff, RZ, 0xc0, !PT ;  /* 0x7fffffff10107812 */ /* 0x000fe400078ec0ff */
[----:B------:R-:W-:Y:S02]  /*32b0*/  FSEL R92, R92, -INF , !P3 ;  /* 0xff8000005c5c7808 */ /* 0x000fe40005800000 */
[----:B------:R-:W-:-:S02]  /*32c0*/  @P4 LOP3.LUT R2, R2, 0x1, RZ, 0xfc, !PT ;  /* 0x0000000102024812 */ /* 0x000fc400078efcff */
[----:B------:R-:W-:Y:S02]  /*32d0*/  ISETP.GT.AND P3, PT, R103, 0x11, !P4 ;  /* 0x000000116700780c */ /* 0x000fe40006764270 */
[----:B------:R-:W-:Y:S02]  /*32e0*/  ISETP.GE.AND P4, PT, R111, 0x19, PT ;  /* 0x000000196f00780c */ /* 0x000fe40003f86270 */
[----:B------:R-:W-:Y:S02]  /*32f0*/  ISETP.LT.OR P3, PT, R102, 0x12, P3 ;  /* 0x000000126600780c */ /* 0x000fe40001f61670 */
        /* <DEDUP_REMOVED lines=168> */
[----:B------:R-:W-:Y:S01]  /*3d80*/  ISETP.GE.AND P4, PT, R111, 0x89, PT ;  /* 0x000000896f00780c */ /* 0x000fe20003f86270 */
[----:B0-----:R-:W-:Y:S01]  /*3d90*/  IMAD.IADD R93, R109, 0x1, R86 ;  /* 0x000000016d5d7824 */ /* 0x001fe200078e0256 */
[----:B------:R-:W-:Y:S02]  /*3da0*/  FSEL R75, R96, -INF , !P3 ;  /* 0xff800000604b7808 */ /* 0x000fe40005800000 */
[----:B------:R-:W-:Y:S02]  /*3db0*/  LOP3.LUT R16, R16, 0xfffffff7, RZ, 0xc0, !PT ;  /* 0xfffffff710107812 */ /* 0x000fe400078ec0ff */
[----:B------:R-:W-:Y:S02]  /*3dc0*/  ISETP.GT.AND P3, PT, R103, 0x88, !P4 ;  /* 0x000000886700780c */ /* 0x000fe40006764270 */
[----:B------:R-:W-:-:S02]  /*3dd0*/  VIADDMNMX R82, R86, R110, R105, PT ;  /* 0x0000006e56527246 */ /* 0x000fc40003800169 */
        /* <DEDUP_REMOVED lines=47> */
.L_x_859:
[----:B------:R-:W-:-:S06]  /*40d0*/  UISETP.NE.AND UP2, UPT, UR7, 0x1, UPT ;  /* 0x000000010700788c */ /* 0x000fcc000bf45270 */
[----:B------:R-:W-:-:S05]  /*40e0*/  PLOP3.LUT P6, PT, PT, PT, UP2, 0x80, 0x0 ;  /* 0x000000000000781c */ /* 0x000fca0003fcf028 */
[----:B------:R-:W-:-:S08]  /*40f0*/  @UP2 ULDC.64 UR10, c[0x0][0x9e8] ;  /* 0x00027a00000a2ab9 */ /* 0x000fd00000000a00 */
[----:B------:R-:W-:Y:S01]  /*4100*/  @P6 IMAD.HI.U32 R83, R81, UR10, RZ ;  /* 0x0000000a51536c27 */ /* 0x000fe2000f8e00ff */
[----:B------:R-:W-:-:S13]  /*4110*/  PLOP3.LUT P6, PT, PT, PT, UP2, 0x80, 0x0 ;  /* 0x000000000000781c */ /* 0x000fda0003fcf028 */
[----:B------:R-:W-:-:S07]  /*4120*/  @P6 SHF.R.U32.HI R81, RZ, UR11, R83 ;  /* 0x0000000bff516c19 */ /* 0x000fce0008011653 */
.L_x_860:
[----:B------:R-:W-:Y:S05]  /*4130*/  BSYNC B0 ;  /* 0x0000000000007941 */ /* 0x000fea0003800000 */
.L_x_858:
[----:B------:R-:W-:-:S05]  /*4140*/  IMAD R81, R81, UR7, R112 ;  /* 0x0000000751517c24 */ /* 0x000fca000f8e0270 */
[----:B------:R-:W-:Y:S02]  /*4150*/  VIMNMX R93, R93, R81, !PT ;  /* 0x000000515d5d7248 */ /* 0x000fe40007fe0100 */
[----:B------:R-:W-:-:S07]  /*4160*/  VIADDMNMX R82, R81, UR7, R82, PT ;  /* 0x0000000751527c46 */ /* 0x000fce000b800152 */
.L_x_857:
[C---:B------:R-:W-:Y:S01]  /*4170*/  ISETP.GT.AND P1, PT, R93.reuse, 0x1, !P1 ;  /* 0x000000015d00780c */ /* 0x040fe20004f24270 */
[----:B------:R-:W-:Y:S01]  /*4180*/  ULDC UR21, c[0x0][0x988] ;  /* 0x0002620000157ab9 */ /* 0x000fe20000000800 */
[----:B------:R-:W-:Y:S01]  /*4190*/  ISETP.GT.AND P2, PT, R93, 0x10, !P2 ;  /* 0x000000105d00780c */ /* 0x000fe20005744270 */
[----:B------:R-:W-:Y:S01]  /*41a0*/  @UP0 ULDC UR10, c[0x0][0x44c] ;  /* 0x00011300000a0ab9 */ /* 0x000fe20000000800 */
[C---:B------:R-:W-:Y:S01]  /*41b0*/  ISETP.LT.OR P1, PT, R82.reuse, 0x2, P1 ;  /* 0x000000025200780c */ /* 0x040fe20000f21670 */
[----:B------:R-:W-:Y:S01]  /*41c0*/  UIMAD.WIDE.U32 UR10, UR40, UR10, URZ ;  /* 0x0000000a280a72a5 */ /* 0x000fe2000f8e003f */
[----:B------:R-:W-:Y:S01]  /*41d0*/  ISETP.LT.OR P2, PT, R82, 0x11, P2 ;  /* 0x000000115200780c */ /* 0x000fe20001741670 */
[----:B------:R-:W-:Y:S01]  /*41e0*/  @UP0 ULDC UR14, c[0x0][0x450] ;  /* 0x00011400000e0ab9 */ /* 0x000fe20000000800 */
[----:B------:R-:W-:Y:S01]  /*41f0*/  FSEL R81, R5, -INF , !P1 ;  /* 0xff80000005517808 */ /* 0x000fe20004800000 */
[----:B------:R-:W-:Y:S01]  /*4200*/  UMOV UR12, UR40 ;  /* 0x00000028000c7c82 */ /* 0x000fe20008000000 */
[----:B------:R-:W-:Y:S01]  /*4210*/  LOP3.LUT P1, RZ, R16, 0x2, RZ, 0xc0, !PT ;  /* 0x0000000210ff7812 */ /* 0x000fe2000782c0ff */
[----:B------:R-:W-:Y:S01]  /*4220*/  @UP0 USHF.R.U32.HI UR12, URZ, UR14, UR11 ;  /* 0x0000000e3f0c0299 */ /* 0x000fe2000801160b */
[----:B------:R-:W-:-:S02]  /*4230*/  FSEL R8, R8, -INF , !P2 ;  /* 0xff80000008087808 */ /* 0x000fc40005000000 */
[----:B------:R-:W-:Y:S02]  /*4240*/  ISETP.GT.AND P1, PT, R93, 0x8, !P1 ;  /* 0x000000085d00780c */ /* 0x000fe40004f24270 */
[----:B------:R-:W-:Y:S02]  /*4250*/  LOP3.LUT P2, RZ, R16, 0x4000000, RZ, 0xc0, !PT ;  /* 0x0400000010ff7812 */ /* 0x000fe4000784c0ff */
[----:B------:R-:W-:Y:S02]  /*4260*/  ISETP.LT.OR P1, PT, R82, 0x9, P1 ;  /* 0x000000095200780c */ /* 0x000fe40000f21670 */
[----:B------:R-:W-:Y:S02]  /*4270*/  LOP3.LUT P6, RZ, R16, 0x2000000, RZ, 0xc0, !PT ;  /* 0x0200000010ff7812 */ /* 0x000fe400078cc0ff */
        /* <DEDUP_REMOVED lines=50> */
[----:B------:R-:W-:Y:S02]  /*45a0*/  ISETP.GT.AND P1, PT, R93, 0x29, !P2 ;  /* 0x000000295d00780c */ /* 0x000fe40005724270 */
[----:B------:R-:W-:Y:S02]  /*45b0*/  LOP3.LUT P2, RZ, R16, 0x8000, RZ, 0xc0, !PT ;  /* 0x0000800010ff7812 */ /* 0x000fe4000784c0ff */
[----:B------:R-:W-:Y:S02]  /*45c0*/  ISETP.LT.OR P1, PT, R82, 0x2a, P1 ;  /* 0x0000002a5200780c */ /* 0x000fe40000f21670 */
[----:B------:R-:W-:Y:S02]  /*45d0*/  FMNMX.FTZ R86, R64, R5, !PT ;  /* 0x0000000540567209 */ /* 0x000fe40007810000 */
[----:B------:R-:W-:Y:S02]  /*45e0*/  FSEL R15, R15, -INF , !P1 ;  /* 0xff8000000f0f7808 */ /* 0x000fe40004800000 */
[----:B------:R-:W-:-:S02]  /*45f0*/  ISETP.GT.AND P1, PT, R93, 0x30, !P6 ;  /* 0x000000305d00780c */ /* 0x000fc40007724270 */
[----:B------:R-:W-:Y:S02]  /*4600*/  LOP3.LUT P6, RZ, R16, 0x4000, RZ, 0xc0, !PT ;  /* 0x0000400010ff7812 */ /* 0x000fe400078cc0ff */
        /* <DEDUP_REMOVED lines=41> */
[C---:B------:R-:W-:Y:S01]  /*48a0*/  ISETP.GT.AND P3, PT, R93.reuse, 0x90, !P3 ;  /* 0x000000905d00780c */ /* 0x040fe20005f64270 */
[----:B------:R-:W0:Y:S01]  /*48b0*/  SHFL.BFLY PT, R5, R86, 0x2, 0x1f ;  /* 0x0c401f0056057f89 */ /* 0x000e2200000e0000 */
[----:B------:R-:W-:Y:S02]  /*48c0*/  ISETP.LT.OR P1, PT, R82, 0x49, P1 ;  /* 0x000000495200780c */ /* 0x000fe40000f21670 */
[----:B------:R-:W-:Y:S02]  /*48d0*/  ISETP.GT.AND P4, PT, R93, 0x91, !P4 ;  /* 0x000000915d00780c */ /* 0x000fe40006784270 */
[----:B------:R-:W-:Y:S02]  /*48e0*/  FSEL R58, R58, -INF , !P1 ;  /* 0xff8000003a3a7808 */ /* 0x000fe40004800000 */
[----:B------:R-:W-:Y:S02]  /*48f0*/  LOP3.LUT P1, RZ, R16, 0x40000, RZ, 0xc0, !PT ;  /* 0x0004000010ff7812 */ /* 0x000fe4000782c0ff */
[----:B------:R-:W-:-:S02]  /*4900*/  ISETP.LT.OR P3, PT, R82, 0x91, P3 ;  /* 0x000000915200780c */ /* 0x000fc40001f61670 */
[C---:B------:R-:W-:Y:S02]  /*4910*/  ISETP.GT.AND P1, PT, R93.reuse, 0x49, !P1 ;  /* 0x000000495d00780c */ /* 0x040fe40004f24270 */
[----:B------:R-:W-:Y:S02]  /*4920*/  ISETP.GT.AND P5, PT, R93, 0x98, !P5 ;  /* 0x000000985d00780c */ /* 0x000fe40006fa4270 */
[C---:B------:R-:W-:Y:S02]  /*4930*/  ISETP.LT.OR P1, PT, R82.reuse, 0x4a, P1 ;  /* 0x0000004a5200780c */ /* 0x040fe40000f21670 */
[----:B------:R-:W-:Y:S02]  /*4940*/  ISETP.LT.OR P4, PT, R82, 0x92, P4 ;  /* 0x000000925200780c */ /* 0x000fe40002781670 */
[----:B------:R-:W-:Y:S02]  /*4950*/  FSEL R59, R59, -INF , !P1 ;  /* 0xff8000003b3b7808 */ /* 0x000fe40004800000 */
[----:B------:R-:W-:-:S02]  /*4960*/  LOP3.LUT P1, RZ, R16, 0x20000, RZ, 0xc0, !PT ;  /* 0x0002000010ff7812 */ /* 0x000fc4000782c0ff */
[----:B------:R-:W-:Y:S02]  /*4970*/  FSEL R25, R25, -INF , !P3 ;  /* 0xff80000019197808 */ /* 0x000fe40005800000 */
[----:B------:R-:W-:Y:S02]  /*4980*/  ISETP.GT.AND P1, PT, R93, 0x50, !P1 ;  /* 0x000000505d00780c */ /* 0x000fe40004f24270 */
[----:B0-----:R-:W-:Y:S02]  /*4990*/  FMNMX.FTZ R83, R86, R5, !PT ;  /* 0x0000000556537209 */ /* 0x001fe40007810000 */
[C---:B------:R-:W-:Y:S02]  /*49a0*/  ISETP.LT.OR P1, PT, R82.reuse, 0x51, P1 ;  /* 0x000000515200780c */ /* 0x040fe40000f21670 */
[----:B------:R-:W-:Y:S01]  /*49b0*/  ISETP.LT.OR P5, PT, R82, 0x99, P5 ;  /* 0x000000995200780c */ /* 0x000fe20002fa1670 */
[----:B------:R-:W0:Y:S01]  /*49c0*/  SHFL.BFLY PT, R94, R83, 0x1, 0x1f ;  /* 0x0c201f00535e7f89 */ /* 0x000e2200000e0000 */
[----:B------:R-:W-:-:S02]  /*49d0*/  FSEL R60, R60, -INF , !P1 ;  /* 0xff8000003c3c7808 */ /* 0x000fc40004800000 */
[----:B------:R-:W-:Y:S02]  /*49e0*/  LOP3.LUT P1, RZ, R16, 0x10000, RZ, 0xc0, !PT ;  /* 0x0001000010ff7812 */ /* 0x000fe4000782c0ff */
[----:B------:R-:W-:Y:S02]  /*49f0*/  FSEL R26, R26, -INF , !P4 ;  /* 0xff8000001a1a7808 */ /* 0x000fe40006000000 */
[----:B------:R-:W-:Y:S02]  /*4a00*/  ISETP.GT.AND P1, PT, R93, 0x51, !P1 ;  /* 0x000000515d00780c */ /* 0x000fe40004f24270 */
[----:B------:R-:W-:Y:S02]  /*4a10*/  FSEL R27, R27, -INF , !P5 ;  /* 0xff8000001b1b7808 */ /* 0x000fe40006800000 */
[----:B------:R-:W-:Y:S02]  /*4a20*/  ISETP.LT.OR P1, PT, R82, 0x52, P1 ;  /* 0x000000525200780c */ /* 0x000fe40000f21670 */
[----:B------:R-:W-:-:S02]  /*4a30*/  R2UR UR13, R106 ;  /* 0x000000006a0d72ca */ /* 0x000fc400000e0000 */
[----:B------:R-:W-:Y:S02]  /*4a40*/  FSEL R61, R61, -INF , !P1 ;  /* 0xff8000003d3d7808 */ /* 0x000fe40004800000 */
[----:B------:R-:W-:Y:S02]  /*4a50*/  ISETP.GT.AND P1, PT, R93, 0x58, !P2 ;  /* 0x000000585d00780c */ /* 0x000fe40005724270 */
[----:B------:R-:W-:Y:S02]  /*4a60*/  LOP3.LUT P2, RZ, R16, 0x10, RZ, 0xc0, !PT ;  /* 0x0000001010ff7812 */ /* 0x000fe4000784c0ff */
[----:B------:R-:W-:Y:S02]  /*4a70*/  ISETP.LT.OR P1, PT, R82, 0x59, P1 ;  /* 0x000000595200780c */ /* 0x000fe40000f21670 */
[----:B0-----:R-:W-:Y:S01]  /*4a80*/  FMNMX.FTZ R5, R83, R94, !PT ;  /* 0x0000005e53057209 */ /* 0x001fe20007810000 */
[----:B------:R-:W-:Y:S01]  /*4a90*/  IMAD.U32 R94, RZ, RZ, UR21 ;  /* 0x00000015ff5e7e24 */ /* 0x000fe2000f8e00ff */
[----:B------:R-:W-:Y:S01]  /*4aa0*/  FSEL R62, R62, -INF , !P1 ;  /* 0xff8000003e3e7808 */ /* 0x000fe20004800000 */
[----:B------:R-:W-:Y:S01]  /*4ab0*/  UIADD3 UR10, UR13, UR12, URZ ;  /* 0x0000000c0d0a7290 */ /* 0x000fe2000fffe03f */
[----:B------:R-:W-:Y:S01]  /*4ac0*/  ISETP.GT.AND P1, PT, R93, 0x59, !P6 ;  /* 0x000000595d00780c */ /* 0x000fe20007724270 */
[----:B------:R-:W-:-:S01]  /*4ad0*/  FFMA.FTZ R95, R5, R94, -8 ;  /* 0xc1000000055f7423 */ /* 0x000fc2000001005e */
[----:B------:R-:W-:Y:S01]  /*4ae0*/  LOP3.LUT P6, RZ, R16, 0x8, RZ, 0xc0, !PT ;  /* 0x0000000810ff7812 */ /* 0x000fe200078cc0ff */
[----:B------:R-:W-:Y:S01]  /*4af0*/  UIADD3 UR6, UR10, UR6, URZ ;  /* 0x000000060a067290 */ /* 0x000fe2000fffe03f */
        /* <DEDUP_REMOVED lines=42> */
[----:B------:R-:W-:Y:S02]  /*4da0*/  ISETP.GT.AND P1, PT, R93, 0x88, !P6 ;  /* 0x000000885d00780c */ /* 0x000fe40007724270 */
[----:B------:R-:W-:Y:S02]  /*4db0*/  LOP3.LUT P6, RZ, R16, 0x1, RZ, 0xc0, !PT ;  /* 0x0000000110ff7812 */ /* 0x000fe400078cc0ff */
[----:B------:R-:W-:-:S04]  /*4dc0*/  ISETP.LT.OR P1, PT, R82, 0x89, P1 ;  /* 0x000000895200780c */ /* 0x000fc80000f21670 */
[----:B------:R-:W-:Y:S02]  /*4dd0*/  FSEL R29, R29, -INF , !P1 ;  /* 0xff8000001d1d7808 */ /* 0x000fe40004800000 */
[----:B------:R-:W-:-:S04]  /*4de0*/  FSETP.NEU.FTZ.AND P1, PT, R5, -INF , PT ;  /* 0xff8000000500780b */ /* 0x000fc80003f3d000 */
[----:B------:R-:W-:Y:S02]  /*4df0*/  FSEL R95, R95, RZ, P1 ;  /* 0x000000ff5f5f7208 */ /* 0x000fe40000800000 */
[----:B------:R-:W-:Y:S02]  /*4e00*/  ISETP.GT.AND P1, PT, R93, RZ, !P6 ;  /* 0x000000ff5d00720c */ /* 0x000fe40007724270 */
[----:B------:R-:W-:Y:S01]  /*4e10*/  LOP3.LUT P6, RZ, R2, 0x4, RZ, 0xc0, !PT ;  /* 0x0000000402ff7812 */ /* 0x000fe200078cc0ff */
[----:B------:R-:W-:-:S01]  /*4e20*/  FFMA.FTZ R86, R89, UR21, -R95 ;  /* 0x0000001559567c23 */ /* 0x000fc2000801085f */
[----:B------:R-:W-:Y:S01]  /*4e30*/  ISETP.LT.OR P1, PT, R82, 0x1, P1 ;  /* 0x000000015200780c */ /* 0x000fe20000f21670 */
[----:B------:R-:W-:-:S01]  /*4e40*/  FFMA.FTZ R85, R90, UR21, -R95 ;  /* 0x000000155a557c23 */ /* 0x000fc2000801085f */
[--C-:B------:R-:W-:Y:S01]  /*4e50*/  FFMA.FTZ R90, R35, UR21, -R95.reuse ;  /* 0x00000015235a7c23 */ /* 0x100fe2000801085f */
[----:B------:R-:W-:-:S01]  /*4e60*/  FFMA.FTZ R87, R92, UR21, -R95 ;  /* 0x000000155c577c23 */ /* 0x000fc2000801085f */
[----:B------:R-:W-:Y:S01]  /*4e70*/  FSEL R94, R4, -INF , !P1 ;  /* 0xff800000045e7808 */ /* 0x000fe20004800000 */
[----:B------:R-:W-:-:S01]  /*4e80*/  FFMA.FTZ R4, R84, UR21, -R95 ;  /* 0x0000001554047c23 */ /* 0x000fc2000801085f */
[--C-:B------:R-:W-:Y:S01]  /*4e90*/  FFMA.FTZ R84, R88, UR21, -R95.reuse ;  /* 0x0000001558547c23 */ /* 0x100fe2000801085f */
[----:B------:R-:W-:-:S01]  /*4ea0*/  FFMA.FTZ R88, R91, UR21, -R95 ;  /* 0x000000155b587c23 */ /* 0x000fc2000801085f */
[----:B------:R-:W-:Y:S01]  /*4eb0*/  FMNMX.FTZ R89, R94, R81, !PT ;  /* 0x000000515e597209 */ /* 0x000fe20007810000 */
[----:B------:R0:W-:Y:S01]  /*4ec0*/  MUFU.EX2 R83, R4 ;  /* 0x0000000400537308 */ /* 0x0001e20000000800 */
[----:B------:R-:W-:-:S01]  /*4ed0*/  FFMA.FTZ R92, R34, UR21, -R95 ;  /* 0x00000015225c7c23 */ /* 0x000fc2000801085f */
[----:B------:R-:W-:Y:S01]  /*4ee0*/  ISETP.GT.AND P1, PT, R93, 0x89, !P2 ;  /* 0x000000895d00780c */ /* 0x000fe20005724270 */
[----:B------:R-:W-:-:S01]  /*4ef0*/  FFMA.FTZ R34, R36, UR21, -R95 ;  /* 0x0000001524227c23 */ /* 0x000fc2000801085f */
[----:B------:R-:W-:Y:S01]  /*4f00*/  ISETP.GT.AND P2, PT, R93, 0x99, !P6 ;  /* 0x000000995d00780c */ /* 0x000fe20007744270 */
[----:B------:R-:W-:-:S01]  /*4f10*/  FFMA.FTZ R36, R50, UR21, -R95 ;  /* 0x0000001532247c23 */ /* 0x000fc2000801085f */
[----:B------:R-:W-:Y:S01]  /*4f20*/  ISETP.LT.OR P1, PT, R82, 0x8a, P1 ;  /* 0x0000008a5200780c */ /* 0x000fe20000f21670 */
[----:B------:R-:W-:-:S01]  /*4f30*/  FFMA.FTZ R50, R52, UR21, -R95 ;  /* 0x0000001534327c23 */ /* 0x000fc2000801085f */
[----:B------:R-:W-:Y:S01]  /*4f40*/  ISETP.LT.OR P2, PT, R82, 0x9a, P2 ;  /* 0x0000009a5200780c */ /* 0x000fe20001741670 */
[----:B------:R-:W-:-:S01]  /*4f50*/  FFMA.FTZ R52, R54, UR21, -R95 ;  /* 0x0000001536347c23 */ /* 0x000fc2000801085f */
[----:B0-----:R-:W-:Y:S01]  /*4f60*/  FMNMX.FTZ R4, R6, R89, !PT ;  /* 0x0000005906047209 */ /* 0x001fe20007810000 */
[----:B------:R-:W-:-:S01]  /*4f70*/  FFMA.FTZ R54, R64, UR21, -R95 ;  /* 0x0000001540367c23 */ /* 0x000fc2000801085f */
[----:B------:R-:W-:Y:S01]  /*4f80*/  FSEL R24, R24, -INF , !P1 ;  /* 0xff80000018187808 */ /* 0x000fe20004800000 */
[----:B------:R-:W-:-:S01]  /*4f90*/  FFMA.FTZ R64, R66, UR21, -R95 ;  /* 0x0000001542407c23 */ /* 0x000fc2000801085f */
[----:B------:R-:W-:Y:S01]  /*4fa0*/  FMNMX.FTZ R89, R7, R4, !PT ;  /* 0x0000000407597209 */ /* 0x000fe20007810000 */
[----:B------:R-:W-:-:S01]  /*4fb0*/  FFMA.FTZ R66, R68, UR21, -R95 ;  /* 0x0000001544427c23 */ /* 0x000fc2000801085f */
[----:B------:R-:W-:Y:S01]  /*4fc0*/  FSEL R28, R28, -INF , !P2 ;  /* 0xff8000001c1c7808 */ /* 0x000fe20005000000 */
[----:B------:R-:W-:-:S01]  /*4fd0*/  FFMA.FTZ R68, R70, UR21, -R95 ;  /* 0x0000001546447c23 */ /* 0x000fc2000801085f */
[----:B------:R-:W-:Y:S01]  /*4fe0*/  FMNMX.FTZ R4, R8, R89, !PT ;  /* 0x0000005908047209 */ /* 0x000fe20007810000 */
[----:B------:R-:W-:-:S01]  /*4ff0*/  FFMA.FTZ R70, R72, UR21, -R95 ;  /* 0x0000001548467c23 */ /* 0x000fc2000801085f */
[--C-:B------:R-:W-:Y:S01]  /*5000*/  FFMA.FTZ R72, R74, UR21, -R95.reuse ;  /* 0x000000154a487c23 */ /* 0x100fe2000801085f */
[----:B------:R-:W-:-:S01]  /*5010*/  FFMA.FTZ R74, R77, UR21, -R95 ;  /* 0x000000154d4a7c23 */ /* 0x000fc2000801085f */
[----:B------:R-:W-:Y:S01]  /*5020*/  FMNMX.FTZ R89, R9, R4, !PT ;  /* 0x0000000409597209 */ /* 0x000fe20007810000 */
[----:B------:R-:W-:-:S01]  /*5030*/  FFMA.FTZ R77, R79, UR21, -R95 ;  /* 0x000000154f4d7c23 */ /* 0x000fc2000801085f */
[----:B------:R-:W-:Y:S01]  /*5040*/  IMAD.U32 R79, RZ, RZ, UR21 ;  /* 0x00000015ff4f7e24 */ /* 0x000fe2000f8e00ff */
[----:B------:R-:W-:Y:S01]  /*5050*/  MUFU.EX2 R84, R84 ;  /* 0x0000005400547308 */ /* 0x000fe20000000800 */
[----:B------:R-:W-:Y:S01]  /*5060*/  FMNMX.FTZ R4, R10, R89, !PT ;  /* 0x000000590a047209 */ /* 0x000fe20007810000 */
[--C-:B------:R-:W-:Y:S01]  /*5070*/  FFMA.FTZ R30, R30, UR21, -R95.reuse ;  /* 0x000000151e1e7c23 */ /* 0x100fe2000801085f */
[----:B------:R-:W-:-:S01]  /*5080*/  FFMA.FTZ R31, R31, UR21, -R95 ;  /* 0x000000151f1f7c23 */ /* 0x000fc2000801085f */
[--C-:B------:R-:W-:Y:S01]  /*5090*/  FFMA.FTZ R32, R32, UR21, -R95.reuse ;  /* 0x0000001520207c23 */ /* 0x100fe2000801085f */
[----:B------:R-:W-:Y:S01]  /*50a0*/  FMNMX.FTZ R91, R11, R4, !PT ;  /* 0x000000040b5b7209 */ /* 0x000fe20007810000 */
[--C-:B------:R-:W-:Y:S01]  /*50b0*/  FFMA.FTZ R33, R33, UR21, -R95.reuse ;  /* 0x0000001521217c23 */ /* 0x100fe2000801085f */
[----:B------:R-:W-:-:S01]  /*50c0*/  FFMA.FTZ R38, R38, UR21, -R95 ;  /* 0x0000001526267c23 */ /* 0x000fc2000801085f */
[----:B------:R0:W-:Y:S01]  /*50d0*/  MUFU.EX2 R89, R92 ;  /* 0x0000005c00597308 */ /* 0x0001e20000000800 */
[----:B------:R-:W-:Y:S01]  /*50e0*/  FMNMX.FTZ R4, R12, R91, !PT ;  /* 0x0000005b0c047209 */ /* 0x000fe20007810000 */
[--C-:B------:R-:W-:Y:S01]  /*50f0*/  FFMA.FTZ R91, R51, UR21, -R95.reuse ;  /* 0x00000015335b7c23 */ /* 0x100fe2000801085f */
[----:B------:R-:W-:-:S01]  /*5100*/  FFMA.FTZ R39, R39, UR21, -R95 ;  /* 0x0000001527277c23 */ /* 0x000fc2000801085f */
[--C-:B------:R-:W-:Y:S01]  /*5110*/  FFMA.FTZ R76, R76, UR21, -R95.reuse ;  /* 0x000000154c4c7c23 */ /* 0x100fe2000801085f */
[----:B------:R-:W-:Y:S01]  /*5120*/  FMNMX.FTZ R35, R13, R4, !PT ;  /* 0x000000040d237209 */ /* 0x000fe20007810000 */
[--C-:B------:R-:W-:Y:S01]  /*5130*/  FFMA.FTZ R3, R3, UR21, -R95.reuse ;  /* 0x0000001503037c23 */ /* 0x100fe2000801085f */
[----:B------:R-:W-:-:S01]  /*5140*/  FFMA.FTZ R78, R78, UR21, -R95 ;  /* 0x000000154e4e7c23 */ /* 0x000fc2000801085f */
[----:B------:R-:W-:Y:S01]  /*5150*/  MUFU.EX2 R85, R85 ;  /* 0x0000005500557308 */ /* 0x000fe20000000800 */
[----:B------:R-:W-:Y:S01]  /*5160*/  FMNMX.FTZ R4, R14, R35, !PT ;  /* 0x000000230e047209 */ /* 0x000fe20007810000 */
[--C-:B------:R-:W-:Y:S01]  /*5170*/  FFMA.FTZ R35, R37, UR21, -R95.reuse ;  /* 0x0000001525237c23 */ /* 0x100fe2000801085f */
[----:B0-----:R-:W-:-:S02]  /*5180*/  FFMA.FTZ R92, R53, UR21, -R95 ;  /* 0x00000015355c7c23 */ /* 0x001fc4000801085f */
[----:B------:R-:W-:-:S03]  /*5190*/  FMNMX.FTZ R4, R15, R4, !PT ;  /* 0x000000040f047209 */ /* 0x000fc60007810000 */
[----:B------:R-:W0:Y:S01]  /*51a0*/  MUFU.EX2 R86, R86 ;  /* 0x0000005600567308 */ /* 0x000e220000000800 */
[----:B------:R-:W-:-:S04]  /*51b0*/  FMNMX.FTZ R37, R19, R4, !PT ;  /* 0x0000000413257209 */ /* 0x000fc80007810000 */
[----:B------:R-:W-:-:S03]  /*51c0*/  FMNMX.FTZ R4, R20, R37, !PT ;  /* 0x0000002514047209 */ /* 0x000fc60007810000 */
[----:B------:R-:W-:Y:S01]  /*51d0*/  MUFU.EX2 R87, R87 ;  /* 0x0000005700577308 */ /* 0x000fe20000000800 */
[----:B------:R-:W-:-:S04]  /*51e0*/  FMNMX.FTZ R4, R21, R4, !PT ;  /* 0x0000000415047209 */ /* 0x000fc80007810000 */
[----:B------:R-:W-:-:S03]  /*51f0*/  FMNMX.FTZ R37, R23, R4, !PT ;  /* 0x0000000417257209 */ /* 0x000fc60007810000 */
[----:B------:R-:W-:Y:S01]  /*5200*/  MUFU.EX2 R88, R88 ;  /* 0x0000005800587308 */ /* 0x000fe20000000800 */
[----:B------:R-:W-:Y:S02]  /*5210*/  FMNMX.FTZ R4, R56, R37, !PT ;  /* 0x0000002538047209 */ /* 0x000fe40007810000 */
[----:B0-----:R-:W-:Y:S02]  /*5220*/  F2FP.SATFINITE.E4M3.F32.PACK_AB_MERGE_C R152, R86, R85, RZ ;  /* 0x000000555698723e */ /* 0x001fe400048070ff */
[----:B------:R-:W-:Y:S02]  /*5230*/  FMNMX.FTZ R37, R57, R4, !PT ;  /* 0x0000000439257209 */ /* 0x000fe40007810000 */
[----:B------:R-:W-:Y:S01]  /*5240*/  F2FP.SATFINITE.E4M3.F32.PACK_AB_MERGE_C R152, R84, R83, R152 ;  /* 0x000000535498723e */ /* 0x000fe20004807098 */
[----:B------:R-:W-:Y:S01]  /*5250*/  MUFU.EX2 R30, R30 ;  /* 0x0000001e001e7308 */ /* 0x000fe20000000800 */
[----:B------:R-:W-:-:S04]  /*5260*/  FMNMX.FTZ R4, R58, R37, !PT ;  /* 0x000000253a047209 */ /* 0x000fc80007810000 */
[----:B------:R-:W-:-:S03]  /*5270*/  FMNMX.FTZ R37, R59, R4, !PT ;  /* 0x000000043b257209 */ /* 0x000fc60007810000 */
[----:B------:R-:W0:Y:S01]  /*5280*/  MUFU.EX2 R31, R31 ;  /* 0x0000001f001f7308 */ /* 0x000e220000000800 */
[----:B------:R-:W-:-:S04]  /*5290*/  FMNMX.FTZ R4, R60, R37, !PT ;  /* 0x000000253c047209 */ /* 0x000fc80007810000 */
[----:B------:R-:W-:-:S03]  /*52a0*/  FMNMX.FTZ R51, R61, R4, !PT ;  /* 0x000000043d337209 */ /* 0x000fc60007810000 */
[----:B------:R1:W-:Y:S01]  /*52b0*/  MUFU.EX2 R37, R91 ;  /* 0x0000005b00257308 */ /* 0x0003e20000000800 */
[----:B------:R-:W-:-:S04]  /*52c0*/  FMNMX.FTZ R4, R62, R51, !PT ;  /* 0x000000333e047209 */ /* 0x000fc80007810000 */
[----:B------:R-:W-:-:S03]  /*52d0*/  FMNMX.FTZ R51, R63, R4, !PT ;  /* 0x000000043f337209 */ /* 0x000fc60007810000 */
[----:B------:R-:W-:Y:S01]  /*52e0*/  MUFU.EX2 R32, R32 ;  /* 0x0000002000207308 */ /* 0x000fe20000000800 */
[----:B------:R-:W-:Y:S01]  /*52f0*/  FMNMX.FTZ R4, R40, R51, !PT ;  /* 0x0000003328047209 */ /* 0x000fe20007810000 */
[----:B-1----:R-:W-:Y:S01]  /*5300*/  FFMA.FTZ R91, R55, UR21, -R95 ;  /* 0x00000015375b7c23 */ /* 0x002fe2000801085f */
[----:B0-----:R-:W-:Y:S02]  /*5310*/  F2FP.SATFINITE.E4M3.F32.PACK_AB_MERGE_C R154, R31, R30, RZ ;  /* 0x0000001e1f9a723e */ /* 0x001fe400048070ff */
[----:B------:R-:W-:Y:S02]  /*5320*/  FMNMX.FTZ R53, R41, R4, !PT ;  /* 0x0000000429357209 */ /* 0x000fe40007810000 */
[----:B------:R-:W-:Y:S01]  /*5330*/  F2FP.SATFINITE.E4M3.F32.PACK_AB_MERGE_C R154, R88, R87, R154 ;  /* 0x00000057589a723e */ /* 0x000fe2000480709a */
[----:B------:R0:W-:Y:S01]  /*5340*/  MUFU.EX2 R51, R92 ;  /* 0x0000005c00337308 */ /* 0x0001e20000000800 */
[----:B------:R-:W-:-:S04]  /*5350*/  FMNMX.FTZ R4, R42, R53, !PT ;  /* 0x000000352a047209 */ /* 0x000fc80007810000 */
[----:B------:R-:W-:-:S03]  /*5360*/  FMNMX.FTZ R53, R43, R4, !PT ;  /* 0x000000042b357209 */ /* 0x000fc60007810000 */
[----:B------:R-:W-:Y:S01]  /*5370*/  MUFU.EX2 R33, R33 ;  /* 0x0000002100217308 */ /* 0x000fe20000000800 */
[----:B------:R-:W-:Y:S01]  /*5380*/  FMNMX.FTZ R4, R44, R53, !PT ;  /* 0x000000352c047209 */ /* 0x000fe20007810000 */
[----:B0-----:R-:W-:-:S03]  /*5390*/  FFMA.FTZ R92, R65, UR21, -R95 ;  /* 0x00000015415c7c23 */ /* 0x001fc6000801085f */
[----:B------:R-:W-:-:S03]  /*53a0*/  FMNMX.FTZ R55, R45, R4, !PT ;  /* 0x000000042d377209 */ /* 0x000fc60007810000 */
[----:B------:R-:W-:Y:S01]  /*53b0*/  MUFU.EX2 R53, R91 ;  /* 0x0000005b00357308 */ /* 0x000fe20000000800 */
[----:B------:R-:W-:-:S04]  /*53c0*/  FMNMX.FTZ R4, R46, R55, !PT ;  /* 0x000000372e047209 */ /* 0x000fc80007810000 */
[----:B------:R-:W-:-:S03]  /*53d0*/  FMNMX.FTZ R55, R47, R4, !PT ;  /* 0x000000042f377209 */ /* 0x000fc60007810000 */
[----:B------:R-:W0:Y:S01]  /*53e0*/  MUFU.EX2 R90, R90 ;  /* 0x0000005a005a7308 */ /* 0x000e220000000800 */
[----:B------:R-:W-:-:S04]  /*53f0*/  FMNMX.FTZ R4, R48, R55, !PT ;  /* 0x0000003730047209 */ /* 0x000fc80007810000 */
[----:B------:R-:W-:-:S03]  /*5400*/  FMNMX.FTZ R4, R49, R4, !PT ;  /* 0x0000000431047209 */ /* 0x000fc60007810000 */
[----:B------:R-:W-:Y:S01]  /*5410*/  MUFU.EX2 R55, R92 ;  /* 0x0000005c00377308 */ /* 0x000fe20000000800 */
[----:B------:R-:W-:-:S04]  /*5420*/  FMNMX.FTZ R65, R29, R4, !PT ;  /* 0x000000041d417209 */ /* 0x000fc80007810000 */
[----:B------:R-:W-:Y:S01]  /*5430*/  FMNMX.FTZ R4, R24, R65, !PT ;  /* 0x0000004118047209 */ /* 0x000fe20007810000 */
[----:B------:R-:W-:-:S02]  /*5440*/  FFMA.FTZ R65, R67, UR21, -R95 ;  /* 0x0000001543417c23 */ /* 0x000fc4000801085f */
[----:B------:R-:W-:Y:S01]  /*5450*/  MUFU.EX2 R34, R34 ;  /* 0x0000002200227308 */ /* 0x000fe20000000800 */
[----:B------:R-:W-:Y:S02]  /*5460*/  FMNMX.FTZ R67, R25, R4, !PT ;  /* 0x0000000419437209 */ /* 0x000fe40007810000 */
[----:B0-----:R-:W-:Y:S02]  /*5470*/  F2FP.SATFINITE.E4M3.F32.PACK_AB_MERGE_C R148, R90, R89, RZ ;  /* 0x000000595a94723e */ /* 0x001fe400048070ff */
[----:B------:R-:W-:Y:S02]  /*5480*/  FMNMX.FTZ R4, R26, R67, !PT ;  /* 0x000000431a047209 */ /* 0x000fe40007810000 */
[----:B------:R-:W-:Y:S01]  /*5490*/  F2FP.SATFINITE.E4M3.F32.PACK_AB_MERGE_C R148, R33, R32, R148 ;  /* 0x000000202194723e */ /* 0x000fe20004807094 */
[----:B------:R-:W-:Y:S01]  /*54a0*/  MUFU.EX2 R35, R35 ;  /* 0x0000002300237308 */ /* 0x000fe20000000800 */
[----:B------:R-:W-:-:S04]  /*54b0*/  FMNMX.FTZ R67, R27, R4, !PT ;  /* 0x000000041b437209 */ /* 0x000fc80007810000 */
[----:B------:R-:W-:Y:S01]  /*54c0*/  FMNMX.FTZ R4, R28, R67, !PT ;  /* 0x000000431c047209 */ /* 0x000fe20007810000 */
[----:B------:R-:W-:-:S01]  /*54d0*/  FFMA.FTZ R67, R69, UR21, -R95 ;  /* 0x0000001545437c23 */ /* 0x000fc2000801085f */
[--C-:B------:R-:W-:Y:S01]  /*54e0*/  FFMA.FTZ R69, R71, UR21, -R95.reuse ;  /* 0x0000001547457c23 */ /* 0x100fe2000801085f */
[----:B------:R-:W-:-:S01]  /*54f0*/  FFMA.FTZ R71, R73, UR21, -R95 ;  /* 0x0000001549477c23 */ /* 0x000fc2000801085f */
[--C-:B------:R-:W-:Y:S01]  /*5500*/  FFMA.FTZ R73, R75, UR21, -R95.reuse ;  /* 0x000000154b497c23 */ /* 0x100fe2000801085f */
[----:B------:R-:W0:Y:S01]  /*5510*/  SHFL.BFLY PT, R91, R4, 0x2, 0x1f ;  /* 0x0c401f00045b7f89 */ /* 0x000e2200000e0000 */
[----:B------:R-:W-:-:S01]  /*5520*/  FFMA.FTZ R75, R80, UR21, -R95 ;  /* 0x00000015504b7c23 */ /* 0x000fc2000801085f */
[----:B------:R-:W-:Y:S08]  /*5530*/  MUFU.EX2 R38, R38 ;  /* 0x0000002600267308 */ /* 0x000ff00000000800 */
[----:B------:R-:W1:Y:S08]  /*5540*/  MUFU.EX2 R39, R39 ;  /* 0x0000002700277308 */ /* 0x000e700000000800 */
[----:B------:R-:W-:Y:S01]  /*5550*/  MUFU.EX2 R36, R36 ;  /* 0x0000002400247308 */ /* 0x000fe20000000800 */
[----:B0-----:R-:W-:-:S07]  /*5560*/  FMNMX.FTZ R91, R4, R91, !PT ;  /* 0x0000005b045b7209 */ /* 0x001fce0007810000 */
[----:B------:R-:W0:Y:S01]  /*5570*/  MUFU.EX2 R50, R50 ;  /* 0x0000003200327308 */ /* 0x000e220000000800 */
[----:B-1----:R-:W-:Y:S01]  /*5580*/  F2FP.SATFINITE.E4M3.F32.PACK_AB_MERGE_C R150, R39, R38, RZ ;  /* 0x000000262796723e */ /* 0x002fe200048070ff */
[----:B------:R-:W1:Y:S03]  /*5590*/  SHFL.BFLY PT, R4, R91, 0x1, 0x1f ;  /* 0x0c201f005b047f89 */ /* 0x000e6600000e0000 */
[----:B------:R-:W-:-:S03]  /*55a0*/  F2FP.SATFINITE.E4M3.F32.PACK_AB_MERGE_C R150, R35, R34, R150 ;  /* 0x000000222396723e */ /* 0x000fc60004807096 */
[----:B------:R-:W2:Y:S08]  /*55b0*/  MUFU.EX2 R54, R54 ;  /* 0x0000003600367308 */ /* 0x000eb00000000800 */
[----:B------:R-:W3:Y:S01]  /*55c0*/  MUFU.EX2 R52, R52 ;  /* 0x0000003400347308 */ /* 0x000ee20000000800 */
[----:B0-----:R-:W-:-:S04]  /*55d0*/  F2FP.SATFINITE.E4M3.F32.PACK_AB_MERGE_C R144, R51, R50, RZ ;  /* 0x000000323390723e */ /* 0x001fc800048070ff */
[----:B------:R-:W-:-:S03]  /*55e0*/  F2FP.SATFINITE.E4M3.F32.PACK_AB_MERGE_C R144, R37, R36, R144 ;  /* 0x000000242590723e */ /* 0x000fc60004807090 */
[----:B------:R-:W-:Y:S01]  /*55f0*/  MUFU.EX2 R66, R66 ;  /* 0x0000004200427308 */ /* 0x000fe20000000800 */
[----:B--2---:R-:W-:Y:S02]  /*5600*/  F2FP.SATFINITE.E4M3.F32.PACK_AB_MERGE_C R146, R55, R54, RZ ;  /* 0x000000363792723e */ /* 0x004fe400048070ff */
[----:B-1----:R-:W-:-:S04]  /*5610*/  FMNMX.FTZ R4, R91, R4, !PT ;  /* 0x000000045b047209 */ /* 0x002fc80007810000 */
[C---:B------:R-:W-:Y:S01]  /*5620*/  FSETP.NEU.FTZ.AND P1, PT, R4.reuse, -INF , PT ;  /* 0xff8000000400780b */ /* 0x040fe20003f3d000 */
[----:B------:R-:W-:-:S01]  /*5630*/  FFMA.FTZ R80, R4, R79, -8 ;  /* 0xc100000004507423 */ /* 0x000fc2000001004f */
[----:B---3--:R-:W-:Y:S01]  /*5640*/  F2FP.SATFINITE.E4M3.F32.PACK_AB_MERGE_C R146, R53, R52, R146 ;  /* 0x000000343592723e */ /* 0x008fe20004807092 */
[----:B------:R-:W-:Y:S03]  /*5650*/  MUFU.EX2 R67, R67 ;  /* 0x0000004300437308 */ /* 0x000fe60000000800 */
[----:B------:R-:W-:Y:S02]  /*5660*/  FSEL R80, R80, RZ, P1 ;  /* 0x000000ff50507208 */ /* 0x000fe40000800000 */
[----:B------:R-:W-:-:S03]  /*5670*/  PLOP3.LUT P1, PT, PT, PT, UP1, 0x40, 0x0 ;  /* 0x000000000000781c */ /* 0x000fc60003f2e818 */
[--C-:B------:R-:W-:Y:S01]  /*5680*/  FFMA.FTZ R92, R15, UR21, -R80.reuse ;  /* 0x000000150f5c7c23 */ /* 0x100fe20008010850 */
[----:B------:R-:W-:-:S01]  /*5690*/  FFMA.FTZ R15, R20, UR21, -R80 ;  /* 0x00000015140f7c23 */ /* 0x000fc20008010850 */
[--C-:B------:R-:W-:Y:S01]  /*56a0*/  FFMA.FTZ R79, R94, UR21, -R80.reuse ;  /* 0x000000155e4f7c23 */ /* 0x100fe20008010850 */
[----:B------:R-:W-:-:S01]  /*56b0*/  FFMA.FTZ R82, R81, UR21, -R80 ;  /* 0x0000001551527c23 */ /* 0x000fc20008010850 */
[--C-:B------:R-:W-:Y:S01]  /*56c0*/  FFMA.FTZ R20, R56, UR21, -R80.reuse ;  /* 0x0000001538147c23 */ /* 0x100fe20008010850 */
[----:B------:R-:W-:-:S01]  /*56d0*/  FFMA.FTZ R56, R60, UR21, -R80 ;  /* 0x000000153c387c23 */ /* 0x000fc20008010850 */
[----:B------:R-:W-:Y:S01]  /*56e0*/  FADD.FTZ R60, R83, R84 ;  /* 0x00000054533c7221 */ /* 0x000fe20000010000 */
[----:B------:R-:W-:-:S01]  /*56f0*/  FFMA.FTZ R94, R23, UR21, -R80 ;  /* 0x00000015175e7c23 */ /* 0x000fc20008010850 */
[--C-:B------:R-:W-:Y:S01]  /*5700*/  FFMA.FTZ R6, R6, UR21, -R80.reuse ;  /* 0x0000001506067c23 */ /* 0x100fe20008010850 */
[----:B------:R-:W-:-:S01]  /*5710*/  FFMA.FTZ R23, R58, UR21, -R80 ;  /* 0x000000153a177c23 */ /* 0x000fc20008010850 */
[--C-:B------:R-:W-:Y:S01]  /*5720*/  FFMA.FTZ R58, R59, UR21, -R80.reuse ;  /* 0x000000153b3a7c23 */ /* 0x100fe20008010850 */
[----:B------:R-:W-:Y:S01]  /*5730*/  MUFU.EX2 R79, R79 ;  /* 0x0000004f004f7308 */ /* 0x000fe20000000800 */
[----:B------:R-:W-:-:S01]  /*5740*/  FFMA.FTZ R81, R11, UR21, -R80 ;  /* 0x000000150b517c23 */ /* 0x000fc20008010850 */
[----:B------:R-:W-:Y:S01]  /*5750*/  FADD.FTZ R59, R85, R60 ;  /* 0x0000003c553b7221 */ /* 0x000fe20000010000 */
[----:B------:R-:W-:-:S01]  /*5760*/  FFMA.FTZ R11, R12, UR21, -R80 ;  /* 0x000000150c0b7c23 */ /* 0x000fc20008010850 */
[--C-:B------:R-:W-:Y:S01]  /*5770*/  FFMA.FTZ R7, R7, UR21, -R80.reuse ;  /* 0x0000001507077c23 */ /* 0x100fe20008010850 */
[----:B------:R-:W-:-:S01]  /*5780*/  FFMA.FTZ R12, R13, UR21, -R80 ;  /* 0x000000150d0c7c23 */ /* 0x000fc20008010850 */
[--C-:B------:R-:W-:Y:S01]  /*5790*/  FFMA.FTZ R13, R14, UR21, -R80.reuse ;  /* 0x000000150e0d7c23 */ /* 0x100fe20008010850 */
[----:B------:R-:W-:-:S01]  /*57a0*/  FFMA.FTZ R14, R19, UR21, -R80 ;  /* 0x00000015130e7c23 */ /* 0x000fc20008010850 */
[----:B------:R-:W0:Y:S01]  /*57b0*/  MUFU.EX2 R82, R82 ;  /* 0x0000005200527308 */ /* 0x000e220000000800 */
[----:B------:R-:W-:-:S01]  /*57c0*/  FADD.FTZ R60, R86, R59 ;  /* 0x0000003b563c7221 */ /* 0x000fc20000010000 */
[--C-:B------:R-:W-:Y:S01]  /*57d0*/  FFMA.FTZ R19, R21, UR21, -R80.reuse ;  /* 0x0000001515137c23 */ /* 0x100fe20008010850 */
[----:B------:R-:W-:-:S01]  /*57e0*/  FFMA.FTZ R8, R8, UR21, -R80 ;  /* 0x0000001508087c23 */ /* 0x000fc20008010850 */
[--C-:B------:R-:W-:Y:S01]  /*57f0*/  FFMA.FTZ R21, R57, UR21, -R80.reuse ;  /* 0x0000001539157c23 */ /* 0x100fe20008010850 */
[----:B------:R-:W-:-:S01]  /*5800*/  FFMA.FTZ R57, R61, UR21, -R80 ;  /* 0x000000153d397c23 */ /* 0x000fc20008010850 */
[----:B------:R-:W-:Y:S01]  /*5810*/  FADD.FTZ R61, R87, R60 ;  /* 0x0000003c573d7221 */ /* 0x000fe20000010000 */
[----:B------:R-:W-:-:S01]  /*5820*/  FFMA.FTZ R9, R9, UR21, -R80 ;  /* 0x0000001509097c23 */ /* 0x000fc20008010850 */
[----:B------:R-:W1:Y:S01]  /*5830*/  MUFU.EX2 R6, R6 ;  /* 0x0000000600067308 */ /* 0x000e620000000800 */
[----:B------:R-:W-:-:S01]  /*5840*/  FFMA.FTZ R10, R10, UR21, -R80 ;  /* 0x000000150a0a7c23 */ /* 0x000fc20008010850 */
[----:B------:R-:W-:Y:S01]  /*5850*/  FADD.FTZ R61, R88, R61 ;  /* 0x0000003d583d7221 */ /* 0x000fe20000010000 */
[----:B------:R-:W-:-:S01]  /*5860*/  FFMA.FTZ R59, R62, UR21, -R80 ;  /* 0x000000153e3b7c23 */ /* 0x000fc20008010850 */
[--C-:B------:R-:W-:Y:S01]  /*5870*/  FFMA.FTZ R60, R63, UR21, -R80.reuse ;  /* 0x000000153f3c7c23 */ /* 0x100fe20008010850 */
[----:B------:R-:W-:-:S01]  /*5880*/  FFMA.FTZ R40, R40, UR21, -R80 ;  /* 0x0000001528287c23 */ /* 0x000fc20008010850 */
[----:B------:R-:W-:Y:S01]  /*5890*/  FADD.FTZ R62, R30, R61 ;  /* 0x0000003d1e3e7221 */ /* 0x000fe20000010000 */
[----:B------:R-:W-:-:S01]  /*58a0*/  FFMA.FTZ R30, R42, UR21, -R80 ;  /* 0x000000152a1e7c23 */ /* 0x000fc20008010850 */
[----:B------:R-:W2:Y:S01]  /*58b0*/  MUFU.EX2 R7, R7 ;  /* 0x0000000700077308 */ /* 0x000ea20000000800 */
[----:B0-----:R-:W-:-:S01]  /*58c0*/  FADD.FTZ R61, R79, R82 ;  /* 0x000000524f3d7221 */ /* 0x001fc20000010000 */
[----:B------:R-:W-:Y:S01]  /*58d0*/  FADD.FTZ R63, R31, R62 ;  /* 0x0000003e1f3f7221 */ /* 0x000fe20000010000 */
[----:B------:R-:W-:-:S01]  /*58e0*/  FFMA.FTZ R41, R41, UR21, -R80 ;  /* 0x0000001529297c23 */ /* 0x000fc20008010850 */
[--C-:B------:R-:W-:Y:S01]  /*58f0*/  FFMA.FTZ R43, R43, UR21, -R80.reuse ;  /* 0x000000152b2b7c23 */ /* 0x100fe20008010850 */
[----:B------:R-:W-:-:S01]  /*5900*/  FFMA.FTZ R46, R46, UR21, -R80 ;  /* 0x000000152e2e7c23 */ /* 0x000fc20008010850 */
[----:B------:R-:W-:Y:S01]  /*5910*/  FADD.FTZ R96, R32, R63 ;  /* 0x0000003f20607221 */ /* 0x000fe20000010000 */
[----:B------:R-:W-:-:S01]  /*5920*/  FFMA.FTZ R47, R47, UR21, -R80 ;  /* 0x000000152f2f7c23 */ /* 0x000fc20008010850 */
[----:B------:R-:W0:Y:S01]  /*5930*/  MUFU.EX2 R8, R8 ;  /* 0x0000000800087308 */ /* 0x000e220000000800 */
[----:B-1----:R-:W-:-:S01]  /*5940*/  FADD.FTZ R62, R6, R61 ;  /* 0x0000003d063e7221 */ /* 0x002fc20000010000 */
[----:B------:R-:W-:Y:S01]  /*5950*/  FADD.FTZ R96, R33, R96 ;  /* 0x0000006021607221 */ /* 0x000fe20000010000 */
[----:B------:R-:W-:-:S01]  /*5960*/  FFMA.FTZ R48, R48, UR21, -R80 ;  /* 0x0000001530307c23 */ /* 0x000fc20008010850 */
[--C-:B------:R-:W-:Y:S01]  /*5970*/  FFMA.FTZ R49, R49, UR21, -R80.reuse ;  /* 0x0000001531317c23 */ /* 0x100fe20008010850 */
[----:B------:R-:W-:-:S01]  /*5980*/  FFMA.FTZ R29, R29, UR21, -R80 ;  /* 0x000000151d1d7c23 */ /* 0x000fc20008010850 */
[--C-:B------:R-:W-:Y:S01]  /*5990*/  FFMA.FTZ R24, R24, UR21, -R80.reuse ;  /* 0x0000001518187c23 */ /* 0x100fe20008010850 */
[----:B------:R-:W-:-:S01]  /*59a0*/  FFMA.FTZ R25, R25, UR21, -R80 ;  /* 0x0000001519197c23 */ /* 0x000fc20008010850 */
[----:B------:R-:W1:Y:S01]  /*59b0*/  MUFU.EX2 R9, R9 ;  /* 0x0000000900097308 */ /* 0x000e620000000800 */
[----:B--2---:R-:W-:-:S01]  /*59c0*/  FADD.FTZ R61, R7, R62 ;  /* 0x0000003e073d7221 */ /* 0x004fc20000010000 */
[--C-:B------:R-:W-:Y:S01]  /*59d0*/  FFMA.FTZ R26, R26, UR21, -R80.reuse ;  /* 0x000000151a1a7c23 */ /* 0x100fe20008010850 */
[----:B------:R-:W-:-:S01]  /*59e0*/  FFMA.FTZ R27, R27, UR21, -R80 ;  /* 0x000000151b1b7c23 */ /* 0x000fc20008010850 */
[----:B------:R-:W-:-:S04]  /*59f0*/  FFMA.FTZ R28, R28, UR21, -R80 ;  /* 0x000000151c1c7c23 */ /* 0x000fc80008010850 */
[----:B------:R-:W2:Y:S01]  /*5a00*/  MUFU.EX2 R10, R10 ;  /* 0x0000000a000a7308 */ /* 0x000ea20000000800 */
[----:B0-----:R-:W-:-:S01]  /*5a10*/  FADD.FTZ R62, R8, R61 ;  /* 0x0000003d083e7221 */ /* 0x001fc20000010000 */
[----:B------:R-:W-:-:S04]  /*5a20*/  FADD.FTZ R61, R89, R96 ;  /* 0x00000060593d7221 */ /* 0x000fc80000010000 */
[----:B------:R-:W-:Y:S02]  /*5a30*/  FADD.FTZ R61, R90, R61 ;  /* 0x0000003d5a3d7221 */ /* 0x000fe40000010000 */
[----:B------:R-:W0:Y:S01]  /*5a40*/  MUFU.EX2 R81, R81 ;  /* 0x0000005100517308 */ /* 0x000e220000000800 */
[----:B-1----:R-:W-:-:S01]  /*5a50*/  FADD.FTZ R31, R9, R62 ;  /* 0x0000003e091f7221 */ /* 0x002fc20000010000 */
[----:B------:R-:W-:-:S04]  /*5a60*/  FADD.FTZ R62, R34, R61 ;  /* 0x0000003d223e7221 */ /* 0x000fc80000010000 */
[----:B------:R-:W-:Y:S02]  /*5a70*/  FADD.FTZ R61, R35, R62 ;  /* 0x0000003e233d7221 */ /* 0x000fe40000010000 */
[----:B------:R-:W1:Y:S01]  /*5a80*/  MUFU.EX2 R11, R11 ;  /* 0x0000000b000b7308 */ /* 0x000e620000000800 */
[----:B--2---:R-:W-:-:S07]  /*5a90*/  FADD.FTZ R42, R10, R31 ;  /* 0x0000001f0a2a7221 */ /* 0x004fce0000010000 */
[----:B------:R-:W2:Y:S01]  /*5aa0*/  MUFU.EX2 R12, R12 ;  /* 0x0000000c000c7308 */ /* 0x000ea20000000800 */
[----:B0-----:R-:W-:-:S01]  /*5ab0*/  FADD.FTZ R42, R81, R42 ;  /* 0x0000002a512a7221 */ /* 0x001fc20000010000 */
[----:B------:R-:W-:-:S04]  /*5ac0*/  F2FP.SATFINITE.E4M3.F32.PACK_AB_MERGE_C R10, R81, R10, RZ ;  /* 0x0000000a510a723e */ /* 0x000fc800048070ff */
[----:B------:R-:W-:Y:S02]  /*5ad0*/  F2FP.SATFINITE.E4M3.F32.PACK_AB_MERGE_C R155, R9, R8, R10 ;  /* 0x00000008099b723e */ /* 0x000fe4000480700a */
[----:B------:R-:W0:Y:S01]  /*5ae0*/  MUFU.EX2 R13, R13 ;  /* 0x0000000d000d7308 */ /* 0x000e220000000800 */
[----:B-1----:R-:W-:-:S01]  /*5af0*/  FADD.FTZ R31, R11, R42 ;  /* 0x0000002a0b1f7221 */ /* 0x002fc20000010000 */
[----:B------:R-:W-:-:S04]  /*5b00*/  FADD.FTZ R42, R38, R61 ;  /* 0x0000003d262a7221 */ /* 0x000fc80000010000 */
[----:B------:R-:W-:Y:S02]  /*5b10*/  FADD.FTZ R39, R39, R42 ;  /* 0x0000002a27277221 */ /* 0x000fe40000010000 */
[----:B------:R-:W1:Y:S01]  /*5b20*/  MUFU.EX2 R92, R92 ;  /* 0x0000005c005c7308 */ /* 0x000e620000000800 */
[----:B--2---:R-:W-:-:S01]  /*5b30*/  FADD.FTZ R38, R12, R31 ;  /* 0x0000001f0c267221 */ /* 0x004fc20000010000 */
[----:B------:R-:W-:Y:S01]  /*5b40*/  FADD.FTZ R32, R36, R39 ;  /* 0x0000002724207221 */ /* 0x000fe20000010000 */
[----:B------:R-:W-:-:S03]  /*5b50*/  FFMA.FTZ R31, R44, UR21, -R80 ;  /* 0x000000152c1f7c23 */ /* 0x000fc60008010850 */
[----:B------:R-:W-:Y:S01]  /*5b60*/  FADD.FTZ R35, R37, R32 ;  /* 0x0000002025237221 */ /* 0x000fe20000010000 */
[----:B------:R-:W-:-:S01]  /*5b70*/  FFMA.FTZ R32, R45, UR21, -R80 ;  /* 0x000000152d207c23 */ /* 0x000fc20008010850 */
[----:B------:R-:W2:Y:S01]  /*5b80*/  MUFU.EX2 R14, R14 ;  /* 0x0000000e000e7308 */ /* 0x000ea20000000800 */
[----:B0-----:R-:W-:-:S01]  /*5b90*/  FADD.FTZ R33, R13, R38 ;  /* 0x000000260d217221 */ /* 0x001fc20000010000 */
[----:B------:R-:W-:-:S04]  /*5ba0*/  FADD.FTZ R50, R50, R35 ;  /* 0x0000002332327221 */ /* 0x000fc80000010000 */
[----:B------:R-:W-:Y:S02]  /*5bb0*/  FADD.FTZ R51, R51, R50 ;  /* 0x0000003233337221 */ /* 0x000fe40000010000 */
[----:B------:R-:W0:Y:S01]  /*5bc0*/  MUFU.EX2 R15, R15 ;  /* 0x0000000f000f7308 */ /* 0x000e220000000800 */
[----:B-1----:R-:W-:-:S01]  /*5bd0*/  FADD.FTZ R33, R92, R33 ;  /* 0x000000215c217221 */ /* 0x002fc20000010000 */
[----:B------:R-:W-:-:S04]  /*5be0*/  F2FP.SATFINITE.E4M3.F32.PACK_AB_MERGE_C R13, R92, R13, RZ ;  /* 0x0000000d5c0d723e */ /* 0x000fc800048070ff */
[----:B------:R-:W-:Y:S02]  /*5bf0*/  F2FP.SATFINITE.E4M3.F32.PACK_AB_MERGE_C R149, R12, R11, R13 ;  /* 0x0000000b0c95723e */ /* 0x000fe4000480700d */
[----:B------:R-:W1:Y:S01]  /*5c00*/  MUFU.EX2 R19, R19 ;  /* 0x0000001300137308 */ /* 0x000e620000000800 */
[----:B--2---:R-:W-:-:S07]  /*5c10*/  FADD.FTZ R34, R14, R33 ;  /* 0x000000210e227221 */ /* 0x004fce0000010000 */
[----:B------:R-:W2:Y:S01]  /*5c20*/  MUFU.EX2 R94, R94 ;  /* 0x0000005e005e7308 */ /* 0x000ea20000000800 */
[----:B0-----:R-:W-:-:S07]  /*5c30*/  FADD.FTZ R34, R15, R34 ;  /* 0x000000220f227221 */ /* 0x001fce0000010000 */
[----:B------:R-:W0:Y:S01]  /*5c40*/  MUFU.EX2 R20, R20 ;  /* 0x0000001400147308 */ /* 0x000e220000000800 */
[----:B-1----:R-:W-:-:S01]  /*5c50*/  FADD.FTZ R33, R19, R34 ;  /* 0x0000002213217221 */ /* 0x002fc20000010000 */
[----:B------:R-:W-:-:S04]  /*5c60*/  FADD.FTZ R34, R52, R51 ;  /* 0x0000003334227221 */ /* 0x000fc80000010000 */
[----:B------:R-:W-:Y:S02]  /*5c70*/  FADD.FTZ R53, R53, R34 ;  /* 0x0000002235357221 */ /* 0x000fe40000010000 */
[----:B------:R-:W1:Y:S01]  /*5c80*/  MUFU.EX2 R21, R21 ;  /* 0x0000001500157308 */ /* 0x000e620000000800 */
[----:B--2---:R-:W-:-:S01]  /*5c90*/  FADD.FTZ R33, R94, R33 ;  /* 0x000000215e217221 */ /* 0x004fc20000010000 */
[----:B------:R-:W-:Y:S01]  /*5ca0*/  FADD.FTZ R54, R54, R53 ;  /* 0x0000003536367221 */ /* 0x000fe20000010000 */
[----:B------:R-:W-:-:S03]  /*5cb0*/  F2FP.SATFINITE.E4M3.F32.PACK_AB_MERGE_C R19, R94, R19, RZ ;  /* 0x000000135e13723e */ /* 0x000fc600048070ff */
[----:B------:R-:W-:Y:S01]  /*5cc0*/  FADD.FTZ R55, R55, R54 ;  /* 0x0000003637377221 */ /* 0x000fe20000010000 */
[----:B------:R-:W-:Y:S01]  /*5cd0*/  F2FP.SATFINITE.E4M3.F32.PACK_AB_MERGE_C R151, R15, R14, R19 ;  /* 0x0000000e0f97723e */ /* 0x000fe20004807013 */
[----:B------:R-:W2:Y:S01]  /*5ce0*/  MUFU.EX2 R23, R23 ;  /* 0x0000001700177308 */ /* 0x000ea20000000800 */
[----:B0-----:R-:W-:-:S07]  /*5cf0*/  FADD.FTZ R34, R20, R33 ;  /* 0x0000002114227221 */ /* 0x001fce0000010000 */
[----:B------:R-:W0:Y:S01]  /*5d00*/  MUFU.EX2 R58, R58 ;  /* 0x0000003a003a7308 */ /* 0x000e220000000800 */
[----:B-1----:R-:W-:-:S07]  /*5d10*/  FADD.FTZ R34, R21, R34 ;  /* 0x0000002215227221 */ /* 0x002fce0000010000 */
[----:B------:R-:W1:Y:S01]  /*5d20*/  MUFU.EX2 R56, R56 ;  /* 0x0000003800387308 */ /* 0x000e620000000800 */
[----:B--2---:R-:W-:-:S01]  /*5d30*/  FADD.FTZ R33, R23, R34 ;  /* 0x0000002217217221 */ /* 0x004fc20000010000 */
[----:B------:R-:W-:Y:S02]  /*5d40*/  F2FP.SATFINITE.E4M3.F32.PACK_AB_MERGE_C R34, R7, R6, RZ ;  /* 0x000000060722723e */ /* 0x000fe400048070ff */
[----:B------:R-:W-:Y:S02]  /*5d50*/  F2FP.SATFINITE.E4M3.F32.PACK_AB_MERGE_C R7, R67, R66, RZ ;  /* 0x000000424307723e */ /* 0x000fe400048070ff */
[----:B------:R-:W-:Y:S02]  /*5d60*/  F2FP.SATFINITE.E4M3.F32.PACK_AB_MERGE_C R153, R82, R79, R34 ;  /* 0x0000004f5299723e */ /* 0x000fe40004807022 */
[----:B------:R-:W2:Y:S01]  /*5d70*/  MUFU.EX2 R57, R57 ;  /* 0x0000003900397308 */ /* 0x000ea20000000800 */
[----:B0-----:R-:W-:-:S01]  /*5d80*/  FADD.FTZ R33, R58, R33 ;  /* 0x000000213a217221 */ /* 0x001fc20000010000 */
[----:B------:R-:W-:-:S04]  /*5d90*/  F2FP.SATFINITE.E4M3.F32.PACK_AB_MERGE_C R23, R58, R23, RZ ;  /* 0x000000173a17723e */ /* 0x000fc800048070ff */
[----:B------:R-:W-:Y:S02]  /*5da0*/  F2FP.SATFINITE.E4M3.F32.PACK_AB_MERGE_C R145, R21, R20, R23 ;  /* 0x000000141591723e */ /* 0x000fe40004807017 */
[----:B------:R-:W-:Y:S01]  /*5db0*/  MUFU.EX2 R64, R64 ;  /* 0x0000004000407308 */ /* 0x000fe20000000800 */
[----:B-1----:R-:W-:-:S07]  /*5dc0*/  FADD.FTZ R6, R56, R33 ;  /* 0x0000002138067221 */ /* 0x002fce0000010000 */
[----:B------:R-:W0:Y:S01]  /*5dd0*/  MUFU.EX2 R65, R65 ;  /* 0x0000004100417308 */ /* 0x000e220000000800 */
[----:B--2---:R-:W-:-:S07]  /*5de0*/  FADD.FTZ R6, R57, R6 ;  /* 0x0000000639067221 */ /* 0x004fce0000010000 */
[----:B------:R-:W1:Y:S08]  /*5df0*/  MUFU.EX2 R59, R59 ;  /* 0x0000003b003b7308 */ /* 0x000e700000000800 */
[----:B------:R-:W2:Y:S01]  /*5e00*/  MUFU.EX2 R60, R60 ;  /* 0x0000003c003c7308 */ /* 0x000ea20000000800 */
[----:B0-----:R-:W-:Y:S01]  /*5e10*/  F2FP.SATFINITE.E4M3.F32.PACK_AB_MERGE_C R140, R65, R64, R7 ;  /* 0x00000040418c723e */ /* 0x001fe20004807007 */
[----:B------:R-:W-:-:S04]  /*5e20*/  FADD.FTZ R64, R64, R55 ;  /* 0x0000003740407221 */ /* 0x000fc80000010000 */
[----:B------:R-:W-:Y:S02]  /*5e30*/  FADD.FTZ R65, R65, R64 ;  /* 0x0000004041417221 */ /* 0x000fe40000010000 */
[----:B------:R-:W0:Y:S01]  /*5e40*/  MUFU.EX2 R40, R40 ;  /* 0x0000002800287308 */ /* 0x000e220000000800 */
[----:B-1----:R-:W-:-:S01]  /*5e50*/  FADD.FTZ R7, R59, R6 ;  /* 0x000000063b077221 */ /* 0x002fc20000010000 */
[----:B------:R-:W-:-:S04]  /*5e60*/  FADD.FTZ R66, R66, R65 ;  /* 0x0000004142427221 */ /* 0x000fc80000010000 */
[----:B------:R-:W-:Y:S02]  /*5e70*/  FADD.FTZ R67, R67, R66 ;  /* 0x0000004243437221 */ /* 0x000fe40000010000 */
[----:B------:R-:W1:Y:S01]  /*5e80*/  MUFU.EX2 R41, R41 ;  /* 0x0000002900297308 */ /* 0x000e620000000800 */
[----:B--2---:R-:W-:-:S01]  /*5e90*/  FADD.FTZ R7, R60, R7 ;  /* 0x000000073c077221 */ /* 0x004fc20000010000 */
[----:B------:R-:W-:-:S04]  /*5ea0*/  F2FP.SATFINITE.E4M3.F32.PACK_AB_MERGE_C R59, R60, R59, RZ ;  /* 0x0000003b3c3b723e */ /* 0x000fc800048070ff */
[----:B------:R-:W-:Y:S02]  /*5eb0*/  F2FP.SATFINITE.E4M3.F32.PACK_AB_MERGE_C R147, R57, R56, R59 ;  /* 0x000000383993723e */ /* 0x000fe4000480703b */
[----:B------:R-:W2:Y:S01]  /*5ec0*/  MUFU.EX2 R30, R30 ;  /* 0x0000001e001e7308 */ /* 0x000ea20000000800 */
[----:B0-----:R-:W-:-:S07]  /*5ed0*/  FADD.FTZ R6, R40, R7 ;  /* 0x0000000728067221 */ /* 0x001fce0000010000 */
[----:B------:R-:W-:Y:S01]  /*5ee0*/  MUFU.EX2 R70, R70 ;  /* 0x0000004600467308 */ /* 0x000fe20000000800 */
[----:B-1----:R-:W-:-:S07]  /*5ef0*/  FADD.FTZ R7, R41, R6 ;  /* 0x0000000629077221 */ /* 0x002fce0000010000 */
[----:B------:R-:W0:Y:S01]  /*5f00*/  MUFU.EX2 R71, R71 ;  /* 0x0000004700477308 */ /* 0x000e220000000800 */
[----:B--2---:R-:W-:-:S07]  /*5f10*/  FADD.FTZ R6, R30, R7 ;  /* 0x000000071e067221 */ /* 0x004fce0000010000 */
[----:B------:R-:W1:Y:S08]  /*5f20*/  MUFU.EX2 R43, R43 ;  /* 0x0000002b002b7308 */ /* 0x000e700000000800 */
[----:B------:R-:W-:Y:S01]  /*5f30*/  MUFU.EX2 R68, R68 ;  /* 0x0000004400447308 */ /* 0x000fe20000000800 */
[----:B0-----:R-:W-:-:S07]  /*5f40*/  F2FP.SATFINITE.E4M3.F32.PACK_AB_MERGE_C R33, R71, R70, RZ ;  /* 0x000000464721723e */ /* 0x001fce00048070ff */
[----:B------:R-:W0:Y:S01]  /*5f50*/  MUFU.EX2 R69, R69 ;  /* 0x0000004500457308 */ /* 0x000e220000000800 */
[----:B-1----:R-:W-:-:S01]  /*5f60*/  FADD.FTZ R6, R43, R6 ;  /* 0x000000062b067221 */ /* 0x002fc20000010000 */
[----:B------:R-:W-:-:S04]  /*5f70*/  F2FP.SATFINITE.E4M3.F32.PACK_AB_MERGE_C R30, R43, R30, RZ ;  /* 0x0000001e2b1e723e */ /* 0x000fc800048070ff */
[----:B------:R-:W-:Y:S02]  /*5f80*/  F2FP.SATFINITE.E4M3.F32.PACK_AB_MERGE_C R141, R41, R40, R30 ;  /* 0x00000028298d723e */ /* 0x000fe4000480701e */
        /* <DEDUP_REMOVED lines=9> */
[----:B------:R-:W-:Y:S01]  /*6020*/  MUFU.EX2 R74, R74 ;  /* 0x0000004a004a7308 */ /* 0x000fe20000000800 */
[----:B--2---:R-:W-:-:S07]  /*6030*/  FADD.FTZ R7, R32, R7 ;  /* 0x0000000720077221 */ /* 0x004fce0000010000 */
[----:B------:R-:W1:Y:S01]  /*6040*/  MUFU.EX2 R75, R75 ;  /* 0x0000004b004b7308 */ /* 0x000e620000000800 */
[----:B0-----:R-:W-:-:S07]  /*6050*/  FADD.FTZ R6, R46, R7 ;  /* 0x000000072e067221 */ /* 0x001fce0000010000 */
[----:B------:R-:W0:Y:S08]  /*6060*/  MUFU.EX2 R47, R47 ;  /* 0x0000002f002f7308 */ /* 0x000e300000000800 */
[----:B------:R-:W-:Y:S01]  /*6070*/  MUFU.EX2 R72, R72 ;  /* 0x0000004800487308 */ /* 0x000fe20000000800 */
[----:B-1----:R-:W-:-:S07]  /*6080*/  F2FP.SATFINITE.E4M3.F32.PACK_AB_MERGE_C R8, R75, R74, RZ ;  /* 0x0000004a4b08723e */ /* 0x002fce00048070ff */
[----:B------:R-:W1:Y:S01]  /*6090*/  MUFU.EX2 R73, R73 ;  /* 0x0000004900497308 */ /* 0x000e620000000800 */
[C---:B0-----:R-:W-:Y:S01]  /*60a0*/  F2FP.SATFINITE.E4M3.F32.PACK_AB_MERGE_C R46, R47.reuse, R46, RZ ;  /* 0x0000002e2f2e723e */ /* 0x041fe200048070ff */
[----:B------:R-:W-:-:S03]  /*60b0*/  FADD.FTZ R47, R47, R6 ;  /* 0x000000062f2f7221 */ /* 0x000fc60000010000 */
[----:B------:R-:W-:-:S03]  /*60c0*/  F2FP.SATFINITE.E4M3.F32.PACK_AB_MERGE_C R143, R32, R31, R46 ;  /* 0x0000001f208f723e */ /* 0x000fc6000480702e */
[----:B------:R-:W0:Y:S08]  /*60d0*/  MUFU.EX2 R48, R48 ;  /* 0x0000003000307308 */ /* 0x000e300000000800 */
[----:B------:R-:W-:Y:S01]  /*60e0*/  MUFU.EX2 R76, R76 ;  /* 0x0000004c004c7308 */ /* 0x000fe20000000800 */
[----:B-1----:R-:W-:Y:S01]  /*60f0*/  F2FP.SATFINITE.E4M3.F32.PACK_AB_MERGE_C R136, R73, R72, R8 ;  /* 0x000000484988723e */ /* 0x002fe20004807008 */
[----:B------:R-:W-:-:S04]  /*6100*/  FADD.FTZ R72, R72, R71 ;  /* 0x0000004748487221 */ /* 0x000fc80000010000 */
[----:B------:R-:W-:Y:S02]  /*6110*/  FADD.FTZ R73, R73, R72 ;  /* 0x0000004849497221 */ /* 0x000fe40000010000 */
[----:B------:R-:W1:Y:S01]  /*6120*/  MUFU.EX2 R3, R3 ;  /* 0x0000000300037308 */ /* 0x000e620000000800 */
[----:B0-----:R-:W-:-:S01]  /*6130*/  FADD.FTZ R6, R48, R47 ;  /* 0x0000002f30067221 */ /* 0x001fc20000010000 */
[----:B------:R-:W-:-:S04]  /*6140*/  FADD.FTZ R74, R74, R73 ;  /* 0x000000494a4a7221 */ /* 0x000fc80000010000 */
[----:B------:R-:W-:Y:S02]  /*6150*/  FADD.FTZ R74, R75, R74 ;  /* 0x0000004a4b4a7221 */ /* 0x000fe40000010000 */
[----:B------:R-:W0:Y:S08]  /*6160*/  MUFU.EX2 R49, R49 ;  /* 0x0000003100317308 */ /* 0x000e300000000800 */
[----:B------:R-:W-:Y:S01]  /*6170*/  MUFU.EX2 R77, R77 ;  /* 0x0000004d004d7308 */ /* 0x000fe20000000800 */
[----:B-1----:R-:W-:-:S07]  /*6180*/  F2FP.SATFINITE.E4M3.F32.PACK_AB_MERGE_C R7, R3, R76, RZ ;  /* 0x0000004c0307723e */ /* 0x002fce00048070ff */
[----:B------:R-:W1:Y:S01]  /*6190*/  MUFU.EX2 R78, R78 ;  /* 0x0000004e004e7308 */ /* 0x000e620000000800 */
[----:B0-----:R-:W-:-:S07]  /*61a0*/  FADD.FTZ R6, R49, R6 ;  /* 0x0000000631067221 */ /* 0x001fce0000010000 */
[----:B------:R-:W0:Y:S08]  /*61b0*/  MUFU.EX2 R29, R29 ;  /* 0x0000001d001d7308 */ /* 0x000e300000000800 */
[----:B------:R-:W2:Y:S01]  /*61c0*/  MUFU.EX2 R24, R24 ;  /* 0x0000001800187308 */ /* 0x000ea20000000800 */
[----:B-1----:R-:W-:Y:S01]  /*61d0*/  F2FP.SATFINITE.E4M3.F32.PACK_AB_MERGE_C R138, R78, R77, R7 ;  /* 0x0000004d4e8a723e */ /* 0x002fe20004807007 */
[----:B------:R-:W-:-:S04]  /*61e0*/  FADD.FTZ R77, R77, R74 ;  /* 0x0000004a4d4d7221 */ /* 0x000fc80000010000 */
[----:B------:R-:W-:Y:S02]  /*61f0*/  FADD.FTZ R77, R78, R77 ;  /* 0x0000004d4e4d7221 */ /* 0x000fe40000010000 */
[----:B------:R-:W1:Y:S01]  /*6200*/  MUFU.EX2 R25, R25 ;  /* 0x0000001900197308 */ /* 0x000e620000000800 */
[----:B0-----:R-:W-:-:S01]  /*6210*/  FADD.FTZ R7, R29, R6 ;  /* 0x000000061d077221 */ /* 0x001fc20000010000 */
[----:B------:R-:W-:-:S06]  /*6220*/  FADD.FTZ R76, R76, R77 ;  /* 0x0000004d4c4c7221 */ /* 0x000fcc0000010000 */
[----:B------:R-:W0:Y:S01]  /*6230*/  MUFU.EX2 R26, R26 ;  /* 0x0000001a001a7308 */ /* 0x000e220000000800 */
[C---:B--2---:R-:W-:Y:S01]  /*6240*/  F2FP.SATFINITE.E4M3.F32.PACK_AB_MERGE_C R29, R24.reuse, R29, RZ ;  /* 0x0000001d181d723e */ /* 0x044fe200048070ff */
[----:B------:R-:W-:-:S03]  /*6250*/  FADD.FTZ R24, R24, R7 ;  /* 0x0000000718187221 */ /* 0x000fc60000010000 */
[----:B------:R-:W-:-:S03]  /*6260*/  F2FP.SATFINITE.E4M3.F32.PACK_AB_MERGE_C R137, R49, R48, R29 ;  /* 0x000000303189723e */ /* 0x000fc6000480701d */
[----:B------:R-:W-:Y:S01]  /*6270*/  MUFU.EX2 R27, R27 ;  /* 0x0000001b001b7308 */ /* 0x000fe20000000800 */
[----:B-1----:R-:W-:-:S07]  /*6280*/  FADD.FTZ R7, R25, R24 ;  /* 0x0000001819077221 */ /* 0x002fce0000010000 */
[----:B------:R-:W1:Y:S01]  /*6290*/  MUFU.EX2 R28, R28 ;  /* 0x0000001c001c7308 */ /* 0x000e620000000800 */
[----:B0-----:R-:W-:-:S01]  /*62a0*/  FADD.FTZ R6, R26, R7 ;  /* 0x000000071a067221 */ /* 0x001fc20000010000 */
[----:B-1----:R-:W-:-:S03]  /*62b0*/  F2FP.SATFINITE.E4M3.F32.PACK_AB_MERGE_C R7, R28, R27, RZ ;  /* 0x0000001b1c07723e */ /* 0x002fc600048070ff */
[----:B------:R-:W-:Y:S01]  /*62c0*/  FADD.FTZ R27, R27, R6 ;  /* 0x000000061b1b7221 */ /* 0x000fe20000010000 */
[----:B------:R-:W-:Y:S01]  /*62d0*/  F2FP.SATFINITE.E4M3.F32.PACK_AB_MERGE_C R139, R26, R25, R7 ;  /* 0x000000191a8b723e */ /* 0x000fe20004807007 */
[----:B------:R-:W-:Y:S02]  /*62e0*/  FADD.FTZ R7, R3, R76 ;  /* 0x0000004c03077221 */ /* 0x000fe40000010000 */
[----:B------:R-:W-:-:S01]  /*62f0*/  FADD.FTZ R6, R28, R27 ;  /* 0x0000001b1c067221 */ /* 0x000fc20000010000 */
[----:B------:R-:W-:Y:S01]  /*6300*/  VIADD R3, R104, 0xfffffffe ;  /* 0xfffffffe68037836 */ /* 0x000fe20000000000 */
        /* <DEDUP_REMOVED lines=11> */
.L_x_862:
[----:B------:R-:W-:-:S11]  /*63c0*/  UISETP.NE.AND UP2, UPT, UR7, 0x1, UPT ;  /* 0x000000010700788c */ /* 0x000fd6000bf45270 */
[----:B------:R-:W-:Y:S02]  /*63d0*/  @UP2 ULDC.64 UR14, c[0x0][0x9e8] ;  /* 0x00027a00000e2ab9 */ /* 0x000fe40000000a00 */
[----:B------:R-:W-:-:S04]  /*63e0*/  UIMAD.WIDE.U32 UR10, UR12, UR14, URZ ;  /* 0x0000000e0c0a72a5 */ /* 0x000fc8000f8e003f */
[----:B------:R-:W-:-:S12]  /*63f0*/  @UP2 USHF.R.U32.HI UR12, URZ, UR15, UR11 ;  /* 0x0000000f3f0c2299 */ /* 0x000fd8000801160b */
.L_x_863:
[----:B------:R-:W-:-:S04]  /*6400*/  UIMAD UR7, UR12, UR7, UR7 ;  /* 0x000000070c0772a4 */ /* 0x000fc8000f8e0207 */
[----:B------:R-:W-:-:S04]  /*6410*/  UISETP.LT.AND UP2, UPT, UR6, UR7, UPT ;  /* 0x000000070600728c */ /* 0x000fc8000bf41270 */
[----:B------:R-:W-:-:S12]  /*6420*/  USEL UR6, UR6, UR7, UP2 ;  /* 0x0000000706067287 */ /* 0x000fd80009000000 */
.L_x_861:
[----:B------:R0:W-:Y:S01]  /*6430*/  STL [R1+0x3c], RZ ;  /* 0x00003cff01007387 */ /* 0x0001e20000100800 */
[----:B------:R-:W-:Y:S01]  /*6440*/  UIMAD.WIDE UR6, UR6, 0x66666667, URZ ;  /* 0x66666667060678a5 */ /* 0x000fe2000f8e023f */
[----:B------:R-:W-:Y:S02]  /*6450*/  CS2R R8, SRZ ;  /* 0x0000000000087805 */ /* 0x000fe4000001ff00 */
[----:B------:R-:W-:Y:S01]  /*6460*/  CS2R R10, SRZ ;  /* 0x00000000000a7805 */ /* 0x000fe2000001ff00 */
[----:B------:R0:W-:Y:S01]  /*6470*/  STL [R1+0x38], RZ ;  /* 0x000038ff01007387 */ /* 0x0001e20000100800 */
[----:B------:R-:W-:Y:S01]  /*6480*/  USHF.R.U32.HI UR6, URZ, 0x1f, UR7 ;  /* 0x0000001f3f067899 */ /* 0x000fe20008011607 */
[----:B------:R-:W-:Y:S02]  /*6490*/  CS2R R12, SRZ ;  /* 0x00000000000c7805 */ /* 0x000fe4000001ff00 */
[----:B------:R-:W-:Y:S01]  /*64a0*/  CS2R R14, SRZ ;  /* 0x00000000000e7805 */ /* 0x000fe2000001ff00 */
[----:B------:R0:W-:Y:S01]  /*64b0*/  STL [R1+0x34], RZ ;  /* 0x000034ff01007387 */ /* 0x0001e20000100800 */
[----:B------:R-:W-:Y:S01]  /*64c0*/  ULEA.HI.SX32 UR6, UR7, UR6, 0x1a ;  /* 0x0000000607067291 */ /* 0x000fe2000f8fd23f */
[----:B------:R-:W-:Y:S01]  /*64d0*/  CS2R R20, SRZ ;  /* 0x0000000000147805 */ /* 0x000fe2000001ff00 */
[----:B------:R-:W-:Y:S01]  /*64e0*/  IMAD.MOV.U32 R19, RZ, RZ, RZ ;  /* 0x000000ffff137224 */ /* 0x000fe200078e00ff */
[----:B------:R0:W-:Y:S01]  /*64f0*/  STL [R1+0x30], RZ ;  /* 0x000030ff01007387 */ /* 0x0001e20000100800 */
[----:B------:R-:W-:Y:S01]  /*6500*/  UISETP.LT.AND UP2, UPT, UR43, UR6, UPT ;  /* 0x000000062b00728c */ /* 0x000fe2000bf41270 */
[----:B------:R-:W-:-:S02]  /*6510*/  IMAD.MOV.U32 R157, RZ, RZ, RZ ;  /* 0x000000ffff9d7224 */ /* 0x000fc400078e00ff */
[----:B------:R0:W-:Y:S01]  /*6520*/  STL [R1+0x28], RZ ;  /* 0x000028ff01007387 */ /* 0x0001e20000100800 */
[----:B------:R-:W-:-:S03]  /*6530*/  USEL UR27, UR43, UR6, !UP2 ;  /* 0x000000062b1b7287 */ /* 0x000fc6000d000000 */
[----:B------:R0:W-:Y:S03]  /*6540*/  STL [R1+0x24], RZ ;  /* 0x000024ff01007387 */ /* 0x0001e60000100800 */
[----:B------:R-:W-:Y:S01]  /*6550*/  ISETP.GE.AND P1, PT, R3, UR27, PT ;  /* 0x0000001b03007c0c */ /* 0x000fe2000bf26270 */
        /* <DEDUP_REMOVED lines=9> */
[----:B------:R0:W-:Y:S04]  /*65f0*/  STL [R1], RZ ;  /* 0x000000ff01007387 */ /* 0x0001e80000100800 */
[----:B------:R0:W-:Y:S04]  /*6600*/  STL [R1+0x10], RZ ;  /* 0x000010ff01007387 */ /* 0x0001e80000100800 */
[----:B------:R0:W-:Y:S04]  /*6610*/  STL [R1+0x40], RZ ;  /* 0x000040ff01007387 */ /* 0x0001e80000100800 */
[----:B------:R0:W-:Y:S04]  /*6620*/  STL [R1+0xc], RZ ;  /* 0x00000cff01007387 */ /* 0x0001e80000100800 */
[----:B------:R0:W-:Y:S01]  /*6630*/  STL [R1+0x8], RZ ;  /* 0x000008ff01007387 */ /* 0x0001e20000100800 */
[----:B------:R-:W-:Y:S05]  /*6640*/  @!P1 BRA `(.L_x_864) ;  /* 0x0000004c00109947 */ /* 0x000fea0003800000 */
        /* <DEDUP_REMOVED lines=16> */
[----:B------:R-:W-:Y:S01]  /*6750*/  ULDC UR22, c[0x0][0x9e4] ;  /* 0x0002790000167ab9 */ /* 0x000fe20000000800 */
[----:B------:R-:W-:Y:S01]  /*6760*/  ULDC UR21, c[0x0][0x988] ;  /* 0x0002620000157ab9 */ /* 0x000fe20000000800 */
[----:B------:R-:W-:-:S05]  /*6770*/  ULDC UR23, c[0x0][0x9e0] ;  /* 0x0002780000177ab9 */ /* 0x000fca0000000800 */
.L_x_882:
[----:B------:R-:W-:-:S04]  /*6780*/  UIADD3 UR26, UR36, 0x1, URZ ;  /* 0x00000001241a7890 */ /* 0x000fc8000fffe03f */
[----:B------:R-:W-:-:S04]  /*6790*/  UISETP.NE.AND UP2, UPT, UR26, 0x2, UPT ;  /* 0x000000021a00788c */ /* 0x000fc8000bf45270 */
[----:B------:R-:W-:Y:S02]  /*67a0*/  USEL UR25, URZ, 0x1, UP2 ;  /* 0x000000013f197887 */ /* 0x000fe40009000000 */
[----:B------:R-:W-:Y:S02]  /*67b0*/  USEL UR26, UR26, URZ, UP2 ;  /* 0x0000003f1a1a7287 */ /* 0x000fe40009000000 */
[----:B------:R-:W-:Y:S01]  /*67c0*/  ULOP3.LUT UR25, UR46, UR25, URZ, 0x3c, !UPT ;  /* 0x000000192e197292 */ /* 0x000fe2000f8e3c3f */
[----:B------:R-:W-:Y:S11]  /*67d0*/  @!P0 BRA `(.L_x_865) ;  /* 0x0000000000048947 */ /* 0x000ff60003800000 */
[----:B------:R-:W-:Y:S01]  /*67e0*/  BPT.TRAP 0x1 ;  /* 0x000000040000795c */ /* 0x000fe20000300000 */
.L_x_865:
[----:B------:R-:W-:Y:S01]  /*67f0*/  ULEA UR24, UR26, UR45, 0x3 ;  /* 0x0000002d1a187291 */ /* 0x000fe2000f8e183f */
[----:B------:R-:W-:-:S05]  /*6800*/  IMAD.U32 R8, RZ, RZ, UR25 ;  /* 0x00000019ff087e24 */ /* 0x000fca000f8e00ff */
[----:B------:R-:W-:-:S04]  /*6810*/  SHF.L.U32 R8, R8, 0x1f, RZ ;  /* 0x0000001f08087819 */ /* 0x000fc800000006ff */
[----:B------:R1:W2:Y:S01]  /*6820*/  SYNCS.PHASECHK.TRANS64.TRYWAIT P1, [UR24+0x13230], R8 ;  /* 0x01323008ff0075a7 */ /* 0x0002a20008020158 */
[----:B------:R-:W-:Y:S05]  /*6830*/  @!P0 BRA `(.L_x_866) ;  /* 0x0000000000048947 */ /* 0x000fea0003800000 */
[----:B------:R-:W-:Y:S01]  /*6840*/  BPT.TRAP 0x1 ;  /* 0x000000040000795c */ /* 0x000fe20000300000 */
.L_x_866:
[----:B--2---:R-:W-:Y:S05]  /*6850*/  @P1 BRA `(.L_x_867) ;  /* 0x0000000000081947 */ /* 0x004fea0003800000 */
[----:B------:R-:W2:Y:S02]  /*6860*/  SYNCS.PHASECHK.TRANS64.TRYWAIT P1, [UR24+0x13230], R8 ;  /* 0x01323008ff0075a7 */ /* 0x000ea40008020158 */
[----:B--2---:R-:W-:Y:S05]  /*6870*/  @!P1 BRA `(.L_x_868) ;  /* 0x0000015c00989947 */ /* 0x004fea0003800000 */
.L_x_867:
[----:B--2---:R-:W2:Y:S01]  /*6880*/  LDL R9, [R1+0x2c] ;  /* 0x00002c0001097983 */ /* 0x004ea20000100800 */
        /* <DEDUP_REMOVED lines=8> */
[----:B------:R-:W-:Y:S01]  /*6910*/  UMOV UR7, 0x80000020 ;  /* 0x8000002000077882 */ /* 0x000fe20000000000 */
[----:B--2---:R-:W-:-:S13]  /*6920*/  R2UR UR28, R9 ;  /* 0x00000000091c72ca */ /* 0x004fda00000e0000 */
        /* <DEDUP_REMOVED lines=54> */
.L_x_869:
[----:B------:R-:W-:Y:S01]  /*6c90*/  ULEA UR11, UR36, UR45, 0x3 ;  /* 0x0000002d240b7291 */ /* 0x000fe2000f8e183f */
[----:B-1----:R-:W-:-:S05]  /*6ca0*/  IMAD.U32 R8, RZ, RZ, UR46 ;  /* 0x0000002eff087e24 */ /* 0x002fca000f8e00ff */
[----:B------:R-:W-:-:S04]  /*6cb0*/  SHF.L.U32 R8, R8, 0x1f, RZ ;  /* 0x0000001f08087819 */ /* 0x000fc800000006ff */
[----:B------:R1:W2:Y:S01]  /*6cc0*/  SYNCS.PHASECHK.TRANS64.TRYWAIT P1, [UR11+0x13250], R8 ;  /* 0x01325008ff0075a7 */ /* 0x0002a2000802014b */
[----:B------:R-:W-:Y:S05]  /*6cd0*/  @!P0 BRA `(.L_x_870) ;  /* 0x0000000000048947 */ /* 0x000fea0003800000 */
[----:B------:R-:W-:Y:S01]  /*6ce0*/  BPT.TRAP 0x1 ;  /* 0x000000040000795c */ /* 0x000fe20000300000 */
.L_x_870:
        /* <DEDUP_REMOVED lines=20> */
[----:B------:R-:W3:Y:S08]  /*6e30*/  MUFU.TANH R9, R9 ;  /* 0x0000000900097308 */ /* 0x000ef00000002400 */
        /* <DEDUP_REMOVED lines=22> */
.L_x_871:
[----:B------:R-:W-:Y:S01]  /*6fa0*/  UIADD3 UR6, UR45, 0x1000, URZ ;  /* 0x000010002d067890 */ /* 0x000fe2000fffe03f */
[----:B------:R-:W3:Y:S01]  /*6fb0*/  LDL R128, [R1+0x54] ;  /* 0x0000540001807983 */ /* 0x000ee20000100800 */
[----:B------:R-:W-:Y:S01]  /*6fc0*/  WARPGROUP.ARRIVE ;  /* 0x00000000000079c5 */ /* 0x000fe20000000000 */
[----:B------:R-:W-:Y:S01]  /*6fd0*/  UMOV UR7, 0xc0000010 ;  /* 0xc000001000077882 */ /* 0x000fe20000000000 */
[----:B------:R-:W-:-:S04]  /*6fe0*/  USHF.R.U32.HI UR6, URZ, 0x4, UR6 ;  /* 0x000000043f067899 */ /* 0x000fc80008011606 */
[----:B------:R-:W4:Y:S01]  /*6ff0*/  S2R R130, SR_TID.X ;  /* 0x0000000000827919 */ /* 0x000f220000002100 */
[----:B------:R-:W-:Y:S01]  /*7000*/  PLOP3.LUT P1, PT, PT, PT, UP0, 0x80, 0x0 ;  /* 0x000000000000781c */ /* 0x000fe20003f2f008 */
[C---:B--2---:R-:W-:Y:S01]  /*7010*/  FMUL.FTZ R125, R0.reuse, R77 ;  /* 0x0000004d007d7220 */ /* 0x044fe20000410000 */
[----:B------:R-:W-:Y:S01]  /*7020*/  ULOP3.LUT UR6, UR6, 0x3fff, URZ, 0xc0, !UPT ;  /* 0x00003fff06067892 */ /* 0x000fe2000f8ec03f */
[----:B------:R-:W-:Y:S01]  /*7030*/  PLOP3.LUT P2, PT, PT, PT, UP0, 0x80, 0x0 ;  /* 0x000000000000781c */ /* 0x000fe20003f4f008 */
[C---:B------:R-:W-:Y:S01]  /*7040*/  FMUL.FTZ R77, R0.reuse, R79 ;  /* 0x0000004f004d7220 */ /* 0x040fe20000410000 */
[C---:B------:R-:W-:Y:S01]  /*7050*/  FMUL.FTZ R79, R0.reuse, R83 ;  /* 0x00000053004f7220 */ /* 0x040fe20000410000 */
[----:B------:R-:W-:Y:S01]  /*7060*/  ULOP3.LUT UR6, UR6, 0x10000, URZ, 0xfc, !UPT ;  /* 0x0001000006067892 */ /* 0x000fe2000f8efc3f */
[C---:B------:R-:W-:Y:S01]  /*7070*/  FMUL.FTZ R83, R0.reuse, R86 ;  /* 0x0000005600537220 */ /* 0x040fe20000410000 */
[C---:B-1----:R-:W-:Y:S01]  /*7080*/  FMUL.FTZ R8, R0.reuse, R108 ;  /* 0x0000006c00087220 */ /* 0x042fe20000410000 */
[C---:B------:R-:W-:Y:S01]  /*7090*/  FMUL.FTZ R86, R0.reuse, R56 ;  /* 0x0000003800567220 */ /* 0x040fe20000410000 */
[----:B------:R-:W-:Y:S01]  /*70a0*/  UIMAD UR10, UR36, 0x280, UR6 ;  /* 0x00000280240a78a4 */ /* 0x000fe2000f8e0206 */
[C---:B------:R-:W-:Y:S01]  /*70b0*/  FMUL.FTZ R108, R0.reuse, R109 ;  /* 0x0000006d006c7220 */ /* 0x040fe20000410000 */
[C---:B------:R-:W-:Y:S01]  /*70c0*/  FMUL.FTZ R109, R0.reuse, R110 ;  /* 0x0000006e006d7220 */ /* 0x040fe20000410000 */
[C---:B------:R-:W-:Y:S01]  /*70d0*/  FMUL.FTZ R110, R0.reuse, R111 ;  /* 0x0000006f006e7220 */ /* 0x040fe20000410000 */
[C---:B------:R-:W-:Y:S01]  /*70e0*/  FMUL.FTZ R111, R0.reuse, R112 ;  /* 0x00000070006f7220 */ /* 0x040fe20000410000 */
        /* <DEDUP_REMOVED lines=16> */
[----:B----4-:R-:W-:Y:S01]  /*71f0*/  LOP3.LUT P3, RZ, R130, 0x7f, RZ, 0xc0, !PT ;  /* 0x0000007f82ff7812 */ /* 0x010fe2000786c0ff */
        /* <DEDUP_REMOVED lines=36> */
[----:B------:R-:W-:Y:S01]  /*7440*/  IMAD R131, R3, -0xa0, RZ ;  /* 0xffffff6003837824 */ /* 0x000fe200078e02ff */
[----:B------:R-:W1:Y:S03]  /*7450*/  MUFU.TANH R8, R8 ;  /* 0x0000000800087308 */ /* 0x000e660000002400 */
[----:B------:R-:W-:-:S05]  /*7460*/  IMAD.IADD R67, R131, 0x1, -R22 ;  /* 0x0000000183437824 */ /* 0x000fca00078e0a16 */
[----:B------:R-:W2:Y:S08]  /*7470*/  MUFU.TANH R108, R108 ;  /* 0x0000006c006c7308 */ /* 0x000eb00000002400 */
        /* <DEDUP_REMOVED lines=41> */
[----:B---3--:R-:W-:Y:S02]  /*7710*/  VIADD R129, R128, UR40 ;  /* 0x0000002880817c36 */ /* 0x008fe40008000000 */
[C---:B------:R-:W-:Y:S01]  /*7720*/  FMUL.FTZ R128, R0.reuse, R68 ;  /* 0x0000004400807220 */ /* 0x040fe20000410000 */
[----:B------:R-:W-:-:S04]  /*7730*/  FMUL.FTZ R68, R0, R71 ;  /* 0x0000004700447220 */ /* 0x000fc80000410000 */
[----:B------:R-:W3:Y:S08]  /*7740*/  MUFU.TANH R72, R72 ;  /* 0x0000004800487308 */ /* 0x000ef00000002400 */
        /* <DEDUP_REMOVED lines=32> */
[----:B-1----:R-:W-:-:S07]  /*7950*/  IADD3 R56, -R22, 0x1, R131 ;  /* 0x0000000116387810 */ /* 0x002fce0007ffe183 */
[----:B------:R-:W1:Y:S01]  /*7960*/  MUFU.TANH R59, R59 ;  /* 0x0000003b003b7308 */ /* 0x000e620000002400 */
[----:B------:R-:W-:-:S07]  /*7970*/  IADD3 R56, -R18, R56, R17 ;  /* 0x0000003812387210 */ /* 0x000fce0007ffe111 */
[----:B------:R-:W0:Y:S01]  /*7980*/  MUFU.TANH R126, R126 ;  /* 0x0000007e007e7308 */ /* 0x000e220000002400 */
[C---:B------:R-:W-:Y:S02]  /*7990*/  VIADD R132, R56.reuse, UR23 ;  /* 0x0000001738847c36 */ /* 0x040fe40008000000 */
[----:B------:R-:W-:Y:S02]  /*79a0*/  VIADD R130, R56, UR20 ;  /* 0x0000001438827c36 */ /* 0x000fe40008000000 */
[--C-:B-----5:R-:W-:Y:S02]  /*79b0*/  IMAD.IADD R71, R132, 0x1, R133.reuse ;  /* 0x0000000184477824 */ /* 0x120fe400078e0285 */
[----:B------:R-:W-:Y:S01]  /*79c0*/  IMAD.IADD R70, R130, 0x1, R133 ;  /* 0x0000000182467824 */ /* 0x000fe200078e0285 */
        /* <DEDUP_REMOVED lines=12> */
[----:B------:R-:W-:Y:S01]  /*7a90*/  IADD3 R133, -R18, R17, R133 ;  /* 0x0000001112857210 */ /* 0x000fe20007ffe185 */
[----:B------:R-:W-:Y:S03]  /*7aa0*/  BSSY B0, `(.L_x_874) ;  /* 0x0000010000007945 */ /* 0x000fe60003800000 */
        /* <DEDUP_REMOVED lines=10> */
.L_x_875:
[----:B------:R-:W-:-:S05]  /*7b50*/  IMAD.U32 R134, RZ, RZ, UR22 ;  /* 0x00000016ff867e24 */ /* 0x000fca000f8e00ff */
[----:B------:R-:W-:-:S13]  /*7b60*/  ISETP.NE.AND P1, PT, R134, 0x1, PT ;  /* 0x000000018600780c */ /* 0x000fda0003f25270 */
[----:B------:R-:W1:Y:S02]  /*7b70*/  @P1 LDC.64 R56, c[0x0][0x9e8] ;  /* 0x00027a00ff381b82 */ /* 0x000e640000000a00 */
[----:B-1----:R-:W-:-:S05]  /*7b80*/  @P1 IMAD.HI.U32 R56, R133, R56, RZ ;  /* 0x0000003885381227 */ /* 0x002fca00078e00ff */
[----:B------:R-:W-:-:S07]  /*7b90*/  @P1 SHF.R.U32.HI R133, RZ, R57, R56 ;  /* 0x00000039ff851219 */ /* 0x000fce0000011638 */
.L_x_876:
[----:B------:R-:W-:Y:S05]  /*7ba0*/  BSYNC B0 ;  /* 0x0000000000007941 */ /* 0x000fea0003800000 */
.L_x_874:
[----:B------:R-:W-:-:S05]  /*7bb0*/  IMAD R133, R133, R134, R67 ;  /* 0x0000008685857224 */ /* 0x000fca00078e0243 */
[----:B------:R-:W-:Y:S02]  /*7bc0*/  VIADDMNMX R71, R133, R134, R71, PT ;  /* 0x0000008685477246 */ /* 0x000fe40003800147 */
[----:B------:R-:W-:-:S07]  /*7bd0*/  VIMNMX R70, R70, R133, !PT ;  /* 0x0000008546467248 */ /* 0x000fce0007fe0100 */
.L_x_873:
        /* <DEDUP_REMOVED lines=247> */
.L_x_879:
[----:B------:R-:W-:-:S05]  /*8b50*/  IMAD.U32 R70, RZ, RZ, UR22 ;  /* 0x00000016ff467e24 */ /* 0x000fca000f8e00ff */
[----:B------:R-:W-:-:S13]  /*8b60*/  ISETP.NE.AND P6, PT, R70, 0x1, PT ;  /* 0x000000014600780c */ /* 0x000fda0003fc5270 */
[----:B------:R-:W0:Y:S02]  /*8b70*/  @P6 LDC.64 R8, c[0x0][0x9e8] ;  /* 0x00027a00ff086b82 */ /* 0x000e240000000a00 */
[----:B0-----:R-:W-:-:S05]  /*8b80*/  @P6 IMAD.HI.U32 R8, R57, R8, RZ ;  /* 0x0000000839086227 */ /* 0x001fca00078e00ff */
[----:B------:R-:W-:-:S07]  /*8b90*/  @P6 SHF.R.U32.HI R57, RZ, R9, R8 ;  /* 0x00000009ff396219 */ /* 0x000fce0000011608 */
.L_x_880:
[----:B------:R-:W-:Y:S05]  /*8ba0*/  BSYNC B0 ;  /* 0x0000000000007941 */ /* 0x000fea0003800000 */
.L_x_878:
[----:B------:R-:W-:-:S05]  /*8bb0*/  IMAD R57, R57, R70, R67 ;  /* 0x0000004639397224 */ /* 0x000fca00078e0243 */
[----:B------:R-:W-:Y:S02]  /*8bc0*/  VIADDMNMX R132, R57, R70, R132, PT ;  /* 0x0000004639847246 */ /* 0x000fe40003800184 */
[----:B------:R-:W-:-:S07]  /*8bd0*/  VIMNMX R130, R130, R57, !PT ;  /* 0x0000003982827248 */ /* 0x000fce0007fe0100 */
.L_x_877:
[----:B------:R-:W-:Y:S02]  /*8be0*/  ISETP.GT.AND P1, PT, R130, 0x1, !P1 ;  /* 0x000000018200780c */ /* 0x000fe40004f24270 */
[----:B------:R-:W-:Y:S02]  /*8bf0*/  LOP3.LUT P6, RZ, R16, 0x8000000, RZ, 0xc0, !PT ;  /* 0x0800000010ff7812 */ /* 0x000fe400078cc0ff */
        /* <DEDUP_REMOVED lines=73> */
[----:B------:R-:W-:Y:S02]  /*9090*/  ISETP.GT.AND P1, PT, R130, 0x30, !P6 ;  /* 0x000000308200780c */ /* 0x000fe40007724270 */
[----:B------:R-:W-:Y:S02]  /*90a0*/  LOP3.LUT P6, RZ, R16, 0x10000, RZ, 0xc0, !PT ;  /* 0x0001000010ff7812 */ /* 0x000fe400078cc0ff */
        /* <DEDUP_REMOVED lines=22> */
[----:B------:R-:W-:Y:S01]  /*9210*/  ISETP.GT.AND P2, PT, R130, 0x89, !P2 ;  /* 0x000000898200780c */ /* 0x000fe20005744270 */
[----:B------:R-:W0:Y:S01]  /*9220*/  SHFL.BFLY PT, R9, R70, 0x2, 0x1f ;  /* 0x0c401f0046097f89 */ /* 0x000e2200000e0000 */
[----:B------:R-:W-:Y:S02]  /*9230*/  FSEL R118, R118, -INF , !P1 ;  /* 0xff80000076767808 */ /* 0x000fe40004800000 */
[----:B------:R-:W-:-:S02]  /*9240*/  LOP3.LUT P1, RZ, R16, 0x800000, RZ, 0xc0, !PT ;  /* 0x0080000010ff7812 */ /* 0x000fc4000782c0ff */
[----:B------:R-:W-:Y:S02]  /*9250*/  ISETP.LT.OR P2, PT, R132, 0x8a, P2 ;  /* 0x0000008a8400780c */ /* 0x000fe40001741670 */
[C---:B------:R-:W-:Y:S02]  /*9260*/  ISETP.GT.AND P1, PT, R130.reuse, 0x40, !P1 ;  /* 0x000000408200780c */ /* 0x040fe40004f24270 */
[----:B------:R-:W-:Y:S02]  /*9270*/  ISETP.GT.AND P3, PT, R130, 0x90, !P3 ;  /* 0x000000908200780c */ /* 0x000fe40005f64270 */
[----:B------:R-:W-:Y:S02]  /*9280*/  ISETP.LT.OR P1, PT, R132, 0x41, P1 ;  /* 0x000000418400780c */ /* 0x000fe40000f21670 */
[----:B------:R-:W-:Y:S02]  /*9290*/  FSEL R61, R61, -INF , !P2 ;  /* 0xff8000003d3d7808 */ /* 0x000fe40005000000 */
[----:B------:R-:W-:-:S02]  /*92a0*/  FSEL R90, R90, -INF , !P1 ;  /* 0xff8000005a5a7808 */ /* 0x000fc40004800000 */
[----:B------:R-:W-:Y:S02]  /*92b0*/  LOP3.LUT P1, RZ, R16, 0x400000, RZ, 0xc0, !PT ;  /* 0x0040000010ff7812 */ /* 0x000fe4000782c0ff */
[C---:B------:R-:W-:Y:S02]  /*92c0*/  ISETP.GT.AND P4, PT, R130.reuse, 0x91, !P4 ;  /* 0x000000918200780c */ /* 0x040fe40006784270 */
[----:B------:R-:W-:Y:S02]  /*92d0*/  ISETP.GT.AND P1, PT, R130, 0x41, !P1 ;  /* 0x000000418200780c */ /* 0x000fe40004f24270 */
[C---:B------:R-:W-:Y:S02]  /*92e0*/  ISETP.LT.OR P3, PT, R132.reuse, 0x91, P3 ;  /* 0x000000918400780c */ /* 0x040fe40001f61670 */
[----:B------:R-:W-:Y:S02]  /*92f0*/  ISETP.LT.OR P1, PT, R132, 0x42, P1 ;  /* 0x000000428400780c */ /* 0x000fe40000f21670 */
[----:B0-----:R-:W-:-:S02]  /*9300*/  FMNMX.FTZ R57, R70, R9, !PT ;  /* 0x0000000946397209 */ /* 0x001fc40007810000 */
[----:B------:R-:W-:Y:S02]  /*9310*/  FSEL R91, R91, -INF , !P1 ;  /* 0xff8000005b5b7808 */ /* 0x000fe40004800000 */
[----:B------:R-:W-:Y:S01]  /*9320*/  LOP3.LUT P1, RZ, R16, 0x200000, RZ, 0xc0, !PT ;  /* 0x0020000010ff7812 */ /* 0x000fe2000782c0ff */
[----:B------:R-:W0:Y:S01]  /*9330*/  SHFL.BFLY PT, R136, R57, 0x1, 0x1f ;  /* 0x0c201f0039887f89 */ /* 0x000e2200000e0000 */
[C---:B------:R-:W-:Y:S02]  /*9340*/  ISETP.GT.AND P5, PT, R130.reuse, 0x98, !P5 ;  /* 0x000000988200780c */ /* 0x040fe40006fa4270 */
[----:B------:R-:W-:Y:S02]  /*9350*/  ISETP.GT.AND P1, PT, R130, 0x48, !P1 ;  /* 0x000000488200780c */ /* 0x000fe40004f24270 */
[C---:B------:R-:W-:Y:S02]  /*9360*/  ISETP.LT.OR P4, PT, R132.reuse, 0x92, P4 ;  /* 0x000000928400780c */ /* 0x040fe40002781670 */
[----:B------:R-:W-:-:S02]  /*9370*/  ISETP.LT.OR P1, PT, R132, 0x49, P1 ;  /* 0x000000498400780c */ /* 0x000fc40000f21670 */
[----:B------:R-:W-:Y:S02]  /*9380*/  FSEL R63, R63, -INF , !P3 ;  /* 0xff8000003f3f7808 */ /* 0x000fe40005800000 */
[----:B------:R-:W-:Y:S02]  /*9390*/  FSEL R94, R94, -INF , !P1 ;  /* 0xff8000005e5e7808 */ /* 0x000fe40004800000 */
[----:B------:R-:W-:Y:S02]  /*93a0*/  LOP3.LUT P1, RZ, R16, 0x100000, RZ, 0xc0, !PT ;  /* 0x0010000010ff7812 */ /* 0x000fe4000782c0ff */
[----:B------:R-:W-:Y:S02]  /*93b0*/  ISETP.LT.OR P5, PT, R132, 0x99, P5 ;  /* 0x000000998400780c */ /* 0x000fe40002fa1670 */
[----:B------:R-:W-:Y:S02]  /*93c0*/  ISETP.GT.AND P1, PT, R130, 0x49, !P1 ;  /* 0x000000498200780c */ /* 0x000fe40004f24270 */
[----:B------:R-:W-:-:S02]  /*93d0*/  FSEL R66, R66, -INF , !P5 ;  /* 0xff80000042427808 */ /* 0x000fc40006800000 */
[----:B------:R-:W-:Y:S02]  /*93e0*/  ISETP.LT.OR P1, PT, R132, 0x4a, P1 ;  /* 0x0000004a8400780c */ /* 0x000fe40000f21670 */
[----:B0-----:R-:W-:Y:S01]  /*93f0*/  FMNMX.FTZ R23, R57, R136, !PT ;  /* 0x0000008839177209 */ /* 0x001fe20007810000 */
[----:B------:R-:W-:Y:S01]  /*9400*/  IMAD.U32 R136, RZ, RZ, UR21 ;  /* 0x00000015ff887e24 */ /* 0x000fe2000f8e00ff */
[----:B------:R-:W-:Y:S02]  /*9410*/  FSEL R95, R95, -INF , !P1 ;  /* 0xff8000005f5f7808 */ /* 0x000fe40004800000 */
[----:B------:R-:W-:Y:S01]  /*9420*/  LOP3.LUT P1, RZ, R16, 0x80000, RZ, 0xc0, !PT ;  /* 0x0008000010ff7812 */ /* 0x000fe2000782c0ff */
[----:B------:R-:W-:-:S03]  /*9430*/  FFMA.FTZ R9, R23, R136, -8 ;  /* 0xc100000017097423 */ /* 0x000fc60000010088 */
        /* <DEDUP_REMOVED lines=87> */
[----:B------:R-:W-:Y:S01]  /*99b0*/  FSEL R119, R64, -INF , !P4 ;  /* 0xff80000040777808 */ /* 0x000fe20006000000 */
[--C-:B------:R-:W-:Y:S01]  /*99c0*/  FFMA.FTZ R115, R115, UR21, -R9.reuse ;  /* 0x0000001573737c23 */ /* 0x100fe20008010809 */
[----:B------:R-:W-:Y:S01]  /*99d0*/  FMNMX.FTZ R121, R8, R121, !PT ;  /* 0x0000007908797209 */ /* 0x000fe20007810000 */
[----:B------:R0:W-:Y:S01]  /*99e0*/  MUFU.EX2 R64, R122 ;  /* 0x0000007a00407308 */ /* 0x0001e20000000800 */
        /* <DEDUP_REMOVED lines=8> */
[----:B0-----:R-:W-:-:S01]  /*9a70*/  FFMA.FTZ R122, R126, UR21, -R9 ;  /* 0x000000157e7a7c23 */ /* 0x001fc20008010809 */
        /* <DEDUP_REMOVED lines=18> */
[----:B------:R-:W-:Y:S01]  /*9ba0*/  FFMA.FTZ R126, R128, UR21, -R9 ;  /* 0x00000015807e7c23 */ /* 0x000fe20008010809 */
[----:B------:R-:W-:Y:S01]  /*9bb0*/  FSEL R128, R23, RZ, P1 ;  /* 0x000000ff17807208 */ /* 0x000fe20000800000 */
[----:B------:R-:W-:Y:S01]  /*9bc0*/  MUFU.EX2 R70, R70 ;  /* 0x0000004600467308 */ /* 0x000fe20000000800 */
[----:B------:R-:W-:-:S03]  /*9bd0*/  FMNMX.FTZ R121, R113, R56, !PT ;  /* 0x0000003871797209 */ /* 0x000fc60007810000 */
[----:B------:R-:W-:Y:S01]  /*9be0*/  FADD.FTZ R128, -R128, R5 ;  /* 0x0000000580807221 */ /* 0x000fe20000010100 */
[----:B------:R-:W-:-:S03]  /*9bf0*/  FMNMX.FTZ R56, R114, R121, !PT ;  /* 0x0000007972387209 */ /* 0x000fc60007810000 */
[----:B------:R-:W-:Y:S01]  /*9c00*/  FMUL.FTZ R5, R128, UR21 ;  /* 0x0000001580057c20 */ /* 0x000fe20008410000 */
[----:B------:R-:W-:Y:S01]  /*9c10*/  FMNMX.FTZ R121, R117, R56, !PT ;  /* 0x0000003875797209 */ /* 0x000fe20007810000 */
[----:B------:R-:W-:Y:S03]  /*9c20*/  MUFU.EX2 R57, R57 ;  /* 0x0000003900397308 */ /* 0x000fe60000000800 */
[----:B------:R-:W-:-:S04]  /*9c30*/  FMNMX.FTZ R121, R118, R121, !PT ;  /* 0x0000007976797209 */ /* 0x000fc80007810000 */
[----:B------:R-:W-:Y:S01]  /*9c40*/  FMNMX.FTZ R56, R90, R121, !PT ;  /* 0x000000795a387209 */ /* 0x000fe20007810000 */
[----:B------:R-:W0:Y:S03]  /*9c50*/  MUFU.EX2 R5, R5 ;  /* 0x0000000500057308 */ /* 0x000e260000000800 */
[----:B------:R-:W-:-:S04]  /*9c60*/  FMNMX.FTZ R121, R91, R56, !PT ;  /* 0x000000385b797209 */ /* 0x000fc80007810000 */
[----:B------:R-:W-:Y:S01]  /*9c70*/  FMNMX.FTZ R56, R94, R121, !PT ;  /* 0x000000795e387209 */ /* 0x000fe20007810000 */
[----:B------:R-:W-:Y:S03]  /*9c80*/  MUFU.EX2 R10, R10 ;  /* 0x0000000a000a7308 */ /* 0x000fe60000000800 */
[----:B------:R-:W-:-:S04]  /*9c90*/  FMNMX.FTZ R121, R95, R56, !PT ;  /* 0x000000385f797209 */ /* 0x000fc80007810000 */
[----:B------:R-:W-:Y:S01]  /*9ca0*/  FMNMX.FTZ R56, R98, R121, !PT ;  /* 0x0000007962387209 */ /* 0x000fe20007810000 */
[----:B------:R-:W-:Y:S01]  /*9cb0*/  MUFU.EX2 R13, R13 ;  /* 0x0000000d000d7308 */ /* 0x000fe20000000800 */
[----:B0-----:R-:W-:-:S02]  /*9cc0*/  FFMA.FTZ R130, R5, R7, R70 ;  /* 0x0000000705827223 */ /* 0x001fc40000010046 */
[----:B------:R-:W-:-:S04]  /*9cd0*/  FMNMX.FTZ R121, R99, R56, !PT ;  /* 0x0000003863797209 */ /* 0x000fc80007810000 */
[----:B------:R-:W-:Y:S01]  /*9ce0*/  FMNMX.FTZ R56, R102, R121, !PT ;  /* 0x0000007966387209 */ /* 0x000fe20007810000 */
[----:B------:R-:W-:Y:S03]  /*9cf0*/  MUFU.EX2 R14, R14 ;  /* 0x0000000e000e7308 */ /* 0x000fe60000000800 */
        /* <DEDUP_REMOVED lines=17> */
[----:B------:R-:W-:-:S01]  /*9e10*/  FFMA.FTZ R121, R125, UR21, -R9 ;  /* 0x000000157d797c23 */ /* 0x000fc20008010809 */
[----:B------:R-:W-:Y:S02]  /*9e20*/  MUFU.EX2 R105, R105 ;  /* 0x0000006900697308 */ /* 0x000fe40000000800 */
[----:B------:R-:W-:-:S04]  /*9e30*/  FMNMX.FTZ R56, R61, R56, !PT ;  /* 0x000000383d387209 */ /* 0x000fc80007810000 */
[----:B------:R-:W-:Y:S02]  /*9e40*/  FMNMX.FTZ R56, R63, R56, !PT ;  /* 0x000000383f387209 */ /* 0x000fe40007810000 */
[----:B------:R-:W-:Y:S02]  /*9e50*/  MUFU.EX2 R108, R108 ;  /* 0x0000006c006c7308 */ /* 0x000fe40000000800 */
[----:B------:R-:W-:-:S04]  /*9e60*/  FMNMX.FTZ R125, R119, R56, !PT ;  /* 0x00000038777d7209 */ /* 0x000fc80007810000 */
[----:B------:R-:W-:Y:S02]  /*9e70*/  FMNMX.FTZ R125, R66, R125, !PT ;  /* 0x0000007d427d7209 */ /* 0x000fe40007810000 */
[----:B------:R-:W-:Y:S02]  /*9e80*/  MUFU.EX2 R111, R111 ;  /* 0x0000006f006f7308 */ /* 0x000fe40000000800 */
[----:B------:R-:W-:-:S05]  /*9e90*/  FMNMX.FTZ R125, R68, R125, !PT ;  /* 0x0000007d447d7209 */ /* 0x000fca0007810000 */
[----:B------:R-:W0:Y:S01]  /*9ea0*/  SHFL.BFLY PT, R56, R125, 0x2, 0x1f ;  /* 0x0c401f007d387f89 */ /* 0x000e2200000e0000 */
[----:B------:R-:W-:Y:S08]  /*9eb0*/  MUFU.EX2 R112, R112 ;  /* 0x0000007000707308 */ /* 0x000ff00000000800 */
[----:B------:R-:W-:Y:S08]  /*9ec0*/  MUFU.EX2 R115, R115 ;  /* 0x0000007300737308 */ /* 0x000ff00000000800 */
[----:B------:R-:W-:Y:S01]  /*9ed0*/  MUFU.EX2 R116, R116 ;  /* 0x0000007400747308 */ /* 0x000fe20000000800 */
[----:B0-----:R-:W-:Y:S01]  /*9ee0*/  FMNMX.FTZ R56, R125, R56, !PT ;  /* 0x000000387d387209 */ /* 0x001fe20007810000 */
[--C-:B------:R-:W-:Y:S01]  /*9ef0*/  FFMA.FTZ R125, R127, UR21, -R9.reuse ;  /* 0x000000157f7d7c23 */ /* 0x100fe20008010809 */
[----:B------:R-:W-:-:S01]  /*9f00*/  FFMA.FTZ R9, R69, UR21, -R9 ;  /* 0x0000001545097c23 */ /* 0x000fc20008010809 */
[----:B------:R-:W-:-:S04]  /*9f10*/  IMAD.U32 R69, RZ, RZ, UR21 ;  /* 0x00000015ff457e24 */ /* 0x000fc8000f8e00ff */
[----:B------:R-:W-:Y:S01]  /*9f20*/  MUFU.EX2 R88, R88 ;  /* 0x0000005800587308 */ /* 0x000fe20000000800 */
[----:B------:R-:W0:Y:S07]  /*9f30*/  SHFL.BFLY PT, R129, R56, 0x1, 0x1f ;  /* 0x0c201f0038817f89 */ /* 0x000e2e00000e0000 */
[----:B------:R-:W-:Y:S08]  /*9f40*/  MUFU.EX2 R89, R89 ;  /* 0x0000005900597308 */ /* 0x000ff00000000800 */
[----:B------:R-:W-:Y:S08]  /*9f50*/  MUFU.EX2 R92, R92 ;  /* 0x0000005c005c7308 */ /* 0x000ff00000000800 */
[----:B------:R-:W-:Y:S01]  /*9f60*/  MUFU.EX2 R93, R93 ;  /* 0x0000005d005d7308 */ /* 0x000fe20000000800 */
[----:B0-----:R-:W-:-:S04]  /*9f70*/  FMNMX.FTZ R56, R56, R129, !PT ;  /* 0x0000008138387209 */ /* 0x001fc80007810000 */
[C---:B------:R-:W-:Y:S01]  /*9f80*/  FSETP.NEU.FTZ.AND P1, PT, R56.reuse, -INF , PT ;  /* 0xff8000003800780b */ /* 0x040fe20003f3d000 */
[----:B------:R-:W-:-:S02]  /*9f90*/  FFMA.FTZ R69, R56, R69, -8 ;  /* 0xc100000038457423 */ /* 0x000fc40000010045 */
[----:B------:R-:W-:Y:S01]  /*9fa0*/  MUFU.EX2 R96, R96 ;  /* 0x0000006000607308 */ /* 0x000fe20000000800 */
[----:B------:R-:W-:Y:S02]  /*9fb0*/  FSEL R127, R56, RZ, P1 ;  /* 0x000000ff387f7208 */ /* 0x000fe40000800000 */
[----:B------:R-:W-:-:S03]  /*9fc0*/  FSEL R69, R69, RZ, P1 ;  /* 0x000000ff45457208 */ /* 0x000fc60000800000 */
[----:B------:R-:W-:Y:S02]  /*9fd0*/  FADD.FTZ R127, -R127, R4 ;  /* 0x000000047f7f7221 */ /* 0x000fe40000010100 */
[----:B------:R-:W-:-:S01]  /*9fe0*/  FFMA.FTZ R128, R19, UR21, -R69 ;  /* 0x0000001513807c23 */ /* 0x000fc20008010845 */
[--C-:B------:R-:W-:Y:S01]  /*9ff0*/  FFMA.FTZ R19, R120, UR21, -R69.reuse ;  /* 0x0000001578137c23 */ /* 0x100fe20008010845 */
[----:B------:R-:W-:-:S01]  /*a000*/  FFMA.FTZ R120, R123, UR21, -R69 ;  /* 0x000000157b787c23 */ /* 0x000fc20008010845 */
[--C-:B------:R-:W-:Y:S01]  /*a010*/  FFMA.FTZ R123, R124, UR21, -R69.reuse ;  /* 0x000000157c7b7c23 */ /* 0x100fe20008010845 */
[----:B------:R-:W-:-:S01]  /*a020*/  FFMA.FTZ R124, R94, UR21, -R69 ;  /* 0x000000155e7c7c23 */ /* 0x000fc20008010845 */
[--C-:B------:R-:W-:Y:S01]  /*a030*/  FFMA.FTZ R11, R11, UR21, -R69.reuse ;  /* 0x000000150b0b7c23 */ /* 0x100fe20008010845 */
[----:B------:R-:W-:Y:S01]  /*a040*/  FMUL.FTZ R94, R127, UR21 ;  /* 0x000000157f5e7c20 */ /* 0x000fe20008410000 */
        /* <DEDUP_REMOVED lines=43> */
[----:B--2---:R-:W-:-:S04]  /*a300*/  FADD.FTZ R7, R15, R6 ;  /* 0x000000060f077221 */ /* 0x004fc80000010000 */
[----:B------:R-:W-:-:S03]  /*a310*/  FADD.FTZ R7, R128, R7 ;  /* 0x0000000780077221 */ /* 0x000fc60000010000 */
[----:B------:R2:W-:Y:S08]  /*a320*/  MUFU.EX2 R4, R124 ;  /* 0x0000007c00047308 */ /* 0x0005f00000000800 */
[----:B------:R-:W3:Y:S01]  /*a330*/  MUFU.EX2 R120, R120 ;  /* 0x0000007800787308 */ /* 0x000ee20000000800 */
[----:B--2---:R-:W-:-:S04]  /*a340*/  FADD.FTZ R124, R10, R127 ;  /* 0x0000007f0a7c7221 */ /* 0x004fc80000010000 */
[----:B------:R-:W-:Y:S01]  /*a350*/  FADD.FTZ R127, R13, R124 ;  /* 0x0000007c0d7f7221 */ /* 0x000fe20000010000 */
[----:B0-----:R-:W-:-:S02]  /*a360*/  FADD.FTZ R124, R8, R7 ;  /* 0x00000007087c7221 */ /* 0x001fc40000010000 */
[----:B------:R-:W0:Y:S01]  /*a370*/  MUFU.EX2 R123, R123 ;  /* 0x0000007b007b7308 */ /* 0x000e220000000800 */
[----:B------:R-:W-:-:S01]  /*a380*/  FADD.FTZ R6, R14, R127 ;  /* 0x0000007f0e067221 */ /* 0x000fc20000010000 */
[----:B-1----:R-:W-:-:S03]  /*a390*/  FADD.FTZ R127, R19, R124 ;  /* 0x0000007c137f7221 */ /* 0x002fc60000010000 */
[----:B------:R-:W-:-:S03]  /*a3a0*/  FADD.FTZ R7, R21, R6 ;  /* 0x0000000615077221 */ /* 0x000fc60000010000 */
[----:B------:R-:W1:Y:S01]  /*a3b0*/  MUFU.EX2 R106, R106 ;  /* 0x0000006a006a7308 */ /* 0x000e620000000800 */
[----:B------:R-:W-:-:S01]  /*a3c0*/  FADD.FTZ R6, R20, R7 ;  /* 0x0000000714067221 */ /* 0x000fc20000010000 */
[----:B---3--:R-:W-:-:S03]  /*a3d0*/  FADD.FTZ R124, R120, R127 ;  /* 0x0000007f787c7221 */ /* 0x008fc60000010000 */
[----:B------:R-:W-:-:S03]  /*a3e0*/  FADD.FTZ R6, R67, R6 ;  /* 0x0000000643067221 */ /* 0x000fc60000010000 */
[----:B------:R-:W2:Y:S01]  /*a3f0*/  MUFU.EX2 R107, R107 ;  /* 0x0000006b006b7308 */ /* 0x000ea20000000800 */
[----:B0-----:R-:W-:-:S01]  /*a400*/  FADD.FTZ R7, R123, R124 ;  /* 0x0000007c7b077221 */ /* 0x001fc20000010000 */
[----:B------:R-:W-:-:S04]  /*a410*/  FADD.FTZ R127, R71, R6 ;  /* 0x00000006477f7221 */ /* 0x000fc80000010000 */
[----:B------:R-:W-:Y:S02]  /*a420*/  FADD.FTZ R124, R104, R127 ;  /* 0x0000007f687c7221 */ /* 0x000fe40000010000 */
[----:B------:R-:W0:Y:S01]  /*a430*/  MUFU.EX2 R109, R109 ;  /* 0x0000006d006d7308 */ /* 0x000e220000000800 */
[----:B-1----:R-:W-:-:S01]  /*a440*/  FADD.FTZ R6, R106, R7 ;  /* 0x000000076a067221 */ /* 0x002fc20000010000 */
[----:B------:R-:W-:-:S06]  /*a450*/  FADD.FTZ R7, R105, R124 ;  /* 0x0000007c69077221 */ /* 0x000fcc0000010000 */
[----:B------:R-:W1:Y:S01]  /*a460*/  MUFU.EX2 R110, R110 ;  /* 0x0000006e006e7308 */ /* 0x000e620000000800 */
[----:B--2---:R-:W-:-:S07]  /*a470*/  FADD.FTZ R6, R107, R6 ;  /* 0x000000066b067221 */ /* 0x004fce0000010000 */
        /* <DEDUP_REMOVED lines=10> */
[----:B------:R-:W-:-:S04]  /*a520*/  FADD.FTZ R7, R116, R7 ;  /* 0x0000000774077221 */ /* 0x000fc80000010000 */
[----:B------:R-:W-:Y:S02]  /*a530*/  FADD.FTZ R6, R88, R7 ;  /* 0x0000000758067221 */ /* 0x000fe40000010000 */
        /* <DEDUP_REMOVED lines=11> */
[----:B0-----:R-:W-:-:S07]  /*a5f0*/  FADD.FTZ R124, R90, R127 ;  /* 0x0000007f5a7c7221 */ /* 0x001fce0000010000 */
[----:B------:R-:W0:Y:S01]  /*a600*/  MUFU.EX2 R98, R98 ;  /* 0x0000006200627308 */ /* 0x000e220000000800 */
[----:B-1----:R-:W-:-:S04]  /*a610*/  FADD.FTZ R127, R91, R124 ;  /* 0x0000007c5b7f7221 */ /* 0x002fc80000010000 */
[----:B------:R-:W-:-:S03]  /*a620*/  FADD.FTZ R124, R4, R127 ;  /* 0x0000007f047c7221 */ /* 0x000fc60000010000 */
        /* <DEDUP_REMOVED lines=21> */
[----:B0-----:R-:W-:-:S04]  /*a780*/  FADD.FTZ R7, R73, R6 ;  /* 0x0000000649077221 */ /* 0x001fc80000010000 */
[----:B------:R-:W-:-:S03]  /*a790*/  FADD.FTZ R6, R64, R7 ;  /* 0x0000000740067221 */ /* 0x000fc60000010000 */
        /* <DEDUP_REMOVED lines=15> */
[----:B--2---:R-:W-:-:S01]  /*a890*/  FADD.FTZ R6, R79, R124 ;  /* 0x0000007c4f067221 */ /* 0x004fc20000010000 */
[----:B------:R-:W-:-:S06]  /*a8a0*/  FFMA.FTZ R124, R119, UR21, -R69 ;  /* 0x00000015777c7c23 */ /* 0x000fcc0008010845 */
        /* <DEDUP_REMOVED lines=36> */
[----:B0-----:R-:W-:-:S03]  /*aaf0*/  FADD.FTZ R7, R9, R6 ;  /* 0x0000000609077221 */ /* 0x001fc60000010000 */
[----:B-1----:R-:W-:Y:S01]  /*ab00*/  FADD.FTZ R6, R68, R69 ;  /* 0x0000004544067221 */ /* 0x002fe20000010000 */
[----:B------:R-:W-:Y:S06]  /*ab10*/  @!P0 BRA `(.L_x_881) ;  /* 0x0000000000048947 */ /* 0x000fec0003800000 */
[----:B------:R-:W-:Y:S01]  /*ab20*/  BPT.TRAP 0x1 ;  /* 0x000000040000795c */ /* 0x000fe20000300000 */
.L_x_881:
        /* <DEDUP_REMOVED lines=10> */
[-C--:B------:R-:W-:Y:S01]  /*abd0*/  FMUL.FTZ R25, R25, R5.reuse ;  /* 0x0000000519197220 */ /* 0x080fe20000410000 */
[----:B------:R-:W-:Y:S01]  /*abe0*/  F2FP.SATFINITE.E4M3.F32.PACK_AB_MERGE_C R120, R123, R120, RZ ;  /* 0x000000787b78723e */ /* 0x000fe200048070ff */
[----:B------:R-:W-:Y:S01]  /*abf0*/  FMUL.FTZ R28, R28, R5 ;  /* 0x000000051c1c7220 */ /* 0x000fe20000410000 */
[----:B------:R-:W-:Y:S01]  /*ac00*/  F2FP.SATFINITE.E4M3.F32.PACK_AB_MERGE_C R105, R108, R105, RZ ;  /* 0x000000696c69723e */ /* 0x000fe200048070ff */
[----:B------:R-:W-:Y:S01]  /*ac10*/  SYNCS.ARRIVE.TRANS64.RED.A1T0 RZ, [UR6], RZ ;  /* 0x000000ffffff79a7 */ /* 0x000fe20008100406 */
        /* <DEDUP_REMOVED lines=67> */
[----:B------:R1:W-:Y:S01]  /*b050*/  STL [R1+0x38], R24 ;  /* 0x0000381801007387 */ /* 0x0003e20000100800 */
        /* <DEDUP_REMOVED lines=29> */
[----:B------:R1:W-:Y:S04]  /*b230*/  STL [R1], R50 ;  /* 0x0000003201007387 */ /* 0x0003e80000100800 */
[----:B------:R1:W-:Y:S04]  /*b240*/  STL [R1+0x4], R51 ;  /* 0x0000043301007387 */ /* 0x0003e80000100800 */
[----:B------:R1:W-:Y:S04]  /*b250*/  STL [R1+0x40], R52 ;  /* 0x0000403401007387 */ /* 0x0003e80000100800 */
[----:B------:R1:W-:Y:S04]  /*b260*/  STL [R1+0x10], R53 ;  /* 0x0000103501007387 */ /* 0x0003e80000100800 */
[----:B------:R1:W-:Y:S04]  /*b270*/  STL [R1+0x8], R54 ;  /* 0x0000083601007387 */ /* 0x0003e80000100800 */
[----:B------:R1:W-:Y:S02]  /*b280*/  STL [R1+0xc], R55 ;  /* 0x00000c3701007387 */ /* 0x0003e40000100800 */
.L_x_864:
[----:B------:R-:W-:Y:S01]  /*b290*/  ULDC UR6, c[0x0][0x448] ;  /* 0x0001120000067ab9 */ /* 0x000fe20000000800 */
[----:B------:R-:W-:Y:S01]  /*b2a0*/  IADD3 R23, R17, 0x1, -R18 ;  /* 0x0000000111177810 */ /* 0x000fe20007ffe812 */
[----:B------:R-:W-:Y:S01]  /*b2b0*/  UISETP.NE.AND UP0, UPT, UR6, 0x1, UPT ;  /* 0x000000010600788c */ /* 0x000fe2000bf05270 */
[----:B------:R-:W-:Y:S02]  /*b2c0*/  ULDC UR12, c[0x0][0x9e4] ;  /* 0x00027900000c7ab9 */ /* 0x000fe40000000800 */
[----:B------:R-:W-:Y:S01]  /*b2d0*/  R2UR UR11, R23 ;  /* 0x00000000170b72ca */ /* 0x000fe200000e0000 */
[----:B------:R-:W-:Y:S02]  /*b2e0*/  UISETP.GE.AND UP1, UPT, UR12, 0x1, UPT ;  /* 0x000000010c00788c */ /* 0x000fe4000bf26270 */
[----:B------:R-:W-:-:S04]  /*b2f0*/  UIADD3 UR10, UR40, 0xbf, URZ ;  /* 0x000000bf280a7890 */ /* 0x000fc8000fffe03f */
[----:B------:R-:W-:Y:S01]  /*b300*/  PLOP3.LUT P1, PT, PT, PT, UP1, 0x40, 0x0 ;  /* 0x000000000000781c */ /* 0x000fe20003f2e818 */
[----:B------:R-:W-:Y:S01]  /*b310*/  @UP0 ULDC UR6, c[0x0][0x44c] ;  /* 0x0001130000060ab9 */ /* 0x000fe20000000800 */
[----:B------:R-:W-:Y:S01]  /*b320*/  @UP0 ULDC UR13, c[0x0][0x450] ;  /* 0x00011400000d0ab9 */ /* 0x000fe20000000800 */
        /* <DEDUP_REMOVED lines=16> */
.L_x_884:
[----:B------:R-:W-:-:S11]  /*b430*/  UISETP.NE.AND UP2, UPT, UR12, 0x1, UPT ;  /* 0x000000010c00788c */ /* 0x000fd6000bf45270 */
[----:B------:R-:W-:Y:S02]  /*b440*/  @UP2 ULDC.64 UR14, c[0x0][0x9e8] ;  /* 0x00027a00000e2ab9 */ /* 0x000fe40000000a00 */
[----:B------:R-:W-:-:S04]  /*b450*/  UIMAD.WIDE.U32 UR6, UR10, UR14, URZ ;  /* 0x0000000e0a0672a5 */ /* 0x000fc8000f8e003f */
[----:B------:R-:W-:-:S12]  /*b460*/  @UP2 USHF.R.U32.HI UR10, URZ, UR15, UR7 ;  /* 0x0000000f3f0a2299 */ /* 0x000fd80008011607 */
.L_x_885:
[----:B------:R-:W-:-:S04]  /*b470*/  UIMAD UR10, UR10, UR12, URZ ;  /* 0x0000000c0a0a72a4 */ /* 0x000fc8000f8e023f */
[----:B------:R-:W-:-:S04]  /*b480*/  UISETP.LT.AND UP2, UPT, UR11, UR10, UPT ;  /* 0x0000000a0b00728c */ /* 0x000fc8000bf41270 */
[----:B------:R-:W-:-:S12]  /*b490*/  USEL UR11, UR11, UR10, !UP2 ;  /* 0x0000000a0b0b7287 */ /* 0x000fd8000d000000 */
.L_x_883:
        /* <DEDUP_REMOVED lines=13> */
.L_x_896:
[----:B------:R-:W-:-:S04]  /*b570*/  UIADD3 UR36, UR23, 0x1, URZ ;  /* 0x0000000117247890 */ /* 0x000fc8000fffe03f */
[----:B------:R-:W-:-:S04]  /*b580*/  UISETP.NE.AND UP2, UPT, UR36, 0x2, UPT ;  /* 0x000000022400788c */ /* 0x000fc8000bf45270 */
[----:B------:R-:W-:Y:S02]  /*b590*/  USEL UR46, URZ, 0x1, UP2 ;  /* 0x000000013f2e7887 */ /* 0x000fe40009000000 */
[----:B------:R-:W-:Y:S02]  /*b5a0*/  USEL UR36, UR36, URZ, UP2 ;  /* 0x0000003f24247287 */ /* 0x000fe40009000000 */
[----:B------:R-:W-:Y:S01]  /*b5b0*/  ULOP3.LUT UR46, UR24, UR46, URZ, 0x3c, !UPT ;  /* 0x0000002e182e7292 */ /* 0x000fe2000f8e3c3f */
[----:B--2---:R-:W-:Y:S11]  /*b5c0*/  @!P0 BRA `(.L_x_887) ;  /* 0x0000000000048947 */ /* 0x004ff60003800000 */
[----:B------:R-:W-:Y:S01]  /*b5d0*/  BPT.TRAP 0x1 ;  /* 0x000000040000795c */ /* 0x000fe20000300000 */
.L_x_887:
[----:B------:R-:W-:Y:S01]  /*b5e0*/  ULEA UR6, UR36, UR45, 0x3 ;  /* 0x0000002d24067291 */ /* 0x000fe2000f8e183f */
[----:B------:R-:W-:-:S05]  /*b5f0*/  IMAD.U32 R4, RZ, RZ, UR46 ;  /* 0x0000002eff047e24 */ /* 0x000fca000f8e00ff */
[----:B------:R-:W-:-:S04]  /*b600*/  SHF.L.U32 R4, R4, 0x1f, RZ ;  /* 0x0000001f04047819 */ /* 0x000fc800000006ff */
[----:B------:R2:W3:Y:S01]  /*b610*/  SYNCS.PHASECHK.TRANS64.TRYWAIT P1, [UR6+0x13230], R4 ;  /* 0x01323004ff0075a7 */ /* 0x0004e20008020146 */
[----:B------:R-:W-:Y:S05]  /*b620*/  @!P0 BRA `(.L_x_888) ;  /* 0x0000000000048947 */ /* 0x000fea0003800000 */
[----:B------:R-:W-:Y:S01]  /*b630*/  BPT.TRAP 0x1 ;  /* 0x000000040000795c */ /* 0x000fe20000300000 */
.L_x_888:
[----:B---3--:R-:W-:Y:S05]  /*b640*/  @P1 BRA `(.L_x_889) ;  /* 0x0000000000081947 */ /* 0x008fea0003800000 */
[----:B------:R-:W3:Y:S02]  /*b650*/  SYNCS.PHASECHK.TRANS64.TRYWAIT P1, [UR6+0x13230], R4 ;  /* 0x01323004ff0075a7 */ /* 0x000ee40008020146 */
[----:B---3--:R-:W-:Y:S05]  /*b660*/  @!P1 BRA `(.L_x_890) ;  /* 0x00000110004c9947 */ /* 0x008fea0003800000 */
.L_x_889:
[----:B---3--:R-:W3:Y:S01]  /*b670*/  LDL R5, [R1+0x2c] ;  /* 0x00002c0001057983 */ /* 0x008ee20000100800 */
        /* <DEDUP_REMOVED lines=9> */
[----:B---3--:R-:W-:-:S13]  /*b710*/  R2UR UR25, R5 ;  /* 0x00000000051972ca */ /* 0x008fda00000e0000 */
        /* <DEDUP_REMOVED lines=23> */
[----:B-1----:R-:W-:-:S06]  /*b890*/  WARPGROUP.ARRIVE ;  /* 0x00000000000079c5 */ /* 0x002fcc0000000000 */
        /* <DEDUP_REMOVED lines=30> */
.L_x_891:
[----:B------:R-:W-:Y:S01]  /*ba80*/  ULEA UR11, UR23, UR45, 0x3 ;  /* 0x0000002d170b7291 */ /* 0x000fe2000f8e183f */
[----:B--2---:R-:W-:-:S05]  /*ba90*/  IMAD.U32 R4, RZ, RZ, UR24 ;  /* 0x00000018ff047e24 */ /* 0x004fca000f8e00ff */
[----:B------:R-:W-:-:S04]  /*baa0*/  SHF.L.U32 R4, R4, 0x1f, RZ ;  /* 0x0000001f04047819 */ /* 0x000fc800000006ff */
[----:B------:R1:W2:Y:S01]  /*bab0*/  SYNCS.PHASECHK.TRANS64.TRYWAIT P1, [UR11+0x13250], R4 ;  /* 0x01325004ff0075a7 */ /* 0x0002a2000802014b */
[----:B------:R-:W-:Y:S05]  /*bac0*/  @!P0 BRA `(.L_x_892) ;  /* 0x0000000000048947 */ /* 0x000fea0003800000 */
[----:B------:R-:W-:Y:S01]  /*bad0*/  BPT.TRAP 0x1 ;  /* 0x000000040000795c */ /* 0x000fe20000300000 */
.L_x_892:
        /* <DEDUP_REMOVED lines=238> */
[----:B---3--:R-:W-:Y:S02]  /*c9c0*/  FMNMX.FTZ R31, R134, R5, !PT ;  /* 0x00000005861f7209 */ /* 0x008fe40007810000 */
[----:B----4-:R-:W-:Y:S01]  /*c9d0*/  FMNMX.FTZ R32, R156, R25, !PT ;  /* 0x000000199c207209 */ /* 0x010fe20007810000 */
[----:B--2---:R-:W-:Y:S06]  /*c9e0*/  @P1 BRA `(.L_x_893) ;  /* 0x0000000000081947 */ /* 0x004fec0003800000 */
[----:B------:R-:W2:Y:S02]  /*c9f0*/  SYNCS.PHASECHK.TRANS64.TRYWAIT P1, [UR11+0x13250], R4 ;  /* 0x01325004ff0075a7 */ /* 0x000ea4000802014b */
[----:B--2---:R-:W-:Y:S05]  /*ca00*/  @!P1 BRA `(.L_x_894) ;  /* 0x000000fc007c9947 */ /* 0x004fea0003800000 */
.L_x_893:
[----:B-12---:R-:W1:Y:S04]  /*ca10*/  SHFL.BFLY PT, R4, R31, 0x2, 0x1f ;  /* 0x0c401f001f047f89 */ /* 0x006e6800000e0000 */
[----:B------:R-:W2:Y:S04]  /*ca20*/  SHFL.BFLY PT, R25, R32, 0x2, 0x1f ;  /* 0x0c401f0020197f89 */ /* 0x000ea800000e0000 */
[----:B------:R-:W3:Y:S01]  /*ca30*/  LDL.LU R24, [R1+0x38] ;  /* 0x0000380001187983 */ /* 0x000ee20000300800 */
[----:B-1----:R-:W-:Y:S02]  /*ca40*/  FMNMX.FTZ R5, R31, R4, !PT ;  /* 0x000000041f057209 */ /* 0x002fe40007810000 */
[----:B--2---:R-:W-:-:S02]  /*ca50*/  FMNMX.FTZ R4, R32, R25, !PT ;  /* 0x0000001920047209 */ /* 0x004fc40007810000 */
[----:B------:R-:W3:Y:S04]  /*ca60*/  LDL.LU R25, [R1+0x3c] ;  /* 0x00003c0001197983 */ /* 0x000ee80000300800 */
        /* <DEDUP_REMOVED lines=12> */
[----:B------:R-:W3:Y:S04]  /*cb30*/  LDL.LU R50, [R1] ;  /* 0x0000000001327983 */ /* 0x000ee80000300800 */
[----:B------:R-:W3:Y:S04]  /*cb40*/  LDL.LU R51, [R1+0x4] ;  /* 0x0000040001337983 */ /* 0x000ee80000300800 */
[----:B------:R-:W3:Y:S04]  /*cb50*/  LDL.LU R52, [R1+0x40] ;  /* 0x0000400001347983 */ /* 0x000ee80000300800 */
[----:B------:R-:W3:Y:S04]  /*cb60*/  LDL.LU R53, [R1+0x10] ;  /* 0x0000100001357983 */ /* 0x000ee80000300800 */
[----:B------:R-:W3:Y:S04]  /*cb70*/  LDL.LU R54, [R1+0x8] ;  /* 0x0000080001367983 */ /* 0x000ee80000300800 */
[----:B------:R-:W3:Y:S01]  /*cb80*/  LDL.LU R55, [R1+0xc] ;  /* 0x00000c0001377983 */ /* 0x000ee20000300800 */
[----:B------:R-:W-:-:S04]  /*cb90*/  UIADD3 UR6, UR45, 0x1000, URZ ;  /* 0x000010002d067890 */ /* 0x000fc8000fffe03f */
[----:B------:R-:W-:-:S04]  /*cba0*/  USHF.R.U32.HI UR6, URZ, 0x4, UR6 ;  /* 0x000000043f067899 */ /* 0x000fc80008011606 */
[----:B------:R-:W-:Y:S01]  /*cbb0*/  ULOP3.LUT UR6, UR6, 0x3fff, URZ, 0xc0, !UPT ;  /* 0x00003fff06067892 */ /* 0x000fe2000f8ec03f */
[----:B------:R-:W-:Y:S02]  /*cbc0*/  IMAD.MOV.U32 R26, RZ, RZ, R8 ;  /* 0x000000ffff1a7224 */ /* 0x000fe400078e0008 */
[----:B------:R-:W-:Y:S01]  /*cbd0*/  IMAD.MOV.U32 R27, RZ, RZ, R9 ;  /* 0x000000ffff1b7224 */ /* 0x000fe200078e0009 */
[----:B------:R-:W-:Y:S01]  /*cbe0*/  ULOP3.LUT UR6, UR6, 0x10000, URZ, 0xfc, !UPT ;  /* 0x0001000006067892 */ /* 0x000fe2000f8efc3f */
[----:B------:R-:W-:Y:S02]  /*cbf0*/  IMAD.MOV.U32 R30, RZ, RZ, R10 ;  /* 0x000000ffff1e7224 */ /* 0x000fe400078e000a */
[----:B------:R-:W-:Y:S02]  /*cc00*/  IMAD.MOV.U32 R31, RZ, RZ, R11 ;  /* 0x000000ffff1f7224 */ /* 0x000fe400078e000b */
[----:B------:R-:W-:Y:S02]  /*cc10*/  IMAD.MOV.U32 R34, RZ, RZ, R12 ;  /* 0x000000ffff227224 */ /* 0x000fe400078e000c */
[----:B------:R-:W-:-:S02]  /*cc20*/  IMAD.MOV.U32 R35, RZ, RZ, R13 ;  /* 0x000000ffff237224 */ /* 0x000fc400078e000d */
[----:B------:R-:W-:Y:S02]  /*cc30*/  IMAD.MOV.U32 R38, RZ, RZ, R14 ;  /* 0x000000ffff267224 */ /* 0x000fe400078e000e */
[----:B------:R-:W-:Y:S02]  /*cc40*/  IMAD.MOV.U32 R39, RZ, RZ, R15 ;  /* 0x000000ffff277224 */ /* 0x000fe400078e000f */
[----:B------:R-:W-:Y:S02]  /*cc50*/  IMAD.MOV.U32 R42, RZ, RZ, R19 ;  /* 0x000000ffff2a7224 */ /* 0x000fe400078e0013 */
[----:B------:R-:W-:Y:S02]  /*cc60*/  IMAD.MOV.U32 R43, RZ, RZ, R20 ;  /* 0x000000ffff2b7224 */ /* 0x000fe400078e0014 */
[----:B------:R-:W-:Y:S02]  /*cc70*/  IMAD.MOV.U32 R46, RZ, RZ, R21 ;  /* 0x000000ffff2e7224 */ /* 0x000fe400078e0015 */
[----:B------:R-:W-:Y:S01]  /*cc80*/  IMAD.MOV.U32 R47, RZ, RZ, R157 ;  /* 0x000000ffff2f7224 */ /* 0x000fe200078e009d */
[----:B------:R-:W-:Y:S01]  /*cc90*/  UIMAD UR10, UR23, 0x280, UR6 ;  /* 0x00000280170a78a4 */ /* 0x000fe2000f8e0206 */
[----:B------:R-:W-:-:S06]  /*cca0*/  UMOV UR7, 0xc0000010 ;  /* 0xc000001000077882 */ /* 0x000fcc0000000000 */
[----:B------:R-:W-:Y:S01]  /*ccb0*/  UMOV UR6, UR10 ;  /* 0x0000000a00067c82 */ /* 0x000fe20008000000 */
[----:B------:R-:W1:Y:S04]  /*ccc0*/  SHFL.BFLY PT, R9, R4, 0x1, 0x1f ;  /* 0x0c201f0004097f89 */ /* 0x000e6800000e0000 */
[----:B------:R-:W2:Y:S01]  /*ccd0*/  SHFL.BFLY PT, R8, R5, 0x1, 0x1f ;  /* 0x0c201f0005087f89 */ /* 0x000ea200000e0000 */
[----:B------:R-:W-:Y:S01]  /*cce0*/  IMAD.U32 R10, RZ, RZ, UR21 ;  /* 0x00000015ff0a7e24 */ /* 0x000fe2000f8e00ff */
[----:B-1----:R-:W-:Y:S02]  /*ccf0*/  FMNMX.FTZ R4, R4, R9, !PT ;  /* 0x0000000904047209 */ /* 0x002fe40007810000 */
[----:B--2---:R-:W-:-:S03]  /*cd00*/  FMNMX.FTZ R5, R5, R8, !PT ;  /* 0x0000000805057209 */ /* 0x004fc60007810000 */
[----:B------:R-:W-:-:S04]  /*cd10*/  FADD.FTZ R9, -R4, R104 ;  /* 0x0000006804097221 */ /* 0x000fc80000010100 */
[----:B------:R-:W-:Y:S01]  /*cd20*/  FMUL.FTZ R104, R9, UR21 ;  /* 0x0000001509687c20 */ /* 0x000fe20008410000 */
[----:B------:R-:W-:-:S01]  /*cd30*/  FFMA.FTZ R9, R5, R10, -8 ;  /* 0xc100000005097423 */ /* 0x000fc2000001000a */
[----:B------:R-:W-:-:S03]  /*cd40*/  FADD.FTZ R8, -R5, R23 ;  /* 0x0000001705087221 */ /* 0x000fc60000010100 */
[--C-:B------:R-:W-:Y:S01]  /*cd50*/  FFMA.FTZ R23, R88, UR21, -R9.reuse ;  /* 0x0000001558177c23 */ /* 0x100fe20008010809 */
[----:B------:R-:W-:-:S01]  /*cd60*/  FFMA.FTZ R88, R89, UR21, -R9 ;  /* 0x0000001559587c23 */ /* 0x000fc20008010809 */
[--C-:B------:R-:W-:Y:S01]  /*cd70*/  FFMA.FTZ R89, R96, UR21, -R9.reuse ;  /* 0x0000001560597c23 */ /* 0x100fe20008010809 */
[----:B------:R-:W-:-:S01]  /*cd80*/  FFMA.FTZ R96, R61, UR21, -R9 ;  /* 0x000000153d607c23 */ /* 0x000fc20008010809 */
[--C-:B------:R-:W-:Y:S01]  /*cd90*/  FFMA.FTZ R61, R65, UR21, -R9.reuse ;  /* 0x00000015413d7c23 */ /* 0x100fe20008010809 */
[----:B------:R-:W-:-:S01]  /*cda0*/  FFMA.FTZ R65, R106, UR21, -R9 ;  /* 0x000000156a417c23 */ /* 0x000fc20008010809 */
[----:B------:R-:W-:Y:S01]  /*cdb0*/  FFMA.FTZ R106, R117, UR21, -R9 ;  /* 0x00000015756a7c23 */ /* 0x000fe20008010809 */
[----:B------:R-:W-:Y:S02]  /*cdc0*/  IMAD.U32 R117, RZ, RZ, UR21 ;  /* 0x00000015ff757e24 */ /* 0x000fe4000f8e00ff */
[----:B------:R-:W-:Y:S02]  /*cdd0*/  FMUL.FTZ R8, R8, UR21 ;  /* 0x0000001508087c20 */ /* 0x000fe40008410000 */
[----:B------:R-:W-:-:S04]  /*cde0*/  FFMA.FTZ R117, R4, R117, -8 ;  /* 0xc100000004757423 */ /* 0x000fc80000010075 */
[--C-:B------:R-:W-:Y:S01]  /*cdf0*/  FFMA.FTZ R90, R90, UR21, -R117.reuse ;  /* 0x000000155a5a7c23 */ /* 0x100fe20008010875 */
[----:B------:R-:W-:-:S01]  /*ce00*/  FFMA.FTZ R91, R91, UR21, -R117 ;  /* 0x000000155b5b7c23 */ /* 0x000fc20008010875 */
[----:B---3--:R-:W-:-:S06]  /*ce10*/  WARPGROUP.ARRIVE ;  /* 0x00000000000079c5 */ /* 0x008fcc0000000000 */
        /* <DEDUP_REMOVED lines=8> */
[----:B------:R-:W-:Y:S01]  /*cea0*/  MUFU.EX2 R8, R8 ;  /* 0x0000000800087308 */ /* 0x000fe20000000800 */
[----:B------:R-:W-:-:S01]  /*ceb0*/  FFMA.FTZ R13, R101, UR21, -R9 ;  /* 0x00000015650d7c23 */ /* 0x000fc20008010809 */
[--C-:B------:R-:W-:Y:S01]  /*cec0*/  FFMA.FTZ R101, R109, UR21, -R9.reuse ;  /* 0x000000156d657c23 */ /* 0x100fe20008010809 */
[----:B------:R-:W-:-:S01]  /*ced0*/  FFMA.FTZ R10, R92, UR21, -R9 ;  /* 0x000000155c0a7c23 */ /* 0x000fc20008010809 */
[----:B------:R-:W-:Y:S01]  /*cee0*/  FFMA.FTZ R109, R118, UR21, -R9 ;  /* 0x00000015766d7c23 */ /* 0x000fe20008010809 */
[----:B------:R-:W-:-:S03]  /*cef0*/  FFMA.FTZ R118, R94, UR21, -R117 ;  /* 0x000000155e767c23 */ /* 0x000fc60008010875 */
[----:B------:R-:W1:Y:S01]  /*cf00*/  MUFU.EX2 R23, R23 ;  /* 0x0000001700177308 */ /* 0x000e620000000800 */
[----:B------:R-:W-:Y:S02]  /*cf10*/  WARPGROUP.DEPBAR.LE gsb0, 0x0 ;  /* 0x00008000000079c5 */ /* 0x000fe40000010000 */
[----:B------:R-:W-:-:S06]  /*cf20*/  WARPGROUP.ARRIVE ;  /* 0x00000000000079c5 */ /* 0x000fcc0000000000 */
[----:B------:R-:W-:Y:S01]  /*cf30*/  QGMMA.64x64x32.F32.E4M3.E4M3 R24, R144, gdesc[UR4], R24, gsb0 ;  /* 0x00e0000490187df3 */ /* 0x000fe20008000818 */
[----:B------:R-:W-:Y:S01]  /*cf40*/  MUFU.EX2 R104, R104 ;  /* 0x0000006800687308 */ /* 0x000fe20000000800 */
[----:B------:R-:W-:-:S01]  /*cf50*/  FFMA.FTZ R11, R93, UR21, -R9 ;  /* 0x000000155d0b7c23 */ /* 0x000fc20008010809 */
[----:B------:R-:W-:-:S06]  /*cf60*/  FFMA.FTZ R95, R95, UR21, -R117 ;  /* 0x000000155f5f7c23 */ /* 0x000fcc0008010875 */
[----:B------:R-:W2:Y:S01]  /*cf70*/  MUFU.EX2 R90, R90 ;  /* 0x0000005a005a7308 */ /* 0x000ea20000000800 */
[----:B------:R-:W-:-:S07]  /*cf80*/  FFMA.FTZ R93, R98, UR21, -R117 ;  /* 0x00000015625d7c23 */ /* 0x000fce0008010875 */
[----:B------:R-:W3:Y:S01]  /*cf90*/  MUFU.EX2 R88, R88 ;  /* 0x0000005800587308 */ /* 0x000ee20000000800 */
[----:B------:R-:W-:-:S07]  /*cfa0*/  UIADD3 UR6, UR10, 0x180, URZ ;  /* 0x000001800a067890 */ /* 0x000fce000fffe03f */
[----:B------:R-:W4:Y:S01]  /*cfb0*/  MUFU.EX2 R91, R91 ;  /* 0x0000005b005b7308 */ /* 0x000f220000000800 */
[----:B------:R-:W-:-:S07]  /*cfc0*/  FFMA.FTZ R92, R97, UR21, -R9 ;  /* 0x00000015615c7c23 */ /* 0x000fce0008010809 */
[----:B------:R-:W5:Y:S01]  /*cfd0*/  MUFU.EX2 R10, R10 ;  /* 0x0000000a000a7308 */ /* 0x000f620000000800 */
[----:B------:R-:W-:-:S01]  /*cfe0*/  FFMA.FTZ R21, R60, UR21, -R9 ;  /* 0x000000153c157c23 */ /* 0x000fc20008010809 */
[----:B------:R-:W-:-:S06]  /*cff0*/  FFMA.FTZ R94, R99, UR21, -R117 ;  /* 0x00000015635e7c23 */ /* 0x000fcc0008010875 */
[----:B------:R-:W0:Y:S01]  /*d000*/  MUFU.EX2 R118, R118 ;  /* 0x0000007600767308 */ /* 0x000e220000000800 */
[----:B------:R-:W-:-:S01]  /*d010*/  FFMA.FTZ R60, R64, UR21, -R9 ;  /* 0x00000015403c7c23 */ /* 0x000fc20008010809 */
[----:B------:R-:W-:Y:S01]  /*d020*/  FFMA.FTZ R64, R105, UR21, -R9 ;  /* 0x0000001569407c23 */ /* 0x000fe20008010809 */
[----:B-1----:R-:W-:-:S05]  /*d030*/  FFMA.FTZ R7, R8, R7, R23 ;  /* 0x0000000708077223 */ /* 0x002fca0000010017 */
[----:B------:R-:W1:Y:S01]  /*d040*/  MUFU.EX2 R11, R11 ;  /* 0x0000000b000b7308 */ /* 0x000e620000000800 */
[----:B------:R-:W-:-:S01]  /*d050*/  FFMA.FTZ R12, R100, UR21, -R9 ;  /* 0x00000015640c7c23 */ /* 0x000fc20008010809 */
[----:B------:R-:W-:Y:S01]  /*d060*/  FFMA.FTZ R105, R110, UR21, -R9 ;  /* 0x000000156e697c23 */ /* 0x000fe20008010809 */
[----:B--2---:R-:W-:-:S05]  /*d070*/  FFMA.FTZ R6, R104, R6, R90 ;  /* 0x0000000668067223 */ /* 0x004fca000001005a */
[----:B------:R-:W2:Y:S01]  /*d080*/  MUFU.EX2 R95, R95 ;  /* 0x0000005f005f7308 */ /* 0x000ea20000000800 */
[----:B------:R-:W-:Y:S01]  /*d090*/  UMOV UR7, 0xc0000010 ;  /* 0xc000001000077882 */ /* 0x000fe20000000000 */
[----:B------:R-:W-:Y:S01]  /*d0a0*/  FFMA.FTZ R110, R125, UR21, -R9 ;  /* 0x000000157d6e7c23 */ /* 0x000fe20008010809 */
[----:B------:R-:W-:-:S01]  /*d0b0*/  FFMA.FTZ R98, R102, UR21, -R117 ;  /* 0x0000001566627c23 */ /* 0x000fc20008010875 */
[----:B------:R-:W-:-:S04]  /*d0c0*/  FFMA.FTZ R125, R63, UR21, -R117 ;  /* 0x000000153f7d7c23 */ /* 0x000fc80008010875 */
[----:B------:R-:W2:Y:S01]  /*d0d0*/  MUFU.EX2 R89, R89 ;  /* 0x0000005900597308 */ /* 0x000ea20000000800 */
[----:B------:R-:W-:-:S01]  /*d0e0*/  FFMA.FTZ R15, R77, UR21, -R9 ;  /* 0x000000154d0f7c23 */ /* 0x000fc20008010809 */
[----:B------:R-:W-:Y:S01]  /*d0f0*/  FFMA.FTZ R63, R67, UR21, -R117 ;  /* 0x00000015433f7c23 */ /* 0x000fe20008010875 */
[----:B---3--:R-:W-:-:S05]  /*d100*/  FADD.FTZ R7, R88, R7 ;  /* 0x0000000758077221 */ /* 0x008fca0000010000 */
[----:B------:R-:W3:Y:S01]  /*d110*/  MUFU.EX2 R93, R93 ;  /* 0x0000005d005d7308 */ /* 0x000ee20000000800 */
[----:B------:R-:W-:Y:S02]  /*d120*/  WARPGROUP.DEPBAR.LE gsb0, 0x0 ;  /* 0x00008000000079c5 */ /* 0x000fe40000010000 */
[----:B------:R-:W-:-:S05]  /*d130*/  WARPGROUP.ARRIVE ;  /* 0x00000000000079c5 */ /* 0x000fca0000000000 */
[----:B------:R-:W3:Y:S01]  /*d140*/  MUFU.EX2 R92, R92 ;  /* 0x0000005c005c7308 */ /* 0x000ee20000000800 */
[----:B------:R-:W-:-:S01]  /*d150*/  FFMA.FTZ R77, R81, UR21, -R9 ;  /* 0x00000015514d7c23 */ /* 0x000fc20008010809 */
[----:B----4-:R-:W-:Y:S01]  /*d160*/  FADD.FTZ R67, R91, R6 ;  /* 0x000000065b437221 */ /* 0x010fe20000010000 */
[----:B------:R-:W-:Y:S01]  /*d170*/  QGMMA.64x64x32.F32.E4M3.E4M3 R24, R140, gdesc[UR4], R24, gsb0 ;  /* 0x00e000048c187df3 */ /* 0x000fe20008000818 */
[----:B------:R-:W-:-:S04]  /*d180*/  FFMA.FTZ R81, R122, UR21, -R9 ;  /* 0x000000157a517c23 */ /* 0x000fc80008010809 */
[----:B------:R-:W4:Y:S01]  /*d190*/  MUFU.EX2 R94, R94 ;  /* 0x0000005e005e7308 */ /* 0x000f220000000800 */
[----:B------:R-:W-:-:S01]  /*d1a0*/  FFMA.FTZ R99, R103, UR21, -R117 ;  /* 0x0000001567637c23 */ /* 0x000fc20008010875 */
[--C-:B------:R-:W-:Y:S01]  /*d1b0*/  FFMA.FTZ R122, R62, UR21, -R117.reuse ;  /* 0x000000153e7a7c23 */ /* 0x100fe20008010875 */
[----:B------:R-:W-:-:S01]  /*d1c0*/  FFMA.FTZ R62, R66, UR21, -R117 ;  /* 0x00000015423e7c23 */ /* 0x000fc20008010875 */
[----:B-----5:R-:W-:Y:S01]  /*d1d0*/  FADD.FTZ R6, R10, R7 ;  /* 0x000000070a067221 */ /* 0x020fe20000010000 */
[----:B------:R-:W-:-:S01]  /*d1e0*/  FFMA.FTZ R72, R72, UR21, -R9 ;  /* 0x0000001548487c23 */ /* 0x000fc20008010809 */
[----:B------:R-:W-:Y:S02]  /*d1f0*/  FFMA.FTZ R97, R68, UR21, -R9 ;  /* 0x0000001544617c23 */ /* 0x000fe40008010809 */
[----:B------:R-:W5:Y:S01]  /*d200*/  MUFU.EX2 R12, R12 ;  /* 0x0000000c000c7308 */ /* 0x000f620000000800 */
[----:B0-----:R-:W-:-:S01]  /*d210*/  FADD.FTZ R66, R118, R67 ;  /* 0x0000004376427221 */ /* 0x001fc20000010000 */
[----:B------:R-:W-:Y:S01]  /*d220*/  FFMA.FTZ R68, R113, UR21, -R9 ;  /* 0x0000001571447c23 */ /* 0x000fe20008010809 */
[----:B------:R-:W-:-:S01]  /*d230*/  FFMA.FTZ R74, R74, UR21, -R117 ;  /* 0x000000154a4a7c23 */ /* 0x000fc20008010875 */
[----:B------:R-:W-:-:S04]  /*d240*/  FFMA.FTZ R113, R126, UR21, -R9 ;  /* 0x000000157e717c23 */ /* 0x000fc80008010809 */
[----:B------:R-:W0:Y:S01]  /*d250*/  MUFU.EX2 R98, R98 ;  /* 0x0000006200627308 */ /* 0x000e220000000800 */
[----:B------:R-:W-:-:S01]  /*d260*/  FFMA.FTZ R126, R70, UR21, -R117 ;  /* 0x00000015467e7c23 */ /* 0x000fc20008010875 */
[----:B-1----:R-:W-:Y:S01]  /*d270*/  FADD.FTZ R6, R11, R6 ;  /* 0x000000060b067221 */ /* 0x002fe20000010000 */
[----:B------:R-:W-:-:S01]  /*d280*/  FFMA.FTZ R73, R73, UR21, -R9 ;  /* 0x0000001549497c23 */ /* 0x000fc20008010809 */
[----:B--2---:R-:W-:Y:S01]  /*d290*/  FADD.FTZ R70, R95, R66 ;  /* 0x000000425f467221 */ /* 0x004fe20000010000 */
[----:B------:R-:W-:-:S03]  /*d2a0*/  FFMA.FTZ R75, R75, UR21, -R117 ;  /* 0x000000154b4b7c23 */ /* 0x000fc60008010875 */
[----:B------:R-:W1:Y:S01]  /*d2b0*/  MUFU.EX2 R13, R13 ;  /* 0x0000000d000d7308 */ /* 0x000e620000000800 */
[----:B------:R-:W-:-:S01]  /*d2c0*/  FADD.FTZ R7, R89, R6 ;  /* 0x0000000659077221 */ /* 0x000fc20000010000 */
[----:B------:R-:W-:Y:S01]  /*d2d0*/  FFMA.FTZ R14, R76, UR21, -R9 ;  /* 0x000000154c0e7c23 */ /* 0x000fe20008010809 */
[----:B---3--:R-:W-:-:S05]  /*d2e0*/  FADD.FTZ R67, R93, R70 ;  /* 0x000000465d437221 */ /* 0x008fca0000010000 */
[----:B------:R-:W2:Y:S01]  /*d2f0*/  MUFU.EX2 R99, R99 ;  /* 0x0000006300637308 */ /* 0x000ea20000000800 */
[----:B------:R-:W-:-:S01]  /*d300*/  FFMA.FTZ R19, R84, UR21, -R9 ;  /* 0x0000001554137c23 */ /* 0x000fc20008010809 */
[----:B------:R-:W-:Y:S01]  /*d310*/  FFMA.FTZ R102, R78, UR21, -R117 ;  /* 0x000000154e667c23 */ /* 0x000fe20008010875 */
[----:B------:R-:W-:-:S05]  /*d320*/  FFMA.FTZ R84, R129, UR21, -R9 ;  /* 0x0000001581547c23 */ /* 0x000fca0008010809 */
[----:B------:R-:W3:Y:S01]  /*d330*/  MUFU.EX2 R72, R72 ;  /* 0x0000004800487308 */ /* 0x000ee20000000800 */
[----:B------:R-:W-:-:S01]  /*d340*/  FFMA.FTZ R129, R71, UR21, -R117 ;  /* 0x0000001547817c23 */ /* 0x000fc20008010875 */
[----:B------:R-:W-:Y:S01]  /*d350*/  FADD.FTZ R7, R92, R7 ;  /* 0x000000075c077221 */ /* 0x000fe20000010000 */
[----:B----4-:R-:W-:-:S05]  /*d360*/  FADD.FTZ R71, R94, R67 ;  /* 0x000000435e477221 */ /* 0x010fca0000010000 */
[----:B------:R-:W4:Y:S01]  /*d370*/  MUFU.EX2 R74, R74 ;  /* 0x0000004a004a7308 */ /* 0x000f220000000800 */
[----:B------:R-:W-:-:S01]  /*d380*/  FFMA.FTZ R103, R79, UR21, -R117 ;  /* 0x000000154f677c23 */ /* 0x000fc20008010875 */
[----:B-----5:R-:W-:-:S06]  /*d390*/  FADD.FTZ R6, R12, R7 ;  /* 0x000000070c067221 */ /* 0x020fcc0000010000 */
[----:B------:R-:W5:Y:S01]  /*d3a0*/  MUFU.EX2 R73, R73 ;  /* 0x0000004900497308 */ /* 0x000f620000000800 */
[----:B------:R-:W-:-:S01]  /*d3b0*/  FFMA.FTZ R76, R80, UR21, -R9 ;  /* 0x00000015504c7c23 */ /* 0x000fc20008010809 */
[----:B0-----:R-:W-:-:S06]  /*d3c0*/  FADD.FTZ R70, R98, R71 ;  /* 0x0000004762467221 */ /* 0x001fcc0000010000 */
[----:B------:R-:W0:Y:S01]  /*d3d0*/  MUFU.EX2 R75, R75 ;  /* 0x0000004b004b7308 */ /* 0x000e220000000800 */
[----:B------:R-:W-:-:S01]  /*d3e0*/  FFMA.FTZ R78, R82, UR21, -R117 ;  /* 0x00000015524e7c23 */ /* 0x000fc20008010875 */
[----:B-1----:R-:W-:-:S06]  /*d3f0*/  FADD.FTZ R7, R13, R6 ;  /* 0x000000060d077221 */ /* 0x002fcc0000010000 */
[----:B------:R-:W1:Y:S01]  /*d400*/  MUFU.EX2 R14, R14 ;  /* 0x0000000e000e7308 */ /* 0x000e620000000800 */
[----:B--2---:R-:W-:-:S01]  /*d410*/  FADD.FTZ R71, R99, R70 ;  /* 0x0000004663477221 */ /* 0x004fc20000010000 */
[----:B------:R-:W-:-:S06]  /*d420*/  FFMA.FTZ R79, R83, UR21, -R117 ;  /* 0x00000015534f7c23 */ /* 0x000fcc0008010875 */
[----:B------:R-:W2:Y:S01]  /*d430*/  MUFU.EX2 R102, R102 ;  /* 0x0000006600667308 */ /* 0x000ea20000000800 */
[----:B---3--:R-:W-:-:S01]  /*d440*/  FADD.FTZ R6, R72, R7 ;  /* 0x0000000748067221 */ /* 0x008fc20000010000 */
[----:B----4-:R-:W-:-:S06]  /*d450*/  FADD.FTZ R70, R74, R71 ;  /* 0x000000474a467221 */ /* 0x010fcc0000010000 */
[----:B------:R-:W3:Y:S01]  /*d460*/  MUFU.EX2 R15, R15 ;  /* 0x0000000f000f7308 */ /* 0x000ee20000000800 */
[----:B------:R-:W-:-:S07]  /*d470*/  FFMA.FTZ R86, R86, UR21, -R117 ;  /* 0x0000001556567c23 */ /* 0x000fce0008010875 */
[----:B------:R-:W4:Y:S01]  /*d480*/  MUFU.EX2 R103, R103 ;  /* 0x0000006700677308 */ /* 0x000f220000000800 */
[----:B-----5:R-:W-:-:S01]  /*d490*/  FADD.FTZ R7, R73, R6 ;  /* 0x0000000649077221 */ /* 0x020fc20000010000 */
[----:B------:R-:W-:-:S06]  /*d4a0*/  FFMA.FTZ R20, R85, UR21, -R9 ;  /* 0x0000001555147c23 */ /* 0x000fcc0008010809 */
[----:B------:R-:W5:Y:S01]  /*d4b0*/  MUFU.EX2 R76, R76 ;  /* 0x0000004c004c7308 */ /* 0x000f620000000800 */
[----:B------:R-:W-:-:S01]  /*d4c0*/  FFMA.FTZ R80, R121, UR21, -R9 ;  /* 0x0000001579507c23 */ /* 0x000fc20008010809 */
[----:B0-----:R-:W-:-:S06]  /*d4d0*/  FADD.FTZ R71, R75, R70 ;  /* 0x000000464b477221 */ /* 0x001fcc0000010000 */
[----:B------:R-:W0:Y:S01]  /*d4e0*/  MUFU.EX2 R78, R78 ;  /* 0x0000004e004e7308 */ /* 0x000e220000000800 */
[----:B------:R-:W-:-:S01]  /*d4f0*/  FFMA.FTZ R121, R87, UR21, -R117 ;  /* 0x0000001557797c23 */ /* 0x000fc20008010875 */
[----:B-1----:R-:W-:-:S06]  /*d500*/  FADD.FTZ R6, R14, R7 ;  /* 0x000000070e067221 */ /* 0x002fcc0000010000 */
[----:B------:R-:W1:Y:S01]  /*d510*/  MUFU.EX2 R77, R77 ;  /* 0x0000004d004d7308 */ /* 0x000e620000000800 */
[----:B------:R-:W-:-:S01]  /*d520*/  FFMA.FTZ R56, R56, UR21, -R9 ;  /* 0x0000001538387c23 */ /* 0x000fc20008010809 */
[----:B--2---:R-:W-:-:S06]  /*d530*/  FADD.FTZ R70, R102, R71 ;  /* 0x0000004766467221 */ /* 0x004fcc0000010000 */
[----:B------:R-:W2:Y:S01]  /*d540*/  MUFU.EX2 R79, R79 ;  /* 0x0000004f004f7308 */ /* 0x000ea20000000800 */
[----:B------:R-:W-:-:S01]  /*d550*/  FFMA.FTZ R58, R58, UR21, -R117 ;  /* 0x000000153a3a7c23 */ /* 0x000fc20008010875 */
[----:B---3--:R-:W-:-:S06]  /*d560*/  FADD.FTZ R7, R15, R6 ;  /* 0x000000060f077221 */ /* 0x008fcc0000010000 */
[----:B------:R-:W3:Y:S01]  /*d570*/  MUFU.EX2 R19, R19 ;  /* 0x0000001300137308 */ /* 0x000ee20000000800 */
[----:B------:R-:W-:-:S01]  /*d580*/  FFMA.FTZ R57, R57, UR21, -R9 ;  /* 0x0000001539397c23 */ /* 0x000fc20008010809 */
[----:B----4-:R-:W-:-:S06]  /*d590*/  FADD.FTZ R71, R103, R70 ;  /* 0x0000004667477221 */ /* 0x010fcc0000010000 */
[----:B------:R-:W4:Y:S01]  /*d5a0*/  MUFU.EX2 R86, R86 ;  /* 0x0000005600567308 */ /* 0x000f220000000800 */
[----:B------:R-:W-:-:S01]  /*d5b0*/  FFMA.FTZ R59, R59, UR21, -R117 ;  /* 0x000000153b3b7c23 */ /* 0x000fc20008010875 */
[----:B-----5:R-:W-:-:S06]  /*d5c0*/  FADD.FTZ R6, R76, R7 ;  /* 0x000000074c067221 */ /* 0x020fcc0000010000 */
[----:B------:R-:W5:Y:S01]  /*d5d0*/  MUFU.EX2 R20, R20 ;  /* 0x0000001400147308 */ /* 0x000f620000000800 */
[----:B0-----:R-:W-:-:S07]  /*d5e0*/  FADD.FTZ R82, R78, R71 ;  /* 0x000000474e527221 */ /* 0x001fce0000010000 */
[----:B------:R-:W0:Y:S01]  /*d5f0*/  MUFU.EX2 R121, R121 ;  /* 0x0000007900797308 */ /* 0x000e220000000800 */
[----:B-1----:R-:W-:-:S01]  /*d600*/  FADD.FTZ R6, R77, R6 ;  /* 0x000000064d067221 */ /* 0x002fc20000010000 */
[----:B--2---:R-:W-:-:S06]  /*d610*/  FADD.FTZ R7, R79, R82 ;  /* 0x000000524f077221 */ /* 0x004fcc0000010000 */
[----:B------:R-:W1:Y:S08]  /*d620*/  MUFU.EX2 R56, R56 ;  /* 0x0000003800387308 */ /* 0x000e700000000800 */
[----:B------:R-:W2:Y:S01]  /*d630*/  MUFU.EX2 R58, R58 ;  /* 0x0000003a003a7308 */ /* 0x000ea20000000800 */
[----:B---3--:R-:W-:-:S01]  /*d640*/  FADD.FTZ R83, R19, R6 ;  /* 0x0000000613537221 */ /* 0x008fc20000010000 */
[----:B----4-:R-:W-:-:S06]  /*d650*/  FADD.FTZ R6, R86, R7 ;  /* 0x0000000756067221 */ /* 0x010fcc0000010000 */
[----:B------:R-:W3:Y:S08]  /*d660*/  MUFU.EX2 R57, R57 ;  /* 0x0000003900397308 */ /* 0x000ef00000000800 */
[----:B------:R-:W4:Y:S01]  /*d670*/  MUFU.EX2 R59, R59 ;  /* 0x0000003b003b7308 */ /* 0x000f220000000800 */
[----:B-----5:R-:W-:-:S01]  /*d680*/  FADD.FTZ R83, R20, R83 ;  /* 0x0000005314537221 */ /* 0x020fc20000010000 */
[----:B0-----:R-:W-:-:S06]  /*d690*/  FADD.FTZ R7, R121, R6 ;  /* 0x0000000679077221 */ /* 0x001fcc0000010000 */
[----:B------:R-:W0:Y:S08]  /*d6a0*/  MUFU.EX2 R21, R21 ;  /* 0x0000001500157308 */ /* 0x000e300000000800 */
[----:B------:R-:W5:Y:S01]  /*d6b0*/  MUFU.EX2 R122, R122 ;  /* 0x0000007a007a7308 */ /* 0x000f620000000800 */
[----:B-1----:R-:W-:-:S01]  /*d6c0*/  FADD.FTZ R6, R56, R83 ;  /* 0x0000005338067221 */ /* 0x002fc20000010000 */
[----:B--2---:R-:W-:-:S06]  /*d6d0*/  FADD.FTZ R82, R58, R7 ;  /* 0x000000073a527221 */ /* 0x004fcc0000010000 */
[----:B------:R-:W1:Y:S01]  /*d6e0*/  MUFU.EX2 R96, R96 ;  /* 0x0000006000607308 */ /* 0x000e620000000800 */
[----:B------:R-:W-:-:S07]  /*d6f0*/  UIADD3 UR6, UR10, 0x200, URZ ;  /* 0x000002000a067890 */ /* 0x000fce000fffe03f */
[----:B------:R-:W2:Y:S01]  /*d700*/  MUFU.EX2 R125, R125 ;  /* 0x0000007d007d7308 */ /* 0x000ea20000000800 */
[----:B---3--:R-:W-:-:S01]  /*d710*/  FADD.FTZ R6, R57, R6 ;  /* 0x0000000639067221 */ /* 0x008fc20000010000 */
[----:B------:R-:W-:-:S06]  /*d720*/  FFMA.FTZ R100, R69, UR21, -R9 ;  /* 0x0000001545647c23 */ /* 0x000fcc0008010809 */
[----:B------:R-:W3:Y:S01]  /*d730*/  MUFU.EX2 R60, R60 ;  /* 0x0000003c003c7308 */ /* 0x000ee20000000800 */
[----:B------:R-:W-:Y:S02]  /*d740*/  WARPGROUP.DEPBAR.LE gsb0, 0x0 ;  /* 0x00008000000079c5 */ /* 0x000fe40000010000 */
[----:B----4-:R-:W-:-:S05]  /*d750*/  FADD.FTZ R7, R59, R82 ;  /* 0x000000523b077221 */ /* 0x010fca0000010000 */
[----:B------:R-:W4:Y:S01]  /*d760*/  MUFU.EX2 R62, R62 ;  /* 0x0000003e003e7308 */ /* 0x000f220000000800 */
[----:B------:R-:W-:Y:S01]  /*d770*/  WARPGROUP.ARRIVE ;  /* 0x00000000000079c5 */ /* 0x000fe20000000000 */
[----:B0-----:R-:W-:-:S06]  /*d780*/  FADD.FTZ R83, R21, R6 ;  /* 0x0000000615537221 */ /* 0x001fcc0000010000 */
[----:B------:R-:W0:Y:S01]  /*d790*/  MUFU.EX2 R61, R61 ;  /* 0x0000003d003d7308 */ /* 0x000e220000000800 */
[----:B-----5:R-:W-:-:S01]  /*d7a0*/  FADD.FTZ R6, R122, R7 ;  /* 0x000000077a067221 */ /* 0x020fc20000010000 */
[----:B------:R-:W-:-:S06]  /*d7b0*/  FFMA.FTZ R66, R107, UR21, -R117 ;  /* 0x000000156b427c23 */ /* 0x000fcc0008010875 */
[----:B------:R-:W5:Y:S01]  /*d7c0*/  MUFU.EX2 R63, R63 ;  /* 0x0000003f003f7308 */ /* 0x000f620000000800 */
[----:B------:R-:W-:Y:S01]  /*d7d0*/  UMOV UR7, 0xc0000010 ;  /* 0xc000001000077882 */ /* 0x000fe20000000000 */
[----:B-1----:R-:W-:Y:S01]  /*d7e0*/  FADD.FTZ R83, R96, R83 ;  /* 0x0000005360537221 */ /* 0x002fe20000010000 */
[----:B------:R-:W-:Y:S05]  /*d7f0*/  QGMMA.64x64x32.F32.E4M3.E4M3 R24, R136, gdesc[UR4], R24, gsb0 ;  /* 0x00e0000488187df3 */ /* 0x000fea0008000818 */
[----:B------:R-:W1:Y:S01]  /*d800*/  MUFU.EX2 R97, R97 ;  /* 0x0000006100617308 */ /* 0x000e620000000800 */
[----:B--2---:R-:W-:-:S01]  /*d810*/  FADD.FTZ R7, R125, R6 ;  /* 0x000000067d077221 */ /* 0x004fc20000010000 */
[----:B------:R-:W-:-:S06]  /*d820*/  FFMA.FTZ R67, R108, UR21, -R117 ;  /* 0x000000156c437c23 */ /* 0x000fcc0008010875 */
[----:B------:R-:W2:Y:S01]  /*d830*/  MUFU.EX2 R126, R126 ;  /* 0x0000007e007e7308 */ /* 0x000ea20000000800 */
[----:B---3--:R-:W-:-:S01]  /*d840*/  FADD.FTZ R6, R60, R83 ;  /* 0x000000533c067221 */ /* 0x008fc20000010000 */
[----:B------:R-:W-:-:S06]  /*d850*/  FFMA.FTZ R85, R130, UR21, -R9 ;  /* 0x0000001582557c23 */ /* 0x000fcc0008010809 */
[----:B------:R-:W3:Y:S01]  /*d860*/  MUFU.EX2 R100, R100 ;  /* 0x0000006400647308 */ /* 0x000ee20000000800 */
[----:B----4-:R-:W-:-:S01]  /*d870*/  FADD.FTZ R108, R62, R7 ;  /* 0x000000073e6c7221 */ /* 0x010fc20000010000 */
[----:B------:R-:W-:-:S06]  /*d880*/  FFMA.FTZ R130, R111, UR21, -R117 ;  /* 0x000000156f827c23 */ /* 0x000fcc0008010875 */
[----:B------:R-:W4:Y:S01]  /*d890*/  MUFU.EX2 R129, R129 ;  /* 0x0000008100817308 */ /* 0x000f220000000800 */
[----:B------:R-:W-:-:S01]  /*d8a0*/  FFMA.FTZ R69, R114, UR21, -R9 ;  /* 0x0000001572457c23 */ /* 0x000fc20008010809 */
[----:B0-----:R-:W-:Y:S01]  /*d8b0*/  FADD.FTZ R6, R61, R6 ;  /* 0x000000063d067221 */ /* 0x001fe20000010000 */
[----:B------:R-:W0:Y:S05]  /*d8c0*/  S2R R155, SR_TID.X ;  /* 0x00000000009b7919 */ /* 0x000e2a0000002100 */
[----:B------:R-:W0:Y:S01]  /*d8d0*/  MUFU.EX2 R64, R64 ;  /* 0x0000004000407308 */ /* 0x000e220000000800 */
[----:B------:R-:W-:-:S01]  /*d8e0*/  FFMA.FTZ R114, R133, UR21, -R9 ;  /* 0x0000001585727c23 */ /* 0x000fc20008010809 */
[----:B-----5:R-:W-:-:S06]  /*d8f0*/  FADD.FTZ R7, R63, R108 ;  /* 0x0000006c3f077221 */ /* 0x020fcc0000010000 */
[----:B------:R-:W5:Y:S01]  /*d900*/  MUFU.EX2 R66, R66 ;  /* 0x0000004200427308 */ /* 0x000f620000000800 */
        /* <DEDUP_REMOVED lines=11> */
[----:B0-----:R-:W-:-:S01]  /*d9c0*/  FADD.FTZ R6, R64, R87 ;  /* 0x0000005740067221 */ /* 0x001fc20000010000 */
[----:B-----5:R-:W-:-:S06]  /*d9d0*/  FADD.FTZ R108, R66, R7 ;  /* 0x00000007426c7221 */ /* 0x020fcc0000010000 */
[----:B------:R-:W0:Y:S01]  /*d9e0*/  MUFU.EX2 R105, R105 ;  /* 0x0000006900697308 */ /* 0x000e220000000800 */
[----:B------:R-:W-:-:S07]  /*d9f0*/  FFMA.FTZ R112, R119, UR21, -R117 ;  /* 0x0000001577707c23 */ /* 0x000fce0008010875 */
[----:B------:R-:W5:Y:S01]  /*da00*/  MUFU.EX2 R133, R133 ;  /* 0x0000008500857308 */ /* 0x000f620000000800 */
[----:B-1----:R-:W-:-:S01]  /*da10*/  FADD.FTZ R6, R65, R6 ;  /* 0x0000000641067221 */ /* 0x002fc20000010000 */
[----:B--2---:R-:W-:-:S06]  /*da20*/  FADD.FTZ R7, R67, R108 ;  /* 0x0000006c43077221 */ /* 0x004fcc0000010000 */
[----:B------:R-:W1:Y:S01]  /*da30*/  MUFU.EX2 R68, R68 ;  /* 0x0000004400447308 */ /* 0x000e620000000800 */
[----:B------:R-:W-:-:S07]  /*da40*/  FFMA.FTZ R115, R120, UR21, -R117 ;  /* 0x0000001578737c23 */ /* 0x000fce0008010875 */
        /* <DEDUP_REMOVED lines=17> */
[----:B------:R-:W-:-:S06]  /*db60*/  LOP3.LUT P1, RZ, R155, 0x7f, RZ, 0xc0, !PT ;  /* 0x0000007f9bff7812 */ /* 0x000fcc000782c0ff */
[----:B------:R-:W3:Y:S01]  /*db70*/  MUFU.EX2 R80, R80 ;  /* 0x0000005000507308 */ /* 0x000ee20000000800 */
[----:B----4-:R-:W-:-:S01]  /*db80*/  FADD.FTZ R107, R71, R108 ;  /* 0x0000006c476b7221 */ /* 0x010fc20000010000 */
[----:B------:R-:W-:-:S06]  /*db90*/  FFMA.FTZ R119, R128, UR21, -R117 ;  /* 0x0000001580777c23 */ /* 0x000fcc0008010875 */
[----:B------:R-:W4:Y:S01]  /*dba0*/  MUFU.EX2 R82, R82 ;  /* 0x0000005200527308 */ /* 0x000f220000000800 */
[----:B0-----:R-:W-:-:S01]  /*dbb0*/  FADD.FTZ R6, R106, R7 ;  /* 0x000000076a067221 */ /* 0x001fc20000010000 */
[----:B-----5:R-:W-:-:S06]  /*dbc0*/  FADD.FTZ R120, R112, R107 ;  /* 0x0000006b70787221 */ /* 0x020fcc0000010000 */
[----:B------:R-:W0:Y:S01]  /*dbd0*/  MUFU.EX2 R81, R81 ;  /* 0x0000005100517308 */ /* 0x000e220000000800 */
[----:B------:R-:W-:-:S07]  /*dbe0*/  FFMA.FTZ R87, R131, UR21, -R117 ;  /* 0x0000001583577c23 */ /* 0x000fce0008010875 */
[----:B------:R-:W5:Y:S01]  /*dbf0*/  MUFU.EX2 R83, R83 ;  /* 0x0000005300537308 */ /* 0x000f620000000800 */
[----:B------:R-:W-:Y:S02]  /*dc00*/  IMAD.U32 R111, RZ, RZ, UR36 ;  /* 0x00000024ff6f7e24 */ /* 0x000fe4000f8e00ff */
[----:B-1----:R-:W-:-:S05]  /*dc10*/  FADD.FTZ R7, R109, R6 ;  /* 0x000000066d077221 */ /* 0x002fca0000010000 */
[----:B------:R-:W1:Y:S01]  /*dc20*/  MUFU.EX2 R110, R110 ;  /* 0x0000006e006e7308 */ /* 0x000e620000000800 */
[----:B--2---:R-:W-:-:S01]  /*dc30*/  FADD.FTZ R107, R115, R120 ;  /* 0x00000078736b7221 */ /* 0x004fc20000010000 */
[----:B------:R-:W-:-:S06]  /*dc40*/  FFMA.FTZ R108, R132, UR21, -R117 ;  /* 0x00000015846c7c23 */ /* 0x000fcc0008010875 */
[----:B------:R-:W2:Y:S01]  /*dc50*/  MUFU.EX2 R116, R116 ;  /* 0x0000007400747308 */ /* 0x000ea20000000800 */
[----:B---3--:R-:W-:-:S01]  /*dc60*/  FADD.FTZ R124, R80, R7 ;  /* 0x00000007507c7221 */ /* 0x008fc20000010000 */
[----:B------:R-:W-:-:S06]  /*dc70*/  @!P1 LEA R6, R111, UR45, 0x3 ;  /* 0x0000002d6f069c11 */ /* 0x000fcc000f8e18ff */
[----:B------:R-:W3:Y:S01]  /*dc80*/  MUFU.EX2 R113, R113 ;  /* 0x0000007100717308 */ /* 0x000ee20000000800 */
[----:B----4-:R-:W-:-:S01]  /*dc90*/  FADD.FTZ R128, R82, R107 ;  /* 0x0000006b52807221 */ /* 0x010fc20000010000 */
[----:B------:R-:W-:-:S06]  /*dca0*/  FFMA.FTZ R120, R135, UR21, -R117 ;  /* 0x0000001587787c23 */ /* 0x000fcc0008010875 */
[----:B------:R-:W4:Y:S01]  /*dcb0*/  MUFU.EX2 R119, R119 ;  /* 0x0000007700777308 */ /* 0x000f220000000800 */
[----:B0-----:R-:W-:-:S01]  /*dcc0*/  FADD.FTZ R7, R81, R124 ;  /* 0x0000007c51077221 */ /* 0x001fc20000010000 */
[----:B------:R-:W-:-:S06]  /*dcd0*/  FFMA.FTZ R9, R134, UR21, -R9 ;  /* 0x0000001586097c23 */ /* 0x000fcc0008010809 */
[----:B------:R-:W0:Y:S01]  /*dce0*/  MUFU.EX2 R84, R84 ;  /* 0x0000005400547308 */ /* 0x000e220000000800 */
[----:B-----5:R-:W-:-:S01]  /*dcf0*/  FADD.FTZ R107, R83, R128 ;  /* 0x00000080536b7221 */ /* 0x020fc20000010000 */
[----:B------:R-:W-:-:S06]  /*dd00*/  @!P1 VIADD R6, R6, 0x13240 ;  /* 0x0001324006069836 */ /* 0x000fcc0000000000 */
[----:B------:R-:W5:Y:S01]  /*dd10*/  MUFU.EX2 R87, R87 ;  /* 0x0000005700577308 */ /* 0x000f620000000800 */
[----:B------:R-:W-:-:S01]  /*dd20*/  FFMA.FTZ R117, R156, UR21, -R117 ;  /* 0x000000159c757c23 */ /* 0x000fc20008010875 */
[----:B-1----:R-:W-:-:S06]  /*dd30*/  FADD.FTZ R124, R110, R7 ;  /* 0x000000076e7c7221 */ /* 0x002fcc0000010000 */
[----:B------:R-:W1:Y:S01]  /*dd40*/  MUFU.EX2 R85, R85 ;  /* 0x0000005500557308 */ /* 0x000e620000000800 */
[----:B--2---:R-:W-:-:S07]  /*dd50*/  FADD.FTZ R128, R116, R107 ;  /* 0x0000006b74807221 */ /* 0x004fce0000010000 */
[----:B------:R-:W2:Y:S01]  /*dd60*/  MUFU.EX2 R108, R108 ;  /* 0x0000006c006c7308 */ /* 0x000ea20000000800 */
[----:B------:R-:W-:Y:S01]  /*dd70*/  @!P1 PRMT R6, RZ, 0x654, R6 ;  /* 0x00000654ff069816 */ /* 0x000fe20000000006 */
[----:B---3--:R-:W-:-:S06]  /*dd80*/  FADD.FTZ R7, R113, R124 ;  /* 0x0000007c71077221 */ /* 0x008fcc0000010000 */
[----:B------:R-:W3:Y:S01]  /*dd90*/  MUFU.EX2 R114, R114 ;  /* 0x0000007200727308 */ /* 0x000ee20000000800 */
[----:B----4-:R-:W-:-:S01]  /*dda0*/  FADD.FTZ R128, R119, R128 ;  /* 0x0000008077807221 */ /* 0x010fc20000010000 */
[----:B------:R-:W-:Y:S02]  /*ddb0*/  WARPGROUP.DEPBAR.LE gsb0, 0x0 ;  /* 0x00008000000079c5 */ /* 0x000fe40000010000 */
[----:B------:R0:W-:Y:S04]  /*ddc0*/  @!P1 SYNCS.ARRIVE.TRANS64.RED.A1T0 RZ, [R6+URZ], RZ ;  /* 0x000000ff06ff99a7 */ /* 0x0001e8000810043f */
[----:B------:R-:W4:Y:S08]  /*ddd0*/  MUFU.EX2 R120, R120 ;  /* 0x0000007800787308 */ /* 0x000f300000000800 */
[----:B------:R-:W4:Y:S01]  /*dde0*/  MUFU.EX2 R9, R9 ;  /* 0x0000000900097308 */ /* 0x000f220000000800 */
[----:B0-----:R-:W-:-:S01]  /*ddf0*/  FADD.FTZ R6, R84, R7 ;  /* 0x0000000754067221 */ /* 0x001fc20000010000 */
[----:B-----5:R-:W-:-:S06]  /*de00*/  FADD.FTZ R7, R87, R128 ;  /* 0x0000008057077221 */ /* 0x020fcc0000010000 */
[----:B------:R-:W0:Y:S01]  /*de10*/  MUFU.EX2 R117, R117 ;  /* 0x0000007500757308 */ /* 0x000e220000000800 */
[----:B-1----:R-:W-:-:S01]  /*de20*/  FADD.FTZ R107, R85, R6 ;  /* 0x00000006556b7221 */ /* 0x002fc20000010000 */
[----:B--2---:R-:W-:-:S03]  /*de30*/  FADD.FTZ R7, R108, R7 ;  /* 0x000000076c077221 */ /* 0x004fc60000010000 */
[----:B---3--:R-:W-:Y:S01]  /*de40*/  FADD.FTZ R6, R114, R107 ;  /* 0x0000006b72067221 */ /* 0x008fe20000010000 */
[----:B----4-:R-:W-:-:S03]  /*de50*/  FADD.FTZ R107, R120, R7 ;  /* 0x00000007786b7221 */ /* 0x010fc60000010000 */
[----:B------:R-:W-:Y:S01]  /*de60*/  FADD.FTZ R7, R9, R6 ;  /* 0x0000000609077221 */ /* 0x000fe20000010000 */
[----:B0-----:R-:W-:-:S01]  /*de70*/  FADD.FTZ R6, R117, R107 ;  /* 0x0000006b75067221 */ /* 0x001fc20000010000 */
[----:B------:R-:W-:Y:S06]  /*de80*/  @!P0 BRA `(.L_x_895) ;  /* 0x0000000000048947 */ /* 0x000fec0003800000 */
[----:B------:R-:W-:Y:S01]  /*de90*/  BPT.TRAP 0x1 ;  /* 0x000000040000795c */ /* 0x000fe20000300000 */
.L_x_895:
[----:B------:R-:W-:Y:S01]  /*dea0*/  F2FP.SATFINITE.E4M3.F32.PACK_AB_MERGE_C R107, R11, R10, RZ ;  /* 0x0000000a0b6b723e */ /* 0x000fe200048070ff */
[----:B------:R-:W-:Y:S01]  /*deb0*/  FMUL.FTZ R10, R24, R8 ;  /* 0x00000008180a7220 */ /* 0x000fe20000410000 */
[----:B------:R-:W-:Y:S01]  /*dec0*/  F2FP.SATFINITE.E4M3.F32.PACK_AB_MERGE_C R114, R9, R114, RZ ;  /* 0x000000720972723e */ /* 0x000fe200048070ff */
[-C--:B------:R-:W-:Y:S01]  /*ded0*/  FMUL.FTZ R11, R25, R8.reuse ;  /* 0x00000008190b7220 */ /* 0x080fe20000410000 */
[----:B------:R-:W-:Y:S01]  /*dee0*/  FMUL.FTZ R9, R28, R8 ;  /* 0x000000081c097220 */ /* 0x000fe20000410000 */
[-C--:B------:R-:W-:Y:S01]  /*def0*/  FMUL.FTZ R24, R50, R104.reuse ;  /* 0x0000006832187220 */ /* 0x080fe20000410000 */
[----:B------:R0:W-:Y:S01]  /*df00*/  STL [R1+0x38], R10 ;  /* 0x0000380a01007387 */ /* 0x0001e20000100800 */
[----:B------:R-:W-:Y:S01]  /*df10*/  FMUL.FTZ R25, R54, R104 ;  /* 0x0000006836197220 */ /* 0x000fe20000410000 */
[----:B------:R-:W-:Y:S01]  /*df20*/  UIADD3 UR6, UR11, 0x13260, URZ ;  /* 0x000132600b067890 */ /* 0x000fe2000fffe03f */
[----:B------:R-:W-:Y:S01]  /*df30*/  ISETP.GT.AND P1, PT, R3, UR22, PT ;  /* 0x0000001603007c0c */ /* 0x000fe2000bf24270 */
[----:B------:R1:W-:Y:S01]  /*df40*/  STL [R1+0x3c], R11 ;  /* 0x00003c0b01007387 */ /* 0x0003e20000100800 */
[----:B------:R-:W-:Y:S01]  /*df50*/  F2FP.SATFINITE.E4M3.F32.PACK_AB_MERGE_C R98, R99, R98, RZ ;  /* 0x000000626362723e */ /* 0x000fe200048070ff */
[----:B------:R-:W-:Y:S01]  /*df60*/  UPRMT UR6, UR44, 0x654, UR6 ;  /* 0x000006542c067896 */ /* 0x000fe20008000006 */
[----:B------:R-:W-:Y:S01]  /*df70*/  F2FP.SATFINITE.E4M3.F32.PACK_AB_MERGE_C R102, R103, R102, RZ ;  /* 0x000000666766723e */ /* 0x000fe200048070ff */
[----:B------:R2:W-:Y:S01]  /*df80*/  STL [R1+0x30], R9 ;  /* 0x0000300901007387 */ /* 0x0005e20000100800 */
[----:B------:R-:W-:Y:S01]  /*df90*/  F2FP.SATFINITE.E4M3.F32.PACK_AB_MERGE_C R95, R95, R118, RZ ;  /* 0x000000765f5f723e */ /* 0x000fe200048070ff */
[----:B0-----:R-:W-:Y:S01]  /*dfa0*/  FMUL.FTZ R10, R29, R8 ;  /* 0x000000081d0a7220 */ /* 0x001fe20000410000 */
[----:B------:R-:W-:Y:S01]  /*dfb0*/  F2FP.SATFINITE.E4M3.F32.PACK_AB_MERGE_C R111, R13, R12, RZ ;  /* 0x0000000c0d6f723e */ /* 0x000fe200048070ff */
[----:B------:R-:W-:Y:S01]  /*dfc0*/  UMOV UR24, UR46 ;  /* 0x0000002e00187c82 */ /* 0x000fe20008000000 */
[----:B------:R-:W-:Y:S01]  /*dfd0*/  F2FP.SATFINITE.E4M3.F32.PACK_AB_MERGE_C R99, R15, R14, RZ ;  /* 0x0000000e0f63723e */ /* 0x000fe200048070ff */
[-C--:B-1----:R-:W-:Y:S01]  /*dfe0*/  FMUL.FTZ R11, R32, R8.reuse ;  /* 0x00000008200b7220 */ /* 0x082fe20000410000 */
[----:B------:R0:W-:Y:S01]  /*dff0*/  STL [R1+0x34], R10 ;  /* 0x0000340a01007387 */ /* 0x0001e20000100800 */
[----:B------:R-:W-:Y:S01]  /*e000*/  F2FP.SATFINITE.E4M3.F32.PACK_AB_MERGE_C R103, R20, R19, RZ ;  /* 0x000000131467723e */ /* 0x000fe200048070ff */
[----:B------:R-:W-:Y:S01]  /*e010*/  SYNCS.ARRIVE.TRANS64.RED.A1T0 RZ, [UR6], RZ ;  /* 0x000000ffffff79a7 */ /* 0x000fe20008100406 */
[----:B--2---:R-:W-:Y:S01]  /*e020*/  FMUL.FTZ R9, R33, R8 ;  /* 0x0000000821097220 */ /* 0x004fe20000410000 */
        /* <DEDUP_REMOVED lines=8> */
[----:B------:R-:W-:Y:S01]  /*e0b0*/  FMUL.FTZ R12, R34, R104 ;  /* 0x00000068220c7220 */ /* 0x000fe20000410000 */
[----:B------:R-:W-:Y:S01]  /*e0c0*/  F2FP.SATFINITE.E4M3.F32.PACK_AB_MERGE_C R126, R129, R126, RZ ;  /* 0x0000007e817e723e */ /* 0x000fe200048070ff */
[----:B-1----:R-:W-:Y:S01]  /*e0d0*/  FMUL.FTZ R11, R37, R8 ;  /* 0x00000008250b7220 */ /* 0x002fe20000410000 */
[----:B------:R0:W-:Y:S01]  /*e0e0*/  STL [R1+0x1c], R10 ;  /* 0x00001c0a01007387 */ /* 0x0001e20000100800 */
[----:B------:R-:W-:Y:S01]  /*e0f0*/  F2FP.SATFINITE.E4M3.F32.PACK_AB_MERGE_C R101, R105, R101, RZ ;  /* 0x000000656965723e */ /* 0x000fe200048070ff */
[----:B------:R-:W-:Y:S01]  /*e100*/  FMUL.FTZ R13, R35, R104 ;  /* 0x00000068230d7220 */ /* 0x000fe20000410000 */
[----:B--2---:R-:W-:Y:S01]  /*e110*/  FMUL.FTZ R9, R40, R8 ;  /* 0x0000000828097220 */ /* 0x004fe20000410000 */
[----:B------:R1:W-:Y:S01]  /*e120*/  STL [R1+0x20], R11 ;  /* 0x0000200b01007387 */ /* 0x0003e20000100800 */
[----:B------:R-:W-:Y:S01]  /*e130*/  F2FP.SATFINITE.E4M3.F32.PACK_AB_MERGE_C R130, R133, R130, RZ ;  /* 0x000000828582723e */ /* 0x000fe200048070ff */
[----:B------:R-:W-:Y:S01]  /*e140*/  FMUL.FTZ R14, R38, R104 ;  /* 0x00000068260e7220 */ /* 0x000fe20000410000 */
        /* <DEDUP_REMOVED lines=13> */
[-C--:B------:R-:W-:Y:S01]  /*e220*/  FMUL.FTZ R20, R43, R104.reuse ;  /* 0x000000682b147220 */ /* 0x080fe20000410000 */
[-C--:B------:R-:W-:Y:S01]  /*e230*/  FMUL.FTZ R21, R46, R104.reuse ;  /* 0x000000682e157220 */ /* 0x080fe20000410000 */
[----:B------:R-:W-:Y:S01]  /*e240*/  FMUL.FTZ R157, R47, R104 ;  /* 0x000000682f9d7220 */ /* 0x000fe20000410000 */
[----:B------:R2:W-:Y:S01]  /*e250*/  STL [R1+0x50], R9 ;  /* 0x0000500901007387 */ /* 0x0005e20000100800 */
[----:B------:R-:W-:Y:S01]  /*e260*/  F2FP.SATFINITE.E4M3.F32.PACK_AB_MERGE_C R152, R88, R23, R107 ;  /* 0x000000175898723e */ /* 0x000fe2000480706b */
[----:B0-----:R-:W-:Y:S01]  /*e270*/  FMUL.FTZ R10, R48, R8 ;  /* 0x00000008300a7220 */ /* 0x001fe20000410000 */
[----:B------:R-:W-:Y:S01]  /*e280*/  F2FP.SATFINITE.E4M3.F32.PACK_AB_MERGE_C R153, R91, R90, R95 ;  /* 0x0000005a5b99723e */ /* 0x000fe2000480705f */
[----:B------:R-:W-:Y:S01]  /*e290*/  VIADD R3, R3, 0xffffffff ;  /* 0xffffffff03037836 */ /* 0x000fe20000000000 */
[----:B------:R-:W-:Y:S01]  /*e2a0*/  F2FP.SATFINITE.E4M3.F32.PACK_AB_MERGE_C R154, R92, R89, R111 ;  /* 0x000000595c9a723e */ /* 0x000fe2000480706f */
[----:B-1----:R-:W-:Y:S01]  /*e2b0*/  FMUL.FTZ R11, R49, R8 ;  /* 0x00000008310b7220 */ /* 0x002fe20000410000 */
[----:B------:R0:W-:Y:S01]  /*e2c0*/  STL [R1+0x44], R10 ;  /* 0x0000440a01007387 */ /* 0x0001e20000100800 */
[----:B------:R-:W-:Y:S01]  /*e2d0*/  F2FP.SATFINITE.E4M3.F32.PACK_AB_MERGE_C R155, R94, R93, R98 ;  /* 0x0000005d5e9b723e */ /* 0x000fe20004807062 */
[----:B------:R-:W-:-:S02]  /*e2e0*/  IMAD.MOV.U32 R23, RZ, RZ, R5 ;  /* 0x000000ffff177224 */ /* 0x000fc400078e0005 */
[----:B--2---:R-:W-:Y:S01]  /*e2f0*/  FMUL.FTZ R9, R52, R8 ;  /* 0x0000000834097220 */ /* 0x004fe20000410000 */
[----:B------:R1:W-:Y:S01]  /*e300*/  STL [R1+0x48], R11 ;  /* 0x0000480b01007387 */ /* 0x0003e20000100800 */
[----:B------:R-:W-:Y:S02]  /*e310*/  F2FP.SATFINITE.E4M3.F32.PACK_AB_MERGE_C R148, R73, R72, R99 ;  /* 0x000000484994723e */ /* 0x000fe40004807063 */
[----:B------:R-:W-:Y:S01]  /*e320*/  F2FP.SATFINITE.E4M3.F32.PACK_AB_MERGE_C R149, R75, R74, R102 ;  /* 0x0000004a4b95723e */ /* 0x000fe20004807066 */
[----:B------:R2:W-:Y:S01]  /*e330*/  STL [R1+0x40], R9 ;  /* 0x0000400901007387 */ /* 0x0005e20000100800 */
[----:B------:R-:W-:Y:S01]  /*e340*/  F2FP.SATFINITE.E4M3.F32.PACK_AB_MERGE_C R150, R77, R76, R103 ;  /* 0x0000004c4d96723e */ /* 0x000fe20004807067 */
[----:B0-----:R-:W-:Y:S01]  /*e350*/  FMUL.FTZ R10, R53, R8 ;  /* 0x00000008350a7220 */ /* 0x001fe20000410000 */
[-C--:B------:R-:W-:Y:S01]  /*e360*/  FMUL.FTZ R8, R26, R104.reuse ;  /* 0x000000681a087220 */ /* 0x080fe20000410000 */
[----:B------:R-:W-:Y:S01]  /*e370*/  FMUL.FTZ R26, R51, R104 ;  /* 0x00000068331a7220 */ /* 0x000fe20000410000 */
[----:B------:R-:W-:Y:S01]  /*e380*/  F2FP.SATFINITE.E4M3.F32.PACK_AB_MERGE_C R151, R79, R78, R86 ;  /* 0x0000004e4f97723e */ /* 0x000fe20004807056 */
[----:B-1----:R-:W-:Y:S01]  /*e390*/  FMUL.FTZ R11, R31, R104 ;  /* 0x000000681f0b7220 */ /* 0x002fe20000410000 */
[----:B------:R0:W-:Y:S01]  /*e3a0*/  STL [R1+0x10], R10 ;  /* 0x0000100a01007387 */ /* 0x0001e20000100800 */
[----:B------:R-:W-:Y:S01]  /*e3b0*/  F2FP.SATFINITE.E4M3.F32.PACK_AB_MERGE_C R144, R57, R56, R96 ;  /* 0x000000383990723e */ /* 0x000fe20004807060 */
[----:B--2---:R-:W-:-:S02]  /*e3c0*/  FMUL.FTZ R9, R27, R104 ;  /* 0x000000681b097220 */ /* 0x004fc40000410000 */
[----:B------:R1:W-:Y:S01]  /*e3d0*/  STL [R1], R24 ;  /* 0x0000001801007387 */ /* 0x0003e20000100800 */
[----:B------:R-:W-:Y:S02]  /*e3e0*/  F2FP.SATFINITE.E4M3.F32.PACK_AB_MERGE_C R145, R59, R58, R122 ;  /* 0x0000003a3b91723e */ /* 0x000fe4000480707a */
[----:B------:R-:W-:Y:S01]  /*e3f0*/  F2FP.SATFINITE.E4M3.F32.PACK_AB_MERGE_C R146, R61, R60, R97 ;  /* 0x0000003c3d92723e */ /* 0x000fe20004807061 */
[----:B------:R2:W-:Y:S01]  /*e400*/  STL [R1+0x4], R26 ;  /* 0x0000041a01007387 */ /* 0x0005e20000100800 */
[----:B------:R-:W-:Y:S01]  /*e410*/  F2FP.SATFINITE.E4M3.F32.PACK_AB_MERGE_C R147, R63, R62, R126 ;  /* 0x0000003e3f93723e */ /* 0x000fe2000480707e */
[----:B0-----:R-:W-:Y:S01]  /*e420*/  FMUL.FTZ R10, R30, R104 ;  /* 0x000000681e0a7220 */ /* 0x001fe20000410000 */
[----:B------:R-:W-:Y:S01]  /*e430*/  F2FP.SATFINITE.E4M3.F32.PACK_AB_MERGE_C R140, R65, R64, R101 ;  /* 0x00000040418c723e */ /* 0x000fe20004807065 */
[----:B------:R2:W-:Y:S01]  /*e440*/  STL [R1+0x8], R25 ;  /* 0x0000081901007387 */ /* 0x0005e20000100800 */
[----:B------:R-:W-:Y:S01]  /*e450*/  F2FP.SATFINITE.E4M3.F32.PACK_AB_MERGE_C R141, R67, R66, R130 ;  /* 0x00000042438d723e */ /* 0x000fe20004807082 */
[----:B-1----:R-:W-:Y:S01]  /*e460*/  FMUL.FTZ R24, R55, R104 ;  /* 0x0000006837187220 */ /* 0x002fe20000410000 */
[----:B------:R-:W-:Y:S01]  /*e470*/  F2FP.SATFINITE.E4M3.F32.PACK_AB_MERGE_C R142, R69, R68, R106 ;  /* 0x00000044458e723e */ /* 0x000fe2000480706a */
[----:B------:R-:W-:Y:S01]  /*e480*/  IMAD.MOV.U32 R104, RZ, RZ, R4 ;  /* 0x000000ffff687224 */ /* 0x000fe200078e0004 */
[----:B------:R-:W-:-:S02]  /*e490*/  F2FP.SATFINITE.E4M3.F32.PACK_AB_MERGE_C R143, R71, R70, R112 ;  /* 0x00000046478f723e */ /* 0x000fc40004807070 */
[----:B------:R2:W-:Y:S01]  /*e4a0*/  STL [R1+0xc], R24 ;  /* 0x00000c1801007387 */ /* 0x0005e20000100800 */
[----:B------:R-:W-:Y:S02]  /*e4b0*/  F2FP.SATFINITE.E4M3.F32.PACK_AB_MERGE_C R136, R81, R80, R110 ;  /* 0x000000505188723e */ /* 0x000fe4000480706e */
[----:B------:R-:W-:Y:S02]  /*e4c0*/  F2FP.SATFINITE.E4M3.F32.PACK_AB_MERGE_C R137, R83, R82, R116 ;  /* 0x000000525389723e */ /* 0x000fe40004807074 */
[----:B------:R-:W-:Y:S02]  /*e4d0*/  F2FP.SATFINITE.E4M3.F32.PACK_AB_MERGE_C R138, R85, R84, R114 ;  /* 0x00000054558a723e */ /* 0x000fe40004807072 */
[----:B------:R-:W-:Y:S01]  /*e4e0*/  F2FP.SATFINITE.E4M3.F32.PACK_AB_MERGE_C R139, R108, R87, R120 ;  /* 0x000000576c8b723e */ /* 0x000fe20004807078 */
[----:B------:R-:W-:Y:S06]  /*e4f0*/  @P1 BRA `(.L_x_896) ;  /* 0xffffffd0001c1947 */ /* 0x000fec000383ffff */
.L_x_886:
[----:B------:R-:W-:-:S13]  /*e500*/  ISETP.GE.AND P1, PT, R3, UR43, PT ;  /* 0x0000002b03007c0c */ /* 0x000fda000bf26270 */
[----:B------:R-:W-:Y:S05]  /*e510*/  @!P1 BRA `(.L_x_897) ;  /* 0x0000004c00549947 */ /* 0x000fea0003800000 */
[----:B-12---:R1:W5:Y:S01]  /*e520*/  LDL.LU R24, [R1+0x38] ;  /* 0x0000380001187983 */ /* 0x0063620000300800 */
        /* <DEDUP_REMOVED lines=22> */
[----:B------:R1:W5:Y:S04]  /*e690*/  LDL.LU R50, [R1] ;  /* 0x0000000001327983 */ /* 0x0003680000300800 */
        /* <DEDUP_REMOVED lines=9> */
[----:B------:R-:W-:Y:S02]  /*e730*/  IMAD.MOV.U32 R46, RZ, RZ, R21 ;  /* 0x000000ffff2e7224 */ /* 0x000fe400078e0015 */
[----:B------:R-:W-:-:S02]  /*e740*/  IMAD.MOV.U32 R47, RZ, RZ, R157 ;  /* 0x000000ffff2f7224 */ /* 0x000fc400078e009d */
[----:B-12---:R-:W-:-:S07]  /*e750*/  IMAD.MOV.U32 R54, RZ, RZ, R23 ;  /* 0x000000ffff367224 */ /* 0x006fce00078e0017 */
.L_x_915:
[----:B------:R-:W-:-:S04]  /*e760*/  UIADD3 UR26, UR36, 0x1, URZ ;  /* 0x00000001241a7890 */ /* 0x000fc8000fffe03f */
[----:B------:R-:W-:-:S04]  /*e770*/  UISETP.NE.AND UP2, UPT, UR26, 0x2, UPT ;  /* 0x000000021a00788c */ /* 0x000fc8000bf45270 */
[----:B------:R-:W-:Y:S02]  /*e780*/  USEL UR25, URZ, 0x1, UP2 ;  /* 0x000000013f197887 */ /* 0x000fe40009000000 */
[----:B------:R-:W-:Y:S02]  /*e790*/  USEL UR26, UR26, URZ, UP2 ;  /* 0x0000003f1a1a7287 */ /* 0x000fe40009000000 */
[----:B------:R-:W-:Y:S01]  /*e7a0*/  ULOP3.LUT UR25, UR46, UR25, URZ, 0x3c, !UPT ;  /* 0x000000192e197292 */ /* 0x000fe2000f8e3c3f */
[----:B------:R-:W-:Y:S11]  /*e7b0*/  @!P0 BRA `(.L_x_898) ;  /* 0x0000000000048947 */ /* 0x000ff60003800000 */
[----:B------:R-:W-:Y:S01]  /*e7c0*/  BPT.TRAP 0x1 ;  /* 0x000000040000795c */ /* 0x000fe20000300000 */
.L_x_898:
[----:B------:R-:W-:Y:S01]  /*e7d0*/  ULEA UR24, UR26, UR45, 0x3 ;  /* 0x0000002d1a187291 */ /* 0x000fe2000f8e183f */
[----:B------:R-:W-:-:S05]  /*e7e0*/  IMAD.U32 R8, RZ, RZ, UR25 ;  /* 0x00000019ff087e24 */ /* 0x000fca000f8e00ff */
[----:B------:R-:W-:-:S04]  /*e7f0*/  SHF.L.U32 R8, R8, 0x1f, RZ ;  /* 0x0000001f08087819 */ /* 0x000fc800000006ff */
[----:B------:R1:W2:Y:S01]  /*e800*/  SYNCS.PHASECHK.TRANS64.TRYWAIT P1, [UR24+0x13230], R8 ;  /* 0x01323008ff0075a7 */ /* 0x0002a20008020158 */
[----:B------:R-:W-:Y:S05]  /*e810*/  @!P0 BRA `(.L_x_899) ;  /* 0x0000000000048947 */ /* 0x000fea0003800000 */
[----:B------:R-:W-:Y:S01]  /*e820*/  BPT.TRAP 0x1 ;  /* 0x000000040000795c */ /* 0x000fe20000300000 */
.L_x_899:
[----:B--2---:R-:W-:Y:S05]  /*e830*/  @P1 BRA `(.L_x_900) ;  /* 0x0000000000081947 */ /* 0x004fea0003800000 */
[----:B------:R-:W2:Y:S02]  /*e840*/  SYNCS.PHASECHK.TRANS64.TRYWAIT P1, [UR24+0x13230], R8 ;  /* 0x01323008ff0075a7 */ /* 0x000ea40008020158 */
[----:B--2---:R-:W-:Y:S05]  /*e850*/  @!P1 BRA `(.L_x_901) ;  /* 0x000000e000009947 */ /* 0x004fea0003800000 */
.L_x_900:
        /* <DEDUP_REMOVED lines=65> */
.L_x_902:
[----:B------:R-:W-:Y:S01]  /*ec70*/  ULEA UR11, UR36, UR45, 0x3 ;  /* 0x0000002d240b7291 */ /* 0x000fe2000f8e183f */
[----:B-1----:R-:W-:-:S05]  /*ec80*/  IMAD.U32 R8, RZ, RZ, UR46 ;  /* 0x0000002eff087e24 */ /* 0x002fca000f8e00ff */
[----:B------:R-:W-:-:S04]  /*ec90*/  SHF.L.U32 R8, R8, 0x1f, RZ ;  /* 0x0000001f08087819 */ /* 0x000fc800000006ff */
[----:B------:R1:W2:Y:S01]  /*eca0*/  SYNCS.PHASECHK.TRANS64.TRYWAIT P1, [UR11+0x13250], R8 ;  /* 0x01325008ff0075a7 */ /* 0x0002a2000802014b */
[----:B------:R-:W-:Y:S05]  /*ecb0*/  @!P0 BRA `(.L_x_903) ;  /* 0x0000000000048947 */ /* 0x000fea0003800000 */
[----:B------:R-:W-:Y:S01]  /*ecc0*/  BPT.TRAP 0x1 ;  /* 0x000000040000795c */ /* 0x000fe20000300000 */
.L_x_903:
        /* <DEDUP_REMOVED lines=43> */
.L_x_904:
[----:B------:R-:W-:Y:S01]  /*ef80*/  UIADD3 UR6, UR45, 0x1000, URZ ;  /* 0x000010002d067890 */ /* 0x000fe2000fffe03f */
[----:B------:R-:W3:Y:S01]  /*ef90*/  LDL R128, [R1+0x54] ;  /* 0x0000540001807983 */ /* 0x000ee20000100800 */
[----:B-----5:R-:W-:Y:S01]  /*efa0*/  WARPGROUP.ARRIVE ;  /* 0x00000000000079c5 */ /* 0x020fe20000000000 */
        /* <DEDUP_REMOVED lines=138> */
[----:B------:R-:W1:Y:S01]  /*f850*/  SHFL.IDX PT, R133, R129, RZ, 0x1c1f ;  /* 0x001c1fff81857589 */ /* 0x000e6200000e0000 */
        /* <DEDUP_REMOVED lines=13> */
[----:B--2---:R-:W-:-:S07]  /*f930*/  IADD3 R56, -R22, 0x1, R131 ;  /* 0x0000000116387810 */ /* 0x004fce0007ffe183 */
[----:B------:R-:W2:Y:S01]  /*f940*/  MUFU.TANH R59, R59 ;  /* 0x0000003b003b7308 */ /* 0x000ea20000002400 */
[----:B------:R-:W-:-:S07]  /*f950*/  IADD3 R56, -R18, R56, R17 ;  /* 0x0000003812387210 */ /* 0x000fce0007ffe111 */
[----:B------:R-:W0:Y:S01]  /*f960*/  MUFU.TANH R126, R126 ;  /* 0x0000007e007e7308 */ /* 0x000e220000002400 */
[C---:B------:R-:W-:Y:S02]  /*f970*/  VIADD R132, R56.reuse, UR23 ;  /* 0x0000001738847c36 */ /* 0x040fe40008000000 */
[----:B------:R-:W-:Y:S02]  /*f980*/  VIADD R130, R56, UR20 ;  /* 0x0000001438827c36 */ /* 0x000fe40008000000 */
[--C-:B-1----:R-:W-:Y:S02]  /*f990*/  IMAD.IADD R71, R132, 0x1, R133.reuse ;  /* 0x0000000184477824 */ /* 0x102fe400078e0285 */
[----:B------:R-:W-:Y:S01]  /*f9a0*/  IMAD.IADD R70, R130, 0x1, R133 ;  /* 0x0000000182467824 */ /* 0x000fe200078e0285 */
[----:B------:R-:W1:Y:S08]  /*f9b0*/  MUFU.TANH R127, R127 ;  /* 0x0000007f007f7308 */ /* 0x000e700000002400 */
        /* <DEDUP_REMOVED lines=23> */
.L_x_908:
[----:B------:R-:W-:-:S05]  /*fb30*/  IMAD.U32 R134, RZ, RZ, UR22 ;  /* 0x00000016ff867e24 */ /* 0x000fca000f8e00ff */
[----:B------:R-:W-:-:S13]  /*fb40*/  ISETP.NE.AND P1, PT, R134, 0x1, PT ;  /* 0x000000018600780c */ /* 0x000fda0003f25270 */
[----:B------:R-:W1:Y:S02]  /*fb50*/  @P1 LDC.64 R56, c[0x0][0x9e8] ;  /* 0x00027a00ff381b82 */ /* 0x000e640000000a00 */
[----:B-1----:R-:W-:-:S05]  /*fb60*/  @P1 IMAD.HI.U32 R56, R133, R56, RZ ;  /* 0x0000003885381227 */ /* 0x002fca00078e00ff */
[----:B------:R-:W-:-:S07]  /*fb70*/  @P1 SHF.R.U32.HI R133, RZ, R57, R56 ;  /* 0x00000039ff851219 */ /* 0x000fce0000011638 */
.L_x_909:
[----:B------:R-:W-:Y:S05]  /*fb80*/  BSYNC B0 ;  /* 0x0000000000007941 */ /* 0x000fea0003800000 */
.L_x_907:
[----:B------:R-:W-:-:S05]  /*fb90*/  IMAD R133, R133, R134, R67 ;  /* 0x0000008685857224 */ /* 0x000fca00078e0243 */
[----:B------:R-:W-:Y:S02]  /*fba0*/  VIADDMNMX R71, R133, R134, R71, PT ;  /* 0x0000008685477246 */ /* 0x000fe40003800147 */
[----:B------:R-:W-:-:S07]  /*fbb0*/  VIMNMX R70, R70, R133, !PT ;  /* 0x0000008546467248 */ /* 0x000fce0007fe0100 */
.L_x_906:
        /* <DEDUP_REMOVED lines=247> */
.L_x_912:
[----:B------:R-:W-:-:S05]  /*10b30*/  IMAD.U32 R70, RZ, RZ, UR22 ;  /* 0x00000016ff467e24 */ /* 0x000fca000f8e00ff */
[----:B------:R-:W-:-:S13]  /*10b40*/  ISETP.NE.AND P6, PT, R70, 0x1, PT ;  /* 0x000000014600780c */ /* 0x000fda0003fc5270 */
[----:B------:R-:W0:Y:S02]  /*10b50*/  @P6 LDC.64 R8, c[0x0][0x9e8] ;  /* 0x00027a00ff086b82 */ /* 0x000e240000000a00 */
[----:B0-----:R-:W-:-:S05]  /*10b60*/  @P6 IMAD.HI.U32 R8, R57, R8, RZ ;  /* 0x0000000839086227 */ /* 0x001fca00078e00ff */
[----:B------:R-:W-:-:S07]  /*10b70*/  @P6 SHF.R.U32.HI R57, RZ, R9, R8 ;  /* 0x00000009ff396219 */ /* 0x000fce0000011608 */
.L_x_913:
[----:B------:R-:W-:Y:S05]  /*10b80*/  BSYNC B0 ;  /* 0x0000000000007941 */ /* 0x000fea0003800000 */
.L_x_911:
[----:B------:R-:W-:-:S05]  /*10b90*/  IMAD R57, R57, R70, R67 ;  /* 0x0000004639397224 */ /* 0x000fca00078e0243 */
[----:B------:R-:W-:Y:S02]  /*10ba0*/  VIADDMNMX R132, R57, R70, R132, PT ;  /* 0x0000004639847246 */ /* 0x000fe40003800184 */
[----:B------:R-:W-:-:S07]  /*10bb0*/  VIMNMX R130, R130, R57, !PT ;  /* 0x0000003982827248 */ /* 0x000fce0007fe0100 */
.L_x_910:
        /* <DEDUP_REMOVED lines=501> */
.L_x_914:
        /* <DEDUP_REMOVED lines=118> */
.L_x_897:
[----:B------:R-:W-:Y:S06]  /*13270*/  BAR.ARV 0x8, 0x200 ;  /* 0x0208000000007b1d */ /* 0x000fec0000002000 */
[----:B------:R-:W-:Y:S05]  /*13280*/  @!P0 BRA `(.L_x_916) ;  /* 0x0000000000048947 */ /* 0x000fea0003800000 */
[----:B------:R-:W-:Y:S01]  /*13290*/  BPT.TRAP 0x1 ;  /* 0x000000040000795c */ /* 0x000fe20000300000 */
.L_x_916:
[----:B------:R-:W-:Y:S01]  /*132a0*/  ULEA UR14, UR36, UR45, 0x3 ;  /* 0x0000002d240e7291 */ /* 0x000fe2000f8e183f */
[----:B------:R-:W-:-:S05]  /*132b0*/  IMAD.U32 R0, RZ, RZ, UR46 ;  /* 0x0000002eff007e24 */ /* 0x000fca000f8e00ff */
[----:B------:R-:W-:-:S04]  /*132c0*/  SHF.L.U32 R0, R0, 0x1f, RZ ;  /* 0x0000001f00007819 */ /* 0x000fc800000006ff */
[----:B------:R4:W0:Y:S01]  /*132d0*/  SYNCS.PHASECHK.TRANS64.TRYWAIT P1, [UR14+0x13250], R0 ;  /* 0x01325000ff0075a7 */ /* 0x000822000802014e */
[----:B------:R-:W-:Y:S05]  /*132e0*/  @!P0 BRA `(.L_x_917) ;  /* 0x0000000000048947 */ /* 0x000fea0003800000 */
[----:B------:R-:W-:Y:S01]  /*132f0*/  BPT.TRAP 0x1 ;  /* 0x000000040000795c */ /* 0x000fe20000300000 */
.L_x_917:
[----:B0-----:R-:W-:Y:S05]  /*13300*/  @P1 BRA `(.L_x_918) ;  /* 0x0000000000081947 */ /* 0x001fea0003800000 */
[----:B------:R-:W0:Y:S02]  /*13310*/  SYNCS.PHASECHK.TRANS64.TRYWAIT P1, [UR14+0x13250], R0 ;  /* 0x01325000ff0075a7 */ /* 0x000e24000802014e */
[----:B0-----:R-:W-:Y:S05]  /*13320*/  @!P1 BRA `(.L_x_919) ;  /* 0x00000094007c9947 */ /* 0x001fea0003800000 */
.L_x_918:
[----:B-123--:R-:W2:Y:S01]  /*13330*/  LDL.LU R24, [R1+0x38] ;  /* 0x0000380001187983 */ /* 0x00eea20000300800 */
[----:B------:R-:W-:Y:S02]  /*13340*/  ULDC.64 UR4, c[0x0][0x9a0] ;  /* 0x0002680000047ab9 */ /* 0x000fe40000000a00 */
[----:B------:R-:W-:Y:S01]  /*13350*/  UISETP.NE.U32.AND UP0, UPT, UR4, URZ, UPT ;  /* 0x0000003f0400728c */ /* 0x000fe2000bf05070 */
[----:B------:R-:W2:Y:S03]  /*13360*/  LDL.LU R25, [R1+0x3c] ;  /* 0x00003c0001197983 */ /* 0x000ea60000300800 */
[----:B------:R-:W-:Y:S01]  /*13370*/  UISETP.NE.AND.EX UP0, UPT, UR5, URZ, UPT, UP0 ;  /* 0x0000003f0500728c */ /* 0x000fe2000bf05300 */
[----:B------:R-:W2:Y:S04]  /*13380*/  LDL.LU R28, [R1+0x30] ;  /* 0x00003000011c7983 */ /* 0x000ea80000300800 */
[----:B------:R-:W2:Y:S04]  /*13390*/  LDL.LU R29, [R1+0x34] ;  /* 0x00003400011d7983 */ /* 0x000ea80000300800 */
[----:B------:R-:W2:Y:S01]  /*133a0*/  LDL.LU R32, [R1+0x24] ;  /* 0x0000240001207983 */ /* 0x000ea20000300800 */
[----:B------:R-:W-:-:S02]  /*133b0*/  UIADD3 UR45, UR45, 0x1000, URZ ;  /* 0x000010002d2d7890 */ /* 0x000fc4000fffe03f */
[----:B------:R-:W-:Y:S01]  /*133c0*/  @UP0 USHF.R.S32.HI UR6, URZ, 0x1f, UR49 ;  /* 0x0000001f3f060899 */ /* 0x000fe20008011431 */
[----:B------:R-:W2:Y:S01]  /*133d0*/  LDL.LU R33, [R1+0x28] ;  /* 0x0000280001217983 */ /* 0x000ea20000300800 */
[----:B------:R-:W-:Y:S01]  /*133e0*/  @UP0 ULDC.64 UR10, c[0x0][0x9c8] ;  /* 0x00027200000a0ab9 */ /* 0x000fe20000000a00 */
[----:B------:R-:W-:Y:S02]  /*133f0*/  USHF.R.U32.HI UR45, URZ, 0x4, UR45 ;  /* 0x000000043f2d7899 */ /* 0x000fe4000801162d */
[----:B------:R-:W2:Y:S01]  /*13400*/  LDL.LU R36, [R1+0x1c] ;  /* 0x00001c0001247983 */ /* 0x000ea20000300800 */
[----:B------:R-:W-:Y:S02]  /*13410*/  @UP0 UIMAD UR6, UR6, UR10, URZ ;  /* 0x0000000a060602a4 */ /* 0x000fe4000f8e023f */
[----:B------:R-:W-:Y:S01]  /*13420*/  @UP0 UIMAD.WIDE.U32 UR8, UR49, UR10, URZ ;  /* 0x0000000a310802a5 */ /* 0x000fe2000f8e003f */
[----:B------:R-:W2:Y:S01]  /*13430*/  LDL.LU R37, [R1+0x20] ;  /* 0x0000200001257983 */ /* 0x000ea20000300800 */
[----:B------:R-:W-:-:S02]  /*13440*/  IMAD.MOV.U32 R26, RZ, RZ, R8 ;  /* 0x000000ffff1a7224 */ /* 0x000fc400078e0008 */
[----:B------:R-:W-:Y:S01]  /*13450*/  IMAD.MOV.U32 R27, RZ, RZ, R9 ;  /* 0x000000ffff1b7224 */ /* 0x000fe200078e0009 */
[----:B------:R-:W2:Y:S01]  /*13460*/  LDL.LU R40, [R1+0x14] ;  /* 0x0000140001287983 */ /* 0x000ea20000300800 */
[----:B------:R-:W-:Y:S02]  /*13470*/  IMAD.MOV.U32 R30, RZ, RZ, R10 ;  /* 0x000000ffff1e7224 */ /* 0x000fe400078e000a */
[----:B------:R-:W-:Y:S01]  /*13480*/  IMAD.MOV.U32 R31, RZ, RZ, R11 ;  /* 0x000000ffff1f7224 */ /* 0x000fe200078e000b */
[----:B------:R-:W2:Y:S01]  /*13490*/  LDL.LU R41, [R1+0x18] ;  /* 0x0000180001297983 */ /* 0x000ea20000300800 */
[----:B------:R-:W-:Y:S02]  /*134a0*/  IMAD.MOV.U32 R34, RZ, RZ, R12 ;  /* 0x000000ffff227224 */ /* 0x000fe400078e000c */
[----:B------:R-:W-:Y:S01]  /*134b0*/  IMAD.MOV.U32 R35, RZ, RZ, R13 ;  /* 0x000000ffff237224 */ /* 0x000fe200078e000d */
        /* <DEDUP_REMOVED lines=10> */
[----:B------:R-:W-:Y:S01]  /*13560*/  UMOV UR7, 0xc0000010 ;  /* 0xc000001000077882 */ /* 0x000fe20000000000 */
[----:B------:R-:W-:-:S02]  /*13570*/  @UP0 ULDC.64 UR12, c[0x0][0x9d0] ;  /* 0x00027400000c0ab9 */ /* 0x000fc40000000a00 */
[----:B------:R-:W2:Y:S04]  /*13580*/  LDL.LU R50, [R1] ;  /* 0x0000000001327983 */ /* 0x000ea80000300800 */
[----:B------:R-:W2:Y:S04]  /*13590*/  LDL.LU R51, [R1+0x4] ;  /* 0x0000040001337983 */ /* 0x000ea80000300800 */
[----:B------:R-:W2:Y:S04]  /*135a0*/  LDL.LU R52, [R1+0x40] ;  /* 0x0000400001347983 */ /* 0x000ea80000300800 */
[----:B------:R-:W2:Y:S04]  /*135b0*/  LDL.LU R53, [R1+0x10] ;  /* 0x0000100001357983 */ /* 0x000ea80000300800 */
[----:B------:R-:W2:Y:S04]  /*135c0*/  LDL.LU R54, [R1+0x8] ;  /* 0x0000080001367983 */ /* 0x000ea80000300800 */
[----:B------:R-:W2:Y:S01]  /*135d0*/  LDL.LU R55, [R1+0xc] ;  /* 0x00000c0001377983 */ /* 0x000ea20000300800 */
[----:B------:R-:W-:-:S04]  /*135e0*/  ULOP3.LUT UR45, UR45, 0x3fff, URZ, 0xc0, !UPT ;  /* 0x00003fff2d2d7892 */ /* 0x000fc8000f8ec03f */
[----:B------:R-:W-:Y:S02]  /*135f0*/  ULOP3.LUT UR10, UR45, 0x10000, URZ, 0xfc, !UPT ;  /* 0x000100002d0a7892 */ /* 0x000fe4000f8efc3f */
[----:B------:R-:W-:Y:S02]  /*13600*/  @UP0 UIMAD UR6, UR49, UR11, UR6 ;  /* 0x0000000b310602a4 */ /* 0x000fe4000f8e0206 */
[----:B------:R-:W-:Y:S02]  /*13610*/  UIMAD UR10, UR36, 0x280, UR10 ;  /* 0x00000280240a78a4 */ /* 0x000fe4000f8e020a */
[----:B------:R-:W-:-:S05]  /*13620*/  @UP0 UIADD3 UR9, UR9, UR6, URZ ;  /* 0x0000000609090290 */ /* 0x000fca000fffe03f */
[----:B------:R-:W-:Y:S01]  /*13630*/  UMOV UR6, UR10 ;  /* 0x0000000a00067c82 */ /* 0x000fe20008000000 */
[----:B------:R-:W-:Y:S01]  /*13640*/  PLOP3.LUT P1, PT, PT, PT, UP0, 0x80, 0x0 ;  /* 0x000000000000781c */ /* 0x000fe20003f2f008 */
[----:B----4-:R-:W-:Y:S01]  /*13650*/  IMAD.MOV.U32 R0, RZ, RZ, 0x3f800000 ;  /* 0x3f800000ff007424 */ /* 0x010fe200078e00ff */
[----:B------:R-:W0:Y:S01]  /*13660*/  SHFL.BFLY PT, R10, R7, 0x2, 0x1f ;  /* 0x0c401f00070a7f89 */ /* 0x000e2200000e0000 */
[----:B--2---:R-:W-:-:S06]  /*13670*/  WARPGROUP.ARRIVE ;  /* 0x00000000000079c5 */ /* 0x004fcc0000000000 */
[----:B------:R-:W-:Y:S01]  /*13680*/  QGMMA.64x64x32.F32.E4M3.E4M3 R24, R152, gdesc[UR4], R24, gsb0 ;  /* 0x00e0000498187df3 */ /* 0x000fe20008000818 */
[----:B------:R-:W-:-:S04]  /*13690*/  @UP0 UIMAD.WIDE.U32 UR6, UR37, UR12, UR8 ;  /* 0x0000000c250602a5 */ /* 0x000fc8000f8e0008 */
[----:B------:R-:W-:Y:S02]  /*136a0*/  @UP0 UIMAD UR7, UR37, UR13, UR7 ;  /* 0x0000000d250702a4 */ /* 0x000fe4000f8e0207 */
[----:B------:R-:W-:-:S04]  /*136b0*/  @UP0 ULEA UR4, UP1, UR6, UR4, 0x2 ;  /* 0x0000000406040291 */ /* 0x000fc8000f82103f */
[----:B------:R-:W-:Y:S02]  /*136c0*/  @UP0 ULEA.HI.X UR5, UR6, UR5, UR7, 0x2, UP1 ;  /* 0x0000000506050291 */ /* 0x000fe400088f1407 */
[----:B------:R-:W-:-:S04]  /*136d0*/  IMAD.U32 R8, RZ, RZ, UR4 ;  /* 0x00000004ff087e24 */ /* 0x000fc8000f8e00ff */
[----:B------:R-:W-:Y:S01]  /*136e0*/  IMAD.U32 R9, RZ, RZ, UR5 ;  /* 0x00000005ff097e24 */ /* 0x000fe2000f8e00ff */
[----:B------:R-:W-:-:S04]  /*136f0*/  UIADD3 UR6, UR10, 0x80, URZ ;  /* 0x000000800a067890 */ /* 0x000fc8000fffe03f */
[----:B------:R1:W2:Y:S01]  /*13700*/  @P1 LDG.E R0, desc[UR50][R8.64] ;  /* 0x0000003208001981 */ /* 0x0002a2000c1e1900 */
        /* <DEDUP_REMOVED lines=11> */
[----:B-1----:R-:W1:Y:S01]  /*137c0*/  SHFL.BFLY PT, R9, R6, 0x2, 0x1f ;  /* 0x0c401f0006097f89 */ /* 0x002e6200000e0000 */
[----:B0-----:R-:W-:-:S01]  /*137d0*/  FADD.FTZ R10, R10, R7 ;  /* 0x000000070a0a7221 */ /* 0x001fc20000010000 */
[----:B------:R-:W-:Y:S01]  /*137e0*/  UIADD3 UR10, UR10, 0x200, URZ ;  /* 0x000002000a0a7890 */ /* 0x000fe2000fffe03f */
[----:B------:R-:W-:Y:S02]  /*137f0*/  WARPGROUP.DEPBAR.LE gsb0, 0x0 ;  /* 0x00008000000079c5 */ /* 0x000fe40000010000 */
[----:B------:R-:W-:-:S06]  /*13800*/  WARPGROUP.ARRIVE ;  /* 0x00000000000079c5 */ /* 0x000fcc0000000000 */
[----:B------:R-:W-:Y:S01]  /*13810*/  QGMMA.64x64x32.F32.E4M3.E4M3 R24, R140, gdesc[UR4], R24, gsb0 ;  /* 0x00e000048c187df3 */ /* 0x000fe20008000818 */
[----:B------:R-:W0:Y:S01]  /*13820*/  SHFL.BFLY PT, R3, R10, 0x1, 0x1f ;  /* 0x0c201f000a037f89 */ /* 0x000e2200000e0000 */
[----:B-1----:R-:W-:-:S01]  /*13830*/  FADD.FTZ R9, R9, R6 ;  /* 0x0000000609097221 */ /* 0x002fc20000010000 */
[----:B------:R-:W-:-:S04]  /*13840*/  UMOV UR11, 0xc0000010 ;  /* 0xc0000010000b7882 */ /* 0x000fc80000000000 */
[----:B------:R-:W1:Y:S01]  /*13850*/  SHFL.BFLY PT, R8, R9, 0x1, 0x1f ;  /* 0x0c201f0009087f89 */ /* 0x000e6200000e0000 */
[----:B0-----:R-:W-:-:S05]  /*13860*/  FADD.FTZ R12, R10, R3 ;  /* 0x000000030a0c7221 */ /* 0x001fca0000010000 */
[----:B------:R-:W-:Y:S01]  /*13870*/  FSETP.NE.FTZ.AND P1, PT, R12, RZ, PT ;  /* 0x000000ff0c00720b */ /* 0x000fe20003f35000 */
[----:B-1----:R-:W-:-:S01]  /*13880*/  FADD.FTZ R14, R9, R8 ;  /* 0x00000008090e7221 */ /* 0x002fc20000010000 */
[----:B------:R-:W-:Y:S01]  /*13890*/  FMUL.FTZ R13, R12, 0.00390625 ;  /* 0x3b8000000c0d7820 */ /* 0x000fe20000410000 */
[----:B------:R-:W-:Y:S02]  /*138a0*/  IMAD.MOV.U32 R3, RZ, RZ, RZ ;  /* 0x000000ffff037224 */ /* 0x000fe400078e00ff */
[----:B------:R-:W-:Y:S01]  /*138b0*/  FMUL.FTZ R10, R14, 0.00390625 ;  /* 0x3b8000000e0a7820 */ /* 0x000fe20000410000 */
        /* <DEDUP_REMOVED lines=26> */
.L_x_920:
[----:B------:R-:W-:Y:S01]  /*13a60*/  UIADD3 UR4, UR14, 0x13260, URZ ;  /* 0x000132600e047890 */ /* 0x000fe2000fffe03f */
[-C--:B------:R-:W-:Y:S01]  /*13a70*/  FMUL.FTZ R24, R24, R3.reuse ;  /* 0x0000000318187220 */ /* 0x080fe20000410000 */
[----:B------:R-:W-:Y:S01]  /*13a80*/  UIADD3 UR36, UR36, 0x1, URZ ;  /* 0x0000000124247890 */ /* 0x000fe2000fffe03f */
[-C--:B------:R-:W-:Y:S01]  /*13a90*/  FMUL.FTZ R29, R29, R3.reuse ;  /* 0x000000031d1d7220 */ /* 0x080fe20000410000 */
[----:B------:R-:W-:Y:S01]  /*13aa0*/  UPRMT UR4, UR44, 0x654, UR4 ;  /* 0x000006542c047896 */ /* 0x000fe20008000004 */
[-C--:B------:R-:W-:Y:S01]  /*13ab0*/  FMUL.FTZ R32, R32, R3.reuse ;  /* 0x0000000320207220 */ /* 0x080fe20000410000 */
[----:B------:R-:W-:Y:S01]  /*13ac0*/  UISETP.NE.AND UP0, UPT, UR36, 0x2, UPT ;  /* 0x000000022400788c */ /* 0x000fe2000bf05270 */
[-C--:B------:R-:W-:Y:S01]  /*13ad0*/  FMUL.FTZ R37, R37, R3.reuse ;  /* 0x0000000325257220 */ /* 0x080fe20000410000 */
[-C--:B------:R-:W-:Y:S01]  /*13ae0*/  FMUL.FTZ R40, R40, R3.reuse ;  /* 0x0000000328287220 */ /* 0x080fe20000410000 */
[-C--:B------:R-:W-:Y:S01]  /*13af0*/  FMUL.FTZ R45, R45, R3.reuse ;  /* 0x000000032d2d7220 */ /* 0x080fe20000410000 */
[-C--:B------:R-:W-:Y:S01]  /*13b00*/  FMUL.FTZ R12, R48, R3.reuse ;  /* 0x00000003300c7220 */ /* 0x080fe20000410000 */
[-C--:B------:R-:W-:Y:S01]  /*13b10*/  FMUL.FTZ R53, R53, R3.reuse ;  /* 0x0000000335357220 */ /* 0x080fe20000410000 */
[-C--:B------:R-:W-:Y:S01]  /*13b20*/  FMUL.FTZ R28, R28, R3.reuse ;  /* 0x000000031c1c7220 */ /* 0x080fe20000410000 */
[----:B------:R-:W-:Y:S01]  /*13b30*/  SYNCS.ARRIVE.TRANS64.RED.A1T0 RZ, [UR4], RZ ;  /* 0x000000ffffff79a7 */ /* 0x000fe20008100404 */
[----:B------:R-:W-:Y:S01]  /*13b40*/  USEL UR4, URZ, 0x1, UP0 ;  /* 0x000000013f047887 */ /* 0x000fe20008000000 */
        /* <DEDUP_REMOVED lines=23> */
[----:B------:R-:W-:Y:S01]  /*13cc0*/  FMUL.FTZ R51, R51, R11 ;  /* 0x0000000b33337220 */ /* 0x000fe20000410000 */
[----:B------:R-:W-:-:S02]  /*13cd0*/  UIADD3 UR47, UR47, 0x1, URZ ;  /* 0x000000012f2f7890 */ /* 0x000fc4000fffe03f */
[----:B------:R-:W-:Y:S02]  /*13ce0*/  USEL UR36, UR36, URZ, UP0 ;  /* 0x0000003f24247287 */ /* 0x000fe40008000000 */
[----:B------:R-:W-:-:S12]  /*13cf0*/  ULOP3.LUT UR46, UR46, UR4, URZ, 0x3c, !UPT ;  /* 0x000000042e2e7292 */ /* 0x000fd8000f8e3c3f */
.L_x_846:
[----:B------:R-:W0:Y:S01]  /*13d00*/  S2R R3, SR_CgaCtaId ;  /* 0x0000000000037919 */ /* 0x000e220000008800 */
[----:B------:R-:W-:Y:S01]  /*13d10*/  MOV R4, 0x400 ;  /* 0x0000040000047802 */ /* 0x000fe20000000f00 */
[----:B------:R-:W-:Y:S01]  /*13d20*/  UISETP.NE.AND UP0, UPT, UR42, URZ, UPT ;  /* 0x0000003f2a00728c */ /* 0x000fe2000bf05270 */
[----:B------:R-:W-:Y:S01]  /*13d30*/  BSSY B0, `(.L_x_921) ;  /* 0x00002c5000007945 */ /* 0x000fe20003800000 */
[----:B------:R-:W-:Y:S06]  /*13d40*/  BAR.SYNC.DEFER_BLOCKING 0x5, 0x200 ;  /* 0x0148000000007b1d */ /* 0x000fec0000010000 */
[----:B------:R-:W1:Y:S03]  /*13d50*/  S2R R78, SR_TID.X ;  /* 0x00000000004e7919 */ /* 0x000e660000002100 */
[----:B------:R-:W-:Y:S01]  /*13d60*/  @!UP0 ULDC UR42, c[0x0][0xad4] ;  /* 0x0002b500002a8ab9 */ /* 0x000fe20000000800 */
[----:B0-----:R-:W-:-:S05]  /*13d70*/  LEA R4, R3, R4, 0x18 ;  /* 0x0000000403047211 */ /* 0x001fca00078ec0ff */
[----:B------:R-:W0:Y:S01]  /*13d80*/  LDS.128 R8, [R4+0x132d0] ;  /* 0x0132d00004087984 */ /* 0x000e220000000c00 */
[----:B-1----:R-:W-:-:S05]  /*13d90*/  VIADD R17, R78, 0xffffff80 ;  /* 0xffffff804e117836 */ /* 0x002fca0000000000 */
[----:B------:R-:W-:-:S04]  /*13da0*/  SHF.R.S32.HI R48, RZ, 0x1f, R17 ;  /* 0x0000001fff307819 */ /* 0x000fc80000011411 */
[----:B------:R-:W-:-:S04]  /*13db0*/  LEA.HI R5, R48, R17, RZ, 0x3 ;  /* 0x0000001130057211 */ /* 0x000fc800078f18ff */
[----:B0-----:R-:W-:Y:S02]  /*13dc0*/  LOP3.LUT R8, R5, 0xfffffff8, RZ, 0xc0, !PT ;  /* 0xfffffff805087812 */ /* 0x001fe400078ec0ff */
[----:B------:R-:W-:Y:S02]  /*13dd0*/  R2UR UR5, R9 ;  /* 0x00000000090572ca */ /* 0x000fe400000e0000 */
[----:B------:R-:W-:Y:S01]  /*13de0*/  R2UR UR6, R10 ;  /* 0x000000000a0672ca */ /* 0x000fe200000e0000 */
[----:B------:R-:W-:Y:S01]  /*13df0*/  IMAD.IADD R8, R17, 0x1, -R8 ;  /* 0x0000000111087824 */ /* 0x000fe200078e0a08 */
[----:B------:R-:W-:Y:S02]  /*13e00*/  R2UR UR49, R11 ;  /* 0x000000000b3172ca */ /* 0x000fe400000e0000 */
[----:B------:R-:W-:Y:S01]  /*13e10*/  SHF.R.S32.HI R5, RZ, 0x3, R5 ;  /* 0x00000003ff057819 */ /* 0x000fe20000011405 */
[----:B------:R-:W-:-:S05]  /*13e20*/  IMAD.SHL.U32 R0, R8, 0x8, RZ ;  /* 0x0000000808007824 */ /* 0x000fca00078e00ff */
[----:B------:R-:W-:Y:S01]  /*13e30*/  SHF.R.S32.HI R3, RZ, 0x1f, R0 ;  /* 0x0000001fff037819 */ /* 0x000fe20000011400 */
[----:B------:R-:W-:Y:S06]  /*13e40*/  BAR.ARV 0x4, 0x200 ;  /* 0x0108000000007b1d */ /* 0x000fec0000002000 */
[----:B------:R-:W-:Y:S05]  /*13e50*/  @P0 BRA `(.L_x_922) ;  /* 0x0000002000200947 */ /* 0x000fea0003800000 */
[----:B------:R-:W-:Y:S01]  /*13e60*/  IMAD.SHL.U32 R9, R78, 0x4, RZ ;  /* 0x000000044e097824 */ /* 0x000fe200078e00ff */
[----:B------:R-:W-:Y:S01]  /*13e70*/  ULDC.64 UR8, c[0x4][0x38] ;  /* 0x01000e0000087ab9 */ /* 0x000fe20000000a00 */
[----:B------:R-:W-:Y:S01]  /*13e80*/  LEA.HI R13, R48, R17, RZ, 0x4 ;  /* 0x00000011300d7211 */ /* 0x000fe200078f20ff */
[----:B------:R-:W-:Y:S01]  /*13e90*/  ULDC.64 UR10, c[0x0][0xc00] ;  /* 0x00030000000a7ab9 */ /* 0x000fe20000000a00 */
[----:B------:R-:W2:Y:S01]  /*13ea0*/  LDL R80, [R1+0x54] ;  /* 0x0000540001507983 */ /* 0x000ea20000100800 */
[----:B------:R-:W-:Y:S01]  /*13eb0*/  LOP3.LUT R9, R9, 0xc, RZ, 0xc0, !PT ;  /* 0x0000000c09097812 */ /* 0x000fe200078ec0ff */
[----:B------:R-:W-:Y:S03]  /*13ec0*/  BAR.SYNC.DEFER_BLOCKING 0x1, 0x180 ;  /* 0x0046000000007b1d */ /* 0x000fe60000010000 */
[----:B------:R-:W-:-:S05]  /*13ed0*/  IADD3 R10, P0, R9, UR8, RZ ;  /* 0x00000008090a7c10 */ /* 0x000fca000ff1e0ff */
[----:B------:R-:W-:Y:S01]  /*13ee0*/  IMAD.X R11, RZ, RZ, UR9, P0 ;  /* 0x00000009ff0b7e24 */ /* 0x000fe200080e06ff */
[----:B------:R-:W-:Y:S01]  /*13ef0*/  SHF.R.S32.HI R14, RZ, 0x4, R13 ;  /* 0x00000004ff0e7819 */ /* 0x000fe2000001140d */
[----:B------:R-:W-:-:S03]  /*13f00*/  ULDC.64 UR8, c[0x0][0xc00] ;  /* 0x0003000000087ab9 */ /* 0x000fc60000000a00 */
[----:B------:R0:W3:Y:S01]  /*13f10*/  LDG.E.CONSTANT R23, desc[UR50][R10.64] ;  /* 0x000000320a177981 */ /* 0x0000e2000c1e9900 */
[----:B------:R-:W-:Y:S01]  /*13f20*/  LOP3.LUT P0, R9, R78, 0x3, RZ, 0xc0, !PT ;  /* 0x000000034e097812 */ /* 0x000fe2000780c0ff */
[----:B------:R-:W-:-:S03]  /*13f30*/  UIMAD.WIDE UR8, UR39, 0x4, UR8 ;  /* 0x00000004270878a5 */ /* 0x000fc6000f8e0208 */
[----:B------:R-:W-:Y:S02]  /*13f40*/  ISETP.EQ.OR P0, PT, R9, 0x3, !P0 ;  /* 0x000000030900780c */ /* 0x000fe40004702670 */
[----:B------:R-:W1:Y:S02]  /*13f50*/  S2R R9, SR_SWINHI ;  /* 0x0000000000097919 */ /* 0x000e640000002f00 */
[----:B------:R-:W-:Y:S02]  /*13f60*/  SEL R64, R12, R49, P0 ;  /* 0x000000310c407207 */ /* 0x000fe40000000000 */
[----:B0-----:R-:W-:Y:S02]  /*13f70*/  LEA.HI R10, R48, R17, RZ, 0x5 ;  /* 0x00000011300a7211 */ /* 0x001fe400078f28ff */
[----:B------:R-:W-:Y:S02]  /*13f80*/  SEL R67, R49, R12, P0 ;  /* 0x0000000c31437207 */ /* 0x000fe40000000000 */
[----:B------:R-:W-:Y:S01]  /*13f90*/  SEL R60, R26, R27, P0 ;  /* 0x0000001b1a3c7207 */ /* 0x000fe20000000000 */
[----:B------:R-:W-:Y:S01]  /*13fa0*/  IMAD.SHL.U32 R11, R10, 0x20, RZ ;  /* 0x000000200a0b7824 */ /* 0x000fe200078e00ff */
[----:B------:R-:W-:-:S02]  /*13fb0*/  LOP3.LUT R10, R13, 0x3fffff0, RZ, 0xc0, !PT ;  /* 0x03fffff00d0a7812 */ /* 0x000fc400078ec0ff */
[----:B------:R-:W-:Y:S02]  /*13fc0*/  LEA.HI R13, R13, R14, RZ, 0x1 ;  /* 0x0000000e0d0d7211 */ /* 0x000fe400078f08ff */
[----:B------:R-:W-:Y:S01]  /*13fd0*/  LOP3.LUT R11, R11, 0xfffffc00, RZ, 0xc0, !PT ;  /* 0xfffffc000b0b7812 */ /* 0x000fe200078ec0ff */
[----:B------:R-:W-:Y:S01]  /*13fe0*/  IMAD.IADD R10, R17, 0x1, -R10 ;  /* 0x00000001110a7824 */ /* 0x000fe200078e0a0a */
[----:B------:R-:W-:Y:S02]  /*13ff0*/  LOP3.LUT R13, R13, 0x1ffffffe, RZ, 0xc0, !PT ;  /* 0x1ffffffe0d0d7812 */ /* 0x000fe400078ec0ff */
[----:B------:R-:W-:Y:S01]  /*14000*/  SEL R63, R27, R26, P0 ;  /* 0x0000001a1b3f7207 */ /* 0x000fe20000000000 */
[----:B------:R-:W-:Y:S01]  /*14010*/  IMAD R10, R10, 0x40, R11 ;  /* 0x000000400a0a7824 */ /* 0x000fe200078e020b */
[----:B------:R-:W-:Y:S01]  /*14020*/  SEL R74, R24, R25, P0 ;  /* 0x00000019184a7207 */ /* 0x000fe20000000000 */
[----:B------:R-:W-:Y:S01]  /*14030*/  IMAD.IADD R13, R14, 0x1, -R13 ;  /* 0x000000010e0d7824 */ /* 0x000fe200078e0a0d */
[----:B------:R-:W-:-:S02]  /*14040*/  SEL R81, R25, R24, P0 ;  /* 0x0000001819517207 */ /* 0x000fc40000000000 */
[----:B------:R-:W-:Y:S01]  /*14050*/  SEL R24, R32, R33, P0 ;  /* 0x0000002120187207 */ /* 0x000fe20000000000 */
[----:B------:R-:W-:Y:S01]  /*14060*/  IMAD R13, R13, 0x8, R10 ;  /* 0x000000080d0d7824 */ /* 0x000fe200078e020a */
[----:B------:R-:W-:Y:S02]  /*14070*/  SEL R25, R33, R32, P0 ;  /* 0x0000002021197207 */ /* 0x000fe40000000000 */
[----:B------:R-:W-:Y:S02]  /*14080*/  SEL R76, R28, R29, P0 ;  /* 0x0000001d1c4c7207 */ /* 0x000fe40000000000 */
[----:B------:R-:W-:Y:S02]  /*14090*/  SEL R83, R29, R28, P0 ;  /* 0x0000001c1d537207 */ /* 0x000fe40000000000 */
[----:B------:R-:W-:Y:S02]  /*140a0*/  MOV R10, R4 ;  /* 0x00000004000a7202 */ /* 0x000fe40000000f00 */
[----:B-1----:R-:W-:-:S02]  /*140b0*/  MOV R11, R9 ;  /* 0x00000009000b7202 */ /* 0x002fc40000000f00 */
[----:B------:R-:W-:Y:S02]  /*140c0*/  SEL R28, R36, R37, P0 ;  /* 0x00000025241c7207 */ /* 0x000fe40000000000 */
[----:B------:R-:W-:Y:S01]  /*140d0*/  SEL R79, R37, R36, P0 ;  /* 0x00000024254f7207 */ /* 0x000fe20000000000 */
[----:B------:R-:W-:Y:S01]  /*140e0*/  IMAD.WIDE R12, R13, 0x2, R10 ;  /* 0x000000020d0c7825 */ /* 0x000fe200078e020a */
[----:B------:R-:W-:Y:S02]  /*140f0*/  SEL R32, R40, R41, P0 ;  /* 0x0000002928207207 */ /* 0x000fe40000000000 */
[----:B------:R-:W-:Y:S02]  /*14100*/  SEL R75, R41, R40, P0 ;  /* 0x00000028294b7207 */ /* 0x000fe40000000000 */
[C---:B------:R-:W-:Y:S02]  /*14110*/  IADD3 R21, P3, R12.reuse, 0x20, RZ ;  /* 0x000000200c157810 */ /* 0x040fe40007f7e0ff */
[----:B------:R-:W-:-:S02]  /*14120*/  LOP3.LUT R9, R12, 0x380, RZ, 0xc0, !PT ;  /* 0x000003800c097812 */ /* 0x000fc400078ec0ff */
[----:B------:R-:W-:Y:S02]  /*14130*/  LOP3.LUT R20, R21, 0x380, RZ, 0xc0, !PT ;  /* 0x0000038015147812 */ /* 0x000fe400078ec0ff */
[----:B------:R-:W-:Y:S02]  /*14140*/  IADD3 R18, P2, R12, 0x40, RZ ;  /* 0x000000400c127810 */ /* 0x000fe40007f5e0ff */
[----:B------:R-:W-:Y:S02]  /*14150*/  SHF.R.U64 R20, R20, 0x3, RZ ;  /* 0x0000000314147819 */ /* 0x000fe400000012ff */
[----:B------:R-:W-:Y:S01]  /*14160*/  IADD3 R27, P1, R12, 0x60, RZ ;  /* 0x000000600c1b7810 */ /* 0x000fe20007f3e0ff */
[--C-:B------:R-:W-:Y:S01]  /*14170*/  IMAD.X R19, RZ, RZ, R13.reuse, P2 ;  /* 0x000000ffff137224 */ /* 0x100fe200010e060d */
[----:B------:R-:W-:Y:S02]  /*14180*/  SHF.R.U64 R9, R9, 0x3, RZ ;  /* 0x0000000309097819 */ /* 0x000fe400000012ff */
[----:B------:R-:W-:Y:S01]  /*14190*/  LOP3.LUT R20, R20, R21, RZ, 0x3c, !PT ;  /* 0x0000001514147212 */ /* 0x000fe200078e3cff */
[----:B------:R-:W-:Y:S01]  /*141a0*/  IMAD.X R15, RZ, RZ, R13, P1 ;  /* 0x000000ffff0f7224 */ /* 0x000fe200008e060d */
[----:B------:R-:W-:-:S02]  /*141b0*/  LOP3.LUT R14, R18, 0x380, RZ, 0xc0, !PT ;  /* 0x00000380120e7812 */ /* 0x000fc400078ec0ff */
[----:B------:R-:W-:Y:S02]  /*141c0*/  LOP3.LUT R21, R27, 0x380, RZ, 0xc0, !PT ;  /* 0x000003801b157812 */ /* 0x000fe400078ec0ff */
[----:B------:R-:W-:Y:S02]  /*141d0*/  LOP3.LUT R12, R9, R12, RZ, 0x3c, !PT ;  /* 0x0000000c090c7212 */ /* 0x000fe400078e3cff */
[----:B------:R-:W-:Y:S02]  /*141e0*/  SHF.R.U64 R9, R14, 0x3, RZ ;  /* 0x000000030e097819 */ /* 0x000fe400000012ff */
[----:B------:R-:W-:Y:S01]  /*141f0*/  SHF.R.U64 R14, R21, 0x3, RZ ;  /* 0x00000003150e7819 */ /* 0x000fe200000012ff */
[----:B------:R-:W-:Y:S01]  /*14200*/  IMAD.X R21, RZ, RZ, R13, P3 ;  /* 0x000000ffff157224 */ /* 0x000fe200018e060d */
[----:B------:R-:W-:Y:S02]  /*14210*/  LOP3.LUT R18, R9, R18, RZ, 0x3c, !PT ;  /* 0x0000001209127212 */ /* 0x000fe400078e3cff */
[----:B------:R-:W-:-:S02]  /*14220*/  LOP3.LUT R14, R14, R27, RZ, 0x3c, !PT ;  /* 0x0000001b0e0e7212 */ /* 0x000fc400078e3cff */
[----:B------:R-:W-:Y:S02]  /*14230*/  SEL R72, R44, R45, P0 ;  /* 0x0000002d2c487207 */ /* 0x000fe40000000000 */
[----:B------:R-:W-:Y:S02]  /*14240*/  MOV R68, R14 ;  /* 0x0000000e00447202 */ /* 0x000fe40000000f00 */
[----:B------:R-:W-:Y:S02]  /*14250*/  SEL R77, R45, R44, P0 ;  /* 0x0000002c2d4d7207 */ /* 0x000fe40000000000 */
[----:B------:R-:W-:Y:S02]  /*14260*/  SEL R40, R34, R35, P0 ;  /* 0x0000002322287207 */ /* 0x000fe40000000000 */
[----:B------:R-:W-:Y:S02]  /*14270*/  MOV R69, R18 ;  /* 0x0000001200457202 */ /* 0x000fe40000000f00 */
        /* <DEDUP_REMOVED lines=15> */
[----:B------:R-:W-:Y:S02]  /*14370*/  MOV R71, R12 ;  /* 0x0000000c00477202 */ /* 0x000fe40000000f00 */
[----:B------:R-:W-:Y:S02]  /*14380*/  MOV R70, R20 ;  /* 0x0000001400467202 */ /* 0x000fe40000000f00 */
[----:B---3--:R-:W-:Y:S01]  /*14390*/  LOP3.LUT R26, R23, 0x2, RZ, 0x3c, !PT ;  /* 0x00000002171a7812 */ /* 0x008fe200078e3cff */
[----:B------:R-:W-:Y:S04]  /*143a0*/  SHFL.IDX PT, R14, R74, R23, 0x1c1f ;  /* 0x001c1f174a0e7589 */ /* 0x000fe800000e0000 */
[----:B------:R-:W-:Y:S04]  /*143b0*/  SHFL.IDX PT, R24, R24, R23, 0x1c1f ;  /* 0x001c1f1718187589 */ /* 0x000fe800000e0000 */
[----:B------:R-:W0:Y:S04]  /*143c0*/  SHFL.IDX PT, R15, R81, R26, 0x1c1f ;  /* 0x001c1f1a510f7589 */ /* 0x000e2800000e0000 */
[----:B------:R-:W1:Y:S04]  /*143d0*/  SHFL.IDX PT, R25, R25, R26, 0x1c1f ;  /* 0x001c1f1a19197589 */ /* 0x000e6800000e0000 */
[----:B------:R-:W-:Y:S04]  /*143e0*/  SHFL.IDX PT, R19, R28, R23, 0x1c1f ;  /* 0x001c1f171c137589 */ /* 0x000fe800000e0000 */
[----:B------:R-:W-:Y:S04]  /*143f0*/  SHFL.IDX PT, R9, R76, R23, 0x1c1f ;  /* 0x001c1f174c097589 */ /* 0x000fe800000e0000 */
[----:B------:R-:W-:Y:S04]  /*14400*/  SHFL.IDX PT, R29, R32, R23, 0x1c1f ;  /* 0x001c1f17201d7589 */ /* 0x000fe800000e0000 */
[----:B------:R-:W3:Y:S04]  /*14410*/  SHFL.IDX PT, R18, R83, R26, 0x1c1f ;  /* 0x001c1f1a53127589 */ /* 0x000ee800000e0000 */
[----:B------:R-:W4:Y:S01]  /*14420*/  SHFL.IDX PT, R28, R79, R26, 0x1c1f ;  /* 0x001c1f1a4f1c7589 */ /* 0x000f2200000e0000 */
[----:B0-----:R-:W-:-:S02]  /*14430*/  SEL R12, R14, R15, P0 ;  /* 0x0000000f0e0c7207 */ /* 0x001fc40000000000 */
[----:B------:R-:W-:Y:S01]  /*14440*/  SEL R14, R15, R14, P0 ;  /* 0x0000000e0f0e7207 */ /* 0x000fe20000000000 */
[----:B------:R-:W0:Y:S01]  /*14450*/  SHFL.IDX PT, R32, R75, R26, 0x1c1f ;  /* 0x001c1f1a4b207589 */ /* 0x000e2200000e0000 */
[----:B-1----:R-:W-:Y:S02]  /*14460*/  SEL R20, R24, R25, P0 ;  /* 0x0000001918147207 */ /* 0x002fe40000000000 */
[----:B------:R-:W-:Y:S01]  /*14470*/  SEL R24, R25, R24, P0 ;  /* 0x0000001819187207 */ /* 0x000fe20000000000 */
[----:B------:R1:W-:Y:S04]  /*14480*/  SHFL.IDX PT, R38, R64, R23, 0x1c1f ;  /* 0x001c1f1740267589 */ /* 0x0003e800000e0000 */
[----:B------:R-:W2:Y:S04]  /*14490*/  SHFL.IDX PT, R39, R67, R26, 0x1c1f ;  /* 0x001c1f1a43277589 */ /* 0x000ea800000e0000 */
[----:B------:R-:W-:Y:S04]  /*144a0*/  SHFL.IDX PT, R27, R72, R23, 0x1c1f ;  /* 0x001c1f17481b7589 */ /* 0x000fe800000e0000 */
[----:B------:R-:W-:Y:S01]  /*144b0*/  SHFL.IDX PT, R37, R60, R23, 0x1c1f ;  /* 0x001c1f173c257589 */ /* 0x000fe200000e0000 */
[----:B---3--:R-:W-:-:S02]  /*144c0*/  SEL R13, R9, R18, P0 ;  /* 0x00000012090d7207 */ /* 0x008fc40000000000 */
[----:B------:R-:W-:Y:S01]  /*144d0*/  SEL R15, R18, R9, P0 ;  /* 0x00000009120f7207 */ /* 0x000fe20000000000 */
[----:B------:R-:W-:Y:S01]  /*144e0*/  SHFL.IDX PT, R43, R40, R23, 0x1c1f ;  /* 0x001c1f17282b7589 */ /* 0x000fe200000e0000 */
[----:B----4-:R-:W-:Y:S02]  /*144f0*/  SEL R21, R19, R28, P0 ;  /* 0x0000001c13157207 */ /* 0x010fe40000000000 */
[----:B------:R-:W-:Y:S01]  /*14500*/  SEL R25, R28, R19, P0 ;  /* 0x000000131c197207 */ /* 0x000fe20000000000 */
[----:B------:R-:W3:Y:S01]  /*14510*/  SHFL.IDX PT, R30, R77, R26, 0x1c1f ;  /* 0x001c1f1a4d1e7589 */ /* 0x000ee200000e0000 */
[----:B0-----:R-:W-:Y:S02]  /*14520*/  SEL R18, R29, R32, P0 ;  /* 0x000000201d127207 */ /* 0x001fe40000000000 */
[----:B------:R-:W-:Y:S01]  /*14530*/  SEL R28, R32, R29, P0 ;  /* 0x0000001d201c7207 */ /* 0x000fe20000000000 */
[----:B------:R-:W-:Y:S01]  /*14540*/  SHFL.IDX PT, R42, R63, R26, 0x1c1f ;  /* 0x001c1f1a3f2a7589 */ /* 0x000fe200000e0000 */
[----:B-1----:R-:W-:-:S03]  /*14550*/  F2FP.BF16.F32.PACK_AB R64, R13, R12 ;  /* 0x0000000c0d40723e */ /* 0x002fc600000010ff */
[----:B------:R0:W-:Y:S01]  /*14560*/  SHFL.IDX PT, R31, R66, R23, 0x1c1f ;  /* 0x001c1f17421f7589 */ /* 0x0001e200000e0000 */
[----:B--2---:R-:W-:Y:S02]  /*14570*/  SEL R32, R38, R39, P0 ;  /* 0x0000002726207207 */ /* 0x004fe40000000000 */
[----:B------:R-:W-:Y:S01]  /*14580*/  SEL R38, R39, R38, P0 ;  /* 0x0000002627267207 */ /* 0x000fe20000000000 */
[----:B------:R-:W-:Y:S04]  /*14590*/  SHFL.IDX PT, R35, R62, R23, 0x1c1f ;  /* 0x001c1f173e237589 */ /* 0x000fe800000e0000 */
[----:B------:R-:W-:Y:S01]  /*145a0*/  SHFL.IDX PT, R41, R44, R23, 0x1c1f ;  /* 0x001c1f172c297589 */ /* 0x000fe200000e0000 */
[----:B0-----:R-:W-:-:S03]  /*145b0*/  F2FP.BF16.F32.PACK_AB R66, R15, R14 ;  /* 0x0000000e0f42723e */ /* 0x001fc600000010ff */
[----:B------:R0:W1:Y:S04]  /*145c0*/  SHFL.IDX PT, R34, R73, R26, 0x1c1f ;  /* 0x001c1f1a49227589 */ /* 0x00006800000e0000 */
[----:B------:R-:W2:Y:S01]  /*145d0*/  SHFL.IDX PT, R40, R65, R26, 0x1c1f ;  /* 0x001c1f1a41287589 */ /* 0x000ea200000e0000 */
[----:B---3--:R-:W-:Y:S02]  /*145e0*/  SEL R19, R27, R30, P0 ;  /* 0x0000001e1b137207 */ /* 0x008fe40000000000 */
[----:B------:R-:W-:Y:S01]  /*145f0*/  SEL R29, R30, R27, P0 ;  /* 0x0000001b1e1d7207 */ /* 0x000fe20000000000 */
[----:B------:R-:W-:Y:S01]  /*14600*/  SHFL.IDX PT, R47, R52, R23, 0x1c1f ;  /* 0x001c1f17342f7589 */ /* 0x000fe200000e0000 */
[----:B0-----:R-:W0:Y:S03]  /*14610*/  LDC.64 R72, c[0x0][0xc08] ;  /* 0x00030200ff487b82 */ /* 0x001e260000000a00 */
[----:B------:R-:W-:Y:S04]  /*14620*/  SHFL.IDX PT, R44, R61, R26, 0x1c1f ;  /* 0x001c1f1a3d2c7589 */ /* 0x000fe800000e0000 */
[----:B------:R-:W3:Y:S04]  /*14630*/  SHFL.IDX PT, R46, R59, R26, 0x1c1f ;  /* 0x001c1f1a3b2e7589 */ /* 0x000ee800000e0000 */
[----:B------:R-:W-:Y:S04]  /*14640*/  SHFL.IDX PT, R45, R56, R23, 0x1c1f ;  /* 0x001c1f17382d7589 */ /* 0x000fe800000e0000 */
[----:B------:R-:W-:Y:S01]  /*14650*/  SHFL.IDX PT, R50, R57, R26, 0x1c1f ;  /* 0x001c1f1a39327589 */ /* 0x000fe200000e0000 */
[----:B-1----:R-:W-:-:S03]  /*14660*/  SEL R39, R34, R31, P0 ;  /* 0x0000001f22277207 */ /* 0x002fc60000000000 */
[----:B------:R-:W1:Y:S01]  /*14670*/  SHFL.IDX PT, R52, R53, R26, 0x1c1f ;  /* 0x001c1f1a35347589 */ /* 0x000e6200000e0000 */
[----:B--2---:R-:W-:Y:S02]  /*14680*/  SEL R27, R40, R35, P0 ;  /* 0x00000023281b7207 */ /* 0x004fe40000000000 */
[----:B------:R-:W-:Y:S01]  /*14690*/  F2FP.BF16.F32.PACK_AB R62, R39, R38 ;  /* 0x00000026273e723e */ /* 0x000fe200000010ff */
[----:B------:R2:W-:Y:S04]  /*146a0*/  SHFL.IDX PT, R49, R58, R23, 0x1c1f ;  /* 0x001c1f173a317589 */ /* 0x0005e800000e0000 */
[----:B------:R4:W-:Y:S04]  /*146b0*/  SHFL.IDX PT, R51, R36, R23, 0x1c1f ;  /* 0x001c1f1724337589 */ /* 0x0009e800000e0000 */
[----:B------:R-:W-:Y:S01]  /*146c0*/  SHFL.IDX PT, R54, R55, R26, 0x1c1f ;  /* 0x001c1f1a37367589 */ /* 0x000fe200000e0000 */
[----:B---3--:R-:W-:-:S02]  /*146d0*/  SEL R30, R43, R46, P0 ;  /* 0x0000002e2b1e7207 */ /* 0x008fc40000000000 */
[----:B--2---:R-:W-:Y:S01]  /*146e0*/  F2FP.BF16.F32.PACK_AB R58, R29, R28 ;  /* 0x0000001c1d3a723e */ /* 0x004fe200000010ff */
[----:B------:R2:W3:Y:S01]  /*146f0*/  SHFL.IDX PT, R56, R33, R26, 0x1c1f ;  /* 0x001c1f1a21387589 */ /* 0x0004e200000e0000 */
[----:B----4-:R-:W-:Y:S01]  /*14700*/  SEL R36, R37, R42, P0 ;  /* 0x0000002a25247207 */ /* 0x010fe20000000000 */
[----:B------:R-:W4:Y:S01]  /*14710*/  LDC R23, c[0x0][0xbe8] ;  /* 0x0002fa00ff177b82 */ /* 0x000f220000000800 */
[----:B--2---:R-:W-:Y:S02]  /*14720*/  SEL R26, R42, R37, P0 ;  /* 0x000000252a1a7207 */ /* 0x004fe40000000000 */
[----:B------:R-:W-:Y:S02]  /*14730*/  SEL R33, R31, R34, P0 ;  /* 0x000000221f217207 */ /* 0x000fe40000000000 */
[----:B------:R-:W-:Y:S02]  /*14740*/  SEL R37, R35, R40, P0 ;  /* 0x0000002823257207 */ /* 0x000fe40000000000 */
[----:B------:R-:W-:-:S02]  /*14750*/  SEL R34, R46, R43, P0 ;  /* 0x0000002b2e227207 */ /* 0x000fc40000000000 */
[----:B------:R-:W-:Y:S02]  /*14760*/  SEL R31, R41, R44, P0 ;  /* 0x0000002c291f7207 */ /* 0x000fe40000000000 */
[----:B------:R-:W-:Y:S02]  /*14770*/  SEL R35, R44, R41, P0 ;  /* 0x000000292c237207 */ /* 0x000fe40000000000 */
[----:B-1----:R-:W-:Y:S02]  /*14780*/  SEL R40, R47, R52, P0 ;  /* 0x000000342f287207 */ /* 0x002fe40000000000 */
[----:B------:R-:W-:Y:S02]  /*14790*/  SEL R42, R52, R47, P0 ;  /* 0x0000002f342a7207 */ /* 0x000fe40000000000 */
[----:B------:R-:W-:Y:S02]  /*147a0*/  SEL R41, R45, R50, P0 ;  /* 0x000000322d297207 */ /* 0x000fe40000000000 */
[----:B------:R-:W-:Y:S01]  /*147b0*/  SEL R43, R50, R45, P0 ;  /* 0x0000002d322b7207 */ /* 0x000fe20000000000 */
[----:B------:R-:W-:Y:S01]  /*147c0*/  IMAD.U32 R50, RZ, RZ, UR8 ;  /* 0x00000008ff327e24 */ /* 0x000fe2000f8e00ff */
[----:B---3--:R-:W-:-:S02]  /*147d0*/  SEL R44, R51, R56, P0 ;  /* 0x00000038332c7207 */ /* 0x008fc40000000000 */
[----:B------:R-:W-:Y:S01]  /*147e0*/  SEL R46, R56, R51, P0 ;  /* 0x00000033382e7207 */ /* 0x000fe20000000000 */
[----:B------:R-:W-:Y:S01]  /*147f0*/  IMAD.U32 R51, RZ, RZ, UR9 ;  /* 0x00000009ff337e24 */ /* 0x000fe2000f8e00ff */
[----:B------:R-:W-:Y:S02]  /*14800*/  SEL R45, R49, R54, P0 ;  /* 0x00000036312d7207 */ /* 0x000fe40000000000 */
[----:B------:R-:W-:Y:S02]  /*14810*/  SEL R47, R54, R49, P0 ;  /* 0x00000031362f7207 */ /* 0x000fe40000000000 */
[----:B------:R-:W-:Y:S02]  /*14820*/  F2FP.BF16.F32.PACK_AB R65, R37, R36 ;  /* 0x000000242541723e */ /* 0x000fe400000010ff */
[----:B------:R-:W-:Y:S02]  /*14830*/  F2FP.BF16.F32.PACK_AB R67, R27, R26 ;  /* 0x0000001a1b43723e */ /* 0x000fe400000010ff */
[----:B------:R-:W-:-:S02]  /*14840*/  F2FP.BF16.F32.PACK_AB R52, R21, R20 ;  /* 0x000000141534723e */ /* 0x000fc400000010ff */
[----:B------:R-:W-:Y:S01]  /*14850*/  F2FP.BF16.F32.PACK_AB R53, R31, R30 ;  /* 0x0000001e1f35723e */ /* 0x000fe200000010ff */
[----:B------:R-:W-:Y:S01]  /*14860*/  STSM.16.M88.4 [R71], R64 ;  /* 0x0000004047007844 */ /* 0x000fe20000000200 */
[----:B------:R-:W-:Y:S02]  /*14870*/  F2FP.BF16.F32.PACK_AB R54, R25, R24 ;  /* 0x000000181936723e */ /* 0x000fe400000010ff */
[----:B------:R-:W-:Y:S02]  /*14880*/  F2FP.BF16.F32.PACK_AB R55, R35, R34 ;  /* 0x000000222337723e */ /* 0x000fe400000010ff */
[----:B------:R-:W-:Y:S02]  /*14890*/  F2FP.BF16.F32.PACK_AB R56, R19, R18 ;  /* 0x000000121338723e */ /* 0x000fe400000010ff */
[----:B------:R-:W-:Y:S01]  /*148a0*/  F2FP.BF16.F32.PACK_AB R57, R41, R40 ;  /* 0x000000282939723e */ /* 0x000fe200000010ff */
[----:B------:R1:W-:Y:S01]  /*148b0*/  STSM.16.M88.4 [R70], R52 ;  /* 0x0000003446007844 */ /* 0x0003e20000000200 */
[----:B------:R-:W-:-:S02]  /*148c0*/  F2FP.BF16.F32.PACK_AB R59, R43, R42 ;  /* 0x0000002a2b3b723e */ /* 0x000fc400000010ff */
[----:B------:R-:W-:Y:S02]  /*148d0*/  F2FP.BF16.F32.PACK_AB R60, R33, R32 ;  /* 0x00000020213c723e */ /* 0x000fe400000010ff */
[----:B------:R-:W-:Y:S01]  /*148e0*/  F2FP.BF16.F32.PACK_AB R61, R45, R44 ;  /* 0x0000002c2d3d723e */ /* 0x000fe200000010ff */
[----:B------:R2:W-:Y:S01]  /*148f0*/  STSM.16.M88.4 [R69], R56 ;  /* 0x0000003845007844 */ /* 0x0005e20000000200 */
[----:B------:R-:W-:Y:S02]  /*14900*/  F2FP.BF16.F32.PACK_AB R63, R47, R46 ;  /* 0x0000002e2f3f723e */ /* 0x000fe400000010ff */
[----:B------:R-:W-:-:S03]  /*14910*/  ISETP.NE.U32.AND P0, PT, RZ, UR10, PT ;  /* 0x0000000aff007c0c */ /* 0x000fc6000bf05070 */
[----:B------:R3:W-:Y:S01]  /*14920*/  STSM.16.M88.4 [R68], R60 ;  /* 0x0000003c44007844 */ /* 0x0007e20000000200 */
[----:B------:R-:W-:Y:S01]  /*14930*/  BAR.SYNC.DEFER_BLOCKING 0x1, 0x180 ;  /* 0x0046000000007b1d */ /* 0x000fe20000010000 */
[----:B------:R-:W-:-:S13]  /*14940*/  ISETP.NE.AND.EX P0, PT, RZ, UR11, PT, P0 ;  /* 0x0000000bff007c0c */ /* 0x000fda000bf05300 */
[----:B------:R-:W3:Y:S01]  /*14950*/  @P0 LDG.E R9, desc[UR50][R50.64] ;  /* 0x0000003232090981 */ /* 0x000ee2000c1e1900 */
[----:B0-----:R-:W-:Y:S02]  /*14960*/  ISETP.NE.U32.AND P1, PT, R72, RZ, PT ;  /* 0x000000ff4800720c */ /* 0x001fe40003f25070 */
[----:B------:R-:W-:-:S11]  /*14970*/  R2UR UR4, R73 ;  /* 0x00000000490472ca */ /* 0x000fd600000e0000 */
[----:B------:R-:W-:Y:S02]  /*14980*/  VOTEU.ANY UP0, P1 ;  /* 0x00000000003f7886 */ /* 0x000fe40000800100 */
[----:B------:R-:W-:Y:S01]  /*14990*/  UISETP.NE.AND.EX UP0, UPT, UR4, URZ, UPT, UP0 ;  /* 0x0000003f0400728c */ /* 0x000fe2000bf05300 */
[----:B----4-:R-:W-:Y:S02]  /*149a0*/  ISETP.NE.AND P1, PT, R23, 0x1, PT ;  /* 0x000000011700780c */ /* 0x010fe40003f25270 */
[----:B------:R-:W-:Y:S02]  /*149b0*/  ULDC UR4, c[0x0][0xa88] ;  /* 0x0002a20000047ab9 */ /* 0x000fe40000000800 */
[----:B-1----:R-:W-:Y:S01]  /*149c0*/  IMAD.U32 R54, RZ, RZ, UR4 ;  /* 0x00000004ff367e24 */ /* 0x002fe2000f8e00ff */
[----:B------:R-:W-:-:S05]  /*149d0*/  PLOP3.LUT P4, PT, PT, PT, UP0, 0x80, 0x0 ;  /* 0x000000000000781c */ /* 0x000fca0003f8f008 */
[----:B------:R-:W-:Y:S02]  /*149e0*/  @UP0 ULDC.64 UR8, c[0x0][0xc08] ;  /* 0x0003020000080ab9 */ /* 0x000fe40000000a00 */
[----:B------:R-:W-:Y:S01]  /*149f0*/  @UP0 UIMAD.WIDE UR8, UR39, 0x4, UR8 ;  /* 0x00000004270808a5 */ /* 0x000fe2000f8e0208 */
[----:B------:R-:W0:Y:S01]  /*14a00*/  @P1 LDC R49, c[0x0][0xbec] ;  /* 0x0002fb00ff311b82 */ /* 0x000e220000000800 */
[----:B------:R-:W-:-:S04]  /*14a10*/  UISETP.GT.AND UP1, UPT, UR42, 0x1, UPT ;  /* 0x000000012a00788c */ /* 0x000fc8000bf24270 */
[----:B------:R-:W-:Y:S02]  /*14a20*/  IMAD.U32 R52, RZ, RZ, UR8 ;  /* 0x00000008ff347e24 */ /* 0x000fe4000f8e00ff */
[----:B------:R-:W-:Y:S01]  /*14a30*/  IMAD.U32 R53, RZ, RZ, UR9 ;  /* 0x00000009ff357e24 */ /* 0x000fe2000f8e00ff */
[----:B------:R-:W-:Y:S02]  /*14a40*/  UMOV UR14, 0x9b8 ;  /* 0x000009b8000e7882 */ /* 0x000fe40000000000 */
[----:B------:R-:W-:Y:S02]  /*14a50*/  USEL UR14, UR14, 0x978, UP1 ;  /* 0x000009780e0e7887 */ /* 0x000fe40008800000 */
[----:B------:R1:W5:Y:S01]  /*14a60*/  @P4 LDG.E R54, desc[UR50][R52.64] ;  /* 0x0000003234364981 */ /* 0x000362000c1e1900 */
[----:B------:R-:W-:Y:S01]  /*14a70*/  UISETP.NE.U32.AND UP0, UPT, UR10, URZ, UPT ;  /* 0x0000003f0a00728c */ /* 0x000fe2000bf05070 */
[----:B--2---:R-:W-:Y:S01]  /*14a80*/  VIADD R58, R80, UR40 ;  /* 0x00000028503a7c36 */ /* 0x004fe20008000000 */
[----:B------:R-:W-:Y:S01]  /*14a90*/  UMOV UR4, URZ ;  /* 0x0000003f00047c82 */ /* 0x000fe20008000000 */
[----:B------:R-:W-:-:S02]  /*14aa0*/  USEL UR16, UR41, URZ, UP1 ;  /* 0x0000003f29107287 */ /* 0x000fc40008800000 */
[----:B------:R-:W-:Y:S02]  /*14ab0*/  UISETP.NE.AND.EX UP0, UPT, UR11, URZ, UPT, UP0 ;  /* 0x0000003f0b00728c */ /* 0x000fe4000bf05300 */
[----:B------:R-:W-:Y:S01]  /*14ac0*/  USHF.R.S32.HI UR17, URZ, 0x1f, UR39 ;  /* 0x0000001f3f117899 */ /* 0x000fe20008011427 */
[----:B-1----:R-:W1:Y:S01]  /*14ad0*/  @P1 LDC R52, c[0x0][0xbf0] ;  /* 0x0002fc00ff341b82 */ /* 0x002e620000000800 */
[----:B------:R-:W-:Y:S01]  /*14ae0*/  LEA.HI R53, R48, R17, RZ, 0x7 ;  /* 0x0000001130357211 */ /* 0x000fe200078f38ff */
[----:B------:R-:W-:Y:S01]  /*14af0*/  ULDC.64 UR12, c[0x0][UR14+0x218] ;  /* 0x000086000e0c7abb */ /* 0x000fe20008000a00 */
[----:B------:R-:W-:Y:S01]  /*14b00*/  ULDC.64 UR18, c[0x0][UR14+0x210] ;  /* 0x000084000e127abb */ /* 0x000fe20008000a00 */
[----:B------:R-:W-:Y:S01]  /*14b10*/  UIMAD.WIDE.U32 UR10, UR12, UR37, URZ ;  /* 0x000000250c0a72a5 */ /* 0x000fe2000f8e003f */
[----:B------:R-:W-:Y:S01]  /*14b20*/  LOP3.LUT R48, R53, 0xffffff80, RZ, 0xc0, !PT ;  /* 0xffffff8035307812 */ /* 0x000fe200078ec0ff */
[----:B------:R-:W-:Y:S01]  /*14b30*/  UIMAD UR12, UR13, UR37, URZ ;  /* 0x000000250d0c72a4 */ /* 0x000fe2000f8e023f */
[----:B------:R-:W-:Y:S01]  /*14b40*/  SHF.R.S32.HI R53, RZ, 0x7, R53 ;  /* 0x00000007ff357819 */ /* 0x000fe20000011435 */
[----:B------:R-:W-:Y:S01]  /*14b50*/  ULDC.64 UR8, c[0x0][UR14+0x220] ;  /* 0x000088000e087abb */ /* 0x000fe20008000a00 */
[----:B------:R-:W-:Y:S01]  /*14b60*/  USEL UR7, UR39, URZ, !UP0 ;  /* 0x0000003f27077287 */ /* 0x000fe2000c000000 */
[----:B------:R-:W-:Y:S01]  /*14b70*/  IMAD.IADD R55, R17, 0x1, -R48 ;  /* 0x0000000111377824 */ /* 0x000fe200078e0a30 */
[----:B------:R-:W-:Y:S01]  /*14b80*/  ULDC.64 UR14, c[0x0][UR14+0x228] ;  /* 0x00008a000e0e7abb */ /* 0x000fe20008000a00 */
[----:B------:R-:W-:Y:S01]  /*14b90*/  UIADD3 UR11, UR11, UR12, URZ ;  /* 0x0000000c0b0b7290 */ /* 0x000fe2000fffe03f */
[----:B0-----:R-:W-:Y:S01]  /*14ba0*/  @P1 IMAD.HI.U32 R17, R58, R49, RZ ;  /* 0x000000313a111227 */ /* 0x001fe200078e00ff */
[----:B------:R-:W-:Y:S01]  /*14bb0*/  UIMAD.WIDE.U32 UR20, UR14, UR16, URZ ;  /* 0x000000100e1472a5 */ /* 0x000fe2000f8e003f */
[----:B------:R-:W-:Y:S01]  /*14bc0*/  SHF.R.S32.HI R56, RZ, 0x1f, R55 ;  /* 0x0000001fff387819 */ /* 0x000fe20000011437 */
[----:B------:R-:W-:-:S02]  /*14bd0*/  UIMAD.WIDE.U32 UR12, UR8, UR7, URZ ;  /* 0x00000007080c72a5 */ /* 0x000fc4000f8e003f */
[----:B------:R-:W-:Y:S02]  /*14be0*/  USEL UR17, UR17, URZ, !UP0 ;  /* 0x0000003f11117287 */ /* 0x000fe4000c000000 */
[----:B------:R-:W-:Y:S01]  /*14bf0*/  UIMAD UR9, UR9, UR7, URZ ;  /* 0x00000007090972a4 */ /* 0x000fe2000f8e023f */
[----:B------:R-:W-:Y:S01]  /*14c00*/  IMAD.U32 R48, RZ, RZ, UR20 ;  /* 0x00000014ff307e24 */ /* 0x000fe2000f8e00ff */
[----:B------:R-:W-:Y:S01]  /*14c10*/  UIMAD UR14, UR15, UR16, URZ ;  /* 0x000000100f0e72a4 */ /* 0x000fe2000f8e023f */
[----:B------:R-:W-:Y:S01]  /*14c20*/  IMAD.U32 R49, RZ, RZ, UR21 ;  /* 0x00000015ff317e24 */ /* 0x000fe2000f8e00ff */
[----:B------:R-:W-:Y:S01]  /*14c30*/  UIMAD UR9, UR8, UR17, UR9 ;  /* 0x00000011080972a4 */ /* 0x000fe2000f8e0209 */
[CC--:B------:R-:W-:Y:S01]  /*14c40*/  LEA.HI R49, R56.reuse, R55.reuse, RZ, 0x2 ;  /* 0x0000003738317211 */ /* 0x0c0fe200078f10ff */
[----:B------:R-:W-:Y:S01]  /*14c50*/  UIADD3 UR14, UR21, UR14, URZ ;  /* 0x0000000e150e7290 */ /* 0x000fe2000fffe03f */
[----:B------:R-:W-:Y:S01]  /*14c60*/  LEA.HI R56, R56, R55, RZ, 0x5 ;  /* 0x0000003738387211 */ /* 0x000fe200078f28ff */
[----:B------:R-:W-:Y:S01]  /*14c70*/  UIADD3 UR8, UR13, UR9, URZ ;  /* 0x000000090d087290 */ /* 0x000fe2000fffe03f */
[----:B------:R-:W-:-:S02]  /*14c80*/  SHF.R.S32.HI R57, RZ, 0x2, R49 ;  /* 0x00000002ff397819 */ /* 0x000fc40000011431 */
[----:B---3--:R-:W-:Y:S01]  /*14c90*/  SHF.R.S32.HI R60, RZ, 0x1f, R49 ;  /* 0x0000001fff3c7819 */ /* 0x008fe20000011431 */
[----:B------:R-:W-:Y:S01]  /*14ca0*/  IMAD.U32 R62, RZ, RZ, UR14 ;  /* 0x0000000eff3e7e24 */ /* 0x000fe2000f8e00ff */
[----:B------:R-:W-:Y:S02]  /*14cb0*/  SHF.R.S32.HI R56, RZ, 0x5, R56 ;  /* 0x00000005ff387819 */ /* 0x000fe40000011438 */
[----:B------:R-:W-:-:S04]  /*14cc0*/  LEA.HI R60, R60, R57, RZ, 0x3 ;  /* 0x000000393c3c7211 */ /* 0x000fc800078f18ff */
[----:B------:R-:W-:-:S05]  /*14cd0*/  LOP3.LUT R60, R60, 0xfffffff8, RZ, 0xc0, !PT ;  /* 0xfffffff83c3c7812 */ /* 0x000fca00078ec0ff */
[----:B------:R-:W-:-:S04]  /*14ce0*/  IMAD.IADD R57, R57, 0x1, -R60 ;  /* 0x0000000139397824 */ /* 0x000fc800078e0a3c */
[----:B------:R-:W-:Y:S01]  /*14cf0*/  IMAD R56, R56, 0x10, R57 ;  /* 0x0000001038387824 */ /* 0x000fe200078e0239 */
[----:B------:R-:W-:Y:S01]  /*14d00*/  @P0 R2UR UR4, R9 ;  /* 0x00000000090402ca */ /* 0x000fe200000e0000 */
[----:B------:R-:W-:Y:S01]  /*14d10*/  IMAD.MOV.U32 R9, RZ, RZ, R58 ;  /* 0x000000ffff097224 */ /* 0x000fe200078e003a */
[----:B-1----:R-:W-:-:S04]  /*14d20*/  @P1 SHF.R.U32.HI R9, RZ, R52, R17 ;  /* 0x00000034ff091219 */ /* 0x002fc80000011611 */
[--C-:B------:R-:W-:Y:S01]  /*14d30*/  SHF.R.S32.HI R49, RZ, 0x1f, R9.reuse ;  /* 0x0000001fff317819 */ /* 0x100fe20000011409 */
[----:B------:R-:W-:-:S04]  /*14d40*/  IMAD.MOV R52, RZ, RZ, -R9 ;  /* 0x000000ffff347224 */ /* 0x000fc800078e0a09 */
[----:B------:R-:W-:Y:S02]  /*14d50*/  IMAD R17, R23, R52, R58 ;  /* 0x0000003417117224 */ /* 0x000fe400078e023a */
[----:B------:R-:W-:Y:S02]  /*14d60*/  UIADD3 UR10, UP0, UP2, UR12, UR10, UR4 ;  /* 0x0000000a0c0a7290 */ /* 0x000fe4000fa1e004 */
[----:B------:R-:W-:-:S04]  /*14d70*/  IMAD R52, R17, UR19, RZ ;  /* 0x0000001311347c24 */ /* 0x000fc8000f8e02ff */
[----:B------:R-:W-:Y:S01]  /*14d80*/  IADD3 R48, P2, P3, R9, UR10, R48 ;  /* 0x0000000a09307c10 */ /* 0x000fe2000fb5e030 */
[----:B------:R-:W-:Y:S01]  /*14d90*/  USHF.R.S32.HI UR10, URZ, 0x1f, UR4 ;  /* 0x0000001f3f0a7899 */ /* 0x000fe20008011404 */
[----:B------:R-:W-:-:S03]  /*14da0*/  SHF.R.S32.HI R9, RZ, 0x1f, R17 ;  /* 0x0000001fff097819 */ /* 0x000fc60000011411 */
[----:B------:R-:W-:Y:S02]  /*14db0*/  UIADD3.X UR8, UR8, UR11, UR10, UP0, UP2 ;  /* 0x0000000b08087290 */ /* 0x000fe400087e440a */
[----:B------:R-:W-:Y:S02]  /*14dc0*/  IMAD R9, R9, UR18, R52 ;  /* 0x0000001209097c24 */ /* 0x000fe4000f8e0234 */
[----:B------:R-:W-:Y:S02]  /*14dd0*/  IMAD.HI R52, R53, 0x55555556, RZ ;  /* 0x5555555635347827 */ /* 0x000fe400078e02ff */
[----:B------:R-:W-:Y:S01]  /*14de0*/  IADD3.X R49, R49, UR8, R62, P2, P3 ;  /* 0x0000000831317c10 */ /* 0x000fe200097e643e */
[----:B------:R-:W-:Y:S01]  /*14df0*/  ULDC.64 UR8, c[0x0][0xba8] ;  /* 0x0002ea0000087ab9 */ /* 0x000fe20000000a00 */
[----:B------:R-:W-:Y:S01]  /*14e00*/  @!UP1 ULDC UR8, c[0x0][0xb50] ;  /* 0x0002d40000089ab9 */ /* 0x000fe20000000800 */
[----:B------:R-:W-:Y:S01]  /*14e10*/  LEA.HI R52, R52, R52, RZ, 0x1 ;  /* 0x0000003434347211 */ /* 0x000fe200078f08ff */
[----:B------:R-:W-:Y:S01]  /*14e20*/  @!UP1 ULDC UR9, c[0x0][0xb54] ;  /* 0x0002d50000099ab9 */ /* 0x000fe20000000800 */
[----:B------:R-:W-:-:S04]  /*14e30*/  IMAD.WIDE.U32 R48, R17, UR18, R48 ;  /* 0x0000001211307c25 */ /* 0x000fc8000f8e0030 */
[----:B------:R-:W-:Y:S01]  /*14e40*/  IMAD.IADD R9, R49, 0x1, R9 ;  /* 0x0000000131097824 */ /* 0x000fe200078e0209 */
[----:B------:R-:W-:Y:S01]  /*14e50*/  LEA R17, P2, R48, UR8, 0x2 ;  /* 0x0000000830117c11 */ /* 0x000fe2000f8410ff */
[----:B------:R-:W-:-:S03]  /*14e60*/  IMAD R53, R52, -0x3, R53 ;  /* 0xfffffffd34357824 */ /* 0x000fc600078e0235 */
[----:B------:R-:W-:Y:S01]  /*14e70*/  LEA.HI.X R52, R48, UR9, R9, 0x2, P2 ;  /* 0x0000000930347c11 */ /* 0x000fe200090f1409 */
[----:B------:R-:W-:Y:S08]  /*14e80*/  @P4 BRA `(.L_x_923) ;  /* 0x0000000000104947 */ /* 0x000ff00003800000 */
[----:B------:R-:W-:Y:S05]  /*14e90*/  @!P0 BRA `(.L_x_923) ;  /* 0x00000000000c8947 */ /* 0x000fea0003800000 */
[----:B------:R-:W2:Y:S04]  /*14ea0*/  LDG.E R9, desc[UR50][R50.64] ;  /* 0x0000003232097981 */ /* 0x000ea8000c1e1900 */
[----:B-----5:R-:W2:Y:S02]  /*14eb0*/  LDG.E R54, desc[UR50][R50.64+0x4] ;  /* 0x0000043232367981 */ /* 0x020ea4000c1e1900 */
[----:B--2---:R-:W-:-:S07]  /*14ec0*/  IMAD.IADD R54, R54, 0x1, -R9 ;  /* 0x0000000136367824 */ /* 0x004fce00078e0a09 */
.L_x_923:
[----:B------:R-:W-:Y:S01]  /*14ed0*/  IMAD R56, R53, 0x40, R56 ;  /* 0x0000004035387824 */ /* 0x000fe200078e0238 */
[----:B------:R-:W-:Y:S01]  /*14ee0*/  SHFL.IDX PT, R48, R17, RZ, 0x1c1f ;  /* 0x001c1fff11307589 */ /* 0x000fe200000e0000 */
[----:B-----5:R-:W-:Y:S01]  /*14ef0*/  IMAD R9, R54, R23, RZ ;  /* 0x0000001736097224 */ /* 0x020fe200078e02ff */
[----:B------:R-:W-:Y:S01]  /*14f00*/  LOP3.LUT P0, RZ, R55, 0x3, RZ, 0xc0, !PT ;  /* 0x0000000337ff7812 */ /* 0x000fe2000780c0ff */
[----:B------:R-:W-:Y:S01]  /*14f10*/  VIADD R56, R56, UR40 ;  /* 0x0000002838387c36 */ /* 0x000fe20008000000 */
[----:B------:R-:W0:Y:S03]  /*14f20*/  SHFL.IDX PT, R49, R52, RZ, 0x1c1f ;  /* 0x001c1fff34317589 */ /* 0x000e2600000e0000 */
[C---:B------:R-:W-:Y:S01]  /*14f30*/  VIADD R54, R56.reuse, 0x8 ;  /* 0x0000000838367836 */ /* 0x040fe20000000000 */
[----:B------:R-:W-:Y:S01]  /*14f40*/  SHFL.IDX PT, R50, R17, 0x1, 0x1c1f ;  /* 0x003c1f0011327f89 */ /* 0x000fe200000e0000 */
[----:B------:R-:W-:-:S03]  /*14f50*/  ISETP.GE.OR P2, PT, R56, R9, P0 ;  /* 0x000000093800720c */ /* 0x000fc60000746670 */
[----:B------:R-:W1:Y:S01]  /*14f60*/  SHFL.IDX PT, R51, R52, 0x1, 0x1c1f ;  /* 0x003c1f0034337f89 */ /* 0x000e6200000e0000 */
[----:B------:R-:W-:-:S09]  /*14f70*/  ISETP.GE.OR P0, PT, R54, R9, P0 ;  /* 0x000000093600720c */ /* 0x000fd20000706670 */
[----:B0-----:R0:W-:Y:S04]  /*14f80*/  @!P2 ST.E desc[UR50][R48.64], R6 ;  /* 0x000000063000a985 */ /* 0x0011e8000c101932 */
[----:B-1----:R0:W-:Y:S01]  /*14f90*/  @!P0 ST.E desc[UR50][R50.64], R7 ;  /* 0x0000000732008985 */ /* 0x0021e2000c101932 */
[----:B------:R-:W-:-:S13]  /*14fa0*/  PLOP3.LUT P0, PT, PT, PT, UP1, 0x80, 0x0 ;  /* 0x000000000000781c */ /* 0x000fda0003f0f018 */
[----:B0-----:R-:W-:Y:S05]  /*14fb0*/  @P0 BRA `(.L_x_924) ;  /* 0x0000000400ac0947 */ /* 0x001fea0003800000 */
[----:B------:R-:W-:Y:S01]  /*14fc0*/  IMAD R7, R5, 0x40, R0 ;  /* 0x0000004005077824 */ /* 0x000fe200078e0200 */
[----:B------:R-:W-:-:S03]  /*14fd0*/  ULDC.64 UR12, c[0x0][0xaa0] ;  /* 0x0002a800000c7ab9 */ /* 0x000fc60000000a00 */
        /* <DEDUP_REMOVED lines=21> */
[----:B------:R-:W-:Y:S02]  /*15130*/  IMAD R8, R8, 0x30, R5 ;  /* 0x0000003008087824 */ /* 0x000fe400078e0205 */
[----:B------:R-:W-:Y:S01]  /*15140*/  SHF.R.U64 R6, R6, 0x3, RZ ;  /* 0x0000000306067819 */ /* 0x000fe200000012ff */
[----:B------:R-:W-:Y:S01]  /*15150*/  UIMAD.WIDE.U32 UR8, UR4, UR12, URZ ;  /* 0x0000000c040872a5 */ /* 0x000fe2000f8e003f */
[----:B------:R-:W-:Y:S02]  /*15160*/  IMAD.X R33, RZ, RZ, R11, P0 ;  /* 0x000000ffff217224 */ /* 0x000fe400000e060b */
[----:B------:R-:W-:Y:S02]  /*15170*/  LOP3.LUT R32, R6, R7, RZ, 0x3c, !PT ;  /* 0x0000000706207212 */ /* 0x000fe400078e3cff */
[----:B------:R-:W0:Y:S01]  /*15180*/  @P1 LDC R6, c[0x0][0xbec] ;  /* 0x0002fb00ff061b82 */ /* 0x000e220000000800 */
[----:B------:R-:W-:Y:S01]  /*15190*/  UIMAD UR10, UR4, UR13, UR10 ;  /* 0x0000000d040a72a4 */ /* 0x000fe2000f8e020a */
[----:B------:R-:W-:-:S02]  /*151a0*/  VIADD R17, R8, UR40 ;  /* 0x0000002808117c36 */ /* 0x000fc40008000000 */
[----:B------:R-:W5:Y:S01]  /*151b0*/  LD.E.128 R32, desc[UR50][R32.64] ;  /* 0x0000003220207980 */ /* 0x000f62000c101d00 */
[----:B------:R-:W-:Y:S01]  /*151c0*/  UIADD3 UR9, UR9, UR10, URZ ;  /* 0x0000000a09097290 */ /* 0x000fe2000fffe03f */
[----:B------:R-:W-:Y:S01]  /*151d0*/  IMAD.MOV.U32 R11, RZ, RZ, R17 ;  /* 0x000000ffff0b7224 */ /* 0x000fe200078e0011 */
[----:B------:R-:W-:Y:S01]  /*151e0*/  USHF.R.S32.HI UR4, URZ, 0x1f, UR7 ;  /* 0x0000001f3f047899 */ /* 0x000fe20008011407 */
[----:B------:R-:W1:Y:S01]  /*151f0*/  @P1 LDC R7, c[0x0][0xbf0] ;  /* 0x0002fc00ff071b82 */ /* 0x000e620000000800 */
[----:B------:R-:W-:Y:S01]  /*15200*/  ULDC.64 UR10, c[0x0][0xae8] ;  /* 0x0002ba00000a7ab9 */ /* 0x000fe20000000a00 */
[----:B------:R-:W-:Y:S01]  /*15210*/  VIADD R20, R5, UR40 ;  /* 0x0000002805147c36 */ /* 0x000fe20008000000 */
[----:B------:R-:W-:Y:S01]  /*15220*/  UIMAD.WIDE.U32 UR8, UR37, UR10, UR8 ;  /* 0x0000000a250872a5 */ /* 0x000fe2000f8e0008 */
[----:B------:R-:W-:Y:S01]  /*15230*/  @!PT LDS RZ, [RZ] ;  /* 0x00000000fffff984 */ /* 0x000fe20000000800 */
[----:B------:R-:W-:Y:S01]  /*15240*/  @!PT LDS RZ, [RZ] ;  /* 0x00000000fffff984 */ /* 0x000fe20000000800 */
[----:B------:R-:W-:Y:S01]  /*15250*/  @!PT LDS RZ, [RZ] ;  /* 0x00000000fffff984 */ /* 0x000fe20000000800 */
[----:B------:R-:W-:Y:S01]  /*15260*/  @!PT LDS RZ, [RZ] ;  /* 0x00000000fffff984 */ /* 0x000fe20000000800 */
[----:B------:R0:W-:Y:S06]  /*15270*/  MEMBAR.ALL.CTA ;  /* 0x0000000000007992 */ /* 0x0001ec0000008000 */
[----:B0-----:R-:W0:Y:S01]  /*15280*/  FENCE.VIEW.ASYNC.S ;  /* 0x00000000000073c6 */ /* 0x001e220000000000 */
[----:B------:R-:W-:Y:S01]  /*15290*/  VIADD R5, R4, 0x13220 ;  /* 0x0001322004057836 */ /* 0x000fe20000000000 */
[----:B------:R-:W-:-:S03]  /*152a0*/  UIMAD UR9, UR37, UR11, UR9 ;  /* 0x0000000b250972a4 */ /* 0x000fc6000f8e0209 */
[----:B------:R-:W-:Y:S02]  /*152b0*/  ULDC.64 UR10, c[0x0][0xaf0] ;  /* 0x0002bc00000a7ab9 */ /* 0x000fe40000000a00 */
[----:B------:R-:W-:Y:S02]  /*152c0*/  UIMAD UR4, UR4, UR10, URZ ;  /* 0x0000000a040472a4 */ /* 0x000fe4000f8e023f */
[----:B------:R-:W-:Y:S01]  /*152d0*/  UIMAD.WIDE.U32 UR8, UR7, UR10, UR8 ;  /* 0x0000000a070872a5 */ /* 0x000fe2000f8e0008 */
[----:B------:R-:W-:Y:S01]  /*152e0*/  @P1 IMAD.HI.U32 R6, R17, R6, RZ ;  /* 0x0000000611061227 */ /* 0x000fe200078e00ff */
[----:B------:R-:W-:-:S03]  /*152f0*/  UIMAD UR4, UR7, UR11, UR4 ;  /* 0x0000000b070472a4 */ /* 0x000fc6000f8e0204 */
[----:B------:R-:W-:Y:S01]  /*15300*/  ULDC.64 UR10, c[0x0][0xae0] ;  /* 0x0002b800000a7ab9 */ /* 0x000fe20000000a00 */
[----:B------:R-:W-:Y:S01]  /*15310*/  UIADD3 UR4, UR9, UR4, URZ ;  /* 0x0000000409047290 */ /* 0x000fe2000fffe03f */
[----:B-1----:R-:W-:Y:S01]  /*15320*/  @P1 SHF.R.U32.HI R11, RZ, R7, R6 ;  /* 0x00000007ff0b1219 */ /* 0x002fe20000011606 */
[----:B------:R-:W-:Y:S02]  /*15330*/  IMAD.U32 R7, RZ, RZ, UR9 ;  /* 0x00000009ff077e24 */ /* 0x000fe4000f8e00ff */
[----:B------:R-:W-:Y:S01]  /*15340*/  IMAD.U32 R6, RZ, RZ, UR8 ;  /* 0x00000008ff067e24 */ /* 0x000fe2000f8e00ff */
[--C-:B------:R-:W-:Y:S01]  /*15350*/  SHF.R.S32.HI R8, RZ, 0x1f, R11.reuse ;  /* 0x0000001fff087819 */ /* 0x100fe2000001140b */
[----:B------:R-:W-:Y:S01]  /*15360*/  IMAD.MOV R10, RZ, RZ, -R11 ;  /* 0x000000ffff0a7224 */ /* 0x000fe200078e0a0b */
[----:B------:R-:W-:Y:S01]  /*15370*/  ULDC.64 UR8, c[0x0][0xad8] ;  /* 0x0002b60000087ab9 */ /* 0x000fe20000000a00 */
[----:B------:R-:W-:Y:S01]  /*15380*/  IMAD.U32 R7, RZ, RZ, UR4 ;  /* 0x00000004ff077e24 */ /* 0x000fe2000f8e00ff */
[----:B------:R-:W-:Y:S01]  /*15390*/  ULDC UR4, c[0x0][0xac8] ;  /* 0x0002b20000047ab9 */ /* 0x000fe20000000800 */
[----:B------:R-:W-:-:S02]  /*153a0*/  IMAD R8, R8, UR10, RZ ;  /* 0x0000000a08087c24 */ /* 0x000fc4000f8e02ff */
[----:B------:R-:W-:Y:S02]  /*153b0*/  IMAD R23, R23, R10, R17 ;  /* 0x0000000a17177224 */ /* 0x000fe400078e0211 */
[C---:B------:R-:W-:Y:S02]  /*153c0*/  IMAD R17, R11.reuse, UR11, R8 ;  /* 0x0000000b0b117c24 */ /* 0x040fe4000f8e0208 */
[----:B------:R-:W-:Y:S01]  /*153d0*/  IMAD.WIDE.U32 R6, R11, UR10, R6 ;  /* 0x0000000a0b067c25 */ /* 0x000fe2000f8e0006 */
[----:B------:R-:W-:-:S03]  /*153e0*/  SHF.R.S32.HI R8, RZ, 0x1f, R23 ;  /* 0x0000001fff087819 */ /* 0x000fc60000011417 */
[----:B------:R-:W-:Y:S02]  /*153f0*/  IMAD.IADD R7, R7, 0x1, R17 ;  /* 0x0000000107077824 */ /* 0x000fe400078e0211 */
[----:B------:R-:W-:Y:S02]  /*15400*/  IMAD R8, R8, UR8, RZ ;  /* 0x0000000808087c24 */ /* 0x000fe4000f8e02ff */
[----:B------:R-:W-:-:S04]  /*15410*/  IMAD.WIDE.U32 R6, R23, UR8, R6 ;  /* 0x0000000817067c25 */ /* 0x000fc8000f8e0006 */
[----:B------:R-:W-:Y:S01]  /*15420*/  IMAD R11, R23, UR9, R8 ;  /* 0x00000009170b7c24 */ /* 0x000fe2000f8e0208 */
[----:B------:R-:W-:Y:S01]  /*15430*/  ULDC.64 UR8, c[0x0][0xa80] ;  /* 0x0002a00000087ab9 */ /* 0x000fe20000000a00 */
[----:B------:R-:W-:Y:S01]  /*15440*/  VIADD R8, R20, 0x60 ;  /* 0x0000006014087836 */ /* 0x000fe20000000000 */
[----:B------:R-:W-:Y:S01]  /*15450*/  LEA R17, P0, R6, UR8, 0x1 ;  /* 0x0000000806117c11 */ /* 0x000fe2000f8008ff */
[----:B------:R-:W-:-:S04]  /*15460*/  IMAD.IADD R7, R7, 0x1, R11 ;  /* 0x0000000107077824 */ /* 0x000fc800078e020b */
[----:B0-----:R-:W0:Y:S01]  /*15470*/  SHFL.IDX PT, R21, R17, 0x1, 0x181f ;  /* 0x00381f0011157f89 */ /* 0x001e2200000e0000 */
[----:B------:R-:W-:Y:S01]  /*15480*/  LEA.HI.X R18, R6, UR9, R7, 0x1, P0 ;  /* 0x0000000906127c11 */ /* 0x000fe200080f0c07 */
[----:B------:R-:W-:Y:S01]  /*15490*/  VIADD R6, R20, 0x30 ;  /* 0x0000003014067836 */ /* 0x000fe20000000000 */
[----:B------:R-:W-:Y:S01]  /*154a0*/  ISETP.GE.AND P0, PT, R0, UR4, PT ;  /* 0x0000000400007c0c */ /* 0x000fe2000bf06270 */
[----:B------:R-:W1:Y:S03]  /*154b0*/  SHFL.IDX PT, R7, R17, RZ, 0x181f ;  /* 0x00181fff11077589 */ /* 0x000e6600000e0000 */
[-C--:B------:R-:W-:Y:S01]  /*154c0*/  ISETP.GE.OR P1, PT, R20, R9.reuse, P0 ;  /* 0x000000091400720c */ /* 0x080fe20000726670 */
[----:B------:R-:W1:Y:S01]  /*154d0*/  SHFL.IDX PT, R37, R17, 0x2, 0x181f ;  /* 0x00581f0011257f89 */ /* 0x000e6200000e0000 */
[-C--:B------:R-:W-:Y:S02]  /*154e0*/  ISETP.GE.OR P2, PT, R6, R9.reuse, P0 ;  /* 0x000000090600720c */ /* 0x080fe40000746670 */
[----:B------:R-:W-:Y:S01]  /*154f0*/  ISETP.GE.OR P3, PT, R8, R9, P0 ;  /* 0x000000090800720c */ /* 0x000fe20000766670 */
[----:B------:R-:W1:Y:S01]  /*15500*/  SHFL.IDX PT, R11, R18, RZ, 0x181f ;  /* 0x00181fff120b7589 */ /* 0x000e6200000e0000 */
[----:B------:R-:W-:-:S03]  /*15510*/  VIADD R8, R20, 0x90 ;  /* 0x0000009014087836 */ /* 0x000fc60000000000 */
[----:B------:R-:W1:Y:S02]  /*15520*/  SHFL.IDX PT, R19, R18, 0x1, 0x181f ;  /* 0x00381f0012137f89 */ /* 0x000e6400000e0000 */
[----:B------:R-:W-:Y:S02]  /*15530*/  ISETP.GE.OR P0, PT, R8, R9, P0 ;  /* 0x000000090800720c */ /* 0x000fe40000706670 */
[----:B------:R-:W1:Y:S02]  /*15540*/  SHFL.IDX PT, R23, R18, 0x2, 0x181f ;  /* 0x00581f0012177f89 */ /* 0x000e6400000e0000 */
[C---:B0-----:R-:W-:Y:S02]  /*15550*/  @!P2 LEA R6, P5, R0.reuse, R21, 0x1 ;  /* 0x000000150006a211 */ /* 0x041fe400078a08ff */
[----:B------:R-:W0:Y:S01]  /*15560*/  SHFL.IDX PT, R17, R17, 0x3, 0x181f ;  /* 0x00781f0011117f89 */ /* 0x000e2200000e0000 */
[----:B-1----:R-:W-:-:S03]  /*15570*/  @!P1 LEA R4, P4, R0, R7, 0x1 ;  /* 0x0000000700049211 */ /* 0x002fc600078808ff */
[----:B------:R-:W1:Y:S01]  /*15580*/  SHFL.IDX PT, R18, R18, 0x3, 0x181f ;  /* 0x00781f0012127f89 */ /* 0x000e6200000e0000 */
[----:B------:R-:W-:Y:S02]  /*15590*/  PRMT R7, RZ, 0x654, R5 ;  /* 0x00000654ff077816 */ /* 0x000fe40000000005 */
[C---:B------:R-:W-:Y:S02]  /*155a0*/  @!P3 LEA R10, P6, R0.reuse, R37, 0x1 ;  /* 0x00000025000ab211 */ /* 0x040fe400078c08ff */
[----:B------:R0:W-:Y:S01]  /*155b0*/  SYNCS.ARRIVE.TRANS64.RED.A1T0 RZ, [R7+URZ], RZ ;  /* 0x000000ff07ff79a7 */ /* 0x0001e2000810043f */
[C-C-:B------:R-:W-:Y:S02]  /*155c0*/  @!P1 LEA.HI.X R5, R0.reuse, R11, R3.reuse, 0x1, P4 ;  /* 0x0000000b00059211 */ /* 0x140fe400020f0c03 */
[C-C-:B0-----:R-:W-:Y:S02]  /*155d0*/  @!P2 LEA.HI.X R7, R0.reuse, R19, R3.reuse, 0x1, P5 ;  /* 0x000000130007a211 */ /* 0x141fe400028f0c03 */
[----:B------:R-:W-:Y:S01]  /*155e0*/  @!P3 LEA.HI.X R11, R0, R23, R3, 0x1, P6 ;  /* 0x00000017000bb211 */ /* 0x000fe200030f0c03 */
[----:B--2---:R0:W-:Y:S04]  /*155f0*/  @!P1 ST.E.128 desc[UR50][R4.64], R12 ;  /* 0x0000000c04009985 */ /* 0x0041e8000c101d32 */
[----:B---3--:R0:W-:Y:S04]  /*15600*/  @!P2 ST.E.128 desc[UR50][R6.64], R24 ;  /* 0x000000180600a985 */ /* 0x0081e8000c101d32 */
[----:B----4-:R0:W-:Y:S01]  /*15610*/  @!P3 ST.E.128 desc[UR50][R10.64], R28 ;  /* 0x0000001c0a00b985 */ /* 0x0101e2000c101d32 */
[----:B-1----:R-:W-:Y:S05]  /*15620*/  @P0 BRA `(.L_x_925) ;  /* 0x0000001000d40947 */ /* 0x002fea0003800000 */
[----:B0-----:R-:W-:-:S04]  /*15630*/  LEA R4, P0, R0, R17, 0x1 ;  /* 0x0000001100047211 */ /* 0x001fc800078008ff */
[----:B------:R-:W-:-:S05]  /*15640*/  LEA.HI.X R5, R0, R18, R3, 0x1, P0 ;  /* 0x0000001200057211 */ /* 0x000fca00000f0c03 */
[----:B-----5:R0:W-:Y:S01]  /*15650*/  ST.E.128 desc[UR50][R4.64], R32 ;  /* 0x0000002004007985 */ /* 0x0201e2000c101d32 */
[----:B------:R-:W-:Y:S05]  /*15660*/  BRA `(.L_x_925) ;  /* 0x0000001000c47947 */ /* 0x000fea0003800000 */
.L_x_924:
[----:B------:R-:W-:Y:S01]  /*15670*/  ULDC.64 UR12, c[0x0][0xb08] ;  /* 0x0002c200000c7ab9 */ /* 0x000fe20000000a00 */
[----:B------:R-:W0:Y:S01]  /*15680*/  @P1 LDC R3, c[0x0][0xbec] ;  /* 0x0002fb00ff031b82 */ /* 0x000e220000000800 */
[----:B------:R-:W-:Y:S01]  /*15690*/  UIMAD UR10, UR10, UR12, URZ ;  /* 0x0000000c0a0a72a4 */ /* 0x000fe2000f8e023f */
[----:B------:R-:W-:Y:S01]  /*156a0*/  VIADD R8, R4, 0x13220 ;  /* 0x0001322004087836 */ /* 0x000fe20000000000 */
[----:B------:R-:W-:Y:S01]  /*156b0*/  UIMAD.WIDE.U32 UR8, UR4, UR12, URZ ;  /* 0x0000000c040872a5 */ /* 0x000fe2000f8e003f */
[----:B------:R-:W-:Y:S01]  /*156c0*/  ISETP.GE.AND P0, PT, R56, R9, PT ;  /* 0x000000093800720c */ /* 0x000fe20003f06270 */
[----:B------:R-:W-:Y:S01]  /*156d0*/  UIMAD UR10, UR4, UR13, UR10 ;  /* 0x0000000d040a72a4 */ /* 0x000fe2000f8e020a */
[C---:B------:R-:W-:Y:S01]  /*156e0*/  VIADD R17, R22.reuse, 0x28 ;  /* 0x0000002816117836 */ /* 0x040fe20000000000 */
[----:B------:R-:W-:Y:S01]  /*156f0*/  USHF.R.S32.HI UR4, URZ, 0x1f, UR7 ;  /* 0x0000001f3f047899 */ /* 0x000fe20008011407 */
[----:B------:R-:W1:Y:S01]  /*15700*/  @P1 LDC R5, c[0x0][0xbf0] ;  /* 0x0002fc00ff051b82 */ /* 0x000e620000000800 */
[----:B------:R-:W-:Y:S01]  /*15710*/  UIADD3 UR9, UR9, UR10, URZ ;  /* 0x0000000a09097290 */ /* 0x000fe2000fffe03f */
[----:B------:R-:W-:Y:S01]  /*15720*/  PRMT R8, RZ, 0x654, R8 ;  /* 0x00000654ff087816 */ /* 0x000fe20000000008 */
[C---:B------:R-:W-:Y:S01]  /*15730*/  VIADD R53, R22.reuse, 0x38 ;  /* 0x0000003816357836 */ /* 0x040fe20000000000 */
[----:B------:R-:W-:Y:S01]  /*15740*/  ULDC.64 UR10, c[0x0][0xb38] ;  /* 0x0002ce00000a7ab9 */ /* 0x000fe20000000a00 */
[C---:B------:R-:W-:Y:S01]  /*15750*/  VIADD R57, R22.reuse, 0x8 ;  /* 0x0000000816397836 */ /* 0x040fe20000000000 */
[----:B------:R-:W-:Y:S01]  /*15760*/  UIMAD.WIDE.U32 UR8, UR37, UR10, UR8 ;  /* 0x0000000a250872a5 */ /* 0x000fe2000f8e0008 */
[C---:B------:R-:W-:Y:S01]  /*15770*/  VIADD R59, R22.reuse, 0x20 ;  /* 0x00000020163b7836 */ /* 0x040fe20000000000 */
[----:B------:R2:W-:Y:S01]  /*15780*/  SYNCS.ARRIVE.TRANS64.RED.A1T0 RZ, [R8+URZ], RZ ;  /* 0x000000ff08ff79a7 */ /* 0x0005e2000810043f */
[C---:B------:R-:W-:Y:S01]  /*15790*/  VIADD R61, R22.reuse, 0x10 ;  /* 0x00000010163d7836 */ /* 0x040fe20000000000 */
[----:B------:R-:W-:Y:S01]  /*157a0*/  UIMAD UR9, UR37, UR11, UR9 ;  /* 0x0000000b250972a4 */ /* 0x000fe2000f8e0209 */
[----:B------:R-:W-:Y:S01]  /*157b0*/  VIADD R63, R22, 0x18 ;  /* 0x00000018163f7836 */ /* 0x000fe20000000000 */
[----:B------:R-:W-:Y:S01]  /*157c0*/  BSSY B1, `(.L_x_926) ;  /* 0x000004b000017945 */ /* 0x000fe20003800000 */
[----:B------:R-:W-:Y:S01]  /*157d0*/  ULDC.64 UR10, c[0x0][0xb40] ;  /* 0x0002d000000a7ab9 */ /* 0x000fe20000000a00 */
[----:B------:R-:W-:Y:S01]  /*157e0*/  SHF.R.S32.HI R55, RZ, 0x1f, R53 ;  /* 0x0000001fff377819 */ /* 0x000fe20000011435 */
[----:B------:R-:W-:Y:S01]  /*157f0*/  UIMAD UR4, UR4, UR10, URZ ;  /* 0x0000000a040472a4 */ /* 0x000fe2000f8e023f */
[----:B0-----:R-:W-:Y:S01]  /*15800*/  @P1 IMAD.HI.U32 R0, R58, R3, RZ ;  /* 0x000000033a001227 */ /* 0x001fe200078e00ff */
[----:B------:R-:W-:Y:S01]  /*15810*/  UIMAD.WIDE.U32 UR8, UR7, UR10, UR8 ;  /* 0x0000000a070872a5 */ /* 0x000fe2000f8e0008 */
[----:B------:R-:W-:Y:S01]  /*15820*/  SHF.R.S32.HI R56, RZ, 0x1f, R57 ;  /* 0x0000001fff387819 */ /* 0x000fe20000011439 */
[----:B------:R-:W-:Y:S01]  /*15830*/  UIMAD UR4, UR7, UR11, UR4 ;  /* 0x0000000b070472a4 */ /* 0x000fe2000f8e0204 */
[----:B------:R-:W-:Y:S01]  /*15840*/  IMAD.MOV.U32 R3, RZ, RZ, R58 ;  /* 0x000000ffff037224 */ /* 0x000fe200078e003a */
[----:B------:R-:W-:Y:S01]  /*15850*/  SHF.R.S32.HI R60, RZ, 0x1f, R17 ;  /* 0x0000001fff3c7819 */ /* 0x000fe20000011411 */
[----:B------:R-:W-:Y:S01]  /*15860*/  ULDC.64 UR10, c[0x0][0xb48] ;  /* 0x0002d200000a7ab9 */ /* 0x000fe20000000a00 */
[----:B------:R-:W-:Y:S01]  /*15870*/  UIADD3 UR9, UR9, UR4, URZ ;  /* 0x0000000409097290 */ /* 0x000fe2000fffe03f */
[----:B-1----:R-:W-:-:S02]  /*15880*/  @P1 SHF.R.U32.HI R3, RZ, R5, R0 ;  /* 0x00000005ff031219 */ /* 0x002fc40000011600 */
[----:B------:R-:W-:Y:S01]  /*15890*/  SHF.R.S32.HI R62, RZ, 0x1f, R61 ;  /* 0x0000001fff3e7819 */ /* 0x000fe2000001143d */
[----:B------:R-:W-:Y:S01]  /*158a0*/  UIMAD.WIDE.U32 UR8, UR41, UR10, UR8 ;  /* 0x0000000a290872a5 */ /* 0x000fe2000f8e0008 */
[--C-:B------:R-:W-:Y:S01]  /*158b0*/  SHF.R.S32.HI R0, RZ, 0x1f, R3.reuse ;  /* 0x0000001fff007819 */ /* 0x100fe20000011403 */
[----:B------:R-:W-:Y:S01]  /*158c0*/  IMAD.MOV R6, RZ, RZ, -R3 ;  /* 0x000000ffff067224 */ /* 0x000fe200078e0a03 */
[----:B------:R-:W-:Y:S01]  /*158d0*/  SHF.R.S32.HI R64, RZ, 0x1f, R63 ;  /* 0x0000001fff407819 */ /* 0x000fe2000001143f */
[----:B------:R-:W-:Y:S02]  /*158e0*/  UIMAD UR41, UR41, UR11, UR9 ;  /* 0x0000000b292972a4 */ /* 0x000fe4000f8e0209 */
[----:B------:R-:W-:Y:S01]  /*158f0*/  IMAD R5, R23, R6, R58 ;  /* 0x0000000617057224 */ /* 0x000fe200078e023a */
[----:B------:R-:W-:Y:S01]  /*15900*/  ULDC.64 UR10, c[0x0][0xb30] ;  /* 0x0002cc00000a7ab9 */ /* 0x000fe20000000a00 */
[----:B------:R-:W-:Y:S01]  /*15910*/  IMAD.U32 R7, RZ, RZ, UR9 ;  /* 0x00000009ff077e24 */ /* 0x000fe2000f8e00ff */
[----:B------:R-:W-:Y:S01]  /*15920*/  SHF.R.S32.HI R58, RZ, 0x1f, R59 ;  /* 0x0000001fff3a7819 */ /* 0x000fe2000001143b */
[----:B------:R-:W-:-:S02]  /*15930*/  IMAD R0, R0, UR10, RZ ;  /* 0x0000000a00007c24 */ /* 0x000fc4000f8e02ff */
        /* <DEDUP_REMOVED lines=15> */
[----:B------:R2:W0:Y:S01]  /*15a30*/  SHFL.IDX PT, R6, R0, RZ, 0x1c1f ;  /* 0x001c1fff00067589 */ /* 0x00042200000e0000 */
[----:B------:R-:W-:-:S03]  /*15a40*/  SHF.R.S32.HI R52, RZ, 0x1f, R23 ;  /* 0x0000001fff347819 */ /* 0x000fc60000011417 */
[----:B------:R2:W1:Y:S01]  /*15a50*/  SHFL.IDX PT, R7, R3, RZ, 0x1c1f ;  /* 0x001c1fff03077589 */ /* 0x00046200000e0000 */
[----:B------:R-:W-:Y:S05]  /*15a60*/  @P0 BRA `(.L_x_927) ;  /* 0x0000000000800947 */ /* 0x000fea0003800000 */
[----:B------:R-:W-:Y:S02]  /*15a70*/  ULDC UR4, c[0x0][0xac8] ;  /* 0x0002b20000047ab9 */ /* 0x000fe40000000800 */
[----:B------:R-:W-:Y:S02]  /*15a80*/  ISETP.GE.AND P1, PT, R57, UR4, PT ;  /* 0x0000000439007c0c */ /* 0x000fe4000bf26270 */
[----:B------:R-:W-:Y:S02]  /*15a90*/  ISETP.GE.AND P0, PT, R22, UR4, PT ;  /* 0x0000000416007c0c */ /* 0x000fe4000bf06270 */
[----:B------:R-:W-:Y:S02]  /*15aa0*/  ISETP.GE.AND P4, PT, R61, UR4, PT ;  /* 0x000000043d007c0c */ /* 0x000fe4000bf86270 */
[----:B------:R-:W-:Y:S02]  /*15ab0*/  ISETP.GE.AND P5, PT, R63, UR4, PT ;  /* 0x000000043f007c0c */ /* 0x000fe4000bfa6270 */
[----:B------:R-:W-:-:S05]  /*15ac0*/  ISETP.GE.AND P3, PT, R59, UR4, PT ;  /* 0x000000043b007c0c */ /* 0x000fca000bf66270 */
[CC--:B0-----:R-:W-:Y:S02]  /*15ad0*/  @!P1 LEA R10, P2, R57.reuse, R6.reuse, 0x2 ;  /* 0x00000006390a9211 */ /* 0x0c1fe400078410ff */
[----:B-1----:R-:W-:Y:S02]  /*15ae0*/  @!P0 IMAD.WIDE R4, R22, 0x4, R6 ;  /* 0x0000000416048825 */ /* 0x002fe400078e0206 */
        /* <DEDUP_REMOVED lines=10> */
[----:B------:R-:W-:Y:S02]  /*15b90*/  @!P5 LEA.HI.X R51, R63, R7, R64, 0x2, P6 ;  /* 0x000000073f33d211 */ /* 0x000fe400030f1440 */
[----:B0-----:R-:W-:-:S03]  /*15ba0*/  @!P3 LEA R4, P6, R59, R6, 0x2 ;  /* 0x000000063b04b211 */ /* 0x001fc600078c10ff */
[----:B------:R3:W-:Y:S01]  /*15bb0*/  @!P5 ST.E.64 desc[UR50][R50.64], R24 ;  /* 0x000000183200d985 */ /* 0x0007e2000c101b32 */
[-C--:B------:R-:W-:Y:S02]  /*15bc0*/  @!P2 LEA R12, P4, R17, R6.reuse, 0x2 ;  /* 0x00000006110ca211 */ /* 0x080fe400078810ff */
[-C--:B------:R-:W-:Y:S02]  /*15bd0*/  @!P3 LEA.HI.X R5, R59, R7.reuse, R58, 0x2, P6 ;  /* 0x000000073b05b211 */ /* 0x080fe400030f143a */
[-C--:B-1----:R-:W-:Y:S02]  /*15be0*/  @!P1 LEA R10, P5, R23, R6.reuse, 0x2 ;  /* 0x00000006170a9211 */ /* 0x082fe400078a10ff */
[----:B------:R-:W-:Y:S01]  /*15bf0*/  @!P0 LEA R6, P6, R53, R6, 0x2 ;  /* 0x0000000635068211 */ /* 0x000fe200078c10ff */
[----:B------:R3:W-:Y:S01]  /*15c00*/  @!P3 ST.E.64 desc[UR50][R4.64], R18 ;  /* 0x000000120400b985 */ /* 0x0007e2000c101b32 */
[-C--:B------:R-:W-:Y:S02]  /*15c10*/  @!P2 LEA.HI.X R13, R17, R7.reuse, R60, 0x2, P4 ;  /* 0x00000007110da211 */ /* 0x080fe400020f143c */
[----:B------:R-:W-:-:S02]  /*15c20*/  @!P1 LEA.HI.X R11, R23, R7, R52, 0x2, P5 ;  /* 0x00000007170b9211 */ /* 0x000fc400028f1434 */
[----:B------:R-:W-:Y:S01]  /*15c30*/  @!P0 LEA.HI.X R7, R53, R7, R55, 0x2, P6 ;  /* 0x0000000735078211 */ /* 0x000fe200030f1437 */
[----:B------:R3:W-:Y:S04]  /*15c40*/  @!P2 ST.E.64 desc[UR50][R12.64], R28 ;  /* 0x0000001c0c00a985 */ /* 0x0007e8000c101b32 */
[----:B------:R3:W-:Y:S04]  /*15c50*/  @!P1 ST.E.64 desc[UR50][R10.64], R32 ;  /* 0x000000200a009985 */ /* 0x0007e8000c101b32 */
[----:B------:R3:W-:Y:S02]  /*15c60*/  @!P0 ST.E.64 desc[UR50][R6.64], R38 ;  /* 0x0000002606008985 */ /* 0x0007e4000c101b32 */
.L_x_927:
[----:B------:R-:W-:Y:S05]  /*15c70*/  BSYNC B1 ;  /* 0x0000000000017941 */ /* 0x000fea0003800000 */
.L_x_926:
[----:B------:R-:W-:Y:S01]  /*15c80*/  ISETP.GE.AND P0, PT, R54, R9, PT ;  /* 0x000000093600720c */ /* 0x000fe20003f06270 */
[----:B-1-3--:R3:W4:Y:S04]  /*15c90*/  SHFL.IDX PT, R7, R3, 0x1, 0x1c1f ;  /* 0x003c1f0003077f89 */ /* 0x00a72800000e0000 */
[----:B0-----:R3:W0:Y:S08]  /*15ca0*/  SHFL.IDX PT, R6, R0, 0x1, 0x1c1f ;  /* 0x003c1f0000067f89 */ /* 0x00163000000e0000 */
[----:B---3--:R-:W-:Y:S05]  /*15cb0*/  @P0 BRA `(.L_x_925) ;  /* 0x0000000c00300947 */ /* 0x008fea0003800000 */
[----:B------:R-:W-:Y:S02]  /*15cc0*/  ULDC UR4, c[0x0][0xac8] ;  /* 0x0002b20000047ab9 */ /* 0x000fe40000000800 */
[----:B------:R-:W-:Y:S02]  /*15cd0*/  ISETP.GE.AND P0, PT, R22, UR4, PT ;  /* 0x0000000416007c0c */ /* 0x000fe4000bf06270 */
[----:B------:R-:W-:Y:S02]  /*15ce0*/  ISETP.GE.AND P4, PT, R57, UR4, PT ;  /* 0x0000000439007c0c */ /* 0x000fe4000bf86270 */
[----:B------:R-:W-:Y:S02]  /*15cf0*/  ISETP.GE.AND P3, PT, R61, UR4, PT ;  /* 0x000000043d007c0c */ /* 0x000fe4000bf66270 */
[----:B------:R-:W-:Y:S02]  /*15d00*/  ISETP.GE.AND P2, PT, R63, UR4, PT ;  /* 0x000000043f007c0c */ /* 0x000fe4000bf46270 */
[----:B------:R-:W-:-:S05]  /*15d10*/  ISETP.GE.AND P1, PT, R59, UR4, PT ;  /* 0x000000043b007c0c */ /* 0x000fca000bf26270 */
[----:B0---4-:R-:W-:Y:S02]  /*15d20*/  @!P0 IMAD.WIDE R4, R22, 0x4, R6 ;  /* 0x0000000416048825 */ /* 0x011fe400078e0206 */
[-C--:B--2---:R-:W-:Y:S02]  /*15d30*/  @!P4 LEA R8, P5, R57, R6.reuse, 0x2 ;  /* 0x000000063908c211 */ /* 0x084fe400078a10ff */
[-C--:B------:R-:W-:Y:S01]  /*15d40*/  @!P3 LEA R10, P6, R61, R6.reuse, 0x2 ;  /* 0x000000063d0ab211 */ /* 0x080fe200078c10ff */
[----:B------:R0:W-:Y:S01]  /*15d50*/  @!P0 ST.E.64 desc[UR50][R4.64], R36 ;  /* 0x0000002404008985 */ /* 0x0001e2000c101b32 */
[----:B------:R-:W-:Y:S02]  /*15d60*/  ISETP.GE.AND P0, PT, R17, UR4, PT ;  /* 0x0000000411007c0c */ /* 0x000fe4000bf06270 */
[----:B------:R-:W-:Y:S02]  /*15d70*/  @!P4 LEA.HI.X R9, R57, R7, R56, 0x2, P5 ;  /* 0x000000073909c211 */ /* 0x000fe400028f1438 */
[----:B------:R-:W-:-:S02]  /*15d80*/  @!P2 LEA R12, P5, R63, R6, 0x2 ;  /* 0x000000063f0ca211 */ /* 0x000fc400078a10ff */
[-C--:B------:R-:W-:Y:S01]  /*15d90*/  @!P3 LEA.HI.X R11, R61, R7.reuse, R62, 0x2, P6 ;  /* 0x000000073d0bb211 */ /* 0x080fe200030f143e */
[----:B------:R3:W-:Y:S01]  /*15da0*/  @!P4 ST.E.64 desc[UR50][R8.64], R26 ;  /* 0x0000001a0800c985 */ /* 0x0007e2000c101b32 */
[----:B------:R-:W-:Y:S02]  /*15db0*/  ISETP.GE.AND P6, PT, R23, UR4, PT ;  /* 0x0000000417007c0c */ /* 0x000fe4000bfc6270 */
[----:B------:R-:W-:Y:S01]  /*15dc0*/  @!P2 LEA.HI.X R13, R63, R7, R64, 0x2, P5 ;  /* 0x000000073f0da211 */ /* 0x000fe200028f1440 */
[----:B------:R3:W-:Y:S01]  /*15dd0*/  @!P3 ST.E.64 desc[UR50][R10.64], R30 ;  /* 0x0000001e0a00b985 */ /* 0x0007e2000c101b32 */
[----:B------:R-:W-:-:S03]  /*15de0*/  @!P1 LEA R14, P5, R59, R6, 0x2 ;  /* 0x000000063b0e9211 */ /* 0x000fc600078a10ff */
[----:B------:R3:W-:Y:S01]  /*15df0*/  @!P2 ST.E.64 desc[UR50][R12.64], R34 ;  /* 0x000000220c00a985 */ /* 0x0007e2000c101b32 */
[----:B------:R-:W-:Y:S02]  /*15e00*/  @!P1 LEA.HI.X R15, R59, R7, R58, 0x2, P5 ;  /* 0x000000073b0f9211 */ /* 0x000fe400028f143a */
[----:B0-----:R-:W-:-:S03]  /*15e10*/  @!P0 LEA R4, P5, R17, R6, 0x2 ;  /* 0x0000000611048211 */ /* 0x001fc600078a10ff */
[----:B------:R3:W-:Y:S01]  /*15e20*/  @!P1 ST.E.64 desc[UR50][R14.64], R40 ;  /* 0x000000280e009985 */ /* 0x0007e2000c101b32 */
[----:B------:R-:W-:Y:S02]  /*15e30*/  @!P0 LEA.HI.X R5, R17, R7, R60, 0x2, P5 ;  /* 0x0000000711058211 */ /* 0x000fe400028f143c */
[----:B------:R-:W-:-:S03]  /*15e40*/  @!P6 LEA R18, P5, R23, R6, 0x2 ;  /* 0x000000061712e211 */ /* 0x000fc600078a10ff */
[----:B------:R3:W-:Y:S01]  /*15e50*/  @!P0 ST.E.64 desc[UR50][R4.64], R42 ;  /* 0x0000002a04008985 */ /* 0x0007e2000c101b32 */
[----:B------:R-:W-:Y:S02]  /*15e60*/  @!P6 LEA.HI.X R19, R23, R7, R52, 0x2, P5 ;  /* 0x000000071713e211 */ /* 0x000fe400028f1434 */
[----:B------:R-:W-:-:S03]  /*15e70*/  ISETP.GE.AND P0, PT, R53, UR4, PT ;  /* 0x0000000435007c0c */ /* 0x000fc6000bf06270 */
[----:B------:R3:W-:Y:S10]  /*15e80*/  @!P6 ST.E.64 desc[UR50][R18.64], R44 ;  /* 0x0000002c1200e985 */ /* 0x0007f4000c101b32 */
[----:B------:R-:W-:Y:S05]  /*15e90*/  @P0 BRA `(.L_x_925) ;  /* 0x0000000800b80947 */ /* 0x000fea0003800000 */
[----:B---3--:R-:W-:-:S04]  /*15ea0*/  LEA R4, P0, R53, R6, 0x2 ;  /* 0x0000000635047211 */ /* 0x008fc800078010ff */
[----:B------:R-:W-:-:S05]  /*15eb0*/  LEA.HI.X R5, R53, R7, R55, 0x2, P0 ;  /* 0x0000000735057211 */ /* 0x000fca00000f1437 */
[----:B------:R0:W-:Y:S01]  /*15ec0*/  ST.E.64 desc[UR50][R4.64], R46 ;  /* 0x0000002e04007985 */ /* 0x0001e2000c101b32 */
[----:B------:R-:W-:Y:S05]  /*15ed0*/  BRA `(.L_x_925) ;  /* 0x0000000800a87947 */ /* 0x000fea0003800000 */
.L_x_922:
[----:B------:R-:W0:Y:S01]  /*15ee0*/  LDC.64 R6, c[0x0][0xc00] ;  /* 0x00030000ff067b82 */ /* 0x000e220000000a00 */
[----:B------:R-:W-:Y:S01]  /*15ef0*/  ULDC.64 UR8, c[0x0][0xc00] ;  /* 0x0003000000087ab9 */ /* 0x000fe20000000a00 */
[----:B------:R-:W-:Y:S01]  /*15f00*/  IMAD.MOV.U32 R9, RZ, RZ, RZ ;  /* 0x000000ffff097224 */ /* 0x000fe200078e00ff */
[----:B------:R-:W-:-:S05]  /*15f10*/  UIMAD.WIDE UR8, UR39, 0x4, UR8 ;  /* 0x00000004270878a5 */ /* 0x000fca000f8e0208 */
[----:B------:R-:W1:Y:S01]  /*15f20*/  LDC.64 R10, c[0x0][0xc08] ;  /* 0x00030200ff0a7b82 */ /* 0x000e620000000a00 */
[----:B0-----:R-:W-:Y:S01]  /*15f30*/  ISETP.NE.U32.AND P0, PT, R6, RZ, PT ;  /* 0x000000ff0600720c */ /* 0x001fe20003f05070 */
[----:B------:R-:W-:Y:S01]  /*15f40*/  IMAD.U32 R6, RZ, RZ, UR8 ;  /* 0x00000008ff067e24 */ /* 0x000fe2000f8e00ff */
[----:B------:R-:W-:Y:S01]  /*15f50*/  R2UR UR4, R7 ;  /* 0x00000000070472ca */ /* 0x000fe200000e0000 */
[----:B------:R-:W-:Y:S01]  /*15f60*/  IMAD.U32 R7, RZ, RZ, UR9 ;  /* 0x00000009ff077e24 */ /* 0x000fe2000f8e00ff */
[----:B-1----:R-:W-:-:S09]  /*15f70*/  ISETP.NE.U32.AND P1, PT, R10, RZ, PT ;  /* 0x000000ff0a00720c */ /* 0x002fd20003f25070 */
[----:B------:R-:W-:Y:S02]  /*15f80*/  VOTEU.ANY UP0, P0 ;  /* 0x00000000003f7886 */ /* 0x000fe40000000100 */
[----:B------:R-:W-:Y:S01]  /*15f90*/  UISETP.NE.AND.EX UP0, UPT, UR4, URZ, UPT, UP0 ;  /* 0x0000003f0400728c */ /* 0x000fe2000bf05300 */
[----:B------:R-:W-:Y:S01]  /*15fa0*/  R2UR UR4, R11 ;  /* 0x000000000b0472ca */ /* 0x000fe200000e0000 */
[----:B------:R-:W-:-:S04]  /*15fb0*/  VOTEU.ANY UP1, P1 ;  /* 0x00000000003f7886 */ /* 0x000fc80000820100 */
[----:B------:R-:W-:-:S08]  /*15fc0*/  PLOP3.LUT P0, PT, PT, PT, UP0, 0x80, 0x0 ;  /* 0x000000000000781c */ /* 0x000fd00003f0f008 */
[----:B------:R-:W-:-:S06]  /*15fd0*/  UISETP.NE.AND.EX UP1, UPT, UR4, URZ, UPT, UP1 ;  /* 0x0000003f0400728c */ /* 0x000fcc000bf25310 */
[----:B------:R-:W-:Y:S01]  /*15fe0*/  PLOP3.LUT P1, PT, PT, PT, UP1, 0x80, 0x0 ;  /* 0x000000000000781c */ /* 0x000fe20003f2f018 */
[----:B------:R0:W5:Y:S01]  /*15ff0*/  @P0 LDG.E R9, desc[UR50][R6.64] ;  /* 0x0000003206090981 */ /* 0x000162000c1e1900 */
[----:B------:R-:W-:Y:S02]  /*16000*/  ULDC UR4, c[0x0][0xa88] ;  /* 0x0002a20000047ab9 */ /* 0x000fe40000000800 */
[----:B------:R-:W-:Y:S01]  /*16010*/  IMAD.U32 R4, RZ, RZ, UR4 ;  /* 0x00000004ff047e24 */ /* 0x000fe2000f8e00ff */
[----:B------:R-:W-:Y:S02]  /*16020*/  @UP1 ULDC.64 UR8, c[0x0][0xc08] ;  /* 0x0003020000081ab9 */ /* 0x000fe40000000a00 */
[----:B------:R-:W-:-:S06]  /*16030*/  @UP1 UIMAD.WIDE UR8, UR39, 0x4, UR8 ;  /* 0x00000004270818a5 */ /* 0x000fcc000f8e0208 */
[----:B------:R-:W-:Y:S02]  /*16040*/  IMAD.U32 R10, RZ, RZ, UR8 ;  /* 0x00000008ff0a7e24 */ /* 0x000fe4000f8e00ff */
[----:B------:R-:W-:-:S05]  /*16050*/  IMAD.U32 R11, RZ, RZ, UR9 ;  /* 0x00000009ff0b7e24 */ /* 0x000fca000f8e00ff */
[----:B------:R0:W5:Y:S01]  /*16060*/  @P1 LDG.E R4, desc[UR50][R10.64] ;  /* 0x000000320a041981 */ /* 0x000162000c1e1900 */
[----:B------:R-:W-:Y:S05]  /*16070*/  @P1 BRA `(.L_x_928) ;  /* 0x0000000000101947 */ /* 0x000fea0003800000 */
[----:B------:R-:W-:Y:S05]  /*16080*/  @!P0 BRA `(.L_x_928) ;  /* 0x00000000000c8947 */ /* 0x000fea0003800000 */
[----:B0-----:R-:W2:Y:S04]  /*16090*/  LDG.E R11, desc[UR50][R6.64] ;  /* 0x00000032060b7981 */ /* 0x001ea8000c1e1900 */
[----:B-----5:R-:W2:Y:S02]  /*160a0*/  LDG.E R4, desc[UR50][R6.64+0x4] ;  /* 0x0000043206047981 */ /* 0x020ea4000c1e1900 */
[----:B--2---:R-:W-:-:S07]  /*160b0*/  IMAD.IADD R4, R4, 0x1, -R11 ;  /* 0x0000000104047824 */ /* 0x004fce00078e0a0b */
.L_x_928:
[----:B-----5:R-:W-:Y:S01]  /*160c0*/  R2UR UR16, R9 ;  /* 0x00000000091072ca */ /* 0x020fe200000e0000 */
[----:B------:R-:W-:Y:S01]  /*160d0*/  USHF.R.S32.HI UR7, URZ, 0x1f, UR39 ;  /* 0x0000001f3f077899 */ /* 0x000fe20008011427 */
[----:B------:R-:W-:Y:S01]  /*160e0*/  ISETP.GT.AND P0, PT, R17, 0xbf, PT ;  /* 0x000000bf1100780c */ /* 0x000fe20003f04270 */
[----:B------:R-:W-:Y:S01]  /*160f0*/  USEL UR4, UR39, URZ, !UP0 ;  /* 0x0000003f27047287 */ /* 0x000fe2000c000000 */
[----:B------:R-:W-:Y:S01]  /*16100*/  BSSY B1, `(.L_x_929) ;  /* 0x0000039000017945 */ /* 0x000fe20003800000 */
[----:B------:R-:W-:-:S08]  /*16110*/  USEL UR7, UR7, URZ, !UP0 ;  /* 0x0000003f07077287 */ /* 0x000fd0000c000000 */
[----:B------:R-:W-:Y:S02]  /*16120*/  USHF.R.S32.HI UR16, URZ, 0x1f, UR16 ;  /* 0x0000001f3f107899 */ /* 0x000fe40008011410 */
[----:B------:R-:W-:Y:S10]  /*16130*/  @P0 BRA `(.L_x_930) ;  /* 0x0000000000d40947 */ /* 0x000ff40003800000 */
[----:B------:R-:W0:Y:S01]  /*16140*/  LDC R13, c[0x0][0xbe8] ;  /* 0x0002fa00ff0d7b82 */ /* 0x000e220000000800 */
[----:B------:R-:W-:-:S05]  /*16150*/  IMAD.U32 R12, RZ, RZ, UR40 ;  /* 0x00000028ff0c7e24 */ /* 0x000fca000f8e00ff */
[----:B------:R-:W-:Y:S01]  /*16160*/  IADD3 R12, R12, -0x80, R78 ;  /* 0xffffff800c0c7810 */ /* 0x000fe20007ffe04e */
[----:B0-----:R-:W-:-:S05]  /*16170*/  IMAD R6, R4, R13, RZ ;  /* 0x0000000d04067224 */ /* 0x001fca00078e02ff */
        /* <DEDUP_REMOVED lines=11> */
[----:B------:R-:W-:Y:S02]  /*16230*/  UIMAD.WIDE.U32 UR14, UR8, UR37, URZ ;  /* 0x00000025080e72a5 */ /* 0x000fe4000f8e003f */
[----:B------:R-:W1:Y:S01]  /*16240*/  @P0 LDC R14, c[0x0][0xbf0] ;  /* 0x0002fc00ff0e0b82 */ /* 0x000e620000000800 */
[----:B------:R-:W-:Y:S02]  /*16250*/  UIMAD UR18, UR9, UR37, URZ ;  /* 0x00000025091272a4 */ /* 0x000fe4000f8e023f */
[----:B------:R-:W-:Y:S01]  /*16260*/  UIMAD UR11, UR11, UR4, URZ ;  /* 0x000000040b0b72a4 */ /* 0x000fe2000f8e023f */
[----:B------:R-:W-:Y:S01]  /*16270*/  IMAD.U32 R6, RZ, RZ, UR14 ;  /* 0x0000000eff067e24 */ /* 0x000fe2000f8e00ff */
[----:B------:R-:W-:Y:S01]  /*16280*/  UIMAD.WIDE.U32 UR8, UR10, UR4, URZ ;  /* 0x000000040a0872a5 */ /* 0x000fe2000f8e003f */
[----:B------:R-:W-:Y:S01]  /*16290*/  IMAD.U32 R7, RZ, RZ, UR15 ;  /* 0x0000000fff077e24 */ /* 0x000fe2000f8e00ff */
[----:B------:R-:W-:-:S02]  /*162a0*/  UIADD3 UR14, UR18, UR15, URZ ;  /* 0x0000000f120e7290 */ /* 0x000fc4000fffe03f */
[----:B------:R-:W-:Y:S01]  /*162b0*/  UIMAD UR11, UR10, UR7, UR11 ;  /* 0x000000070a0b72a4 */ /* 0x000fe2000f8e020b */
[----:B------:R-:W-:-:S03]  /*162c0*/  ULDC.64 UR12, c[0x0][UR17+0x228] ;  /* 0x00008a00110c7abb */ /* 0x000fc60008000a00 */
[----:B------:R-:W-:Y:S01]  /*162d0*/  UIADD3 UR11, UR9, UR11, URZ ;  /* 0x0000000b090b7290 */ /* 0x000fe2000fffe03f */
[----:B------:R-:W-:Y:S01]  /*162e0*/  IMAD.U32 R15, RZ, RZ, UR14 ;  /* 0x0000000eff0f7e24 */ /* 0x000fe2000f8e00ff */
[----:B------:R-:W-:Y:S01]  /*162f0*/  UIMAD.WIDE.U32 UR20, UR12, UR19, URZ ;  /* 0x000000130c1472a5 */ /* 0x000fe2000f8e003f */
[----:B0-----:R-:W-:Y:S01]  /*16300*/  @P0 IMAD.HI.U32 R11, R12, R11, RZ ;  /* 0x0000000b0c0b0227 */ /* 0x001fe200078e00ff */
[----:B------:R-:W-:-:S04]  /*16310*/  UIMAD UR10, UR13, UR19, URZ ;  /* 0x000000130d0a72a4 */ /* 0x000fc8000f8e023f */
[----:B------:R-:W-:Y:S01]  /*16320*/  UIADD3 UR10, UR10, UR21, URZ ;  /* 0x000000150a0a7290 */ /* 0x000fe2000fffe03f */
[----:B-1----:R-:W-:Y:S02]  /*16330*/  @P0 SHF.R.U32.HI R10, RZ, R14, R11 ;  /* 0x0000000eff0a0219 */ /* 0x002fe4000001160b */
[----:B------:R-:W-:Y:S01]  /*16340*/  IADD3 R7, P0, P1, R6, UR8, R9 ;  /* 0x0000000806077c10 */ /* 0x000fe2000f91e009 */
[----:B------:R-:W-:Y:S01]  /*16350*/  IMAD.U32 R6, RZ, RZ, UR16 ;  /* 0x00000010ff067e24 */ /* 0x000fe2000f8e00ff */
[----:B------:R-:W-:Y:S01]  /*16360*/  ULDC.64 UR8, c[0x0][UR17+0x210] ;  /* 0x0000840011087abb */ /* 0x000fe20008000a00 */
[----:B------:R-:W-:-:S04]  /*16370*/  IMAD.MOV R11, RZ, RZ, -R10 ;  /* 0x000000ffff0b7224 */ /* 0x000fc800078e0a0a */
[----:B------:R-:W-:Y:S01]  /*16380*/  IMAD R11, R13, R11, R12 ;  /* 0x0000000b0d0b7224 */ /* 0x000fe200078e020c */
[----:B------:R-:W-:Y:S02]  /*16390*/  IADD3.X R12, R15, UR11, R6, P0, P1 ;  /* 0x0000000b0f0c7c10 */ /* 0x000fe400087e2406 */
[----:B------:R-:W-:Y:S01]  /*163a0*/  IADD3 R6, P0, P1, R10, UR20, R7 ;  /* 0x000000140a067c10 */ /* 0x000fe2000f91e007 */
[----:B------:R-:W-:Y:S01]  /*163b0*/  IMAD R13, R11, UR9, RZ ;  /* 0x000000090b0d7c24 */ /* 0x000fe2000f8e02ff */
[----:B------:R-:W-:Y:S02]  /*163c0*/  SHF.R.S32.HI R7, RZ, 0x1f, R10 ;  /* 0x0000001fff077819 */ /* 0x000fe4000001140a */
[----:B------:R-:W-:Y:S02]  /*163d0*/  SHF.R.S32.HI R10, RZ, 0x1f, R11 ;  /* 0x0000001fff0a7819 */ /* 0x000fe4000001140b */
[----:B------:R-:W-:Y:S01]  /*163e0*/  IADD3.X R7, R7, UR10, R12, P0, P1 ;  /* 0x0000000a07077c10 */ /* 0x000fe200087e240c */
[----:B------:R-:W-:Y:S01]  /*163f0*/  ULDC.64 UR10, c[0x0][0xba8] ;  /* 0x0002ea00000a7ab9 */ /* 0x000fe20000000a00 */
[----:B------:R-:W-:Y:S01]  /*16400*/  @!UP0 ULDC UR10, c[0x0][0xb50] ;  /* 0x0002d400000a8ab9 */ /* 0x000fe20000000800 */
[----:B------:R-:W-:Y:S01]  /*16410*/  IMAD R13, R10, UR8, R13 ;  /* 0x000000080a0d7c24 */ /* 0x000fe2000f8e020d */
[----:B------:R-:W-:Y:S01]  /*16420*/  @!UP0 ULDC UR11, c[0x0][0xb54] ;  /* 0x0002d500000b8ab9 */ /* 0x000fe20000000800 */
[----:B------:R-:W-:-:S04]  /*16430*/  IMAD.WIDE.U32 R6, R11, UR8, R6 ;  /* 0x000000080b067c25 */ /* 0x000fc8000f8e0006 */
[----:B------:R-:W-:Y:S01]  /*16440*/  IMAD.IADD R7, R7, 0x1, R13 ;  /* 0x0000000107077824 */ /* 0x000fe200078e020d */
[----:B------:R-:W-:-:S04]  /*16450*/  LEA R10, P0, R6, UR10, 0x2 ;  /* 0x0000000a060a7c11 */ /* 0x000fc8000f8010ff */
[----:B------:R-:W-:Y:S01]  /*16460*/  LEA.HI.X R11, R6, UR11, R7, 0x2, P0 ;  /* 0x0000000b060b7c11 */ /* 0x000fe200080f1407 */
[----:B------:R-:W-:-:S05]  /*16470*/  IMAD.MOV.U32 R7, RZ, RZ, -0x800000 ;  /* 0xff800000ff077424 */ /* 0x000fca00078e00ff */
[----:B------:R1:W-:Y:S03]  /*16480*/  STG.E desc[UR50][R10.64], R7 ;  /* 0x000000070a007986 */ /* 0x0003e6000c101932 */
.L_x_930:
[----:B------:R-:W-:Y:S05]  /*16490*/  BSYNC B1 ;  /* 0x0000000000017941 */ /* 0x000fea0003800000 */
.L_x_929:
[----:B------:R-:W-:-:S06]  /*164a0*/  UISETP.GT.AND UP0, UPT, UR42, 0x1, UPT ;  /* 0x000000012a00788c */ /* 0x000fcc000bf04270 */
[----:B------:R-:W-:-:S13]  /*164b0*/  PLOP3.LUT P0, PT, PT, PT, UP0, 0x80, 0x0 ;  /* 0x000000000000781c */ /* 0x000fda0003f0f008 */
[----:B------:R-:W-:Y:S05]  /*164c0*/  @P0 BRA `(.L_x_925) ;  /* 0x00000004002c0947 */ /* 0x000fea0003800000 */
[----:B------:R-:W2:Y:S01]  /*164d0*/  LDC R15, c[0x0][0xbe8] ;  /* 0x0002fa00ff0f7b82 */ /* 0x000ea20000000800 */
[C---:B------:R-:W-:Y:S01]  /*164e0*/  R2UR UR11, R9.reuse ;  /* 0x00000000090b72ca */ /* 0x040fe200000e0000 */
[----:B------:R-:W-:Y:S01]  /*164f0*/  ULDC.64 UR12, c[0x0][0xaa0] ;  /* 0x0002a800000c7ab9 */ /* 0x000fe20000000a00 */
[----:B------:R-:W-:Y:S01]  /*16500*/  R2UR UR8, R9 ;  /* 0x00000000090872ca */ /* 0x000fe200000e0000 */
[----:B------:R-:W-:Y:S01]  /*16510*/  UIMAD UR10, UR16, UR12, URZ ;  /* 0x0000000c100a72a4 */ /* 0x000fe2000f8e023f */
[----:B------:R-:W-:-:S04]  /*16520*/  IMAD R8, R8, 0x30, R5 ;  /* 0x0000003008087824 */ /* 0x000fc800078e0205 */
[----:B------:R-:W-:-:S04]  /*16530*/  VIADD R8, R8, UR40 ;  /* 0x0000002808087c36 */ /* 0x000fc80008000000 */
[----:B------:R-:W-:Y:S01]  /*16540*/  IMAD.MOV.U32 R9, RZ, RZ, R8 ;  /* 0x000000ffff097224 */ /* 0x000fe200078e0008 */
[----:B------:R-:W-:Y:S02]  /*16550*/  UIMAD UR10, UR11, UR13, UR10 ;  /* 0x0000000d0b0a72a4 */ /* 0x000fe4000f8e020a */
[----:B------:R-:W-:-:S04]  /*16560*/  UIMAD.WIDE.U32 UR8, UR8, UR12, URZ ;  /* 0x0000000c080872a5 */ /* 0x000fc8000f8e003f */
[----:B------:R-:W-:-:S03]  /*16570*/  UIADD3 UR9, UR9, UR10, URZ ;  /* 0x0000000a09097290 */ /* 0x000fc6000fffe03f */
[----:B------:R-:W-:Y:S01]  /*16580*/  ULDC.64 UR10, c[0x0][0xae8] ;  /* 0x0002ba00000a7ab9 */ /* 0x000fe20000000a00 */
[----:B--2---:R-:W-:Y:S01]  /*16590*/  ISETP.NE.AND P0, PT, R15, 0x1, PT ;  /* 0x000000010f00780c */ /* 0x004fe20003f05270 */
[----:B------:R-:W-:Y:S01]  /*165a0*/  UIMAD.WIDE.U32 UR8, UR37, UR10, UR8 ;  /* 0x0000000a250872a5 */ /* 0x000fe2000f8e0008 */
[----:B------:R-:W-:-:S03]  /*165b0*/  IMAD R19, R4, R15, RZ ;  /* 0x0000000f04137224 */ /* 0x000fc600078e02ff */
[----:B------:R-:W-:-:S03]  /*165c0*/  UIMAD UR9, UR37, UR11, UR9 ;  /* 0x0000000b250972a4 */ /* 0x000fc6000f8e0209 */
[----:B------:R-:W-:Y:S02]  /*165d0*/  ULDC.64 UR10, c[0x0][0xaf0] ;  /* 0x0002bc00000a7ab9 */ /* 0x000fe40000000a00 */
[----:B------:R-:W-:Y:S02]  /*165e0*/  UIMAD UR7, UR7, UR10, URZ ;  /* 0x0000000a070772a4 */ /* 0x000fe4000f8e023f */
[----:B------:R-:W-:Y:S01]  /*165f0*/  UIMAD.WIDE.U32 UR8, UR4, UR10, UR8 ;  /* 0x0000000a040872a5 */ /* 0x000fe2000f8e0008 */
[----:B01----:R-:W0:Y:S01]  /*16600*/  @P0 LDC R7, c[0x0][0xbec] ;  /* 0x0002fb00ff070b82 */ /* 0x003e220000000800 */
[----:B------:R-:W-:-:S03]  /*16610*/  UIMAD UR7, UR4, UR11, UR7 ;  /* 0x0000000b040772a4 */ /* 0x000fc6000f8e0207 */
[----:B------:R-:W-:Y:S01]  /*16620*/  ULDC.64 UR10, c[0x0][0xae0] ;  /* 0x0002b800000a7ab9 */ /* 0x000fe20000000a00 */
[----:B------:R-:W-:-:S03]  /*16630*/  UIADD3 UR4, UR9, UR7, URZ ;  /* 0x0000000709047290 */ /* 0x000fc6000fffe03f */
        /* <DEDUP_REMOVED lines=9> */
[----:B------:R-:W-:Y:S02]  /*166d0*/  IMAD R8, R6, UR10, RZ ;  /* 0x0000000a06087c24 */ /* 0x000fe4000f8e02ff */
[----:B------:R-:W-:Y:S01]  /*166e0*/  IMAD.U32 R6, RZ, RZ, UR8 ;  /* 0x00000008ff067e24 */ /* 0x000fe2000f8e00ff */
[----:B------:R-:W-:Y:S01]  /*166f0*/  ULDC.64 UR8, c[0x0][0xad8] ;  /* 0x0002b60000087ab9 */ /* 0x000fe20000000a00 */
        /* <DEDUP_REMOVED lines=9> */
[----:B------:R-:W-:-:S04]  /*16790*/  LEA R8, P0, R6, UR8, 0x1 ;  /* 0x0000000806087c11 */ /* 0x000fc8000f8008ff */
[----:B------:R-:W-:Y:S01]  /*167a0*/  LEA.HI.X R10, R6, UR9, R7, 0x1, P0 ;  /* 0x00000009060a7c11 */ /* 0x000fe200080f0c07 */
[----:B------:R-:W0:Y:S01]  /*167b0*/  SHFL.IDX PT, R9, R8, RZ, 0x181f ;  /* 0x00181fff08097589 */ /* 0x000e2200000e0000 */
[----:B------:R-:W-:Y:S01]  /*167c0*/  VIADD R6, R5, UR40 ;  /* 0x0000002805067c36 */ /* 0x000fe20008000000 */
[----:B------:R-:W-:Y:S02]  /*167d0*/  ISETP.GE.AND P0, PT, R0, UR4, PT ;  /* 0x0000000400007c0c */ /* 0x000fe4000bf06270 */
[----:B------:R-:W1:Y:S01]  /*167e0*/  SHFL.IDX PT, R13, R8, 0x1, 0x181f ;  /* 0x00381f00080d7f89 */ /* 0x000e6200000e0000 */
[C---:B------:R-:W-:Y:S01]  /*167f0*/  VIADD R4, R6.reuse, 0x30 ;  /* 0x0000003006047836 */ /* 0x040fe20000000000 */
[CC--:B------:R-:W-:Y:S01]  /*16800*/  ISETP.GE.OR P3, PT, R6.reuse, R19.reuse, P0 ;  /* 0x000000130600720c */ /* 0x0c0fe20000766670 */
[C---:B------:R-:W-:Y:S01]  /*16810*/  VIADD R5, R6.reuse, 0x60 ;  /* 0x0000006006057836 */ /* 0x040fe20000000000 */
[----:B------:R-:W2:Y:S01]  /*16820*/  SHFL.IDX PT, R15, R8, 0x2, 0x181f ;  /* 0x00581f00080f7f89 */ /* 0x000ea200000e0000 */
[----:B------:R-:W-:Y:S01]  /*16830*/  VIADD R6, R6, 0x90 ;  /* 0x0000009006067836 */ /* 0x000fe20000000000 */
[----:B------:R-:W-:-:S02]  /*16840*/  ISETP.GE.OR P2, PT, R4, R19, P0 ;  /* 0x000000130400720c */ /* 0x000fc40000746670 */
[----:B------:R-:W3:Y:S01]  /*16850*/  SHFL.IDX PT, R7, R10, RZ, 0x181f ;  /* 0x00181fff0a077589 */ /* 0x000ee200000e0000 */
[-C--:B------:R-:W-:Y:S02]  /*16860*/  ISETP.GE.OR P1, PT, R5, R19.reuse, P0 ;  /* 0x000000130500720c */ /* 0x080fe40000726670 */
[----:B------:R-:W-:Y:S01]  /*16870*/  ISETP.GE.OR P0, PT, R6, R19, P0 ;  /* 0x000000130600720c */ /* 0x000fe20000706670 */
        /* <DEDUP_REMOVED lines=16> */
.L_x_925:
[----:B------:R-:W-:Y:S05]  /*16980*/  BSYNC B0 ;  /* 0x0000000000007941 */ /* 0x000fea0003800000 */
.L_x_921:
[----:B------:R-:W-:Y:S02]  /*16990*/  ULDC UR4, c[0x0][0xc3c] ;  /* 0x00030f0000047ab9 */ /* 0x000fe40000000800 */
[----:B------:R-:W-:-:S06]  /*169a0*/  UISETP.GE.AND UP0, UPT, UR49, UR4, UPT ;  /* 0x000000043100728c */ /* 0x000fcc000bf06270 */
[----:B------:R-:W-:-:S13]  /*169b0*/  PLOP3.LUT P0, PT, PT, PT, UP0, 0x80, 0x0 ;  /* 0x000000000000781c */ /* 0x000fda0003f0f008 */
[----:B------:R-:W-:Y:S05]  /*169c0*/  @!P0 BRA `(.L_x_931) ;  /* 0xfffffea000bc8947 */ /* 0x000fea000383ffff */
[----:B------:R-:W-:Y:S05]  /*169d0*/  EXIT ;  /* 0x000000000000794d */ /* 0x000fea0003800000 */
.L_x_834:
[----:B------:R-:W-:-:S08]  /*169e0*/  NOP ;  /* 0x0000000000007918 */ /* 0x000fd00000000000 */
[----:B------:R-:W0:-:S00]  /*169f0*/  USETMAXREG.DEALLOC.CTAPOOL 0x20 ;  /* 0x00000020000079c8 */ /* 0x000e0000080e0500 */
        /* <DEDUP_REMOVED lines=15> */
.L_x_932:
[----:B------:R-:W0:Y:S01]  /*16af0*/  S2R R0, SR_TID.X ;  /* 0x0000000000007919 */ /* 0x000e220000002100 */
[----:B------:R-:W-:Y:S01]  /*16b00*/  ULDC UR4, c[0x0][0xc3c] ;  /* 0x00030f0000047ab9 */ /* 0x000fe20000000800 */
[----:B------:R-:W-:Y:S01]  /*16b10*/  IMAD.MOV.U32 R7, RZ, RZ, RZ ;  /* 0x000000ffff077224 */ /* 0x000fe200078e00ff */
[----:B0-----:R-:W-:-:S04]  /*16b20*/  LOP3.LUT R0, R0, 0x1f, RZ, 0xc0, !PT ;  /* 0x0000001f00007812 */ /* 0x001fc800078ec0ff */
[----:B------:R-:W-:-:S04]  /*16b30*/  ISETP.NE.AND P0, PT, R0, 0x1f, PT ;  /* 0x0000001f0000780c */ /* 0x000fc80003f05270 */
[----:B------:R-:W-:-:S13]  /*16b40*/  ISETP.GE.OR P1, PT, R0, UR4, !P0 ;  /* 0x0000000400007c0c */ /* 0x000fda000c726670 */
[----:B------:R-:W0:Y:S08]  /*16b50*/  @!P1 LDC.64 R4, c[0x0][0xc80] ;  /* 0x00032000ff049b82 */ /* 0x000e300000000a00 */
[----:B------:R-:W1:Y:S01]  /*16b60*/  @!P1 LDC.64 R2, c[0x0][0xc78] ;  /* 0x00031e00ff029b82 */ /* 0x000e620000000a00 */
[----:B0-----:R-:W-:-:S05]  /*16b70*/  @!P1 IMAD.WIDE.U32 R4, R0, 0x4, R4 ;  /* 0x0000000400049825 */ /* 0x001fca00078e0004 */
[----:B------:R-:W2:Y:S01]  /*16b80*/  @!P1 LDG.E R6, desc[UR50][R4.64] ;  /* 0x0000003204069981 */ /* 0x000ea2000c1e1900 */
[----:B-1----:R-:W-:-:S05]  /*16b90*/  @!P1 IMAD.WIDE.U32 R2, R0, 0x4, R2 ;  /* 0x0000000400029825 */ /* 0x002fca00078e0002 */
[----:B------:R-:W2:Y:S01]  /*16ba0*/  @!P1 LDG.E R7, desc[UR50][R2.64] ;  /* 0x0000003202079981 */ /* 0x000ea2000c1e1900 */
[C---:B------:R-:W-:Y:S02]  /*16bb0*/  ISETP.NE.AND P1, PT, R0.reuse, RZ, PT ;  /* 0x000000ff0000720c */ /* 0x040fe40003f25270 */
[C---:B------:R-:W-:Y:S02]  /*16bc0*/  ISETP.GE.U32.AND P2, PT, R0.reuse, 0x2, PT ;  /* 0x000000020000780c */ /* 0x040fe40003f46070 */
[C---:B------:R-:W-:Y:S02]  /*16bd0*/  ISETP.GE.U32.AND P3, PT, R0.reuse, 0x4, PT ;  /* 0x000000040000780c */ /* 0x040fe40003f66070 */
[C---:B------:R-:W-:Y:S02]  /*16be0*/  ISETP.GE.U32.AND P4, PT, R0.reuse, 0x8, PT ;  /* 0x000000080000780c */ /* 0x040fe40003f86070 */
[----:B------:R-:W-:Y:S01]  /*16bf0*/  ISETP.GE.U32.AND P5, PT, R0, 0x10, PT ;  /* 0x000000100000780c */ /* 0x000fe20003fa6070 */
[----:B------:R-:W-:Y:S01]  /*16c00*/  UMOV UR42, URZ ;  /* 0x0000003f002a7c82 */ /* 0x000fe20008000000 */
        /* <DEDUP_REMOVED lines=14> */
[----:B------:R-:W1:Y:S01]  /*16cf0*/  S2R R9, SR_CTAID.X ;  /* 0x0000000000097919 */ /* 0x000e620000002500 */
[----:B0-----:R-:W-:Y:S02]  /*16d00*/  SEL R5, R4, RZ, P5 ;  /* 0x000000ff04057207 */ /* 0x001fe40002800000 */
[----:B------:R-:W0:Y:S03]  /*16d10*/  LDC R4, c[0x0][0xc38] ;  /* 0x00030e00ff047b82 */ /* 0x000e260000000800 */
[----:B------:R-:W-:-:S05]  /*16d20*/  IMAD.IADD R11, R2, 0x1, R5 ;  /* 0x00000001020b7824 */ /* 0x000fca00078e0205 */
[----:B------:R-:W0:Y:S02]  /*16d30*/  SHFL.IDX PT, R5, R11, 0x1f, 0x1f ;  /* 0x03e01f000b057f89 */ /* 0x000e2400000e0000 */
[----:B0-----:R-:W-:-:S05]  /*16d40*/  IMAD R8, R5, R4, RZ ;  /* 0x0000000405087224 */ /* 0x001fca00078e02ff */
[----:B-1----:R-:W-:Y:S01]  /*16d50*/  ISETP.GT.AND P6, PT, R8, R9, PT ;  /* 0x000000090800720c */ /* 0x002fe20003fc4270 */
[----:B------:R-:W-:-:S12]  /*16d60*/  IMAD.MOV.U32 R3, RZ, RZ, R8 ;  /* 0x000000ffff037224 */ /* 0x000fd800078e0008 */
[----:B------:R-:W-:Y:S05]  /*16d70*/  @P6 BRA `(.L_x_934) ;  /* 0x0000000000a86947 */ /* 0x000fea0003800000 */
[----:B------:R-:W-:Y:S01]  /*16d80*/  IMAD.MOV.U32 R8, RZ, RZ, R3 ;  /* 0x000000ffff087224 */ /* 0x000fe200078e0003 */
[----:B------:R-:W-:Y:S01]  /*16d90*/  UMOV UR42, URZ ;  /* 0x0000003f002a7c82 */ /* 0x000fe20008000000 */
[----:B------:R-:W-:-:S05]  /*16da0*/  ULDC UR5, c[0x0][0xc3c] ;  /* 0x00030f0000057ab9 */ /* 0x000fca0000000800 */
.L_x_936:
[----:B------:R-:W-:-:S03]  /*16db0*/  UIADD3 UR4, UR42, 0x1f, URZ ;  /* 0x0000001f2a047890 */ /* 0x000fc6000fffe03f */
[----:B------:R-:W-:Y:S01]  /*16dc0*/  ULDC UR42, c[0x0][0xc3c] ;  /* 0x00030f00002a7ab9 */ /* 0x000fe20000000800 */
[----:B------:R-:W-:-:S06]  /*16dd0*/  UISETP.GE.AND UP0, UPT, UR4, UR5, UPT ;  /* 0x000000050400728c */ /* 0x000fcc000bf06270 */
[----:B------:R-:W-:-:S13]  /*16de0*/  PLOP3.LUT P6, PT, PT, PT, UP0, 0x40, 0x0 ;  /* 0x000000000000781c */ /* 0x000fda0003fce808 */
[----:B------:R-:W-:Y:S05]  /*16df0*/  @!P6 BRA `(.L_x_935) ;  /* 0x0000000800cce947 */ /* 0x000fea0003800000 */
[----:B------:R-:W-:Y:S02]  /*16e00*/  UMOV UR42, UR4 ;  /* 0x00000004002a7c82 */ /* 0x000fe40008000000 */
[----:B------:R-:W-:-:S05]  /*16e10*/  VIADD R7, R0, UR42 ;  /* 0x0000002a00077c36 */ /* 0x000fca0008000000 */
[----:B------:R-:W-:-:S13]  /*16e20*/  ISETP.GE.OR P6, PT, R7, UR5, !P0 ;  /* 0x0000000507007c0c */ /* 0x000fda000c7c6670 */
[----:B------:R-:W0:Y:S08]  /*16e30*/  @!P6 LDC.64 R4, c[0x0][0xc80] ;  /* 0x00032000ff04eb82 */ /* 0x000e300000000a00 */
[----:B------:R-:W1:Y:S01]  /*16e40*/  @!P6 LDC.64 R2, c[0x0][0xc78] ;  /* 0x00031e00ff02eb82 */ /* 0x000e620000000a00 */
[----:B0-----:R-:W-:-:S04]  /*16e50*/  @!P6 IMAD.WIDE R4, R7, 0x4, R4 ;  /* 0x000000040704e825 */ /* 0x001fc800078e0204 */
[----:B-1----:R-:W-:Y:S01]  /*16e60*/  @!P6 IMAD.WIDE R2, R7, 0x4, R2 ;  /* 0x000000040702e825 */ /* 0x002fe200078e0202 */
[----:B------:R-:W-:-:S06]  /*16e70*/  CS2R R6, SRZ ;  /* 0x0000000000067805 */ /* 0x000fcc000001ff00 */
[----:B------:R0:W2:Y:S04]  /*16e80*/  @!P6 LDG.E R6, desc[UR50][R4.64] ;  /* 0x000000320406e981 */ /* 0x0000a8000c1e1900 */
[----:B------:R-:W2:Y:S01]  /*16e90*/  @!P6 LDG.E R7, desc[UR50][R2.64] ;  /* 0x000000320207e981 */ /* 0x000ea2000c1e1900 */
[----:B0-----:R-:W0:Y:S01]  /*16ea0*/  LDC R4, c[0x0][0xc38] ;  /* 0x00030e00ff047b82 */ /* 0x001e220000000800 */
[----:B--2---:R-:W-:-:S05]  /*16eb0*/  IMAD R13, R6, R7, RZ ;  /* 0x00000007060d7224 */ /* 0x004fca00078e02ff */
        /* <DEDUP_REMOVED lines=20> */
[----:B------:R-:W-:Y:S02]  /*17000*/  IMAD.MOV.U32 R11, RZ, RZ, R2 ;  /* 0x000000ffff0b7224 */ /* 0x000fe400078e0002 */
[----:B------:R-:W-:-:S07]  /*17010*/  IMAD.MOV.U32 R3, RZ, RZ, R5 ;  /* 0x000000ffff037224 */ /* 0x000fce00078e0005 */
.L_x_934:
[----:B------:R-:W-:Y:S02]  /*17020*/  IMAD.IADD R24, R8, 0x1, -R3 ;  /* 0x0000000108187824 */ /* 0x000fe400078e0a03 */
[----:B------:R-:W-:Y:S02]  /*17030*/  IMAD.MOV.U32 R3, RZ, RZ, RZ ;  /* 0x000000ffff037224 */ /* 0x000fe400078e00ff */
[----:B------:R-:W-:-:S05]  /*17040*/  IMAD R2, R11, R4, R24 ;  /* 0x000000040b027224 */ /* 0x000fca00078e0218 */
[----:B------:R-:W-:-:S13]  /*17050*/  ISETP.GT.AND P0, PT, R2, R9, PT ;  /* 0x000000090200720c */ /* 0x000fda0003f04270 */
[----:B------:R-:W-:Y:S02]  /*17060*/  VOTEU.ANY UR5, UPT, !P0 ;  /* 0x0000000000057886 */ /* 0x000fe400040e0100 */
[----:B------:R-:W-:Y:S02]  /*17070*/  UPOPC UR4, UR5 ;  /* 0x00000005000472bf */ /* 0x000fe40008000000 */
[----:B------:R-:W-:Y:S02]  /*17080*/  ISETP.NE.AND P0, PT, RZ, UR5, PT ;  /* 0x00000005ff007c0c */ /* 0x000fe4000bf05270 */
[----:B------:R-:W-:Y:S02]  /*17090*/  UIADD3 UR42, UR4, UR42, URZ ;  /* 0x0000002a042a7290 */ /* 0x000fe4000fffe03f */
[----:B------:R-:W-:Y:S02]  /*170a0*/  IMAD.U32 R2, RZ, RZ, UR4 ;  /* 0x00000004ff027e24 */ /* 0x000fe4000f8e00ff */
[----:B------:R-:W-:-:S03]  /*170b0*/  IMAD.U32 R5, RZ, RZ, UR4 ;  /* 0x00000004ff057e24 */ /* 0x000fc6000f8e00ff */
[----:B------:R-:W0:Y:S04]  /*170c0*/  SHFL.IDX PT, R7, R7, R2, 0x1f ;  /* 0x00001f0207077589 */ /* 0x000e2800000e0000 */
[----:B------:R1:W2:Y:S01]  /*170d0*/  SHFL.IDX PT, R6, R6, R5, 0x1f ;  /* 0x00001f0506067589 */ /* 0x0002a200000e0000 */
[----:B0-----:R-:W-:Y:S01]  /*170e0*/  ISETP.NE.AND P1, PT, R7, 0x1, PT ;  /* 0x000000010700780c */ /* 0x001fe20003f25270 */
[----:B-1----:R-:W-:-:S12]  /*170f0*/  @!P0 BRA `(.L_x_937) ;  /* 0x00000000000c8947 */ /* 0x002fd80003800000 */
[----:B------:R-:W-:-:S06]  /*17100*/  UIADD3 UR4, UR4, -0x1, URZ ;  /* 0xffffffff04047890 */ /* 0x000fcc000fffe03f */
[----:B------:R-:W-:-:S05]  /*17110*/  IMAD.U32 R2, RZ, RZ, UR4 ;  /* 0x00000004ff027e24 */ /* 0x000fca000f8e00ff */
[----:B------:R0:W1:Y:S02]  /*17120*/  SHFL.IDX PT, R3, R11, R2, 0x1f ;  /* 0x00001f020b037589 */ /* 0x00006400000e0000 */
.L_x_937:
[----:B-1----:R-:W-:-:S04]  /*17130*/  IMAD R24, R3, R4, R24 ;  /* 0x0000000403187224 */ /* 0x002fc800078e0218 */
[----:B------:R-:W-:Y:S01]  /*17140*/  IMAD.IADD R5, R9, 0x1, -R24 ;  /* 0x0000000109057824 */ /* 0x000fe200078e0a18 */
[----:B------:R-:W-:Y:S06]  /*17150*/  @!P1 BRA `(.L_x_938) ;  /* 0x0000000000e89947 */ /* 0x000fec0003800000 */
[-C--:B--2---:R-:W-:Y:S02]  /*17160*/  IABS R8, R6.reuse ;  /* 0x0000000600087213 */ /* 0x084fe40000000000 */
[----:B------:R-:W-:Y:S02]  /*17170*/  IABS R4, R7 ;  /* 0x0000000700047213 */ /* 0x000fe40000000000 */
[----:B------:R-:W1:Y:S01]  /*17180*/  I2F.RP R9, R8 ;  /* 0x0000000800097306 */ /* 0x000e620000209400 */
[----:B------:R-:W-:Y:S02]  /*17190*/  IABS R10, R5 ;  /* 0x00000005000a7213 */ /* 0x000fe40000000000 */
[----:B------:R-:W-:-:S05]  /*171a0*/  IABS R12, R6 ;  /* 0x00000006000c7213 */ /* 0x000fca0000000000 */
[----:B-1----:R-:W0:Y:S02]  /*171b0*/  MUFU.RCP R9, R9 ;  /* 0x0000000900097308 */ /* 0x002e240000001000 */
[----:B0-----:R-:W-:-:S06]  /*171c0*/  VIADD R2, R9, 0xffffffe ;  /* 0x0ffffffe09027836 */ /* 0x001fcc0000000000 */
[----:B------:R-:W0:Y:S08]  /*171d0*/  I2F.RP R9, R4 ;  /* 0x0000000400097306 */ /* 0x000e300000209400 */
[----:B------:R1:W2:Y:S08]  /*171e0*/  F2I.FTZ.U32.TRUNC.NTZ R3, R2 ;  /* 0x0000000200037305 */ /* 0x0002b0000021f000 */
[----:B0-----:R-:W0:Y:S01]  /*171f0*/  MUFU.RCP R9, R9 ;  /* 0x0000000900097308 */ /* 0x001e220000001000 */
[----:B-1----:R-:W-:-:S02]  /*17200*/  IMAD.MOV.U32 R2, RZ, RZ, RZ ;  /* 0x000000ffff027224 */ /* 0x002fc400078e00ff */
[----:B--2---:R-:W-:-:S04]  /*17210*/  IMAD.MOV R11, RZ, RZ, -R3 ;  /* 0x000000ffff0b7224 */ /* 0x004fc800078e0a03 */
[----:B------:R-:W-:-:S04]  /*17220*/  IMAD R11, R11, R8, RZ ;  /* 0x000000080b0b7224 */ /* 0x000fc800078e02ff */
[----:B------:R-:W-:-:S04]  /*17230*/  IMAD.HI.U32 R3, R3, R11, R2 ;  /* 0x0000000b03037227 */ /* 0x000fc800078e0002 */
[----:B------:R-:W-:Y:S02]  /*17240*/  IMAD.MOV R11, RZ, RZ, -R12 ;  /* 0x000000ffff0b7224 */ /* 0x000fe400078e0a0c */
[----:B------:R-:W-:-:S04]  /*17250*/  IMAD.HI.U32 R2, R3, R10, RZ ;  /* 0x0000000a03027227 */ /* 0x000fc800078e00ff */
[----:B------:R-:W-:Y:S02]  /*17260*/  IMAD R3, R2, R11, R10 ;  /* 0x0000000b02037224 */ /* 0x000fe400078e020a */
[----:B0-----:R-:W-:-:S03]  /*17270*/  VIADD R10, R9, 0xffffffe ;  /* 0x0ffffffe090a7836 */ /* 0x001fc60000000000 */
[----:B------:R-:W-:-:S13]  /*17280*/  ISETP.GT.U32.AND P1, PT, R8, R3, PT ;  /* 0x000000030800720c */ /* 0x000fda0003f24070 */
[----:B------:R-:W-:Y:S02]  /*17290*/  @!P1 IMAD.IADD R3, R3, 0x1, -R8 ;  /* 0x0000000103039824 */ /* 0x000fe400078e0a08 */
[----:B------:R-:W-:Y:S01]  /*172a0*/  @!P1 VIADD R2, R2, 0x1 ;  /* 0x0000000102029836 */ /* 0x000fe20000000000 */
[----:B------:R-:W-:Y:S02]  /*172b0*/  ISETP.NE.AND P1, PT, R6, RZ, PT ;  /* 0x000000ff0600720c */ /* 0x000fe40003f25270 */
[----:B------:R-:W-:Y:S02]  /*172c0*/  ISETP.GE.U32.AND P0, PT, R3, R8, PT ;  /* 0x000000080300720c */ /* 0x000fe40003f06070 */
[----:B------:R-:W-:Y:S01]  /*172d0*/  LOP3.LUT R8, R5, R6, RZ, 0x3c, !PT ;  /* 0x0000000605087212 */ /* 0x000fe200078e3cff */
[----:B------:R-:W0:Y:S03]  /*172e0*/  F2I.FTZ.U32.TRUNC.NTZ R3, R10 ;  /* 0x0000000a00037305 */ /* 0x000e26000021f000 */
[----:B------:R-:W-:-:S07]  /*172f0*/  ISETP.GE.AND P2, PT, R8, RZ, PT ;  /* 0x000000ff0800720c */ /* 0x000fce0003f46270 */
[----:B------:R-:W-:-:S04]  /*17300*/  @P0 VIADD R2, R2, 0x1 ;  /* 0x0000000102020836 */ /* 0x000fc80000000000 */
[----:B------:R-:W-:Y:S01]  /*17310*/  IMAD.MOV.U32 R12, RZ, RZ, R2 ;  /* 0x000000ffff0c7224 */ /* 0x000fe200078e0002 */
[----:B------:R-:W-:Y:S01]  /*17320*/  IABS R2, R7 ;  /* 0x0000000700027213 */ /* 0x000fe20000000000 */
[----:B0-----:R-:W-:Y:S02]  /*17330*/  IMAD.MOV R9, RZ, RZ, -R3 ;  /* 0x000000ffff097224 */ /* 0x001fe400078e0a03 */
[----:B------:R-:W-:Y:S01]  /*17340*/  @!P2 IMAD.MOV R12, RZ, RZ, -R12 ;  /* 0x000000ffff0ca224 */ /* 0x000fe200078e0a0c */
[----:B------:R-:W-:Y:S01]  /*17350*/  @!P1 LOP3.LUT R12, RZ, R6, RZ, 0x33, !PT ;  /* 0x00000006ff0c9212 */ /* 0x000fe200078e33ff */
[----:B------:R-:W-:Y:S02]  /*17360*/  IMAD.MOV R10, RZ, RZ, -R2 ;  /* 0x000000ffff0a7224 */ /* 0x000fe400078e0a02 */
[----:B------:R-:W-:Y:S01]  /*17370*/  IMAD R9, R9, R4, RZ ;  /* 0x0000000409097224 */ /* 0x000fe200078e02ff */
[----:B------:R-:W-:Y:S01]  /*17380*/  IABS R8, R12 ;  /* 0x0000000c00087213 */ /* 0x000fe20000000000 */
[----:B------:R-:W-:-:S04]  /*17390*/  IMAD.MOV.U32 R2, RZ, RZ, RZ ;  /* 0x000000ffff027224 */ /* 0x000fc800078e00ff */
[----:B------:R-:W-:-:S04]  /*173a0*/  IMAD.HI.U32 R2, R3, R9, R2 ;  /* 0x0000000903027227 */ /* 0x000fc800078e0002 */
[----:B------:R-:W-:Y:S02]  /*173b0*/  IMAD.MOV.U32 R3, RZ, RZ, R8 ;  /* 0x000000ffff037224 */ /* 0x000fe400078e0008 */
[----:B------:R-:W-:Y:S02]  /*173c0*/  IMAD.MOV.U32 R8, RZ, RZ, R10 ;  /* 0x000000ffff087224 */ /* 0x000fe400078e000a */
[----:B------:R-:W-:-:S04]  /*173d0*/  IMAD.HI.U32 R2, R2, R3, RZ ;  /* 0x0000000302027227 */ /* 0x000fc800078e00ff */
[----:B------:R-:W-:-:S05]  /*173e0*/  IMAD R3, R2, R8, R3 ;  /* 0x0000000802037224 */ /* 0x000fca00078e0203 */
[----:B------:R-:W-:-:S13]  /*173f0*/  ISETP.GT.U32.AND P1, PT, R4, R3, PT ;  /* 0x000000030400720c */ /* 0x000fda0003f24070 */
[----:B------:R-:W-:Y:S02]  /*17400*/  @!P1 IMAD.IADD R3, R3, 0x1, -R4 ;  /* 0x0000000103039824 */ /* 0x000fe400078e0a04 */
[----:B------:R-:W-:Y:S01]  /*17410*/  @!P1 VIADD R2, R2, 0x1 ;  /* 0x0000000102029836 */ /* 0x000fe20000000000 */
[----:B------:R-:W-:Y:S02]  /*17420*/  ISETP.NE.AND P1, PT, R7, RZ, PT ;  /* 0x000000ff0700720c */ /* 0x000fe40003f25270 */
[----:B------:R-:W-:Y:S02]  /*17430*/  ISETP.GE.U32.AND P0, PT, R3, R4, PT ;  /* 0x000000040300720c */ /* 0x000fe40003f06070 */
[----:B------:R-:W-:-:S04]  /*17440*/  LOP3.LUT R3, R12, R7, RZ, 0x3c, !PT ;  /* 0x000000070c037212 */ /* 0x000fc800078e3cff */
[----:B------:R-:W-:Y:S01]  /*17450*/  ISETP.GE.AND P2, PT, R3, RZ, PT ;  /* 0x000000ff0300720c */ /* 0x000fe20003f46270 */
[----:B------:R-:W-:-:S06]  /*17460*/  IMAD.MOV R3, RZ, RZ, -R12 ;  /* 0x000000ffff037224 */ /* 0x000fcc00078e0a0c */
[----:B------:R-:W-:-:S06]  /*17470*/  @P0 VIADD R2, R2, 0x1 ;  /* 0x0000000102020836 */ /* 0x000fcc0000000000 */
[----:B------:R-:W-:Y:S01]  /*17480*/  @!P2 IMAD.MOV R2, RZ, RZ, -R2 ;  /* 0x000000ffff02a224 */ /* 0x000fe200078e0a02 */
[----:B------:R-:W-:-:S05]  /*17490*/  @!P1 LOP3.LUT R2, RZ, R7, RZ, 0x33, !PT ;  /* 0x00000007ff029212 */ /* 0x000fca00078e33ff */
[----:B------:R-:W-:-:S04]  /*174a0*/  IMAD.MOV R26, RZ, RZ, -R2 ;  /* 0x000000ffff1a7224 */ /* 0x000fc800078e0a02 */
[C---:B------:R-:W-:Y:S02]  /*174b0*/  IMAD R26, R7.reuse, R26, R12 ;  /* 0x0000001a071a7224 */ /* 0x040fe400078e020c */
[----:B------:R-:W-:Y:S02]  /*174c0*/  IMAD R7, R7, 0x1000000, R2 ;  /* 0x0100000007077824 */ /* 0x000fe400078e0202 */
[----:B------:R-:W-:Y:S02]  /*174d0*/  IMAD R2, R6, R3, R5 ;  /* 0x0000000306027224 */ /* 0x000fe400078e0205 */
[----:B------:R-:W-:Y:S01]  /*174e0*/  IMAD R26, R26, 0x10000, R7 ;  /* 0x000100001a1a7824 */ /* 0x000fe200078e0207 */
[----:B------:R-:W-:Y:S06]  /*174f0*/  BRA `(.L_x_939) ;  /* 0x0000000400007947 */ /* 0x000fec0003800000 */
.L_x_938:
[----:B------:R-:W-:Y:S02]  /*17500*/  ULDC.64 UR4, c[0x0][0xc90] ;  /* 0x0003240000047ab9 */ /* 0x000fe40000000a00 */
[----:B------:R-:W-:-:S06]  /*17510*/  UIMAD.WIDE UR4, UR42, 0x4, UR4 ;  /* 0x000000042a0478a5 */ /* 0x000fcc000f8e0204 */
[----:B0-----:R-:W-:Y:S02]  /*17520*/  IMAD.U32 R2, RZ, RZ, UR4 ;  /* 0x00000004ff027e24 */ /* 0x001fe4000f8e00ff */
[----:B------:R-:W-:-:S05]  /*17530*/  IMAD.U32 R3, RZ, RZ, UR5 ;  /* 0x00000005ff037e24 */ /* 0x000fca000f8e00ff */
[----:B------:R0:W2:Y:S01]  /*17540*/  LDG.E R9, desc[UR50][R2.64] ;  /* 0x0000003202097981 */ /* 0x0000a2000c1e1900 */
[----:B------:R-:W-:Y:S01]  /*17550*/  IABS R13, R5 ;  /* 0x00000005000d7213 */ /* 0x000fe20000000000 */
[----:B0-----:R-:W-:Y:S02]  /*17560*/  IMAD.MOV.U32 R2, RZ, RZ, RZ ;  /* 0x000000ffff027224 */ /* 0x001fe400078e00ff */
[----:B--2---:R-:W-:-:S05]  /*17570*/  IMAD R8, R6, R9, RZ ;  /* 0x0000000906087224 */ /* 0x004fca00078e02ff */
[-C--:B------:R-:W-:Y:S02]  /*17580*/  IABS R12, R8.reuse ;  /* 0x00000008000c7213 */ /* 0x080fe40000000000 */
[----:B------:R-:W-:Y:S02]  /*17590*/  IABS R14, R8 ;  /* 0x00000008000e7213 */ /* 0x000fe40000000000 */
[----:B------:R-:W0:Y:S08]  /*175a0*/  I2F.RP R7, R12 ;  /* 0x0000000c00077306 */ /* 0x000e300000209400 */
[----:B0-----:R-:W0:Y:S02]  /*175b0*/  MUFU.RCP R7, R7 ;  /* 0x0000000700077308 */ /* 0x001e240000001000 */
[----:B0-----:R-:W-:-:S06]  /*175c0*/  VIADD R10, R7, 0xffffffe ;  /* 0x0ffffffe070a7836 */ /* 0x001fcc0000000000 */
[----:B------:R-:W0:Y:S02]  /*175d0*/  F2I.FTZ.U32.TRUNC.NTZ R3, R10 ;  /* 0x0000000a00037305 */ /* 0x000e24000021f000 */
[----:B0-----:R-:W-:-:S04]  /*175e0*/  IMAD.MOV R11, RZ, RZ, -R3 ;  /* 0x000000ffff0b7224 */ /* 0x001fc800078e0a03 */
[----:B------:R-:W-:-:S04]  /*175f0*/  IMAD R11, R11, R12, RZ ;  /* 0x0000000c0b0b7224 */ /* 0x000fc800078e02ff */
[----:B------:R-:W-:-:S04]  /*17600*/  IMAD.HI.U32 R2, R3, R11, R2 ;  /* 0x0000000b03027227 */ /* 0x000fc800078e0002 */
[----:B------:R-:W-:Y:S02]  /*17610*/  IMAD.MOV.U32 R11, RZ, RZ, R13 ;  /* 0x000000ffff0b7224 */ /* 0x000fe400078e000d */
[----:B------:R-:W-:Y:S02]  /*17620*/  IMAD.MOV R3, RZ, RZ, -R14 ;  /* 0x000000ffff037224 */ /* 0x000fe400078e0a0e */
        /* <DEDUP_REMOVED lines=12> */
[----:B------:R-:W-:Y:S02]  /*176f0*/  IMAD R7, R9, R2, RZ ;  /* 0x0000000209077224 */ /* 0x000fe400078e02ff */
[----:B------:R-:W-:Y:S02]  /*17700*/  IMAD.MOV R2, RZ, RZ, -R2 ;  /* 0x000000ffff027224 */ /* 0x000fe400078e0a02 */
[----:B------:R-:W-:Y:S02]  /*17710*/  IMAD.MOV R3, RZ, RZ, -R7 ;  /* 0x000000ffff037224 */ /* 0x000fe400078e0a07 */
[----:B------:R-:W-:-:S03]  /*17720*/  IMAD R12, R8, R2, R5 ;  /* 0x00000002080c7224 */ /* 0x000fc600078e0205 */
[----:B------:R-:W-:Y:S02]  /*17730*/  VIADDMNMX R4, R3, R4, R9, PT ;  /* 0x0000000403047246 */ /* 0x000fe40003800109 */
[----:B------:R-:W-:Y:S02]  /*17740*/  IADD3 R7, R7, 0x1000000, R12 ;  /* 0x0100000007077810 */ /* 0x000fe40007ffe00c */
[-C--:B------:R-:W-:Y:S01]  /*17750*/  IABS R9, R4.reuse ;  /* 0x0000000400097213 */ /* 0x080fe20000000000 */
[----:B------:R-:W-:Y:S01]  /*17760*/  IMAD.MOV R26, RZ, RZ, -R4 ;  /* 0x000000ffff1a7224 */ /* 0x000fe200078e0a04 */
[----:B------:R-:W-:Y:S02]  /*17770*/  IABS R8, R4 ;  /* 0x0000000400087213 */ /* 0x000fe40000000000 */
[----:B------:R-:W0:Y:S03]  /*17780*/  I2F.RP R10, R9 ;  /* 0x00000009000a7306 */ /* 0x000e260000209400 */
[----:B------:R-:W-:-:S05]  /*17790*/  IMAD.MOV R8, RZ, RZ, -R8 ;  /* 0x000000ffff087224 */ /* 0x000fca00078e0a08 */
[----:B0-----:R-:W0:Y:S02]  /*177a0*/  MUFU.RCP R10, R10 ;  /* 0x0000000a000a7308 */ /* 0x001e240000001000 */
[----:B0-----:R-:W-:-:S06]  /*177b0*/  VIADD R3, R10, 0xffffffe ;  /* 0x0ffffffe0a037836 */ /* 0x001fcc0000000000 */
[----:B------:R-:W0:Y:S02]  /*177c0*/  F2I.FTZ.U32.TRUNC.NTZ R3, R3 ;  /* 0x0000000300037305 */ /* 0x000e24000021f000 */
[----:B0-----:R-:W-:-:S04]  /*177d0*/  IMAD.MOV R11, RZ, RZ, -R3 ;  /* 0x000000ffff0b7224 */ /* 0x001fc800078e0a03 */
[----:B------:R-:W-:Y:S01]  /*177e0*/  IMAD.MOV.U32 R2, RZ, RZ, R11 ;  /* 0x000000ffff027224 */ /* 0x000fe200078e000b */
[----:B------:R-:W-:-:S03]  /*177f0*/  IABS R11, R12 ;  /* 0x0000000c000b7213 */ /* 0x000fc60000000000 */
[----:B------:R-:W-:Y:S02]  /*17800*/  IMAD R5, R2, R9, RZ ;  /* 0x0000000902057224 */ /* 0x000fe400078e02ff */
[----:B------:R-:W-:-:S04]  /*17810*/  IMAD.MOV.U32 R2, RZ, RZ, RZ ;  /* 0x000000ffff027224 */ /* 0x000fc800078e00ff */
[----:B------:R-:W-:Y:S01]  /*17820*/  IMAD.HI.U32 R2, R3, R5, R2 ;  /* 0x0000000503027227 */ /* 0x000fe200078e0002 */
[----:B------:R-:W-:-:S04]  /*17830*/  LOP3.LUT R3, R12, R4, RZ, 0x3c, !PT ;  /* 0x000000040c037212 */ /* 0x000fc800078e3cff */
[----:B------:R-:W-:Y:S01]  /*17840*/  ISETP.GE.AND P2, PT, R3, RZ, PT ;  /* 0x000000ff0300720c */ /* 0x000fe20003f46270 */
        /* <DEDUP_REMOVED lines=9> */
[----:B------:R-:W-:-:S05]  /*178e0*/  @!P1 LOP3.LUT R2, RZ, R4, RZ, 0x33, !PT ;  /* 0x00000004ff029212 */ /* 0x000fca00078e33ff */
[----:B------:R-:W-:-:S07]  /*178f0*/  IMAD R26, R2, R26, R7 ;  /* 0x0000001a021a7224 */ /* 0x000fce00078e0207 */
.L_x_939:
[----:B------:R-:W-:-:S05]  /*17900*/  LOP3.LUT R25, RZ, R2, RZ, 0x33, !PT ;  /* 0x00000002ff197212 */ /* 0x000fca00078e33ff */
[----:B------:R-:W-:Y:S01]  /*17910*/  IMAD.IADD R25, R6, 0x1, R25 ;  /* 0x0000000106197824 */ /* 0x000fe200078e0219 */
[----:B------:R-:W-:Y:S06]  /*17920*/  BRA `(.L_x_940) ;  /* 0x00000000000c7947 */ /* 0x000fec0003800000 */
.L_x_935:
[----:B------:R-:W-:Y:S02]  /*17930*/  IMAD.MOV.U32 R24, RZ, RZ, R9 ;  /* 0x000000ffff187224 */ /* 0x000fe400078e0009 */
[----:B------:R-:W-:Y:S02]  /*17940*/  IMAD.MOV.U32 R25, RZ, RZ, RZ ;  /* 0x000000ffff197224 */ /* 0x000fe400078e00ff */
[----:B------:R-:W-:-:S07]  /*17950*/  IMAD.MOV.U32 R26, RZ, RZ, RZ ;  /* 0x000000ffff1a7224 */ /* 0x000fce00078e00ff */
.L_x_940:
[----:B------:R-:W-:Y:S01]  /*17960*/  ISETP.NE.AND P0, PT, R0, RZ, PT ;  /* 0x000000ff0000720c */ /* 0x000fe20003f05270 */
[----:B------:R-:W-:-:S12]  /*17970*/  IMAD.U32 R27, RZ, RZ, UR42 ;  /* 0x0000002aff1b7e24 */ /* 0x000fd8000f8e00ff */
[----:B------:R-:W0:Y:S01]  /*17980*/  @!P0 S2R R3, SR_CgaCtaId ;  /* 0x0000000000038919 */ /* 0x000e220000008800 */
[----:B------:R-:W-:-:S04]  /*17990*/  @!P0 MOV R0, 0x400 ;  /* 0x0000040000008802 */ /* 0x000fc80000000f00 */
[----:B0-----:R-:W-:-:S05]  /*179a0*/  @!P0 LEA R0, R3, R0, 0x18 ;  /* 0x0000000003008211 */ /* 0x001fca00078ec0ff */
[----:B------:R0:W-:Y:S01]  /*179b0*/  @!P0 STS.128 [R0+0x132d0], R24 ;  /* 0x0132d01800008388 */ /* 0x0001e20000000c00 */
[----:B------:R-:W-:Y:S06]  /*179c0*/  BAR.ARV 0x5, 0x200 ;  /* 0x0148000000007b1d */ /* 0x000fec0000002000 */
.L_x_933:
        /* <DEDUP_REMOVED lines=47> */
.L_x_1015:
[----:B------:R-:W-:Y:S01]  /*17cc0*/  ULDC.64 UR4, c[0x0][0xa00] ;  /* 0x0002800000047ab9 */ /* 0x000fe20000000a00 */
[----:B------:R-:W-:Y:S01]  /*17cd0*/  ULDC.64 UR10, c[0x0][0xa08] ;  /* 0x00028200000a7ab9 */ /* 0x000fe20000000a00 */
[----:B------:R-:W-:Y:S01]  /*17ce0*/  ISETP.NE.U32.AND P0, PT, RZ, UR4, PT ;  /* 0x00000004ff007c0c */ /* 0x000fe2000bf05070 */
[----:B------:R-:W-:Y:S01]  /*17cf0*/  ULDC.64 UR6, c[0x0][0xa00] ;  /* 0x0002800000067ab9 */ /* 0x000fe20000000a00 */
[----:B------:R-:W-:Y:S01]  /*17d00*/  ISETP.NE.U32.AND P1, PT, RZ, UR10, PT ;  /* 0x0000000aff007c0c */ /* 0x000fe2000bf25070 */
[----:B------:R-:W-:Y:S01]  /*17d10*/  UIMAD.WIDE UR6, UR42, 0x4, UR6 ;  /* 0x000000042a0678a5 */ /* 0x000fe2000f8e0206 */
[----:B------:R-:W-:Y:S01]  /*17d20*/  ISETP.NE.AND.EX P0, PT, RZ, UR5, PT, P0 ;  /* 0x00000005ff007c0c */ /* 0x000fe2000bf05300 */
[----:B------:R-:W-:Y:S01]  /*17d30*/  ULDC.64 UR4, c[0x0][0xa28] ;  /* 0x00028a0000047ab9 */ /* 0x000fe20000000a00 */
[----:B------:R-:W-:Y:S01]  /*17d40*/  ULDC.64 UR8, c[0x0][0xa08] ;  /* 0x0002820000087ab9 */ /* 0x000fe20000000a00 */
[----:B------:R-:W-:Y:S01]  /*17d50*/  UISETP.NE.U32.AND UP0, UPT, UR4, URZ, UPT ;  /* 0x0000003f0400728c */ /* 0x000fe2000bf05070 */
[----:B------:R-:W-:Y:S01]  /*17d60*/  ISETP.NE.AND.EX P1, PT, RZ, UR11, PT, P1 ;  /* 0x0000000bff007c0c */ /* 0x000fe2000bf25310 */
[----:B------:R-:W-:Y:S01]  /*17d70*/  ULDC.64 UR10, c[0x0][0xa18] ;  /* 0x00028600000a7ab9 */ /* 0x000fe20000000a00 */
[----:B------:R-:W-:Y:S01]  /*17d80*/  IMAD.U32 R2, RZ, RZ, UR6 ;  /* 0x00000006ff027e24 */ /* 0x000fe2000f8e00ff */
[----:B------:R-:W-:Y:S01]  /*17d90*/  UISETP.NE.AND.EX UP0, UPT, UR5, URZ, UPT, UP0 ;  /* 0x0000003f0500728c */ /* 0x000fe2000bf05300 */
[----:B------:R-:W-:Y:S01]  /*17da0*/  IMAD.U32 R3, RZ, RZ, UR7 ;  /* 0x00000007ff037e24 */ /* 0x000fe2000f8e00ff */
[----:B------:R-:W-:Y:S01]  /*17db0*/  UISETP.NE.U32.AND UP1, UPT, UR10, URZ, UPT ;  /* 0x0000003f0a00728c */ /* 0x000fe2000bf25070 */
[----:B01----:R-:W0:Y:S01]  /*17dc0*/  LDC R5, c[0x0][0x288] ;  /* 0x0000a200ff057b82 */ /* 0x003e220000000800 */
[----:B------:R-:W-:-:S02]  /*17dd0*/  UIMAD.WIDE UR8, UR42, 0x4, UR8 ;  /* 0x000000042a0878a5 */ /* 0x000fc4000f8e0208 */
[----:B------:R-:W-:Y:S01]  /*17de0*/  UISETP.NE.AND.EX UP1, UPT, UR11, URZ, UPT, UP1 ;  /* 0x0000003f0b00728c */ /* 0x000fe2000bf25310 */
[----:B---3--:R1:W2:Y:S01]  /*17df0*/  @P0 LDG.E R0, desc[UR50][R2.64] ;  /* 0x0000003202000981 */ /* 0x0082a2000c1e1900 */
[----:B------:R-:W-:-:S03]  /*17e00*/  IMAD.MOV.U32 R27, RZ, RZ, RZ ;  /* 0x000000ffff1b7224 */ /* 0x000fc600078e00ff */
[----:B------:R-:W-:Y:S01]  /*17e10*/  @UP0 ULDC.64 UR4, c[0x0][0xa28] ;  /* 0x00028a0000040ab9 */ /* 0x000fe20000000a00 */
[----:B------:R-:W-:Y:S01]  /*17e20*/  PLOP3.LUT P2, PT, PT, PT, UP0, 0x80, 0x0 ;  /* 0x000000000000781c */ /* 0x000fe20003f4f008 */
[----:B------:R-:W-:Y:S01]  /*17e30*/  @UP0 UIMAD.WIDE UR4, UR42, 0x4, UR4 ;  /* 0x000000042a0408a5 */ /* 0x000fe2000f8e0204 */
[----:B------:R-:W-:Y:S01]  /*17e40*/  IMAD.MOV.U32 R4, RZ, RZ, RZ ;  /* 0x000000ffff047224 */ /* 0x000fe200078e00ff */
[----:B------:R-:W3:Y:S01]  /*17e50*/  LDC R6, c[0x0][0x2f0] ;  /* 0x0000bc00ff067b82 */ /* 0x000ee20000000800 */
[----:B-1----:R-:W-:Y:S02]  /*17e60*/  IMAD.U32 R2, RZ, RZ, UR8 ;  /* 0x00000008ff027e24 */ /* 0x002fe4000f8e00ff */
[----:B------:R-:W-:Y:S01]  /*17e70*/  IMAD.U32 R3, RZ, RZ, UR9 ;  /* 0x00000009ff037e24 */ /* 0x000fe2000f8e00ff */
[----:B------:R-:W-:-:S04]  /*17e80*/  PLOP3.LUT P4, PT, PT, PT, UP1, 0x80, 0x0 ;  /* 0x000000000000781c */ /* 0x000fc80003f8f018 */
[----:B------:R1:W5:Y:S02]  /*17e90*/  @P1 LDG.E R27, desc[UR50][R2.64] ;  /* 0x00000032021b1981 */ /* 0x000364000c1e1900 */
[----:B-1----:R-:W-:Y:S02]  /*17ea0*/  IMAD.U32 R2, RZ, RZ, UR4 ;  /* 0x00000004ff027e24 */ /* 0x002fe4000f8e00ff */
[----:B------:R-:W-:Y:S01]  /*17eb0*/  IMAD.U32 R3, RZ, RZ, UR5 ;  /* 0x00000005ff037e24 */ /* 0x000fe2000f8e00ff */
[----:B------:R-:W-:Y:S02]  /*17ec0*/  @UP1 ULDC.64 UR4, c[0x0][0xa18] ;  /* 0x0002860000041ab9 */ /* 0x000fe40000000a00 */
[----:B------:R-:W-:Y:S02]  /*17ed0*/  @UP1 UIMAD.WIDE UR4, UR42, 0x4, UR4 ;  /* 0x000000042a0418a5 */ /* 0x000fe4000f8e0204 */
[----:B------:R1:W5:Y:S04]  /*17ee0*/  @P2 LDG.E R4, desc[UR50][R2.64] ;  /* 0x0000003202042981 */ /* 0x000368000c1e1900 */
[----:B-1----:R-:W-:-:S02]  /*17ef0*/  IMAD.U32 R2, RZ, RZ, UR4 ;  /* 0x00000004ff027e24 */ /* 0x002fc4000f8e00ff */
[----:B------:R-:W-:Y:S01]  /*17f00*/  IMAD.U32 R3, RZ, RZ, UR5 ;  /* 0x00000005ff037e24 */ /* 0x000fe2000f8e00ff */
[----:B------:R-:W-:Y:S01]  /*17f10*/  R2UR UR36, R26 ;  /* 0x000000001a2472ca */ /* 0x000fe200000e0000 */
[----:B------:R-:W-:-:S03]  /*17f20*/  ULDC.64 UR4, c[0x0][0xa20] ;  /* 0x0002880000047ab9 */ /* 0x000fc60000000a00 */
[----:B0-----:R0:W4:Y:S01]  /*17f30*/  @P4 LDG.E R5, desc[UR50][R2.64] ;  /* 0x0000003202054981 */ /* 0x001122000c1e1900 */
[----:B------:R-:W-:Y:S01]  /*17f40*/  ISETP.NE.U32.AND P3, PT, RZ, UR4, PT ;  /* 0x00000004ff007c0c */ /* 0x000fe2000bf65070 */
[----:B------:R-:W-:-:S03]  /*17f50*/  UMOV UR43, URZ ;  /* 0x0000003f002b7c82 */ /* 0x000fc60008000000 */
[----:B------:R-:W-:-:S04]  /*17f60*/  ISETP.NE.AND.EX P3, PT, RZ, UR5, PT, P3 ;  /* 0x00000005ff007c0c */ /* 0x000fc8000bf65330 */
[----:B------:R-:W-:Y:S01]  /*17f70*/  ULOP3.LUT UR36, UR36, 0xffff, URZ, 0xc0, !UPT ;  /* 0x0000ffff24247892 */ /* 0x000fe2000f8ec03f */
[----:B0-----:R-:W0:Y:S02]  /*17f80*/  LDC.64 R2, c[0x0][0x418] ;  /* 0x00010600ff027b82 */ /* 0x001e240000000a00 */
[----:B0-----:R-:W-:Y:S02]  /*17f90*/  ISETP.NE.U32.AND P2, PT, R2, RZ, PT ;  /* 0x000000ff0200720c */ /* 0x001fe40003f45070 */
[----:B------:R-:W-:Y:S02]  /*17fa0*/  LOP3.LUT R2, R26, 0xff000000, RZ, 0xc0, !PT ;  /* 0xff0000001a027812 */ /* 0x000fe400078ec0ff */
[----:B------:R-:W-:Y:S02]  /*17fb0*/  ISETP.NE.AND.EX P2, PT, R3, RZ, PT, P2 ;  /* 0x000000ff0300720c */ /* 0x000fe40003f45320 */
[----:B------:R-:W-:Y:S02]  /*17fc0*/  SHF.R.U32.HI R3, RZ, 0x8, R2 ;  /* 0x00000008ff037819 */ /* 0x000fe40000011602 */
[----:B--2---:R-:W-:-:S02]  /*17fd0*/  @P0 R2UR UR43, R0 ;  /* 0x00000000002b02ca */ /* 0x004fc400000e0000 */
[----:B------:R-:W-:-:S04]  /*17fe0*/  LOP3.LUT R0, R26, 0xff0000, RZ, 0xc0, !PT ;  /* 0x00ff00001a007812 */ /* 0x000fc800078ec0ff */
[----:B------:R-:W-:Y:S01]  /*17ff0*/  LEA.HI R0, R0, R3, RZ, 0x10 ;  /* 0x0000000300007211 */ /* 0x000fe200078f80ff */
[----:B----4-:R0:W-:Y:S01]  /*18000*/  STL [R1+0x4], R5 ;  /* 0x0000040501007387 */ /* 0x0101e20000100800 */
[----:B------:R-:W-:Y:S02]  /*18010*/  IMAD.MOV.U32 R10, RZ, RZ, R5 ;  /* 0x000000ffff0a7224 */ /* 0x000fe400078e0005 */
[----:B0-----:R-:W0:Y:S02]  /*18020*/  LDC R5, c[0x0][0x424] ;  /* 0x00010900ff057b82 */ /* 0x001e240000000800 */
[----:B0-----:R-:W-:-:S05]  /*18030*/  SEL R5, R5, 0x1, P2 ;  /* 0x0000000105057807 */ /* 0x001fca0001000000 */
[----:B---3--:R-:W-:Y:S01]  /*18040*/  IMAD R5, R5, R6, RZ ;  /* 0x0000000605057224 */ /* 0x008fe200078e02ff */
[----:B------:R-:W-:Y:S06]  /*18050*/  @P4 BRA `(.L_x_942) ;  /* 0x00000000001c4947 */ /* 0x000fec0003800000 */
[----:B------:R-:W-:Y:S05]  /*18060*/  @!P0 BRA `(.L_x_942) ;  /* 0x0000000000188947 */ /* 0x000fea0003800000 */
[----:B------:R-:W-:Y:S02]  /*18070*/  IMAD.U32 R2, RZ, RZ, UR6 ;  /* 0x00000006ff027e24 */ /* 0x000fe4000f8e00ff */
[----:B------:R-:W-:-:S05]  /*18080*/  IMAD.U32 R3, RZ, RZ, UR7 ;  /* 0x00000007ff037e24 */ /* 0x000fca000f8e00ff */
[----:B------:R-:W2:Y:S04]  /*18090*/  LDG.E R7, desc[UR50][R2.64] ;  /* 0x0000003202077981 */ /* 0x000ea8000c1e1900 */
[----:B------:R-:W2:Y:S02]  /*180a0*/  LDG.E R6, desc[UR50][R2.64+0x4] ;  /* 0x0000043202067981 */ /* 0x000ea4000c1e1900 */
[----:B--2---:R-:W-:-:S05]  /*180b0*/  IMAD.IADD R10, R6, 0x1, -R7 ;  /* 0x00000001060a7824 */ /* 0x004fca00078e0a07 */
[----:B------:R0:W-:Y:S02]  /*180c0*/  STL [R1+0x4], R10 ;  /* 0x0000040a01007387 */ /* 0x0001e40000100800 */
.L_x_942:
[----:B-----5:R-:W-:Y:S01]  /*180d0*/  IMAD.IADD R27, R27, 0x1, R4 ;  /* 0x000000011b1b7824 */ /* 0x020fe200078e0204 */
[----:B------:R-:W-:Y:S06]  /*180e0*/  @!P3 BRA `(.L_x_943) ;  /* 0x000000000018b947 */ /* 0x000fec0003800000 */
[----:B------:R-:W-:Y:S02]  /*180f0*/  ULDC.64 UR4, c[0x0][0xa20] ;  /* 0x0002880000047ab9 */ /* 0x000fe40000000a00 */
[----:B------:R-:W-:-:S06]  /*18100*/  UIMAD.WIDE UR4, UR42, 0x4, UR4 ;  /* 0x000000042a0478a5 */ /* 0x000fcc000f8e0204 */
[----:B------:R-:W-:Y:S02]  /*18110*/  IMAD.U32 R2, RZ, RZ, UR4 ;  /* 0x00000004ff027e24 */ /* 0x000fe4000f8e00ff */
[----:B------:R-:W-:-:S05]  /*18120*/  IMAD.U32 R3, RZ, RZ, UR5 ;  /* 0x00000005ff037e24 */ /* 0x000fca000f8e00ff */
[----:B------:R1:W5:Y:S01]  /*18130*/  LDG.E R5, desc[UR50][R2.64] ;  /* 0x0000003202057981 */ /* 0x000362000c1e1900 */
[----:B------:R-:W-:Y:S05]  /*18140*/  BRA `(.L_x_944) ;  /* 0x0000000000187947 */ /* 0x000fea0003800000 */
.L_x_943:
[----:B------:R-:W-:Y:S05]  /*18150*/  @!P1 BRA `(.L_x_944) ;  /* 0x0000000000149947 */ /* 0x000fea0003800000 */
[----:B------:R-:W-:Y:S02]  /*18160*/  IMAD.U32 R2, RZ, RZ, UR8 ;  /* 0x00000008ff027e24 */ /* 0x000fe4000f8e00ff */
[----:B------:R-:W-:-:S05]  /*18170*/  IMAD.U32 R3, RZ, RZ, UR9 ;  /* 0x00000009ff037e24 */ /* 0x000fca000f8e00ff */
[----:B------:R-:W2:Y:S04]  /*18180*/  LDG.E R6, desc[UR50][R2.64] ;  /* 0x0000003202067981 */ /* 0x000ea8000c1e1900 */
[----:B------:R-:W2:Y:S02]  /*18190*/  LDG.E R5, desc[UR50][R2.64+0x4] ;  /* 0x0000043202057981 */ /* 0x000ea4000c1e1900 */
[----:B--2---:R-:W-:-:S07]  /*181a0*/  IMAD.IADD R5, R5, 0x1, -R6 ;  /* 0x0000000105057824 */ /* 0x004fce00078e0a06 */
.L_x_944:
[----:B-1----:R-:W1:Y:S01]  /*181b0*/  LDC R2, c[0x0][0x448] ;  /* 0x00011200ff027b82 */ /* 0x002e620000000800 */
[----:B------:R-:W-:Y:S02]  /*181c0*/  IMAD R11, R25, 0xc0, RZ ;  /* 0x000000c0190b7824 */ /* 0x000fe400078e02ff */
[----:B-----5:R-:W-:Y:S02]  /*181d0*/  IMAD.IADD R6, R5, 0x1, -R4 ;  /* 0x0000000105067824 */ /* 0x020fe400078e0a04 */
[----:B------:R-:W-:Y:S01]  /*181e0*/  VIADD R4, R11, 0xbf ;  /* 0x000000bf0b047836 */ /* 0x000fe20000000000 */
[----:B------:R2:W-:Y:S02]  /*181f0*/  STL [R1], R11 ;  /* 0x0000000b01007387 */ /* 0x0005e40000100800 */
[----:B------:R-:W-:Y:S02]  /*18200*/  IADD3 R5, R6, 0x1, -R10 ;  /* 0x0000000106057810 */ /* 0x000fe40007ffe80a */
[----:B-1----:R-:W-:-:S02]  /*18210*/  ISETP.NE.AND P1, PT, R2, 0x1, PT ;  /* 0x000000010200780c */ /* 0x002fc40003f25270 */
[----:B------:R-:W1:Y:S11]  /*18220*/  LDC.64 R2, c[0x0][0x9e0] ;  /* 0x00027800ff027b82 */ /* 0x000e760000000a00 */
[----:B------:R-:W3:Y:S08]  /*18230*/  @P1 LDC R9, c[0x0][0x44c] ;  /* 0x00011300ff091b82 */ /* 0x000ef00000000800 */
[----:B------:R-:W4:Y:S01]  /*18240*/  @P1 LDC R7, c[0x0][0x450] ;  /* 0x00011400ff071b82 */ /* 0x000f220000000800 */
[----:B-1----:R-:W-:Y:S01]  /*18250*/  ISETP.GE.AND P2, PT, R3, 0x1, PT ;  /* 0x000000010300780c */ /* 0x002fe20003f46270 */
[----:B---3--:R-:W-:-:S05]  /*18260*/  @P1 IMAD.HI.U32 R8, R4, R9, RZ ;  /* 0x0000000904081227 */ /* 0x008fca00078e00ff */
[----:B----4-:R-:W-:-:S05]  /*18270*/  @P1 SHF.R.U32.HI R4, RZ, R7, R8 ;  /* 0x00000007ff041219 */ /* 0x010fca0000011608 */
[----:B------:R-:W-:-:S04]  /*18280*/  IMAD.IADD R9, R5, 0x1, R4 ;  /* 0x0000000105097824 */ /* 0x000fc800078e0204 */
[----:B------:R-:W-:Y:S01]  /*18290*/  IMAD.IADD R2, R9, 0x1, R2 ;  /* 0x0000000109027824 */ /* 0x000fe200078e0202 */
[----:B--2---:R-:W-:Y:S06]  /*182a0*/  @!P2 BRA `(.L_x_945) ;  /* 0x000000000040a947 */ /* 0x004fec0003800000 */
[C---:B------:R-:W-:Y:S01]  /*182b0*/  ISETP.GT.AND P0, PT, R9.reuse, RZ, PT ;  /* 0x000000ff0900720c */ /* 0x040fe20003f04270 */
[----:B------:R-:W-:-:S12]  /*182c0*/  VIADD R7, R9, 0xffffffff ;  /* 0xffffffff09077836 */ /* 0x000fd80000000000 */
[----:B------:R-:W-:Y:S05]  /*182d0*/  @P0 BRA `(.L_x_946) ;  /* 0x00000000001c0947 */ /* 0x000fea0003800000 */
[----:B------:R-:W-:Y:S01]  /*182e0*/  ISETP.NE.AND P0, PT, R3, 0x1, PT ;  /* 0x000000010300780c */ /* 0x000fe20003f05270 */
[----:B------:R-:W-:-:S12]  /*182f0*/  IMAD.MOV R7, RZ, RZ, -R9 ;  /* 0x000000ffff077224 */ /* 0x000fd800078e0a09 */
[----:B------:R-:W1:Y:S02]  /*18300*/  @P0 LDC.64 R4, c[0x0][0x9e8] ;  /* 0x00027a00ff040b82 */ /* 0x000e640000000a00 */
[----:B-1----:R-:W-:-:S05]  /*18310*/  @P0 IMAD.HI.U32 R4, R7, R4, RZ ;  /* 0x0000000407040227 */ /* 0x002fca00078e00ff */
[----:B------:R-:W-:-:S04]  /*18320*/  @P0 SHF.R.U32.HI R7, RZ, R5, R4 ;  /* 0x00000005ff070219 */ /* 0x000fc80000011604 */
[----:B------:R-:W-:Y:S01]  /*18330*/  LOP3.LUT R7, RZ, R7, RZ, 0x33, !PT ;  /* 0x00000007ff077212 */ /* 0x000fe200078e33ff */
[----:B------:R-:W-:Y:S06]  /*18340*/  BRA `(.L_x_947) ;  /* 0x0000000000107947 */ /* 0x000fec0003800000 */
.L_x_946:
[----:B------:R-:W-:-:S13]  /*18350*/  ISETP.NE.AND P0, PT, R3, 0x1, PT ;  /* 0x000000010300780c */ /* 0x000fda0003f05270 */
[----:B------:R-:W1:Y:S02]  /*18360*/  @P0 LDC.64 R4, c[0x0][0x9e8] ;  /* 0x00027a00ff040b82 */ /* 0x000e640000000a00 */
[----:B-1----:R-:W-:-:S05]  /*18370*/  @P0 IMAD.HI.U32 R4, R7, R4, RZ ;  /* 0x0000000407040227 */ /* 0x002fca00078e00ff */
[----:B------:R-:W-:-:S07]  /*18380*/  @P0 SHF.R.U32.HI R7, RZ, R5, R4 ;  /* 0x00000005ff070219 */ /* 0x000fce0000011604 */
.L_x_947:
[----:B------:R-:W-:-:S05]  /*18390*/  IMAD R7, R7, R3, R3 ;  /* 0x0000000307077224 */ /* 0x000fca00078e0203 */
[----:B------:R-:W-:-:S07]  /*183a0*/  VIMNMX R2, R2, R7, PT ;  /* 0x0000000702027248 */ /* 0x000fce0003fe0100 */
.L_x_945:
[----:B------:R-:W1:Y:S01]  /*183b0*/  @P1 LDC R4, c[0x0][0x44c] ;  /* 0x00011300ff041b82 */ /* 0x000e620000000800 */
[----:B------:R-:W-:Y:S01]  /*183c0*/  VIADD R2, R2, 0x9f ;  /* 0x0000009f02027836 */ /* 0x000fe20000000000 */
[----:B------:R-:W-:Y:S01]  /*183d0*/  ULDC UR4, c[0x0][0x9dc] ;  /* 0x0002770000047ab9 */ /* 0x000fe20000000800 */
[----:B------:R-:W-:-:S05]  /*183e0*/  IMAD.MOV.U32 R5, RZ, RZ, R11 ;  /* 0x000000ffff057224 */ /* 0x000fca00078e000b */
[----:B------:R-:W2:Y:S01]  /*183f0*/  @P1 LDC R7, c[0x0][0x450] ;  /* 0x00011400ff071b82 */ /* 0x000ea20000000800 */
[----:B-1----:R-:W-:-:S05]  /*18400*/  @P1 IMAD.HI.U32 R4, R11, R4, RZ ;  /* 0x000000040b041227 */ /* 0x002fca00078e00ff */
[----:B--2---:R-:W-:Y:S01]  /*18410*/  @P1 SHF.R.U32.HI R5, RZ, R7, R4 ;  /* 0x00000007ff051219 */ /* 0x004fe20000011604 */
[----:B------:R-:W-:-:S03]  /*18420*/  IMAD.HI R4, R2, 0x66666667, RZ ;  /* 0x6666666702047827 */ /* 0x000fc600078e02ff */
[----:B------:R-:W-:Y:S01]  /*18430*/  IADD3 R5, R5, R6, -R10 ;  /* 0x0000000605057210 */ /* 0x000fe20007ffe80a */
[----:B------:R-:W-:Y:S01]  /*18440*/  VIADD R2, R6, 0x9f ;  /* 0x0000009f06027836 */ /* 0x000fe20000000000 */
[----:B------:R-:W-:-:S03]  /*18450*/  SHF.R.U32.HI R7, RZ, 0x1f, R4 ;  /* 0x0000001fff077819 */ /* 0x000fc60000011604 */
[----:B------:R-:W-:Y:S01]  /*18460*/  IMAD.HI R2, R2, 0x66666667, RZ ;  /* 0x6666666702027827 */ /* 0x000fe200078e02ff */
[----:B------:R-:W-:-:S04]  /*18470*/  LEA.HI.SX32 R4, R4, R7, 0x1a ;  /* 0x0000000704047211 */ /* 0x000fc800078fd2ff */
[----:B------:R-:W-:-:S04]  /*18480*/  SHF.R.U32.HI R7, RZ, 0x1f, R2 ;  /* 0x0000001fff077819 */ /* 0x000fc80000011602 */
[----:B------:R-:W-:Y:S01]  /*18490*/  LEA.HI.SX32 R7, R2, R7, 0x1a ;  /* 0x0000000702077211 */ /* 0x000fe200078fd2ff */
[----:B------:R-:W-:-:S03]  /*184a0*/  VIADD R2, R5, -UR4 ;  /* 0x8000000405027c36 */ /* 0x000fc60008000000 */
[----:B------:R-:W-:Y:S01]  /*184b0*/  VIMNMX R6, R7, R4, PT ;  /* 0x0000000407067248 */ /* 0x000fe20003fe0100 */
[----:B------:R-:W-:Y:S06]  /*184c0*/  @!P2 BRA `(.L_x_948) ;  /* 0x000000000040a947 */ /* 0x000fec0003800000 */
[----:B------:R-:W-:-:S05]  /*184d0*/  IMAD.MOV.U32 R7, RZ, RZ, R5 ;  /* 0x000000ffff077224 */ /* 0x000fca00078e0005 */
[----:B------:R-:W-:-:S13]  /*184e0*/  ISETP.GT.AND P0, PT, R7, -0x1, PT ;  /* 0xffffffff0700780c */ /* 0x000fda0003f04270 */
[----:B------:R-:W-:Y:S05]  /*184f0*/  @P0 BRA `(.L_x_949) ;  /* 0x00000000001c0947 */ /* 0x000fea0003800000 */
[----:B------:R-:W-:Y:S02]  /*18500*/  ISETP.NE.AND P0, PT, R3, 0x1, PT ;  /* 0x000000010300780c */ /* 0x000fe40003f05270 */
[----:B------:R-:W-:-:S11]  /*18510*/  LOP3.LUT R7, RZ, R7, RZ, 0x33, !PT ;  /* 0x00000007ff077212 */ /* 0x000fd600078e33ff */
[----:B------:R-:W1:Y:S02]  /*18520*/  @P0 LDC.64 R4, c[0x0][0x9e8] ;  /* 0x00027a00ff040b82 */ /* 0x000e640000000a00 */
[----:B-1----:R-:W-:-:S05]  /*18530*/  @P0 IMAD.HI.U32 R4, R7, R4, RZ ;  /* 0x0000000407040227 */ /* 0x002fca00078e00ff */
[----:B------:R-:W-:-:S04]  /*18540*/  @P0 SHF.R.U32.HI R7, RZ, R5, R4 ;  /* 0x00000005ff070219 */ /* 0x000fc80000011604 */
[----:B------:R-:W-:Y:S01]  /*18550*/  LOP3.LUT R7, RZ, R7, RZ, 0x33, !PT ;  /* 0x00000007ff077212 */ /* 0x000fe200078e33ff */
[----:B------:R-:W-:Y:S06]  /*18560*/  BRA `(.L_x_950) ;  /* 0x0000000000107947 */ /* 0x000fec0003800000 */
.L_x_949:
[----:B------:R-:W-:-:S13]  /*18570*/  ISETP.NE.AND P0, PT, R3, 0x1, PT ;  /* 0x000000010300780c */ /* 0x000fda0003f05270 */
[----:B------:R-:W1:Y:S02]  /*18580*/  @P0 LDC.64 R4, c[0x0][0x9e8] ;  /* 0x00027a00ff040b82 */ /* 0x000e640000000a00 */
[----:B-1----:R-:W-:-:S05]  /*18590*/  @P0 IMAD.HI.U32 R4, R7, R4, RZ ;  /* 0x0000000407040227 */ /* 0x002fca00078e00ff */
[----:B------:R-:W-:-:S07]  /*185a0*/  @P0 SHF.R.U32.HI R7, RZ, R5, R4 ;  /* 0x00000005ff070219 */ /* 0x000fce0000011604 */
.L_x_950:
[----:B------:R-:W-:-:S05]  /*185b0*/  IMAD R3, R7, R3, RZ ;  /* 0x0000000307037224 */ /* 0x000fca00078e02ff */
[----:B------:R-:W-:-:S07]  /*185c0*/  VIMNMX R2, R2, R3, !PT ;  /* 0x0000000302027248 */ /* 0x000fce0007fe0100 */
.L_x_948:
[----:B------:R-:W-:Y:S01]  /*185d0*/  SHF.R.U32.HI R5, RZ, 0x10, R0 ;  /* 0x00000010ff057819 */ /* 0x000fe20000011600 */
[----:B------:R-:W-:Y:S01]  /*185e0*/  IMAD.HI R2, R2, 0x66666667, RZ ;  /* 0x6666666702027827 */ /* 0x000fe200078e02ff */
[----:B------:R-:W-:Y:S02]  /*185f0*/  LOP3.LUT R0, R0, 0xff, RZ, 0xc0, !PT ;  /* 0x000000ff00007812 */ /* 0x000fe400078ec0ff */
[----:B------:R-:W-:Y:S02]  /*18600*/  ISETP.NE.AND P0, PT, R5, RZ, PT ;  /* 0x000000ff0500720c */ /* 0x000fe40003f05270 */
[----:B------:R-:W-:-:S04]  /*18610*/  SHF.R.U32.HI R3, RZ, 0x1f, R2 ;  /* 0x0000001fff037819 */ /* 0x000fc80000011602 */
[----:B------:R-:W-:Y:S01]  /*18620*/  LEA.HI.SX32 R3, R2, R3, 0x1a ;  /* 0x0000000302037211 */ /* 0x000fe200078fd2ff */
[----:B------:R-:W-:-:S03]  /*18630*/  IMAD.MOV.U32 R2, RZ, RZ, RZ ;  /* 0x000000ffff027224 */ /* 0x000fc600078e00ff */
[----:B------:R-:W-:-:S03]  /*18640*/  VIMNMX R25, RZ, R3, !PT ;  /* 0x00000003ff197248 */ /* 0x000fc60007fe0100 */
[----:B------:R-:W1:Y:S01]  /*18650*/  @!P0 LDC R5, c[0x0][0x9f0] ;  /* 0x00027c00ff058b82 */ /* 0x000e620000000800 */
[----:B------:R-:W-:-:S13]  /*18660*/  ISETP.GT.AND P1, PT, R6, R25, PT ;  /* 0x000000190600720c */ /* 0x000fda0003f24270 */
[----:B------:R-:W-:Y:S05]  /*18670*/  @!P1 BRA `(.L_x_951) ;  /* 0x00000000006c9947 */ /* 0x000fea0003800000 */
[----:B-1----:R-:W-:Y:S01]  /*18680*/  IABS R4, R5 ;  /* 0x0000000500047213 */ /* 0x002fe20000000000 */
[----:B------:R-:W-:-:S03]  /*18690*/  IMAD.MOV.U32 R2, RZ, RZ, RZ ;  /* 0x000000ffff027224 */ /* 0x000fc600078e00ff */
[----:B------:R-:W1:Y:S08]  /*186a0*/  I2F.RP R7, R4 ;  /* 0x0000000400077306 */ /* 0x000e700000209400 */
[----:B-1----:R-:W1:Y:S02]  /*186b0*/  MUFU.RCP R7, R7 ;  /* 0x0000000700077308 */ /* 0x002e640000001000 */
[----:B-1----:R-:W-:-:S06]  /*186c0*/  VIADD R8, R7, 0xffffffe ;  /* 0x0ffffffe07087836 */ /* 0x002fcc0000000000 */
[----:B------:R-:W1:Y:S02]  /*186d0*/  F2I.FTZ.U32.TRUNC.NTZ R3, R8 ;  /* 0x0000000800037305 */ /* 0x000e64000021f000 */
[----:B-1----:R-:W-:-:S04]  /*186e0*/  IMAD.MOV R9, RZ, RZ, -R3 ;  /* 0x000000ffff097224 */ /* 0x002fc800078e0a03 */
[----:B------:R-:W-:-:S04]  /*186f0*/  IMAD R9, R9, R4, RZ ;  /* 0x0000000409097224 */ /* 0x000fc800078e02ff */
[----:B------:R-:W-:Y:S01]  /*18700*/  IMAD.HI.U32 R3, R3, R9, R2 ;  /* 0x0000000903037227 */ /* 0x000fe200078e0002 */
[----:B------:R-:W-:Y:S02]  /*18710*/  IADD3 R2, R5, -0x1, R6 ;  /* 0xffffffff05027810 */ /* 0x000fe40007ffe006 */
[----:B------:R-:W-:-:S03]  /*18720*/  IABS R9, R5 ;  /* 0x0000000500097213 */ /* 0x000fc60000000000 */
[----:B------:R-:W-:Y:S02]  /*18730*/  IMAD.IADD R2, R2, 0x1, -R25 ;  /* 0x0000000102027824 */ /* 0x000fe400078e0a19 */
[----:B------:R-:W-:-:S03]  /*18740*/  IMAD.MOV R7, RZ, RZ, -R9 ;  /* 0x000000ffff077224 */ /* 0x000fc600078e0a09 */
        /* <DEDUP_REMOVED lines=10> */
[----:B------:R-:W-:-:S04]  /*187f0*/  @P0 VIADD R3, R3, 0x1 ;  /* 0x0000000103030836 */ /* 0x000fc80000000000 */
[----:B------:R-:W-:-:S04]  /*18800*/  IMAD.MOV.U32 R2, RZ, RZ, R3 ;  /* 0x000000ffff027224 */ /* 0x000fc800078e0003 */
[----:B------:R-:W-:Y:S01]  /*18810*/  @!P2 IMAD.MOV R2, RZ, RZ, -R2 ;  /* 0x000000ffff02a224 */ /* 0x000fe200078e0a02 */
[----:B------:R-:W-:-:S07]  /*18820*/  @!P1 LOP3.LUT R2, RZ, R5, RZ, 0x33, !PT ;  /* 0x00000005ff029212 */ /* 0x000fce00078e33ff */
.L_x_951:
[-C--:B------:R-:W-:Y:S01]  /*18830*/  IMAD R25, R0, R2.reuse, R25 ;  /* 0x0000000200197224 */ /* 0x080fe200078e0219 */
[----:B------:R-:W-:Y:S04]  /*18840*/  BSSY B7, `(.L_x_952) ;  /* 0x00002a2000077945 */ /* 0x000fe80003800000 */
[----:B------:R-:W-:-:S04]  /*18850*/  VIADDMNMX R3, R25, R2, R6, PT ;  /* 0x0000000219037246 */ /* 0x000fc80003800106 */
[----:B------:R-:W-:Y:S01]  /*18860*/  ISETP.GT.AND P0, PT, R3, R25, PT ;  /* 0x000000190300720c */ /* 0x000fe20003f04270 */
[----:B------:R2:W-:-:S12]  /*18870*/  STL [R1+0x8], R3 ;  /* 0x0000080301007387 */ /* 0x0005d80000100800 */
[----:B--2---:R-:W-:Y:S05]  /*18880*/  @P0 BRA `(.L_x_953) ;  /* 0x0000000000440947 */ /* 0x004fea0003800000 */
[----:B------:R-:W2:Y:S02]  /*18890*/  S2R R3, SR_TID.X ;  /* 0x0000000000037919 */ /* 0x000ea40000002100 */
[----:B--2---:R-:W-:-:S04]  /*188a0*/  LOP3.LUT R3, R3, 0x7f, RZ, 0xc0, !PT ;  /* 0x0000007f03037812 */ /* 0x004fc800078ec0ff */
[----:B------:R-:W-:-:S13]  /*188b0*/  ISETP.NE.AND P0, PT, R3, RZ, PT ;  /* 0x000000ff0300720c */ /* 0x000fda0003f05270 */
[----:B------:R-:W-:Y:S05]  /*188c0*/  @P0 BRA `(.L_x_954) ;  /* 0x0000002800640947 */ /* 0x000fea0003800000 */
[----:B-1----:R-:W1:Y:S01]  /*188d0*/  S2R R5, SR_LANEID ;  /* 0x0000000000057919 */ /* 0x002e620000000000 */
        /* <DEDUP_REMOVED lines=12> */
.L_x_953:
        /* <DEDUP_REMOVED lines=9> */
[----:B------:R-:W2:Y:S01]  /*18a30*/  LDC.64 R2, c[0x4][R2] ;  /* 0x0100000002027b82 */ /* 0x000ea20000000a00 */
[----:B-1----:R-:W-:Y:S02]  /*18a40*/  IMAD.U32 R5, RZ, RZ, UR7 ;  /* 0x00000007ff057e24 */ /* 0x002fe4000f8e00ff */
        /* <DEDUP_REMOVED lines=8> */
[----:B--2---:R-:W-:Y:S05]  /*18ad0*/  CALL.ABS.NOINC R2 ;  /* 0x0000000002007343 */ /* 0x004fea0003c00000 */
.L_x_956:
[----:B------:R-:W-:Y:S05]  /*18ae0*/  BSYNC B6 ;  /* 0x0000000000067941 */ /* 0x000fea0003800000 */
.L_x_955:
        /* <DEDUP_REMOVED lines=22> */
.L_x_958:
[----:B------:R-:W-:Y:S05]  /*18c50*/  BSYNC B6 ;  /* 0x0000000000067941 */ /* 0x000fea0003800000 */
.L_x_957:
        /* <DEDUP_REMOVED lines=20> */
.L_x_960:
[----:B------:R-:W-:Y:S05]  /*18da0*/  BSYNC B6 ;  /* 0x0000000000067941 */ /* 0x000fea0003800000 */
.L_x_959:
[----:B------:R-:W-:Y:S01]  /*18db0*/  LOP3.LUT P6, RZ, R16, 0x1, RZ, 0xc0, !PT ;  /* 0x0000000110ff7812 */ /* 0x000fe200078cc0ff */
[----:B------:R-:W-:-:S12]  /*18dc0*/  BSSY B6, `(.L_x_961) ;  /* 0x0000012000067945 */ /* 0x000fd80003800000 */
        /* <DEDUP_REMOVED lines=17> */
.L_x_962:
[----:B------:R-:W-:Y:S05]  /*18ee0*/  BSYNC B6 ;  /* 0x0000000000067941 */ /* 0x000fea0003800000 */
.L_x_961:
[----:B------:R-:W-:Y:S01]  /*18ef0*/  ULDC.64 UR4, c[0x0][0x9f8] ;  /* 0x00027e0000047ab9 */ /* 0x000fe20000000a00 */
[----:B------:R-:W-:Y:S01]  /*18f00*/  IMAD.U32 R23, RZ, RZ, UR42 ;  /* 0x0000002aff177e24 */ /* 0x000fe2000f8e00ff */
[----:B------:R-:W-:-:S04]  /*18f10*/  UISETP.NE.U32.AND UP0, UPT, UR4, URZ, UPT ;  /* 0x0000003f0400728c */ /* 0x000fc8000bf05070 */
[----:B------:R-:W-:-:S06]  /*18f20*/  UISETP.NE.AND.EX UP0, UPT, UR5, URZ, UPT, UP0 ;  /* 0x0000003f0500728c */ /* 0x000fcc000bf05300 */
[----:B------:R-:W-:-:S05]  /*18f30*/  PLOP3.LUT P0, PT, PT, PT, UP0, 0x80, 0x0 ;  /* 0x000000000000781c */ /* 0x000fca0003f0f008 */
[----:B------:R-:W-:Y:S02]  /*18f40*/  @UP0 ULDC.64 UR4, c[0x0][0x9f8] ;  /* 0x00027e0000040ab9 */ /* 0x000fe40000000a00 */
[----:B------:R-:W-:-:S06]  /*18f50*/  @UP0 UIMAD.WIDE UR4, UR42, 0x4, UR4 ;  /* 0x000000042a0408a5 */ /* 0x000fcc000f8e0204 */
[----:B------:R-:W-:Y:S02]  /*18f60*/  IMAD.U32 R2, RZ, RZ, UR4 ;  /* 0x00000004ff027e24 */ /* 0x000fe4000f8e00ff */
[----:B------:R-:W-:Y:S01]  /*18f70*/  IMAD.U32 R3, RZ, RZ, UR5 ;  /* 0x00000005ff037e24 */ /* 0x000fe2000f8e00ff */
[----:B------:R-:W2:Y:S01]  /*18f80*/  S2R R17, SR_TID.X ;  /* 0x0000000000117919 */ /* 0x000ea20000002100 */
[----:B------:R-:W-:-:S03]  /*18f90*/  ULDC.64 UR4, c[0x0][0xa08] ;  /* 0x0002820000047ab9 */ /* 0x000fc60000000a00 */
[----:B------:R3:W4:Y:S02]  /*18fa0*/  @P0 LDG.E R23, desc[UR50][R2.64] ;  /* 0x0000003202170981 */ /* 0x000724000c1e1900 */
[----:B---3--:R-:W3:Y:S01]  /*18fb0*/  LDC.64 R2, c[0x0][0x418] ;  /* 0x00010600ff027b82 */ /* 0x008ee20000000a00 */
[----:B--2---:R-:W-:-:S04]  /*18fc0*/  SHF.R.U32.HI R20, RZ, 0x5, R17 ;  /* 0x00000005ff147819 */ /* 0x004fc80000011611 */
[----:B------:R-:W-:Y:S02]  /*18fd0*/  LOP3.LUT R20, R20, 0x3, RZ, 0xc0, !PT ;  /* 0x0000000314147812 */ /* 0x000fe400078ec0ff */
[----:B---3--:R-:W-:Y:S01]  /*18fe0*/  LOP3.LUT P0, RZ, R2, UR4, RZ, 0xfc, !PT ;  /* 0x0000000402ff7c12 */ /* 0x008fe2000f80fcff */
[----:B------:R-:W-:-:S03]  /*18ff0*/  UMOV UR4, 0xffffffff ;  /* 0xffffffff00047882 */ /* 0x000fc60000000000 */
[----:B------:R-:W-:Y:S02]  /*19000*/  LOP3.LUT P0, RZ, R3, UR5, RZ, 0xfc, P0 ;  /* 0x0000000503ff7c12 */ /* 0x000fe4000800fcff */
[----:B----4-:R-:W-:Y:S02]  /*19010*/  SHF.R.S32.HI R26, RZ, 0x1f, R23 ;  /* 0x0000001fff1a7819 */ /* 0x010fe40000011417 */
[----:B------:R-:W-:Y:S01]  /*19020*/  SEL R17, R23, RZ, !P0 ;  /* 0x000000ff17117207 */ /* 0x000fe20004000000 */
[----:B------:R-:W-:Y:S08]  /*19030*/  BRA.DIV UR4, `(.L_x_963) ;  /* 0x0000003a04507947 */ /* 0x000ff0000b800000 */
[----:B------:R2:W3:Y:S02]  /*19040*/  SHFL.IDX PT, R14, R20, RZ, 0x1f ;  /* 0x00001fff140e7589 */ /* 0x0004e400000e0000 */
.L_x_1034:
[----:B---3--:R-:W-:Y:S02]  /*19050*/  ISETP.NE.AND P0, PT, R14, RZ, PT ;  /* 0x000000ff0e00720c */ /* 0x008fe40003f05270 */
[----:B------:R-:W-:Y:S02]  /*19060*/  PLOP3.LUT P1, PT, PT, PT, PT, 0x8, 0x0 ;  /* 0x000000000000781c */ /* 0x000fe40003f2e170 */
[----:B------:R-:W-:-:S11]  /*19070*/  LOP3.LUT R16, R16, 0xfffffffe, RZ, 0xc0, !PT ;  /* 0xfffffffe10107812 */ /* 0x000fd600078ec0ff */
[----:B------:R-:W-:Y:S01]  /*19080*/  @P1 LOP3.LUT R16, R16, 0x1, RZ, 0xfc, !PT ;  /* 0x0000000110101812 */ /* 0x000fe200078efcff */
[----:B------:R-:W-:Y:S06]  /*19090*/  @P0 BRA `(.L_x_964) ;  /* 0x0000000400480947 */ /* 0x000fec0003800000 */
[----:B------:R-:W3:Y:S01]  /*190a0*/  LDL R0, [R1+0x8] ;  /* 0x0000080001007983 */ /* 0x000ee20000100800 */
[----:B------:R-:W-:Y:S01]  /*190b0*/  UMOV UR4, 0xffffffff ;  /* 0xffffffff00047882 */ /* 0x000fe20000000000 */
[----:B---3--:R-:W-:Y:S02]  /*190c0*/  VIADD R0, R0, 0xffffffff ;  /* 0xffffffff00007836 */ /* 0x008fe40000000000 */
[----:B------:R-:W-:Y:S05]  /*190d0*/  BRA.DIV UR4, `(.L_x_965) ;  /* 0x0000003a04487947 */ /* 0x000fea000b800000 */
[----:B------:R-:W-:-:S13]  /*190e0*/  ELECT P6, URZ, PT ;  /* 0x00000000003f782f */ /* 0x000fda00038c0000 */
.L_x_1037:
[----:B------:R-:W-:Y:S05]  /*190f0*/  @!P6 BRA `(.L_x_964) ;  /* 0x000000040030e947 */ /* 0x000fea0003800000 */
[----:B------:R-:W-:-:S04]  /*19100*/  ISETP.NE.U32.AND P0, PT, R2, RZ, PT ;  /* 0x000000ff0200720c */ /* 0x000fc80003f05070 */
[----:B------:R-:W-:-:S13]  /*19110*/  ISETP.NE.AND.EX P0, PT, R3, RZ, PT, P0 ;  /* 0x000000ff0300720c */ /* 0x000fda0003f05300 */
[----:B------:R-:W-:Y:S05]  /*19120*/  @!P0 BRA `(.L_x_966) ;  /* 0x0000000000448947 */ /* 0x000fea0003800000 */
[----:B------:R-:W3:Y:S01]  /*19130*/  LDC R7, c[0x0][0x43c] ;  /* 0x00010f00ff077b82 */ /* 0x000ee20000000800 */
[----:B------:R-:W-:Y:S01]  /*19140*/  ULDC.64 UR4, c[0x0][0x428] ;  /* 0x00010a0000047ab9 */ /* 0x000fe20000000a00 */
[----:B---3--:R-:W-:-:S13]  /*19150*/  ISETP.NE.AND P0, PT, R7, 0x1, PT ;  /* 0x000000010700780c */ /* 0x008fda0003f05270 */
[----:B-1----:R-:W1:Y:S02]  /*19160*/  @P0 LDC.64 R4, c[0x0][0x440] ;  /* 0x00011000ff040b82 */ /* 0x002e640000000a00 */
[----:B-1----:R-:W-:-:S04]  /*19170*/  @P0 IMAD.HI.U32 R6, R0, R4, RZ ;  /* 0x0000000400060227 */ /* 0x002fc800078e00ff */
        /* <DEDUP_REMOVED lines=12> */
.L_x_966:
[----:B---3--:R-:W3:Y:S01]  /*19240*/  S2R R2, SR_TID.X ;  /* 0x0000000000027919 */ /* 0x008ee20000002100 */
[----:B------:R-:W-:Y:S02]  /*19250*/  SHF.L.U32 R3, R22, 0x1f, RZ ;  /* 0x0000001f16037819 */ /* 0x000fe400000006ff */
[----:B---3--:R-:W-:Y:S01]  /*19260*/  LOP3.LUT R4, R2, 0x7f, RZ, 0xc0, !PT ;  /* 0x0000007f02047812 */ /* 0x008fe200078ec0ff */
[----:B------:R-:W-:-:S03]  /*19270*/  IMAD R2, R19, 0x8, R18 ;  /* 0x0000000813027824 */ /* 0x000fc600078e0212 */
[----:B------:R-:W-:Y:S01]  /*19280*/  ISETP.NE.AND P1, PT, R4, RZ, PT ;  /* 0x000000ff0400720c */ /* 0x000fe20003f25270 */
[----:B------:R-:W3:Y:S02]  /*19290*/  SYNCS.PHASECHK.TRANS64.TRYWAIT P0, [R2+URZ+0x13280], R3 ;  /* 0x01328003020075a7 */ /* 0x000ee4000800017f */
[----:B---3--:R-:W-:Y:S10]  /*192a0*/  @!P0 BRA `(.L_x_967) ;  /* 0x0000003400f48947 */ /* 0x008ff40003800000 */
.L_x_1038:
[----:B------:R-:W-:Y:S05]  /*192b0*/  @P1 BRA `(.L_x_968) ;  /* 0x00000000001c1947 */ /* 0x000fea0003800000 */
[----:B------:R-:W4:Y:S01]  /*192c0*/  S2R R4, SR_TID.X ;  /* 0x0000000000047919 */ /* 0x000f220000002100 */
[----:B-1----:R-:W-:-:S04]  /*192d0*/  IMAD.MOV.U32 R5, RZ, RZ, 0x2800 ;  /* 0x00002800ff057424 */ /* 0x002fc800078e00ff */
[----:B------:R1:W-:Y:S01]  /*192e0*/  SYNCS.ARRIVE.TRANS64 RZ, [R2+URZ+0x13270], R5 ;  /* 0x0132700502ff79a7 */ /* 0x0003e2000800003f */
[----:B----4-:R-:W-:-:S04]  /*192f0*/  LOP3.LUT R4, R4, 0x1f, RZ, 0xc0, !PT ;  /* 0x0000001f04047812 */ /* 0x010fc800078ec0ff */
[----:B------:R-:W-:-:S13]  /*19300*/  ISETP.NE.AND P0, PT, R4, RZ, PT ;  /* 0x000000ff0400720c */ /* 0x000fda0003f05270 */
[----:B-1----:R-:W-:Y:S05]  /*19310*/  @!P0 BRA `(.L_x_968) ;  /* 0x0000000000048947 */ /* 0x002fea0003800000 */
[----:B------:R-:W-:Y:S01]  /*19320*/  BPT.TRAP 0x1 ;  /* 0x000000040000795c */ /* 0x000fe20000300000 */
.L_x_968:
[----:B------:R-:W-:Y:S01]  /*19330*/  IMAD R4, R19, 0x2800, R18 ;  /* 0x0000280013047824 */ /* 0x000fe200078e0212 */
[----:B------:R-:W-:Y:S01]  /*19340*/  R2UR UR33, R2 ;  /* 0x00000000022172ca */ /* 0x000fe200000e0000 */
[----:B------:R-:W-:Y:S01]  /*19350*/  IMAD R0, R0, 0xa0, R27 ;  /* 0x000000a000007824 */ /* 0x000fe200078e021b */
[----:B-----5:R-:W-:Y:S01]  /*19360*/  R2UR UR37, R17 ;  /* 0x00000000112572ca */ /* 0x020fe200000e0000 */
[----:B------:R-:W-:Y:S01]  /*19370*/  UIADD3 UR4, UP0, UR44, 0x470, URZ ;  /* 0x000004702c047890 */ /* 0x000fe2000ff1e03f */
[----:B------:R-:W-:Y:S01]  /*19380*/  R2UR UR32, R4 ;  /* 0x00000000042072ca */ /* 0x000fe200000e0000 */
[----:B------:R-:W-:Y:S01]  /*19390*/  UMOV UR6, 0x0 ;  /* 0x0000000000067882 */ /* 0x000fe20000000000 */
[----:B------:R-:W-:Y:S01]  /*193a0*/  R2UR UR35, R0 ;  /* 0x00000000002372ca */ /* 0x000fe200000e0000 */
[----:B------:R-:W-:Y:S01]  /*193b0*/  UIADD3.X UR5, URZ, UR45, URZ, UP0, !UPT ;  /* 0x0000002d3f057290 */ /* 0x000fe200087fe43f */
[----:B------:R-:W-:Y:S01]  /*193c0*/  UMOV UR7, 0x14f00000 ;  /* 0x14f0000000077882 */ /* 0x000fe20000000000 */
[----:B------:R-:W-:-:S04]  /*193d0*/  UMOV UR34, URZ ;  /* 0x0000003f00227c82 */ /* 0x000fc80008000000 */
[----:B------:R-:W-:-:S04]  /*193e0*/  UIADD3 UR33, UR33, 0x13270, URZ ;  /* 0x0001327021217890 */ /* 0x000fc8000fffe03f */
[----:B------:R-:W-:-:S09]  /*193f0*/  UIADD3 UR32, UR32, 0x6000, URZ ;  /* 0x0000600020207890 */ /* 0x000fd2000fffe03f */
[----:B------:R4:W-:Y:S01]  /*19400*/  UTMALDG.4D [UR32], [UR4], desc[UR6] ;  /* 0x00000620040075b4 */ /* 0x0009e20008019000 */
[----:B------:R-:W0:Y:S02]  /*19410*/  SYNCS.PHASECHK.TRANS64.TRYWAIT P0, [R2+URZ+0x13240], R3 ;  /* 0x01324003020075a7 */ /* 0x000e24000800017f */
[----:B0---4-:R-:W-:Y:S05]  /*19420*/  @!P0 BRA `(.L_x_969) ;  /* 0x0000003400a88947 */ /* 0x011fea0003800000 */
.L_x_1039:
[----:B------:R-:W-:Y:S05]  /*19430*/  @P1 BRA `(.L_x_970) ;  /* 0x00000000001c1947 */ /* 0x000fea0003800000 */
[----:B-1----:R-:W1:Y:S01]  /*19440*/  S2R R5, SR_TID.X ;  /* 0x0000000000057919 */ /* 0x002e620000002100 */
[----:B0--3--:R-:W-:-:S04]  /*19450*/  IMAD.MOV.U32 R3, RZ, RZ, 0x2800 ;  /* 0x00002800ff037424 */ /* 0x009fc800078e00ff */
[----:B------:R4:W-:Y:S01]  /*19460*/  SYNCS.ARRIVE.TRANS64 RZ, [R2+URZ+0x13230], R3 ;  /* 0x0132300302ff79a7 */ /* 0x0009e2000800003f */
[----:B-1----:R-:W-:-:S04]  /*19470*/  LOP3.LUT R5, R5, 0x1f, RZ, 0xc0, !PT ;  /* 0x0000001f05057812 */ /* 0x002fc800078ec0ff */
[----:B------:R-:W-:-:S13]  /*19480*/  ISETP.NE.AND P0, PT, R5, RZ, PT ;  /* 0x000000ff0500720c */ /* 0x000fda0003f05270 */
[----:B----4-:R-:W-:Y:S05]  /*19490*/  @!P0 BRA `(.L_x_970) ;  /* 0x0000000000048947 */ /* 0x010fea0003800000 */
[----:B------:R-:W-:Y:S01]  /*194a0*/  BPT.TRAP 0x1 ;  /* 0x000000040000795c */ /* 0x000fe20000300000 */
.L_x_970:
        /* <DEDUP_REMOVED lines=17> */
.L_x_964:
[----:B------:R-:W-:Y:S05]  /*195c0*/  WARPSYNC.ALL ;  /* 0x0000000000007948 */ /* 0x000fea0003800000 */
[----:B------:R-:W-:Y:S01]  /*195d0*/  VIADD R0, R18, 0xb000 ;  /* 0x0000b00012007836 */ /* 0x000fe20000000000 */
[----:B------:R-:W-:Y:S01]  /*195e0*/  USHF.R.S32.HI UR4, URZ, 0x1f, UR43 ;  /* 0x0000001f3f047899 */ /* 0x000fe2000801142b */
[----:B------:R-:W-:Y:S03]  /*195f0*/  BAR.SYNC.DEFER_BLOCKING 0x8, 0x200 ;  /* 0x0208000000007b1d */ /* 0x000fe60000010000 */
[----:B------:R-:W-:-:S03]  /*19600*/  LOP3.LUT P0, RZ, R0, 0x1bf, RZ, 0xc0, !PT ;  /* 0x000001bf00ff7812 */ /* 0x000fc6000780c0ff */
        /* <DEDUP_REMOVED lines=8> */
[----:B------:R-:W-:Y:S02]  /*19690*/  USHF.R.S32.HI UR43, URZ, 0x1f, UR42 ;  /* 0x0000001f3f2b7899 */ /* 0x000fe4000801142a */
[----:B------:R-:W-:Y:S02]  /*196a0*/  UIADD3 UR37, UR49, UR4, URZ ;  /* 0x0000000431257290 */ /* 0x000fe4000fffe03f */
[----:B------:R-:W-:Y:S02]  /*196b0*/  USEL UR46, UR42, URZ, !UP0 ;  /* 0x0000003f2a2e7287 */ /* 0x000fe4000c000000 */
[----:B------:R-:W-:Y:S01]  /*196c0*/  USEL UR43, UR43, URZ, !UP0 ;  /* 0x0000003f2b2b7287 */ /* 0x000fe2000c000000 */
[----:B------:R-:W-:Y:S11]  /*196d0*/  @!P0 BRA `(.L_x_972) ;  /* 0x0000000000408947 */ /* 0x000ff60003800000 */
[----:B0--3--:R-:W-:Y:S01]  /*196e0*/  MOV R2, 0x0 ;  /* 0x0000000000027802 */ /* 0x009fe20000000f00 */
[----:B------:R-:W-:Y:S01]  /*196f0*/  ULDC.64 UR6, c[0x4][0x98] ;  /* 0x0100260000067ab9 */ /* 0x000fe20000000a00 */
[----:B------:R-:W-:Y:S01]  /*19700*/  ULDC.64 UR8, c[0x4][0xa0] ;  /* 0x0100280000087ab9 */ /* 0x000fe20000000a00 */
[----:B------:R-:W-:Y:S01]  /*19710*/  ULDC.64 UR4, c[0x4][0x28] ;  /* 0x01000a0000047ab9 */ /* 0x000fe20000000a00 */
[----:B------:R-:W-:Y:S02]  /*19720*/  IMAD.U32 R4, RZ, RZ, UR6 ;  /* 0x00000006ff047e24 */ /* 0x000fe4000f8e00ff */
[----:B------:R-:W0:Y:S01]  /*19730*/  LDC.64 R2, c[0x4][R2] ;  /* 0x0100000002027b82 */ /* 0x000e220000000a00 */
[----:B-1----:R-:W-:Y:S02]  /*19740*/  IMAD.U32 R5, RZ, RZ, UR7 ;  /* 0x00000007ff057e24 */ /* 0x002fe4000f8e00ff */
[----:B------:R-:W-:Y:S02]  /*19750*/  IMAD.U32 R6, RZ, RZ, UR8 ;  /* 0x00000008ff067e24 */ /* 0x000fe4000f8e00ff */
[----:B------:R-:W-:-:S02]  /*19760*/  IMAD.U32 R7, RZ, RZ, UR9 ;  /* 0x00000009ff077e24 */ /* 0x000fc4000f8e00ff */
[----:B------:R-:W-:Y:S02]  /*19770*/  IMAD.U32 R10, RZ, RZ, UR4 ;  /* 0x00000004ff0a7e24 */ /* 0x000fe4000f8e00ff */
[----:B------:R-:W-:Y:S02]  /*19780*/  IMAD.U32 R11, RZ, RZ, UR5 ;  /* 0x00000005ff0b7e24 */ /* 0x000fe4000f8e00ff */
[----:B------:R-:W-:Y:S02]  /*19790*/  IMAD.MOV.U32 R8, RZ, RZ, 0x70 ;  /* 0x00000070ff087424 */ /* 0x000fe400078e00ff */
[----:B------:R-:W-:Y:S02]  /*197a0*/  IMAD.MOV.U32 R12, RZ, RZ, 0x1 ;  /* 0x00000001ff0c7424 */ /* 0x000fe400078e00ff */
[----:B------:R-:W-:-:S07]  /*197b0*/  IMAD.MOV.U32 R13, RZ, RZ, RZ ;  /* 0x000000ffff0d7224 */ /* 0x000fce00078e00ff */
[----:B--2---:R-:W-:-:S07]  /*197c0*/  LEPC R20, `(.L_x_972) ;  /* 0x000000001014794e */ /* 0x004fce0000000000 */
[----:B0-----:R-:W-:Y:S05]  /*197d0*/  CALL.ABS.NOINC R2 ;  /* 0x0000000002007343 */ /* 0x001fea0003c00000 */
.L_x_972:
[----:B------:R-:W-:Y:S05]  /*197e0*/  BSYNC B6 ;  /* 0x0000000000067941 */ /* 0x000fea0003800000 */
.L_x_971:
[----:B0-----:R-:W4:Y:S01]  /*197f0*/  LDL R10, [R1] ;  /* 0x00000000010a7983 */ /* 0x001f220000100800 */
[----:B------:R-:W0:Y:S01]  /*19800*/  LDC R9, c[0x0][0x448] ;  /* 0x00011200ff097b82 */ /* 0x000e220000000800 */
[----:B------:R-:W-:Y:S01]  /*19810*/  ULDC.64 UR6, c[0x0][0x2d8] ;  /* 0x0000b60000067ab9 */ /* 0x000fe20000000a00 */
[----:B------:R-:W-:Y:S01]  /*19820*/  UMOV UR4, UR48 ;  /* 0x0000003000047c82 */ /* 0x000fe20008000000 */
[----:B--2---:R-:W2:Y:S01]  /*19830*/  S2R R20, SR_TID.X ;  /* 0x0000000000147919 */ /* 0x004ea20000002100 */
[----:B------:R-:W-:Y:S01]  /*19840*/  UMOV UR5, UR37 ;  /* 0x0000002500057c82 */ /* 0x000fe20008000000 */
[----:B------:R-:W-:Y:S01]  /*19850*/  ULDC.64 UR8, c[0x0][0x2e0] ;  /* 0x0000b80000087ab9 */ /* 0x000fe20000000a00 */
[----:B------:R-:W-:Y:S02]  /*19860*/  UIMAD.WIDE.U32 UR4, UR36, UR6, UR4 ;  /* 0x00000006240472a5 */ /* 0x000fe4000f8e0004 */
[----:B------:R-:W-:Y:S02]  /*19870*/  UIMAD UR6, UR43, UR8, URZ ;  /* 0x000000082b0672a4 */ /* 0x000fe4000f8e023f */
[----:B------:R-:W-:-:S02]  /*19880*/  UIMAD UR5, UR36, UR7, UR5 ;  /* 0x00000007240572a4 */ /* 0x000fc4000f8e0205 */
[----:B------:R-:W-:Y:S01]  /*19890*/  UIMAD UR6, UR46, UR9, UR6 ;  /* 0x000000092e0672a4 */ /* 0x000fe2000f8e0206 */
[----:B0-----:R-:W-:Y:S02]  /*198a0*/  ISETP.NE.AND P1, PT, R9, 0x1, PT ;  /* 0x000000010900780c */ /* 0x001fe40003f25270 */
[C---:B--2---:R-:W-:Y:S01]  /*198b0*/  LOP3.LUT R21, R20.reuse, 0x7f, RZ, 0xc0, !PT ;  /* 0x0000007f14157812 */ /* 0x044fe200078ec0ff */
[----:B------:R-:W-:-:S10]  /*198c0*/  IMAD.SHL.U32 R20, R20, 0x20, RZ ;  /* 0x0000002014147824 */ /* 0x000fd400078e00ff */
[----:B---3--:R-:W0:Y:S01]  /*198d0*/  @P1 LDC R3, c[0x0][0x44c] ;  /* 0x00011300ff031b82 */ /* 0x008e220000000800 */
[----:B------:R-:W-:-:S04]  /*198e0*/  SHF.R.U32.HI R21, RZ, 0x2, R21 ;  /* 0x00000002ff157819 */ /* 0x000fc80000011615 */
[----:B------:R-:W-:-:S03]  /*198f0*/  LOP3.LUT R20, R21, 0x60, R20, 0xf8, !PT ;  /* 0x0000006015147812 */ /* 0x000fc600078ef814 */
[----:B-1----:R-:W1:Y:S01]  /*19900*/  @P1 LDC R5, c[0x0][0x450] ;  /* 0x00011400ff051b82 */ /* 0x002e620000000800 */
[----:B------:R-:W-:-:S03]  /*19910*/  UIMAD.WIDE.U32 UR4, UR46, UR8, UR4 ;  /* 0x000000082e0472a5 */ /* 0x000fc6000f8e0004 */
[----:B------:R-:W-:Y:S01]  /*19920*/  ULDC.64 UR8, c[0x0][0x280] ;  /* 0x0000a00000087ab9 */ /* 0x000fe20000000a00 */
[----:B------:R-:W-:Y:S02]  /*19930*/  UIADD3 UR6, UR5, UR6, URZ ;  /* 0x0000000605067290 */ /* 0x000fe4000fffe03f */
[----:B------:R-:W-:-:S04]  /*19940*/  IMAD.U32 R4, RZ, RZ, UR4 ;  /* 0x00000004ff047e24 */ /* 0x000fc8000f8e00ff */
[----:B------:R-:W-:Y:S02]  /*19950*/  IMAD.MOV.U32 R2, RZ, RZ, R4 ;  /* 0x000000ffff027224 */ /* 0x000fe400078e0004 */
[----:B----4-:R-:W-:Y:S02]  /*19960*/  IMAD.IADD R6, R20, 0x1, R10 ;  /* 0x0000000114067824 */ /* 0x010fe400078e020a */
[----:B------:R2:W5:Y:S02]  /*19970*/  LDL R20, [R1+0xc] ;  /* 0x00000c0001147983 */ /* 0x0005640000100800 */
[----:B0-----:R-:W-:-:S04]  /*19980*/  @P1 IMAD.HI.U32 R0, R6, R3, RZ ;  /* 0x0000000306001227 */ /* 0x001fc800078e00ff */
[----:B------:R-:W-:Y:S01]  /*19990*/  IMAD.MOV.U32 R7, RZ, RZ, R6 ;  /* 0x000000ffff077224 */ /* 0x000fe200078e0006 */
[----:B-1----:R-:W-:Y:S01]  /*199a0*/  @P1 SHF.R.U32.HI R7, RZ, R5, R0 ;  /* 0x00000005ff071219 */ /* 0x002fe20000011600 */
[----:B------:R-:W-:Y:S01]  /*199b0*/  IMAD.U32 R5, RZ, RZ, UR5 ;  /* 0x00000005ff057e24 */ /* 0x000fe2000f8e00ff */
[----:B------:R-:W-:Y:S01]  /*199c0*/  ULDC.64 UR4, c[0x0][0x2d0] ;  /* 0x0000b40000047ab9 */ /* 0x000fe20000000a00 */
[----:B------:R-:W-:Y:S01]  /*199d0*/  IMAD.U32 R3, RZ, RZ, UR6 ;  /* 0x00000006ff037e24 */ /* 0x000fe2000f8e00ff */
[----:B------:R-:W-:Y:S01]  /*199e0*/  SHF.R.S32.HI R0, RZ, 0x1f, R7 ;  /* 0x0000001fff007819 */ /* 0x000fe20000011407 */
[----:B------:R-:W-:Y:S01]  /*199f0*/  ULDC.64 UR6, c[0x0][0x2c8] ;  /* 0x0000b20000067ab9 */ /* 0x000fe20000000a00 */
[----:B------:R-:W-:-:S04]  /*19a00*/  IMAD.WIDE.U32 R4, R7, UR4, R2 ;  /* 0x0000000407047c25 */ /* 0x000fc8000f8e0002 */
[----:B------:R-:W-:-:S04]  /*19a10*/  IMAD R0, R0, UR4, RZ ;  /* 0x0000000400007c24 */ /* 0x000fc8000f8e02ff */
[----:B------:R-:W-:Y:S02]  /*19a20*/  IMAD R8, R7, UR5, R0 ;  /* 0x0000000507087c24 */ /* 0x000fe4000f8e0200 */
[----:B------:R-:W-:Y:S02]  /*19a30*/  IMAD.MOV R0, RZ, RZ, -R7 ;  /* 0x000000ffff007224 */ /* 0x000fe400078e0a07 */
[----:B------:R-:W-:Y:S02]  /*19a40*/  IMAD.IADD R5, R5, 0x1, R8 ;  /* 0x0000000105057824 */ /* 0x000fe400078e0208 */
[----:B------:R-:W-:Y:S01]  /*19a50*/  IMAD R0, R9, R0, R6 ;  /* 0x0000000009007224 */ /* 0x000fe200078e0206 */
[----:B------:R-:W0:Y:S03]  /*19a60*/  @P1 LDC R8, c[0x0][0x44c] ;  /* 0x00011300ff081b82 */ /* 0x000e260000000800 */
[----:B------:R-:W-:Y:S01]  /*19a70*/  IMAD.WIDE.U32 R4, R0, UR6, R4 ;  /* 0x0000000600047c25 */ /* 0x000fe2000f8e0004 */
[----:B------:R-:W-:-:S05]  /*19a80*/  SHF.R.S32.HI R7, RZ, 0x1f, R0 ;  /* 0x0000001fff077819 */ /* 0x000fca0000011400 */
[----:B------:R-:W-:-:S04]  /*19a90*/  IMAD R7, R7, UR6, RZ ;  /* 0x0000000607077c24 */ /* 0x000fc8000f8e02ff */
[----:B------:R-:W-:Y:S01]  /*19aa0*/  IMAD R7, R0, UR7, R7 ;  /* 0x0000000700077c24 */ /* 0x000fe2000f8e0207 */
[----:B------:R-:W-:-:S04]  /*19ab0*/  IADD3 R0, P0, R4, UR8, RZ ;  /* 0x0000000804007c10 */ /* 0x000fc8000ff1e0ff */
[----:B------:R-:W-:Y:S01]  /*19ac0*/  IADD3.X R4, R5, UR9, R7, P0, !PT ;  /* 0x0000000905047c10 */ /* 0x000fe200087fe407 */
[----:B------:R-:W-:Y:S01]  /*19ad0*/  VIADD R7, R6, 0x80 ;  /* 0x0000008006077836 */ /* 0x000fe20000000000 */
[----:B------:R-:W1:Y:S03]  /*19ae0*/  @P1 LDC R5, c[0x0][0x450] ;  /* 0x00011400ff051b82 */ /* 0x000e660000000800 */
[----:B------:R-:W-:Y:S02]  /*19af0*/  IMAD.MOV.U32 R6, RZ, RZ, R7 ;  /* 0x000000ffff067224 */ /* 0x000fe400078e0007 */
[----:B0-----:R-:W-:-:S05]  /*19b00*/  @P1 IMAD.HI.U32 R8, R7, R8, RZ ;  /* 0x0000000807081227 */ /* 0x001fca00078e00ff */
[----:B-1----:R-:W-:Y:S02]  /*19b10*/  @P1 SHF.R.U32.HI R6, RZ, R5, R8 ;  /* 0x00000005ff061219 */ /* 0x002fe40000011608 */
[----:B------:R-:W0:Y:S03]  /*19b20*/  S2R R8, SR_TID.X ;  /* 0x0000000000087919 */ /* 0x000e260000002100 */
[----:B------:R-:W-:Y:S02]  /*19b30*/  IMAD.MOV R5, RZ, RZ, -R6 ;  /* 0x000000ffff057224 */ /* 0x000fe400078e0a06 */
[----:B------:R-:W-:-:S04]  /*19b40*/  IMAD.WIDE.U32 R2, R6, UR4, R2 ;  /* 0x0000000406027c25 */ /* 0x000fc8000f8e0002 */
[----:B------:R-:W-:Y:S01]  /*19b50*/  IMAD R5, R9, R5, R7 ;  /* 0x0000000509057224 */ /* 0x000fe200078e0207 */
[----:B------:R-:W-:-:S05]  /*19b60*/  SHF.R.S32.HI R7, RZ, 0x1f, R6 ;  /* 0x0000001fff077819 */ /* 0x000fca0000011406 */
[----:B------:R-:W-:Y:S01]  /*19b70*/  IMAD R7, R7, UR4, RZ ;  /* 0x0000000407077c24 */ /* 0x000fe2000f8e02ff */
[----:B------:R-:W-:-:S03]  /*19b80*/  ULDC UR4, c[0x0][0x2b8] ;  /* 0x0000ae0000047ab9 */ /* 0x000fc60000000800 */
[----:B------:R-:W-:Y:S01]  /*19b90*/  IMAD R7, R6, UR5, R7 ;  /* 0x0000000506077c24 */ /* 0x000fe2000f8e0207 */
[----:B------:R-:W-:-:S03]  /*19ba0*/  SHF.R.S32.HI R6, RZ, 0x1f, R5 ;  /* 0x0000001fff067819 */ /* 0x000fc60000011405 */
[----:B------:R-:W-:Y:S02]  /*19bb0*/  IMAD.IADD R3, R3, 0x1, R7 ;  /* 0x0000000103037824 */ /* 0x000fe400078e0207 */
[----:B------:R-:W-:Y:S02]  /*19bc0*/  IMAD R6, R6, UR6, RZ ;  /* 0x0000000606067c24 */ /* 0x000fe4000f8e02ff */
[----:B------:R-:W-:-:S04]  /*19bd0*/  IMAD.WIDE.U32 R2, R5, UR6, R2 ;  /* 0x0000000605027c25 */ /* 0x000fc8000f8e0002 */
[----:B------:R-:W-:Y:S01]  /*19be0*/  IMAD R6, R5, UR7, R6 ;  /* 0x0000000705067c24 */ /* 0x000fe2000f8e0206 */
[----:B------:R-:W-:Y:S01]  /*19bf0*/  IADD3 R5, P0, R2, UR8, RZ ;  /* 0x0000000802057c10 */ /* 0x000fe2000ff1e0ff */
[----:B0-----:R-:W-:-:S03]  /*19c00*/  IMAD.SHL.U32 R21, R8, 0x10, RZ ;  /* 0x0000001008157824 */ /* 0x001fc600078e00ff */
[----:B------:R-:W-:Y:S02]  /*19c10*/  IADD3.X R6, R3, UR9, R6, P0, !PT ;  /* 0x0000000903067c10 */ /* 0x000fe400087fe406 */
[----:B------:R-:W-:-:S04]  /*19c20*/  LOP3.LUT R21, R21, 0x30, RZ, 0xc0, !PT ;  /* 0x0000003015157812 */ /* 0x000fc800078ec0ff */
[----:B------:R-:W-:Y:S01]  /*19c30*/  ISETP.GE.AND P0, PT, R21, UR4, PT ;  /* 0x0000000415007c0c */ /* 0x000fe2000bf06270 */
[----:B------:R-:W-:-:S03]  /*19c40*/  UMOV UR4, 0xffffffff ;  /* 0xffffffff00047882 */ /* 0x000fc60000000000 */
[----:B--2---:R-:W-:Y:S09]  /*19c50*/  BRA.DIV UR4, `(.L_x_973) ;  /* 0x0000002e04b07947 */ /* 0x004ff2000b800000 */
[----:B------:R-:W0:Y:S02]  /*19c60*/  S2R R2, SR_TID.X ;  /* 0x0000000000027919 */ /* 0x000e240000002100 */
[----:B0-----:R-:W-:Y:S02]  /*19c70*/  LOP3.LUT R3, R2, 0x7f, RZ, 0xc0, !PT ;  /* 0x0000007f02037812 */ /* 0x001fe400078ec0ff */
[----:B------:R-:W2:Y:S04]  /*19c80*/  LDL.LU R2, [R1+0x4] ;  /* 0x0000040001027983 */ /* 0x000ea80000300800 */
[----:B------:R-:W3:Y:S01]  /*19c90*/  LDL.LU R11, [R1] ;  /* 0x00000000010b7983 */ /* 0x000ee20000300800 */
[----:B------:R-:W-:-:S03]  /*19ca0*/  SHF.R.U32.HI R10, RZ, 0x2, R3 ;  /* 0x00000002ff0a7819 */ /* 0x000fc60000011603 */
[----:B------:R-:W0:Y:S04]  /*19cb0*/  SHFL.IDX PT, R3, R0, RZ, 0x1c1f ;  /* 0x001c1fff00037589 */ /* 0x000e2800000e0000 */
[----:B------:R-:W-:Y:S01]  /*19cc0*/  SHFL.IDX PT, R14, R0, 0x1, 0x1c1f ;  /* 0x003c1f00000e7f89 */ /* 0x000fe200000e0000 */
[----:B--2---:R-:W-:-:S03]  /*19cd0*/  IMAD R7, R2, R9, RZ ;  /* 0x0000000902077224 */ /* 0x004fc600078e02ff */
[----:B------:R-:W1:Y:S01]  /*19ce0*/  SHFL.IDX PT, R2, R4, RZ, 0x1c1f ;  /* 0x001c1fff04027589 */ /* 0x000e6200000e0000 */
[----:B---3--:R-:W-:-:S04]  /*19cf0*/  IMAD.IADD R8, R10, 0x1, R11 ;  /* 0x000000010a087824 */ /* 0x008fc800078e020b */
[C---:B------:R-:W-:Y:S01]  /*19d00*/  VIADD R10, R8.reuse, 0x20 ;  /* 0x00000020080a7836 */ /* 0x040fe20000000000 */
[----:B------:R-:W-:-:S13]  /*19d10*/  ISETP.GE.AND P1, PT, R8, R7, PT ;  /* 0x000000070800720c */ /* 0x000fda0003f26270 */
[----:B0-----:R-:W-:-:S05]  /*19d20*/  @!P1 IADD3 R9, P2, R21, R3, RZ ;  /* 0x0000000315099210 */ /* 0x001fca0007f5e0ff */
[----:B-1----:R-:W-:Y:S02]  /*19d30*/  @!P1 IMAD.X R3, RZ, RZ, R2, P2 ;  /* 0x000000ffff039224 */ /* 0x002fe400010e0602 */
[----:B------:R-:W-:-:S05]  /*19d40*/  @!P1 IMAD.MOV.U32 R2, RZ, RZ, R9 ;  /* 0x000000ffff029224 */ /* 0x000fca00078e0009 */
[----:B-----5:R0:W-:Y:S01]  /*19d50*/  @!P1 LDGSTS.E.BYPASS.LTC128B.128 [R20+0xb000], desc[UR50][R2.64], !P0 ;  /* 0x0b00000002149fae */ /* 0x0201e2000c101d72 */
[----:B------:R-:W-:Y:S01]  /*19d60*/  ISETP.GE.AND P1, PT, R10, R7, PT ;  /* 0x000000070a00720c */ /* 0x000fe20003f26270 */
[----:B------:R-:W-:Y:S02]  /*19d70*/  VIADD R10, R8, 0x40 ;  /* 0x00000040080a7836 */ /* 0x000fe40000000000 */
[----:B0-----:R-:W0:Y:S10]  /*19d80*/  SHFL.IDX PT, R2, R4, 0x1, 0x1c1f ;  /* 0x003c1f0004027f89 */ /* 0x001e3400000e0000 */
[----:B------:R-:W-:-:S02]  /*19d90*/  @!P1 IADD3 R9, P2, R21, R14, RZ ;  /* 0x0000000e15099210 */ /* 0x000fc40007f5e0ff */
[----:B------:R-:W1:Y:S03]  /*19da0*/  SHFL.IDX PT, R14, R0, 0x2, 0x1c1f ;  /* 0x005c1f00000e7f89 */ /* 0x000e6600000e0000 */
[----:B0-----:R-:W-:Y:S02]  /*19db0*/  @!P1 IMAD.X R3, RZ, RZ, R2, P2 ;  /* 0x000000ffff039224 */ /* 0x001fe400010e0602 */
[----:B------:R-:W-:-:S05]  /*19dc0*/  @!P1 IMAD.MOV.U32 R2, RZ, RZ, R9 ;  /* 0x000000ffff029224 */ /* 0x000fca00078e0009 */
[----:B------:R0:W-:Y:S01]  /*19dd0*/  @!P1 LDGSTS.E.BYPASS.LTC128B.128 [R20+0xb800], desc[UR50][R2.64], !P0 ;  /* 0x0b80000002149fae */ /* 0x0001e2000c101d72 */
[-C--:B------:R-:W-:Y:S01]  /*19de0*/  ISETP.GE.AND P1, PT, R10, R7.reuse, PT ;  /* 0x000000070a00720c */ /* 0x080fe20003f26270 */
[----:B------:R-:W-:Y:S02]  /*19df0*/  VIADD R10, R8, 0x80 ;  /* 0x00000080080a7836 */ /* 0x000fe40000000000 */
[----:B0-----:R-:W0:Y:S10]  /*19e00*/  SHFL.IDX PT, R2, R4, 0x2, 0x1c1f ;  /* 0x005c1f0004027f89 */ /* 0x001e3400000e0000 */
[----:B-1----:R-:W-:Y:S01]  /*19e10*/  @!P1 IADD3 R9, P2, R21, R14, RZ ;  /* 0x0000000e15099210 */ /* 0x002fe20007f5e0ff */
[----:B------:R-:W-:Y:S04]  /*19e20*/  SHFL.IDX PT, R4, R4, 0x3, 0x1c1f ;  /* 0x007c1f0004047f89 */ /* 0x000fe800000e0000 */
[----:B------:R-:W-:Y:S01]  /*19e30*/  SHFL.IDX PT, R14, R5, 0x1, 0x1c1f ;  /* 0x003c1f00050e7f89 */ /* 0x000fe200000e0000 */
[----:B0-----:R-:W-:Y:S01]  /*19e40*/  @!P1 IMAD.X R3, RZ, RZ, R2, P2 ;  /* 0x000000ffff039224 */ /* 0x001fe200010e0602 */
[----:B------:R-:W-:Y:S01]  /*19e50*/  ISETP.GE.AND P2, PT, R10, R7, PT ;  /* 0x000000070a00720c */ /* 0x000fe20003f46270 */
[----:B------:R-:W-:-:S02]  /*19e60*/  @!P1 IMAD.MOV.U32 R2, RZ, RZ, R9 ;  /* 0x000000ffff029224 */ /* 0x000fc400078e0009 */
[----:B------:R-:W-:Y:S01]  /*19e70*/  VIADD R10, R8, 0x60 ;  /* 0x00000060080a7836 */ /* 0x000fe20000000000 */
[----:B------:R-:W-:Y:S04]  /*19e80*/  SHFL.IDX PT, R9, R5, RZ, 0x1c1f ;  /* 0x001c1fff05097589 */ /* 0x000fe800000e0000 */
[----:B------:R0:W-:Y:S01]  /*19e90*/  @!P1 LDGSTS.E.BYPASS.LTC128B.128 [R20+0xc000], desc[UR50][R2.64], !P0 ;  /* 0x0c00000002149fae */ /* 0x0001e2000c101d72 */
[----:B------:R-:W-:-:S03]  /*19ea0*/  ISETP.GE.AND P1, PT, R10, R7, PT ;  /* 0x000000070a00720c */ /* 0x000fc60003f26270 */
[----:B0-----:R-:W0:Y:S04]  /*19eb0*/  SHFL.IDX PT, R2, R0, 0x3, 0x1c1f ;  /* 0x007c1f0000027f89 */ /* 0x001e2800000e0000 */
[----:B------:R-:W1:Y:S04]  /*19ec0*/  SHFL.IDX PT, R0, R6, RZ, 0x1c1f ;  /* 0x001c1fff06007589 */ /* 0x000e6800000e0000 */
[----:B------:R-:W2:Y:S02]  /*19ed0*/  SHFL.IDX PT, R6, R6, 0x1, 0x1c1f ;  /* 0x003c1f0006067f89 */ /* 0x000ea400000e0000 */
[----:B0-----:R-:W-:-:S05]  /*19ee0*/  @!P1 IADD3 R2, P3, R21, R2, RZ ;  /* 0x0000000215029210 */ /* 0x001fca0007f7e0ff */
[----:B------:R-:W-:-:S05]  /*19ef0*/  @!P1 IMAD.X R3, RZ, RZ, R4, P3 ;  /* 0x000000ffff039224 */ /* 0x000fca00018e0604 */
[----:B------:R0:W-:Y:S02]  /*19f00*/  @!P1 LDGSTS.E.BYPASS.LTC128B.128 [R20+0xc800], desc[UR50][R2.64], !P0 ;  /* 0x0c80000002149fae */ /* 0x0001e4000c101d72 */
[----:B0-----:R-:W-:-:S05]  /*19f10*/  @!P2 IADD3 R2, P1, R21, R9, RZ ;  /* 0x000000091502a210 */ /* 0x001fca0007f3e0ff */
[----:B-1----:R-:W-:-:S05]  /*19f20*/  @!P2 IMAD.X R3, RZ, RZ, R0, P1 ;  /* 0x000000ffff03a224 */ /* 0x002fca00008e0600 */
[----:B--2---:R0:W-:Y:S03]  /*19f30*/  @!P2 LDGSTS.E.BYPASS.LTC128B.128 [R20+0xd000], desc[UR50][R2.64], !P0 ;  /* 0x0d0000000214afae */ /* 0x0041e6000c101d72 */
.L_x_1052:
[----:B------:R-:W-:-:S05]  /*19f40*/  VIADD R8, R8, 0xa0 ;  /* 0x000000a008087836 */ /* 0x000fca0000000000 */
[----:B------:R-:W-:-:S13]  /*19f50*/  ISETP.GE.AND P1, PT, R8, R7, PT ;  /* 0x000000070800720c */ /* 0x000fda0003f26270 */
[----:B0-----:R-:W-:-:S05]  /*19f60*/  @!P1 IADD3 R2, P2, R21, R14, RZ ;  /* 0x0000000e15029210 */ /* 0x001fca0007f5e0ff */
[----:B------:R-:W-:-:S05]  /*19f70*/  @!P1 IMAD.X R3, RZ, RZ, R6, P2 ;  /* 0x000000ffff039224 */ /* 0x000fca00010e0606 */
[----:B------:R-:W-:Y:S01]  /*19f80*/  @!PT LDS RZ, [RZ] ;  /* 0x00000000fffff984 */ /* 0x000fe20000000800 */
[----:B------:R-:W-:Y:S01]  /*19f90*/  @!PT LDS RZ, [RZ] ;  /* 0x00000000fffff984 */ /* 0x000fe20000000800 */
[----:B------:R-:W-:Y:S01]  /*19fa0*/  @!PT LDS RZ, [RZ] ;  /* 0x00000000fffff984 */ /* 0x000fe20000000800 */
[----:B------:R0:W-:Y:S01]  /*19fb0*/  @!P1 LDGSTS.E.BYPASS.LTC128B.128 [R20+0xd800], desc[UR50][R2.64], !P0 ;  /* 0x0d80000002149fae */ /* 0x0001e2000c101d72 */
[----:B------:R-:W-:Y:S01]  /*19fc0*/  PLOP3.LUT P0, PT, PT, PT, PT, 0x80, 0x0 ;  /* 0x000000000000781c */ /* 0x000fe20003f0f070 */
[----:B------:R-:W-:-:S12]  /*19fd0*/  NOP ;  /* 0x0000000000007918 */ /* 0x000fd80000000000 */
.L_x_974:
        /* <DEDUP_REMOVED lines=14> */
[----:B0-----:R-:W2:Y:S01]  /*1a0c0*/  LDL.LU R2, [R1+0x8] ;  /* 0x0000080001027983 */ /* 0x001ea20000300800 */
[----:B------:R0:W-:Y:S01]  /*1a0d0*/  SYNCS.ARRIVE.TRANS64.A1T0 RZ, [R18+URZ+0x13200], RZ ;  /* 0x013200ff12ff79a7 */ /* 0x0001e2000810003f */
[----:B------:R-:W-:Y:S01]  /*1a0e0*/  BSSY B0, `(.L_x_975) ;  /* 0x0000005000007945 */ /* 0x000fe20003800000 */
[----:B------:R-:W1:Y:S01]  /*1a0f0*/  SYNCS.PHASECHK.TRANS64.TRYWAIT P0, [R18+URZ+0x13220], R3 ;  /* 0x01322003120075a7 */ /* 0x000e62000800017f */
[----:B--2---:R-:W-:-:S05]  /*1a100*/  VIADD R0, R2, 0xfffffffe ;  /* 0xfffffffe02007836 */ /* 0x004fca0000000000 */
[----:B------:R-:W-:Y:S01]  /*1a110*/  ISETP.GE.AND P1, PT, R0, R25, PT ;  /* 0x000000190000720c */ /* 0x000fe20003f26270 */
[----:B01----:R-:W-:-:S12]  /*1a120*/  @!P0 BRA `(.L_x_976) ;  /* 0x0000003000408947 */ /* 0x003fd80003800000 */
.L_x_1053:
[----:B------:R-:W-:Y:S05]  /*1a130*/  BSYNC B0 ;  /* 0x0000000000007941 */ /* 0x000fea0003800000 */
.L_x_975:
[----:B------:R-:W-:Y:S05]  /*1a140*/  @!P1 BRA `(.L_x_977) ;  /* 0x0000000800dc9947 */ /* 0x000fea0003800000 */
[----:B------:R-:W-:Y:S02]  /*1a150*/  IMAD.MOV.U32 R7, RZ, RZ, R19 ;  /* 0x000000ffff077224 */ /* 0x000fe400078e0013 */
[----:B------:R-:W-:-:S07]  /*1a160*/  IMAD.MOV.U32 R6, RZ, RZ, R22 ;  /* 0x000000ffff067224 */ /* 0x000fce00078e0016 */
.L_x_997:
[----:B------:R-:W-:Y:S01]  /*1a170*/  LOP3.LUT P1, RZ, R16, 0x1, RZ, 0xc0, !PT ;  /* 0x0000000110ff7812 */ /* 0x000fe2000782c0ff */
[----:B------:R-:W-:Y:S01]  /*1a180*/  VIADD R19, R7, 0x1 ;  /* 0x0000000107137836 */ /* 0x000fe20000000000 */
[----:B------:R-:W-:Y:S05]  /*1a190*/  YIELD ;  /* 0x0000000000007946 */ /* 0x000fea0003800000 */
[----:B------:R-:W-:Y:S01]  /*1a1a0*/  ISETP.NE.AND P0, PT, R19, 0x2, PT ;  /* 0x000000021300780c */ /* 0x000fe20003f05270 */
[----:B------:R-:W-:Y:S03]  /*1a1b0*/  BSSY B0, `(.L_x_978) ;  /* 0x0000065000007945 */ /* 0x000fe60003800000 */
[----:B0-----:R-:W-:-:S02]  /*1a1c0*/  SEL R3, RZ, 0x1, P0 ;  /* 0x00000001ff037807 */ /* 0x001fc40000000000 */
[----:B------:R-:W-:Y:S02]  /*1a1d0*/  SEL R19, R19, RZ, P0 ;  /* 0x000000ff13137207 */ /* 0x000fe40000000000 */
[----:B------:R-:W-:Y:S01]  /*1a1e0*/  LOP3.LUT R22, R6, R3, RZ, 0x3c, !PT ;  /* 0x0000000306167212 */ /* 0x000fe200078e3cff */
[----:B------:R-:W-:Y:S06]  /*1a1f0*/  @!P1 BRA `(.L_x_979) ;  /* 0x0000000400809947 */ /* 0x000fec0003800000 */
[----:B------:R-:W-:Y:S01]  /*1a200*/  ULDC.64 UR4, c[0x0][0x418] ;  /* 0x0001060000047ab9 */ /* 0x000fe20000000a00 */
[----:B------:R-:W-:Y:S01]  /*1a210*/  IMAD.MOV.U32 R8, RZ, RZ, R0 ;  /* 0x000000ffff087224 */ /* 0x000fe200078e0000 */
[----:B------:R-:W-:-:S04]  /*1a220*/  ISETP.NE.U32.AND P0, PT, RZ, UR4, PT ;  /* 0x00000004ff007c0c */ /* 0x000fc8000bf05070 */
[----:B------:R-:W-:-:S13]  /*1a230*/  ISETP.NE.AND.EX P0, PT, RZ, UR5, PT, P0 ;  /* 0x00000005ff007c0c */ /* 0x000fda000bf05300 */
[----:B------:R-:W-:Y:S05]  /*1a240*/  @!P0 BRA `(.L_x_980) ;  /* 0x0000000000448947 */ /* 0x000fea0003800000 */
[----:B------:R-:W0:Y:S01]  /*1a250*/  LDC R5, c[0x0][0x43c] ;  /* 0x00010f00ff057b82 */ /* 0x000e220000000800 */
[----:B------:R-:W-:Y:S01]  /*1a260*/  ULDC.64 UR6, c[0x0][0x428] ;  /* 0x00010a0000067ab9 */ /* 0x000fe20000000a00 */
[----:B0-----:R-:W-:-:S13]  /*1a270*/  ISETP.NE.AND P0, PT, R5, 0x1, PT ;  /* 0x000000010500780c */ /* 0x001fda0003f05270 */
[----:B------:R-:W0:Y:S02]  /*1a280*/  @P0 LDC.64 R2, c[0x0][0x440] ;  /* 0x00011000ff020b82 */ /* 0x000e240000000a00 */
[----:B0-----:R-:W-:-:S04]  /*1a290*/  @P0 IMAD.HI.U32 R4, R0, R2, RZ ;  /* 0x0000000200040227 */ /* 0x001fc800078e00ff */
[----:B------:R-:W-:Y:S01]  /*1a2a0*/  IMAD.MOV.U32 R2, RZ, RZ, R0 ;  /* 0x000000ffff027224 */ /* 0x000fe200078e0000 */
[----:B------:R-:W-:Y:S01]  /*1a2b0*/  @P0 SHF.R.U32.HI R2, RZ, R3, R4 ;  /* 0x00000003ff020219 */ /* 0x000fe20000011604 */
[----:B------:R-:W-:-:S03]  /*1a2c0*/  IMAD R4, R26, UR6, RZ ;  /* 0x000000061a047c24 */ /* 0x000fc6000f8e02ff */
[--C-:B------:R-:W-:Y:S01]  /*1a2d0*/  SHF.R.S32.HI R3, RZ, 0x1f, R2.reuse ;  /* 0x0000001fff037819 */ /* 0x100fe20000011402 */
[----:B------:R-:W-:Y:S02]  /*1a2e0*/  IMAD.MOV R8, RZ, RZ, -R2 ;  /* 0x000000ffff087224 */ /* 0x000fe400078e0a02 */
[C---:B------:R-:W-:Y:S02]  /*1a2f0*/  IMAD R9, R23.reuse, UR7, R4 ;  /* 0x0000000717097c24 */ /* 0x040fe4000f8e0204 */
[----:B------:R-:W-:-:S04]  /*1a300*/  IMAD.WIDE.U32 R2, R23, UR6, R2 ;  /* 0x0000000617027c25 */ /* 0x000fc8000f8e0002 */
[----:B------:R-:W-:Y:S01]  /*1a310*/  IMAD.IADD R9, R9, 0x1, R3 ;  /* 0x0000000109097824 */ /* 0x000fe200078e0203 */
[----:B------:R-:W-:Y:S01]  /*1a320*/  LEA R4, P0, R2, UR4, 0x2 ;  /* 0x0000000402047c11 */ /* 0x000fe2000f8010ff */
[----:B------:R-:W-:-:S03]  /*1a330*/  IMAD R8, R5, R8, R0 ;  /* 0x0000000805087224 */ /* 0x000fc600078e0200 */
[----:B------:R-:W-:-:S05]  /*1a340*/  LEA.HI.X R5, R2, UR5, R9, 0x2, P0 ;  /* 0x0000000502057c11 */ /* 0x000fca00080f1409 */
[----:B------:R0:W5:Y:S04]  /*1a350*/  LDG.E R17, desc[UR50][R4.64] ;  /* 0x0000003204117981 */ /* 0x000168000c1e1900 */
.L_x_980:
[----:B------:R-:W1:Y:S01]  /*1a360*/  S2R R2, SR_TID.X ;  /* 0x0000000000027919 */ /* 0x000e620000002100 */
[----:B0-----:R-:W-:Y:S01]  /*1a370*/  IMAD R4, R19, 0x8, R18 ;  /* 0x0000000813047824 */ /* 0x001fe200078e0212 */
[----:B------:R-:W-:Y:S01]  /*1a380*/  BSSY B1, `(.L_x_981) ;  /* 0x0000006000017945 */ /* 0x000fe20003800000 */
[----:B-1----:R-:W-:Y:S02]  /*1a390*/  LOP3.LUT R3, R2, 0x7f, RZ, 0xc0, !PT ;  /* 0x0000007f02037812 */ /* 0x002fe400078ec0ff */
[----:B------:R-:W-:Y:S02]  /*1a3a0*/  SHF.L.U32 R2, R22, 0x1f, RZ ;  /* 0x0000001f16027819 */ /* 0x000fe400000006ff */
[----:B------:R-:W-:Y:S02]  /*1a3b0*/  ISETP.NE.AND P1, PT, R3, RZ, PT ;  /* 0x000000ff0300720c */ /* 0x000fe40003f25270 */
[----:B------:R-:W0:Y:S02]  /*1a3c0*/  SYNCS.PHASECHK.TRANS64.TRYWAIT P0, [R4+URZ+0x13280], R2 ;  /* 0x01328002040075a7 */ /* 0x000e24000800017f */
[----:B0-----:R-:W-:Y:S09]  /*1a3d0*/  @!P0 BRA `(.L_x_982) ;  /* 0x0000002c00a88947 */ /* 0x001ff20003800000 */
.L_x_1054:
[----:B------:R-:W-:Y:S05]  /*1a3e0*/  BSYNC B1 ;  /* 0x0000000000017941 */ /* 0x000fea0003800000 */
.L_x_981:
        /* <DEDUP_REMOVED lines=9> */
.L_x_984:
[----:B------:R-:W-:Y:S05]  /*1a480*/  BSYNC B1 ;  /* 0x0000000000017941 */ /* 0x000fea0003800000 */
.L_x_983:
[----:B------:R-:W-:Y:S01]  /*1a490*/  IMAD.MOV.U32 R5, RZ, RZ, RZ ;  /* 0x000000ffff057224 */ /* 0x000fe200078e00ff */
[----:B------:R-:W-:Y:S01]  /*1a4a0*/  UIADD3 UR4, UP0, UR44, 0x470, URZ ;  /* 0x000004702c047890 */ /* 0x000fe2000ff1e03f */
[----:B------:R-:W-:Y:S01]  /*1a4b0*/  IMAD R9, R19, 0x2800, R18 ;  /* 0x0000280013097824 */ /* 0x000fe200078e0212 */
[----:B------:R-:W-:Y:S01]  /*1a4c0*/  PLOP3.LUT P0, PT, PT, PT, PT, 0x80, 0x0 ;  /* 0x000000000000781c */ /* 0x000fe20003f0f070 */
[----:B------:R-:W-:Y:S01]  /*1a4d0*/  IMAD R8, R8, 0xa0, R27 ;  /* 0x000000a008087824 */ /* 0x000fe200078e021b */
[----:B------:R-:W-:Y:S01]  /*1a4e0*/  R2UR UR10, R5 ;  /* 0x00000000050a72ca */ /* 0x000fe200000e0000 */
[----:B------:R-:W-:Y:S01]  /*1a4f0*/  VIADD R3, R4, 0x13270 ;  /* 0x0001327004037836 */ /* 0x000fe20000000000 */
[----:B------:R-:W-:Y:S01]  /*1a500*/  UIADD3.X UR5, URZ, UR45, URZ, UP0, !UPT ;  /* 0x0000002d3f057290 */ /* 0x000fe200087fe43f */
[----:B------:R-:W-:Y:S01]  /*1a510*/  VIADD R10, R9, 0x6000 ;  /* 0x00006000090a7836 */ /* 0x000fe20000000000 */
[----:B------:R-:W-:Y:S01]  /*1a520*/  UMOV UR6, 0x0 ;  /* 0x0000000000067882 */ /* 0x000fe20000000000 */
[----:B------:R-:W-:-:S10]  /*1a530*/  UMOV UR7, 0x14f00000 ;  /* 0x14f0000000077882 */ /* 0x000fd40000000000 */
.L_x_985:
        /* <DEDUP_REMOVED lines=13> */
.L_x_1055:
[----:B------:R-:W-:Y:S05]  /*1a610*/  BSYNC B1 ;  /* 0x0000000000017941 */ /* 0x000fea0003800000 */
.L_x_986:
[----:B------:R-:W-:Y:S01]  /*1a620*/  BSSY B1, `(.L_x_988) ;  /* 0x000000b000017945 */ /* 0x000fe20003800000 */
[----:B01----:R-:W-:Y:S02]  /*1a630*/  IMAD.MOV.U32 R2, RZ, RZ, 0x0 ;  /* 0x00000000ff027424 */ /* 0x003fe400078e00ff */
[----:B------:R-:W-:Y:S01]  /*1a640*/  IMAD.MOV.U32 R3, RZ, RZ, 0x14f00000 ;  /* 0x14f00000ff037424 */ /* 0x000fe200078e00ff */
        /* <DEDUP_REMOVED lines=8> */
.L_x_989:
[----:B------:R-:W-:Y:S05]  /*1a6d0*/  BSYNC B1 ;  /* 0x0000000000017941 */ /* 0x000fea0003800000 */
.L_x_988:
        /* <DEDUP_REMOVED lines=8> */
.L_x_990:
        /* <DEDUP_REMOVED lines=9> */
[----:B0-----:R-:W-:Y:S05]  /*1a7f0*/  @P0 BRA.U.ANY `(.L_x_990) ;  /* 0xfffffffd00d80947 */ /* 0x001fea000393ffff */
.L_x_979:
[----:B------:R-:W-:Y:S05]  /*1a800*/  BSYNC B0 ;  /* 0x0000000000007941 */ /* 0x000fea0003800000 */
.L_x_978:
[----:B------:R-:W-:-:S06]  /*1a810*/  UISETP.NE.AND UP0, UPT, UR39, 0x3, UPT ;  /* 0x000000032700788c */ /* 0x000fcc000bf05270 */
[----:B------:R-:W-:-:S13]  /*1a820*/  PLOP3.LUT P0, PT, PT, PT, UP0, 0x80, 0x0 ;  /* 0x000000000000781c */ /* 0x000fda0003f0f008 */
[----:B------:R-:W-:Y:S05]  /*1a830*/  @!P0 BRA `(.L_x_991) ;  /* 0x0000000000048947 */ /* 0x000fea0003800000 */
[----:B------:R-:W-:Y:S01]  /*1a840*/  BPT.TRAP 0x1 ;  /* 0x000000040000795c */ /* 0x000fe20000300000 */
.L_x_991:
[----:B------:R-:W-:Y:S01]  /*1a850*/  LOP3.LUT R2, R6, 0x1, RZ, 0x3c, !PT ;  /* 0x0000000106027812 */ /* 0x000fe200078e3cff */
[----:B------:R-:W-:Y:S01]  /*1a860*/  IMAD R3, R7, 0x8, R18 ;  /* 0x0000000807037824 */ /* 0x000fe200078e0212 */
[----:B------:R-:W-:Y:S01]  /*1a870*/  BSSY B0, `(.L_x_992) ;  /* 0x0000006000007945 */ /* 0x000fe20003800000 */
[----:B------:R-:W-:Y:S01]  /*1a880*/  IMAD.U32 R4, RZ, RZ, UR41 ;  /* 0x00000029ff047e24 */ /* 0x000fe2000f8e00ff */
[----:B------:R-:W-:-:S04]  /*1a890*/  SHF.L.U32 R2, R2, 0x1f, RZ ;  /* 0x0000001f02027819 */ /* 0x000fc800000006ff */
[----:B------:R-:W0:Y:S01]  /*1a8a0*/  SYNCS.PHASECHK.TRANS64.TRYWAIT P0, [R3+URZ+0x13270], R2 ;  /* 0x01327002030075a7 */ /* 0x000e22000800017f */
[----:B------:R-:W-:Y:S01]  /*1a8b0*/  ISETP.NE.AND P1, PT, R4, 0x3, PT ;  /* 0x000000030400780c */ /* 0x000fe20003f25270 */
[----:B0-----:R-:W-:-:S12]  /*1a8c0*/  @!P0 BRA `(.L_x_993) ;  /* 0x0000002800948947 */ /* 0x001fd80003800000 */
.L_x_1056:
[----:B------:R-:W-:Y:S05]  /*1a8d0*/  BSYNC B0 ;  /* 0x0000000000007941 */ /* 0x000fea0003800000 */
.L_x_992:
[----:B------:R-:W-:Y:S05]  /*1a8e0*/  @!P1 BRA `(.L_x_994) ;  /* 0x0000000000049947 */ /* 0x000fea0003800000 */
[----:B------:R-:W-:Y:S01]  /*1a8f0*/  BPT.TRAP 0x1 ;  /* 0x000000040000795c */ /* 0x000fe20000300000 */
.L_x_994:
[----:B0-----:R-:W-:Y:S01]  /*1a900*/  SHF.L.U32 R2, R6, 0x1f, RZ ;  /* 0x0000001f06027819 */ /* 0x001fe200000006ff */
[----:B------:R-:W-:-:S03]  /*1a910*/  IMAD R10, R7, 0x2800, RZ ;  /* 0x00002800070a7824 */ /* 0x000fc600078e02ff */
[----:B------:R-:W0:Y:S02]  /*1a920*/  SYNCS.PHASECHK.TRANS64.TRYWAIT P0, [R3+URZ+0x13260], R2 ;  /* 0x01326002030075a7 */ /* 0x000e24000800017f */
[----:B0-----:R-:W-:Y:S05]  /*1a930*/  @!P0 BRA `(.L_x_995) ;  /* 0x00000028008c8947 */ /* 0x001fea0003800000 */
.L_x_1057:
[----:B------:R-:W-:Y:S01]  /*1a940*/  LOP3.LUT R5, R10, R29, RZ, 0xfc, !PT ;  /* 0x0000001d0a057212 */ /* 0x000fe200078efcff */
[----:B------:R-:W-:Y:S05]  /*1a950*/  WARPSYNC.ALL ;  /* 0x0000000000007948 */ /* 0x000fea0003800000 */
[----:B0-----:R-:W-:Y:S01]  /*1a960*/  IMAD.IADD R2, R18, 0x1, R5 ;  /* 0x0000000112027824 */ /* 0x001fe200078e0205 */
        /* <DEDUP_REMOVED lines=40> */
.L_x_996:
        /* <DEDUP_REMOVED lines=10> */
[C---:B------:R-:W-:Y:S01]  /*1ac90*/  ISETP.GT.AND P0, PT, R0.reuse, R25, PT ;  /* 0x000000190000720c */ /* 0x040fe20003f04270 */
[----:B------:R-:W-:-:S12]  /*1aca0*/  VIADD R0, R0, 0xffffffff ;  /* 0xffffffff00007836 */ /* 0x000fd80000000000 */
[----:B-1----:R-:W-:Y:S05]  /*1acb0*/  @P0 BRA `(.L_x_997) ;  /* 0xfffffff4002c0947 */ /* 0x002fea000383ffff */
.L_x_977:
        /* <DEDUP_REMOVED lines=17> */
.L_x_999:
[----:B------:R-:W-:Y:S05]  /*1add0*/  BSYNC B0 ;  /* 0x0000000000007941 */ /* 0x000fea0003800000 */
.L_x_998:
[----:B------:R-:W-:-:S06]  /*1ade0*/  UISETP.NE.AND UP0, UPT, UR39, 0x3, UPT ;  /* 0x000000032700788c */ /* 0x000fcc000bf05270 */
[----:B------:R-:W-:-:S13]  /*1adf0*/  PLOP3.LUT P1, PT, PT, PT, UP0, 0x80, 0x0 ;  /* 0x000000000000781c */ /* 0x000fda0003f2f008 */
[----:B------:R-:W-:Y:S05]  /*1ae00*/  @!P1 BRA `(.L_x_1000) ;  /* 0x0000000000049947 */ /* 0x000fea0003800000 */
[----:B------:R-:W-:Y:S01]  /*1ae10*/  BPT.TRAP 0x1 ;  /* 0x000000040000795c */ /* 0x000fe20000300000 */
.L_x_1000:
        /* <DEDUP_REMOVED lines=8> */
.L_x_1058:
[----:B------:R-:W-:Y:S05]  /*1aea0*/  BSYNC B0 ;  /* 0x0000000000007941 */ /* 0x000fea0003800000 */
.L_x_1001:
[----:B------:R-:W-:Y:S05]  /*1aeb0*/  @!P2 BRA `(.L_x_1003) ;  /* 0x000000000004a947 */ /* 0x000fea0003800000 */
[----:B------:R-:W-:Y:S01]  /*1aec0*/  BPT.TRAP 0x1 ;  /* 0x000000040000795c */ /* 0x000fe20000300000 */
.L_x_1003:
[----:B------:R-:W-:Y:S01]  /*1aed0*/  SHF.L.U32 R5, R22, 0x1f, RZ ;  /* 0x0000001f16057819 */ /* 0x000fe200000006ff */
[----:B0-----:R-:W-:-:S03]  /*1aee0*/  IMAD R3, R19, 0x2800, RZ ;  /* 0x0000280013037824 */ /* 0x001fc600078e02ff */
[----:B------:R-:W0:Y:S02]  /*1aef0*/  SYNCS.PHASECHK.TRANS64.TRYWAIT P1, [R2+URZ+0x13260], R5 ;  /* 0x01326005020075a7 */ /* 0x000e24000802017f */
[----:B0-----:R-:W-:Y:S05]  /*1af00*/  @!P1 BRA `(.L_x_1004) ;  /* 0x0000002400409947 */ /* 0x001fea0003800000 */
.L_x_1059:
        /* <DEDUP_REMOVED lines=43> */
.L_x_1005:
[----:B-1----:R2:W-:Y:S01]  /*1b1c0*/  SYNCS.ARRIVE.TRANS64.A1T0 RZ, [R2+URZ+0x13250], RZ ;  /* 0x013250ff02ff79a7 */ /* 0x0025e2000810003f */
[----:B------:R-:W-:Y:S02]  /*1b1d0*/  @!P0 VIADD R0, R2, 0x13280 ;  /* 0x0001328002008836 */ /* 0x000fe40000000000 */
[----:B------:R-:W-:-:S03]  /*1b1e0*/  VIADD R19, R19, 0x1 ;  /* 0x0000000113137836 */ /* 0x000fc60000000000 */
[----:B------:R-:W-:Y:S01]  /*1b1f0*/  @!P0 PRMT R0, RZ, 0x654, R0 ;  /* 0x00000654ff008816 */ /* 0x000fe20000000000 */
[----:B------:R-:W-:Y:S06]  /*1b200*/  BAR.SYNC.DEFER_BLOCKING 0x2, 0x80 ;  /* 0x0082000000007b1d */ /* 0x000fec0000010000 */
[----:B------:R2:W-:Y:S01]  /*1b210*/  @!P0 SYNCS.ARRIVE.TRANS64.RED.A1T0 RZ, [R0+URZ], RZ ;  /* 0x000000ff00ff89a7 */ /* 0x0005e2000810043f */
[----:B------:R-:W-:-:S04]  /*1b220*/  ISETP.NE.AND P0, PT, R19, 0x2, PT ;  /* 0x000000021300780c */ /* 0x000fc80003f05270 */
[----:B0-----:R-:W-:Y:S02]  /*1b230*/  SEL R3, RZ, 0x1, P0 ;  /* 0x00000001ff037807 */ /* 0x001fe40000000000 */
[----:B------:R-:W-:Y:S02]  /*1b240*/  SEL R19, R19, RZ, P0 ;  /* 0x000000ff13137207 */ /* 0x000fe40000000000 */
[----:B--2---:R-:W-:-:S07]  /*1b250*/  LOP3.LUT R22, R22, R3, RZ, 0x3c, !PT ;  /* 0x0000000316167212 */ /* 0x004fce00078e3cff */
.L_x_954:
[----:B------:R-:W-:Y:S05]  /*1b260*/  BSYNC B7 ;  /* 0x0000000000077941 */ /* 0x000fea0003800000 */
.L_x_952:
[----:B------:R-:W-:-:S13]  /*1b270*/  LOP3.LUT P0, RZ, R16, 0x2, RZ, 0xc0, !PT ;  /* 0x0000000210ff7812 */ /* 0x000fda000780c0ff */
[----:B------:R-:W-:Y:S05]  /*1b280*/  @!P0 BRA `(.L_x_1006) ;  /* 0x0000000000248947 */ /* 0x000fea0003800000 */
[----:B------:R-:W2:Y:S08]  /*1b290*/  S2UR UR5, SR_CgaCtaId ;  /* 0x00000000000579c3 */ /* 0x000eb00000008800 */
[----:B------:R-:W-:Y:S06]  /*1b2a0*/  BAR.SYNC.DEFER_BLOCKING 0x5, 0x200 ;  /* 0x0148000000007b1d */ /* 0x000fec0000010000 */
[----:B------:R-:W-:-:S02]  /*1b2b0*/  UMOV UR4, 0x400 ;  /* 0x0000040000047882 */ /* 0x000fc40000000000 */
[----:B--2---:R-:W-:-:S06]  /*1b2c0*/  ULEA UR4, UR5, UR4, 0x18 ;  /* 0x0000000405047291 */ /* 0x004fcc000f8ec03f */
[----:B------:R-:W-:-:S05]  /*1b2d0*/  IMAD.U32 R18, RZ, RZ, UR4 ;  /* 0x00000004ff127e24 */ /* 0x000fca000f8e00ff */
[----:B------:R-:W2:Y:S02]  /*1b2e0*/  LDS.128 R24, [R18+0x132d0] ;  /* 0x0132d00012187984 */ /* 0x000ea40000000c00 */
[----:B--2---:R-:W-:Y:S01]  /*1b2f0*/  R2UR UR42, R27 ;  /* 0x000000001b2a72ca */ /* 0x004fe200000e0000 */
[----:B------:R-:W-:Y:S06]  /*1b300*/  BAR.ARV 0x4, 0x200 ;  /* 0x0108000000007b1d */ /* 0x000fec0000002000 */
[----:B------:R-:W-:Y:S08]  /*1b310*/  BRA `(.L_x_1007) ;  /* 0x0000000c00b07947 */ /* 0x000ff00003800000 */
.L_x_1006:
[----:B------:R-:W2:Y:S01]  /*1b320*/  S2R R0, SR_TID.X ;  /* 0x0000000000007919 */ /* 0x000ea20000002100 */
[----:B------:R-:W-:Y:S01]  /*1b330*/  ULDC UR4, c[0x0][0xc3c] ;  /* 0x00030f0000047ab9 */ /* 0x000fe20000000800 */
[----:B--2---:R-:W-:Y:S01]  /*1b340*/  LOP3.LUT R9, R0, 0x1f, RZ, 0xc0, !PT ;  /* 0x0000001f00097812 */ /* 0x004fe200078ec0ff */
[----:B------:R-:W-:-:S03]  /*1b350*/  IMAD.MOV.U32 R0, RZ, RZ, RZ ;  /* 0x000000ffff007224 */ /* 0x000fc600078e00ff */
[C---:B------:R-:W-:Y:S01]  /*1b360*/  ISETP.NE.AND P0, PT, R9.reuse, 0x1f, PT ;  /* 0x0000001f0900780c */ /* 0x040fe20003f05270 */
[----:B------:R-:W-:-:S05]  /*1b370*/  VIADD R7, R9, UR42 ;  /* 0x0000002a09077c36 */ /* 0x000fca0008000000 */
[----:B------:R-:W-:Y:S01]  /*1b380*/  ISETP.GE.OR P1, PT, R7, UR4, !P0 ;  /* 0x0000000407007c0c */ /* 0x000fe2000c726670 */
[----:B------:R-:W-:-:S12]  /*1b390*/  ULDC UR4, c[0x0][0xc3c] ;  /* 0x00030f0000047ab9 */ /* 0x000fd80000000800 */
[----:B------:R-:W2:Y:S08]  /*1b3a0*/  @!P1 LDC.64 R2, c[0x0][0xc80] ;  /* 0x00032000ff029b82 */ /* 0x000eb00000000a00 */
[----:B-1----:R-:W1:Y:S01]  /*1b3b0*/  @!P1 LDC.64 R4, c[0x0][0xc78] ;  /* 0x00031e00ff049b82 */ /* 0x002e620000000a00 */
[----:B--2---:R-:W-:-:S05]  /*1b3c0*/  @!P1 IMAD.WIDE R2, R7, 0x4, R2 ;  /* 0x0000000407029825 */ /* 0x004fca00078e0202 */
        /* <DEDUP_REMOVED lines=8> */
[----:B------:R-:W-:Y:S02]  /*1b450*/  ISETP.GE.U32.AND P5, PT, R9, 0x10, PT ;  /* 0x000000100900780c */ /* 0x000fe40003fa6070 */
[----:B------:R-:W1:Y:S01]  /*1b460*/  LDC R9, c[0x0][0xc38] ;  /* 0x00030e00ff097b82 */ /* 0x000e620000000800 */
[----:B--2---:R-:W-:-:S05]  /*1b470*/  IMAD R4, R5, R0, RZ ;  /* 0x0000000005047224 */ /* 0x004fca00078e02ff */
[----:B------:R-:W2:Y:S02]  /*1b480*/  SHFL.UP PT, R6, R4, 0x1, RZ ;  /* 0x0420000004067989 */ /* 0x000ea400000e00ff */
[----:B--2---:R-:W-:-:S05]  /*1b490*/  SEL R7, R6, RZ, P1 ;  /* 0x000000ff06077207 */ /* 0x004fca0000800000 */
[----:B------:R-:W-:-:S05]  /*1b4a0*/  IMAD.IADD R7, R4, 0x1, R7 ;  /* 0x0000000104077824 */ /* 0x000fca00078e0207 */
[----:B------:R-:W2:Y:S02]  /*1b4b0*/  SHFL.UP PT, R6, R7, 0x2, RZ ;  /* 0x0440000007067989 */ /* 0x000ea400000e00ff */
[----:B--2---:R-:W-:-:S05]  /*1b4c0*/  SEL R6, R6, RZ, P2 ;  /* 0x000000ff06067207 */ /* 0x004fca0001000000 */
[----:B------:R-:W-:-:S05]  /*1b4d0*/  IMAD.IADD R6, R7, 0x1, R6 ;  /* 0x0000000107067824 */ /* 0x000fca00078e0206 */
[----:B------:R-:W2:Y:S02]  /*1b4e0*/  SHFL.UP PT, R8, R6, 0x4, RZ ;  /* 0x0480000006087989 */ /* 0x000ea400000e00ff */
[----:B--2---:R-:W-:Y:S02]  /*1b4f0*/  SEL R3, R8, RZ, P3 ;  /* 0x000000ff08037207 */ /* 0x004fe40001800000 */
[----:B------:R-:W-:Y:S03]  /*1b500*/  SHFL.IDX PT, R8, R24, 0x1, 0x1f ;  /* 0x00201f0018087f89 */ /* 0x000fe600000e0000 */
[----:B------:R-:W-:-:S05]  /*1b510*/  IMAD.IADD R3, R6, 0x1, R3 ;  /* 0x0000000106037824 */ /* 0x000fca00078e0203 */
[----:B------:R-:W2:Y:S02]  /*1b520*/  SHFL.UP PT, R2, R3, 0x8, RZ ;  /* 0x0500000003027989 */ /* 0x000ea400000e00ff */
[----:B--2---:R-:W-:-:S05]  /*1b530*/  SEL R2, R2, RZ, P4 ;  /* 0x000000ff02027207 */ /* 0x004fca0002000000 */
[----:B------:R-:W-:-:S05]  /*1b540*/  IMAD.IADD R4, R3, 0x1, R2 ;  /* 0x0000000103047824 */ /* 0x000fca00078e0202 */
[----:B------:R-:W2:Y:S02]  /*1b550*/  SHFL.UP PT, R2, R4, 0x10, RZ ;  /* 0x0600000004027989 */ /* 0x000ea400000e00ff */
[----:B--2---:R-:W-:-:S05]  /*1b560*/  SEL R7, R2, RZ, P5 ;  /* 0x000000ff02077207 */ /* 0x004fca0002800000 */
[----:B------:R-:W-:Y:S02]  /*1b570*/  IMAD.IADD R2, R4, 0x1, R7 ;  /* 0x0000000104027824 */ /* 0x000fe400078e0207 */
[----:B------:R-:W-:Y:S04]  /*1b580*/  SHFL.IDX PT, R7, R24, RZ, 0x1f ;  /* 0x00001fff18077589 */ /* 0x000fe800000e0000 */
[----:B------:R-:W1:Y:S02]  /*1b590*/  SHFL.IDX PT, R6, R2, 0x1f, 0x1f ;  /* 0x03e01f0002067f89 */ /* 0x000e6400000e0000 */
[----:B-1----:R-:W-:Y:S02]  /*1b5a0*/  IMAD R3, R6, R9, RZ ;  /* 0x0000000906037224 */ /* 0x002fe400078e02ff */
[----:B------:R-:W-:-:S02]  /*1b5b0*/  IMAD.MOV.U32 R6, RZ, RZ, RZ ;  /* 0x000000ffff067224 */ /* 0x000fc400078e00ff */
[----:B------:R-:W-:-:S05]  /*1b5c0*/  IMAD.IADD R8, R8, 0x1, R3 ;  /* 0x0000000108087824 */ /* 0x000fca00078e0203 */
[----:B------:R-:W-:-:S13]  /*1b5d0*/  ISETP.GT.AND P6, PT, R8, R7, PT ;  /* 0x000000070800720c */ /* 0x000fda0003fc4270 */
[----:B------:R-:W-:Y:S05]  /*1b5e0*/  @P6 BRA `(.L_x_1008) ;  /* 0x0000000000986947 */ /* 0x000fea0003800000 */
.L_x_1010:
[----:B------:R-:W-:-:S04]  /*1b5f0*/  UIADD3 UR42, UR42, 0x1f, URZ ;  /* 0x0000001f2a2a7890 */ /* 0x000fc8000fffe03f */
[----:B------:R-:W-:-:S06]  /*1b600*/  UISETP.GE.AND UP0, UPT, UR42, UR4, UPT ;  /* 0x000000042a00728c */ /* 0x000fcc000bf06270 */
[----:B------:R-:W-:-:S13]  /*1b610*/  PLOP3.LUT P6, PT, PT, PT, UP0, 0x40, 0x0 ;  /* 0x000000000000781c */ /* 0x000fda0003fce808 */
[----:B------:R-:W-:Y:S05]  /*1b620*/  @!P6 BRA `(.L_x_1009) ;  /* 0x0000000800b4e947 */ /* 0x000fea0003800000 */
[----:B------:R-:W1:Y:S02]  /*1b630*/  S2R R0, SR_TID.X ;  /* 0x0000000000007919 */ /* 0x000e640000002100 */
[----:B-1----:R-:W-:-:S05]  /*1b640*/  LOP3.LUT R0, R0, 0x1f, RZ, 0xc0, !PT ;  /* 0x0000001f00007812 */ /* 0x002fca00078ec0ff */
[----:B------:R-:W-:Y:S02]  /*1b650*/  VIADD R9, R0, UR42 ;  /* 0x0000002a00097c36 */ /* 0x000fe40008000000 */
[----:B------:R-:W-:-:S03]  /*1b660*/  IMAD.MOV.U32 R0, RZ, RZ, RZ ;  /* 0x000000ffff007224 */ /* 0x000fc600078e00ff */
[----:B------:R-:W-:-:S13]  /*1b670*/  ISETP.GE.OR P6, PT, R9, UR4, !P0 ;  /* 0x0000000409007c0c */ /* 0x000fda000c7c6670 */
[----:B------:R-:W1:Y:S08]  /*1b680*/  @!P6 LDC.64 R2, c[0x0][0xc80] ;  /* 0x00032000ff02eb82 */ /* 0x000e700000000a00 */
[----:B------:R-:W2:Y:S01]  /*1b690*/  @!P6 LDC.64 R4, c[0x0][0xc78] ;  /* 0x00031e00ff04eb82 */ /* 0x000ea20000000a00 */
[----:B-1----:R-:W-:-:S05]  /*1b6a0*/  @!P6 IMAD.WIDE R2, R9, 0x4, R2 ;  /* 0x000000040902e825 */ /* 0x002fca00078e0202 */
[----:B------:R2:W3:Y:S02]  /*1b6b0*/  @!P6 LDG.E R0, desc[UR50][R2.64] ;  /* 0x000000320200e981 */ /* 0x0004e4000c1e1900 */
        /* <DEDUP_REMOVED lines=9> */
[----:B0-----:R-:W-:-:S05]  /*1b750*/  IMAD.IADD R10, R4, 0x1, R9 ;  /* 0x00000001040a7824 */ /* 0x001fca00078e0209 */
[----:B------:R-:W0:Y:S02]  /*1b760*/  SHFL.UP PT, R9, R10, 0x4, RZ ;  /* 0x048000000a097989 */ /* 0x000e2400000e00ff */
[----:B0-----:R-:W-:-:S05]  /*1b770*/  SEL R9, R9, RZ, P3 ;  /* 0x000000ff09097207 */ /* 0x001fca0001800000 */
[----:B------:R-:W-:Y:S02]  /*1b780*/  IMAD.IADD R11, R10, 0x1, R9 ;  /* 0x000000010a0b7824 */ /* 0x000fe400078e0209 */
[----:B------:R-:W0:Y:S03]  /*1b790*/  LDC R9, c[0x0][0xc38] ;  /* 0x00030e00ff097b82 */ /* 0x000e260000000800 */
        /* <DEDUP_REMOVED lines=11> */
.L_x_1008:
[----:B------:R-:W-:-:S04]  /*1b850*/  IMAD.IADD R3, R8, 0x1, -R3 ;  /* 0x0000000108037824 */ /* 0x000fc800078e0a03 */
[----:B------:R-:W-:-:S05]  /*1b860*/  IMAD R4, R2, R9, R3 ;  /* 0x0000000902047224 */ /* 0x000fca00078e0203 */
[----:B------:R-:W-:-:S13]  /*1b870*/  ISETP.GT.AND P0, PT, R4, R7, PT ;  /* 0x000000070400720c */ /* 0x000fda0003f04270 */
[----:B------:R-:W-:Y:S02]  /*1b880*/  VOTEU.ANY UR5, UPT, !P0 ;  /* 0x0000000000057886 */ /* 0x000fe400040e0100 */
[----:B------:R-:W-:Y:S02]  /*1b890*/  UPOPC UR4, UR5 ;  /* 0x00000005000472bf */ /* 0x000fe40008000000 */
[----:B------:R-:W-:-:S04]  /*1b8a0*/  ISETP.NE.AND P0, PT, RZ, UR5, PT ;  /* 0x00000005ff007c0c */ /* 0x000fc8000bf05270 */
[----:B------:R-:W-:Y:S02]  /*1b8b0*/  IMAD.U32 R4, RZ, RZ, UR4 ;  /* 0x00000004ff047e24 */ /* 0x000fe4000f8e00ff */
[----:B------:R-:W-:-:S04]  /*1b8c0*/  IMAD.U32 R11, RZ, RZ, UR4 ;  /* 0x00000004ff0b7e24 */ /* 0x000fc8000f8e00ff */
[----:B------:R1:W2:Y:S04]  /*1b8d0*/  SHFL.IDX PT, R4, R5, R4, 0x1f ;  /* 0x00001f0405047589 */ /* 0x0002a800000e0000 */
[----:B------:R1:W3:Y:S01]  /*1b8e0*/  SHFL.IDX PT, R0, R0, R11, 0x1f ;  /* 0x00001f0b00007589 */ /* 0x0002e200000e0000 */
[----:B------:R-:W-:Y:S05]  /*1b8f0*/  @!P0 BRA `(.L_x_1011) ;  /* 0x00000000000c8947 */ /* 0x000fea0003800000 */
[----:B------:R-:W-:-:S06]  /*1b900*/  UIADD3 UR5, UR4, -0x1, URZ ;  /* 0xffffffff04057890 */ /* 0x000fcc000fffe03f */
[----:B-1----:R-:W-:-:S05]  /*1b910*/  IMAD.U32 R5, RZ, RZ, UR5 ;  /* 0x00000005ff057e24 */ /* 0x002fca000f8e00ff */
[----:B------:R4:W1:Y:S02]  /*1b920*/  SHFL.IDX PT, R6, R2, R5, 0x1f ;  /* 0x00001f0502067589 */ /* 0x00086400000e0000 */
.L_x_1011:
[----:B--2---:R-:W-:Y:S01]  /*1b930*/  ISETP.NE.AND P0, PT, R4, 0x1, PT ;  /* 0x000000010400780c */ /* 0x004fe20003f05270 */
[----:B-1----:R-:W-:Y:S01]  /*1b940*/  IMAD R24, R6, R9, R3 ;  /* 0x0000000906187224 */ /* 0x002fe200078e0203 */
[----:B------:R-:W-:-:S03]  /*1b950*/  UIADD3 UR42, UR4, UR42, URZ ;  /* 0x0000002a042a7290 */ /* 0x000fc6000fffe03f */
[----:B----4-:R-:W-:-:S08]  /*1b960*/  IMAD.IADD R5, R7, 0x1, -R24 ;  /* 0x0000000107057824 */ /* 0x010fd000078e0a18 */
[----:B------:R-:W-:Y:S05]  /*1b970*/  @!P0 BRA `(.L_x_1012) ;  /* 0x0000000000dc8947 */ /* 0x000fea0003800000 */
[----:B---3--:R-:W-:Y:S02]  /*1b980*/  IABS R6, R0 ;  /* 0x0000000000067213 */ /* 0x008fe40000000000 */
[----:B------:R-:W-:Y:S02]  /*1b990*/  IABS R7, R4 ;  /* 0x0000000400077213 */ /* 0x000fe40000000000 */
[----:B------:R-:W1:Y:S08]  /*1b9a0*/  I2F.RP R8, R6 ;  /* 0x0000000600087306 */ /* 0x000e700000209400 */
[----:B0-----:R-:W0:Y:S08]  /*1b9b0*/  I2F.RP R10, R7 ;  /* 0x00000007000a7306 */ /* 0x001e300000209400 */
[----:B-1----:R-:W1:Y:S08]  /*1b9c0*/  MUFU.RCP R8, R8 ;  /* 0x0000000800087308 */ /* 0x002e700000001000 */
[----:B0-----:R-:W-:Y:S01]  /*1b9d0*/  MUFU.RCP R10, R10 ;  /* 0x0000000a000a7308 */ /* 0x001fe20000001000 */
[----:B-1----:R-:W-:-:S07]  /*1b9e0*/  VIADD R2, R8, 0xffffffe ;  /* 0x0ffffffe08027836 */ /* 0x002fce0000000000 */
[----:B------:R0:W1:Y:S02]  /*1b9f0*/  F2I.FTZ.U32.TRUNC.NTZ R3, R2 ;  /* 0x0000000200037305 */ /* 0x000064000021f000 */
[----:B0-----:R-:W-:Y:S02]  /*1ba00*/  IMAD.MOV.U32 R2, RZ, RZ, RZ ;  /* 0x000000ffff027224 */ /* 0x001fe400078e00ff */
[----:B-1----:R-:W-:-:S04]  /*1ba10*/  IMAD.MOV R9, RZ, RZ, -R3 ;  /* 0x000000ffff097224 */ /* 0x002fc800078e0a03 */
[----:B------:R-:W-:-:S04]  /*1ba20*/  IMAD R9, R9, R6, RZ ;  /* 0x0000000609097224 */ /* 0x000fc800078e02ff */
[----:B------:R-:W-:Y:S01]  /*1ba30*/  IMAD.HI.U32 R3, R3, R9, R2 ;  /* 0x0000000903037227 */ /* 0x000fe200078e0002 */
[----:B------:R-:W-:Y:S02]  /*1ba40*/  IABS R9, R5 ;  /* 0x0000000500097213 */ /* 0x000fe40000000000 */
[----:B------:R-:W-:-:S03]  /*1ba50*/  IABS R2, R0 ;  /* 0x0000000000027213 */ /* 0x000fc60000000000 */
[----:B------:R-:W-:-:S04]  /*1ba60*/  IMAD.HI.U32 R8, R3, R9, RZ ;  /* 0x0000000903087227 */ /* 0x000fc800078e00ff */
[----:B------:R-:W-:Y:S02]  /*1ba70*/  IMAD.MOV R2, RZ, RZ, -R2 ;  /* 0x000000ffff027224 */ /* 0x000fe400078e0a02 */
[----:B------:R-:W-:Y:S02]  /*1ba80*/  VIADD R3, R10, 0xffffffe ;  /* 0x0ffffffe0a037836 */ /* 0x000fe40000000000 */
[----:B------:R-:W-:-:S04]  /*1ba90*/  IMAD R9, R8, R2, R9 ;  /* 0x0000000208097224 */ /* 0x000fc800078e0209 */
[----:B------:R-:W0:Y:S01]  /*1baa0*/  F2I.FTZ.U32.TRUNC.NTZ R3, R3 ;  /* 0x0000000300037305 */ /* 0x000e22000021f000 */
[----:B------:R-:W-:-:S13]  /*1bab0*/  ISETP.GT.U32.AND P1, PT, R6, R9, PT ;  /* 0x000000090600720c */ /* 0x000fda0003f24070 */
[----:B------:R-:W-:Y:S02]  /*1bac0*/  @!P1 IMAD.IADD R9, R9, 0x1, -R6 ;  /* 0x0000000109099824 */ /* 0x000fe400078e0a06 */
[----:B0-----:R-:W-:Y:S02]  /*1bad0*/  IMAD.MOV R2, RZ, RZ, -R3 ;  /* 0x000000ffff027224 */ /* 0x001fe400078e0a03 */
[----:B------:R-:W-:Y:S01]  /*1bae0*/  @!P1 VIADD R8, R8, 0x1 ;  /* 0x0000000108089836 */ /* 0x000fe20000000000 */
[----:B------:R-:W-:Y:S01]  /*1baf0*/  ISETP.GE.U32.AND P0, PT, R9, R6, PT ;  /* 0x000000060900720c */ /* 0x000fe20003f06070 */
[----:B------:R-:W-:Y:S01]  /*1bb00*/  IMAD R9, R2, R7, RZ ;  /* 0x0000000702097224 */ /* 0x000fe200078e02ff */
[----:B------:R-:W-:Y:S01]  /*1bb10*/  ISETP.NE.AND P1, PT, R0, RZ, PT ;  /* 0x000000ff0000720c */ /* 0x000fe20003f25270 */
[----:B------:R-:W-:-:S04]  /*1bb20*/  IMAD.MOV.U32 R2, RZ, RZ, RZ ;  /* 0x000000ffff027224 */ /* 0x000fc800078e00ff */
[----:B------:R-:W-:Y:S01]  /*1bb30*/  IMAD.HI.U32 R6, R3, R9, R2 ;  /* 0x0000000903067227 */ /* 0x000fe200078e0002 */
[----:B------:R-:W-:-:S04]  /*1bb40*/  LOP3.LUT R2, R5, R0, RZ, 0x3c, !PT ;  /* 0x0000000005027212 */ /* 0x000fc800078e3cff */
[----:B------:R-:W-:Y:S01]  /*1bb50*/  ISETP.GE.AND P2, PT, R2, RZ, PT ;  /* 0x000000ff0200720c */ /* 0x000fe20003f46270 */
[----:B------:R-:W-:Y:S01]  /*1bb60*/  @P0 VIADD R8, R8, 0x1 ;  /* 0x0000000108080836 */ /* 0x000fe20000000000 */
[----:B------:R-:W-:-:S05]  /*1bb70*/  IABS R2, R4 ;  /* 0x0000000400027213 */ /* 0x000fca0000000000 */
[----:B------:R-:W-:-:S06]  /*1bb80*/  IMAD.MOV R2, RZ, RZ, -R2 ;  /* 0x000000ffff027224 */ /* 0x000fcc00078e0a02 */
[----:B------:R-:W-:Y:S01]  /*1bb90*/  @!P2 IMAD.MOV R8, RZ, RZ, -R8 ;  /* 0x000000ffff08a224 */ /* 0x000fe200078e0a08 */
[----:B------:R-:W-:-:S04]  /*1bba0*/  @!P1 LOP3.LUT R8, RZ, R0, RZ, 0x33, !PT ;  /* 0x00000000ff089212 */ /* 0x000fc800078e33ff */
[----:B------:R-:W-:-:S05]  /*1bbb0*/  IABS R3, R8 ;  /* 0x0000000800037213 */ /* 0x000fca0000000000 */
        /* <DEDUP_REMOVED lines=12> */
[--C-:B------:R-:W-:Y:S02]  /*1bc80*/  IMAD.MOV R3, RZ, RZ, -R6.reuse ;  /* 0x000000ffff037224 */ /* 0x100fe400078e0a06 */
[C---:B------:R-:W-:Y:S02]  /*1bc90*/  IMAD R7, R4.reuse, 0x1000000, R6 ;  /* 0x0100000004077824 */ /* 0x040fe400078e0206 */
[--C-:B------:R-:W-:Y:S02]  /*1bca0*/  IMAD R4, R4, R3, R8.reuse ;  /* 0x0000000304047224 */ /* 0x100fe400078e0208 */
[----:B------:R-:W-:Y:S02]  /*1bcb0*/  IMAD.MOV R3, RZ, RZ, -R8 ;  /* 0x000000ffff037224 */ /* 0x000fe400078e0a08 */
[----:B------:R-:W-:Y:S02]  /*1bcc0*/  IMAD R26, R4, 0x10000, R7 ;  /* 0x00010000041a7824 */ /* 0x000fe400078e0207 */
[----:B------:R-:W-:Y:S01]  /*1bcd0*/  IMAD R3, R0, R3, R5 ;  /* 0x0000000300037224 */ /* 0x000fe200078e0205 */
[----:B------:R-:W-:Y:S06]  /*1bce0*/  BRA `(.L_x_1013) ;  /* 0x0000000000f87947 */ /* 0x000fec0003800000 */
.L_x_1012:
[----:B------:R-:W-:Y:S02]  /*1bcf0*/  ULDC.64 UR4, c[0x0][0xc90] ;  /* 0x0003240000047ab9 */ /* 0x000fe40000000a00 */
[----:B------:R-:W-:-:S06]  /*1bd00*/  UIMAD.WIDE UR4, UR42, 0x4, UR4 ;  /* 0x000000042a0478a5 */ /* 0x000fcc000f8e0204 */
[----:B------:R-:W-:Y:S02]  /*1bd10*/  IMAD.U32 R2, RZ, RZ, UR4 ;  /* 0x00000004ff027e24 */ /* 0x000fe4000f8e00ff */
[----:B------:R-:W-:-:S05]  /*1bd20*/  IMAD.U32 R3, RZ, RZ, UR5 ;  /* 0x00000005ff037e24 */ /* 0x000fca000f8e00ff */
[----:B------:R1:W3:Y:S02]  /*1bd30*/  LDG.E R6, desc[UR50][R2.64] ;  /* 0x0000003202067981 */ /* 0x0002e4000c1e1900 */
[----:B-1----:R-:W-:Y:S02]  /*1bd40*/  IMAD.MOV.U32 R2, RZ, RZ, RZ ;  /* 0x000000ffff027224 */ /* 0x002fe400078e00ff */
[----:B---3--:R-:W-:-:S05]  /*1bd50*/  IMAD R4, R0, R6, RZ ;  /* 0x0000000600047224 */ /* 0x008fca00078e02ff */
[----:B------:R-:W-:-:S04]  /*1bd60*/  IABS R7, R4 ;  /* 0x0000000400077213 */ /* 0x000fc80000000000 */
[----:B------:R-:W1:Y:S08]  /*1bd70*/  I2F.RP R8, R7 ;  /* 0x0000000700087306 */ /* 0x000e700000209400 */
[----:B-1----:R-:W0:Y:S02]  /*1bd80*/  MUFU.RCP R8, R8 ;  /* 0x0000000800087308 */ /* 0x002e240000001000 */
[----:B0-----:R-:W-:-:S06]  /*1bd90*/  VIADD R10, R8, 0xffffffe ;  /* 0x0ffffffe080a7836 */ /* 0x001fcc0000000000 */
[----:B------:R-:W0:Y:S02]  /*1bda0*/  F2I.FTZ.U32.TRUNC.NTZ R3, R10 ;  /* 0x0000000a00037305 */ /* 0x000e24000021f000 */
[----:B0-----:R-:W-:-:S04]  /*1bdb0*/  IMAD.MOV R12, RZ, RZ, -R3 ;  /* 0x000000ffff0c7224 */ /* 0x001fc800078e0a03 */
[----:B------:R-:W-:-:S04]  /*1bdc0*/  IMAD R11, R12, R7, RZ ;  /* 0x000000070c0b7224 */ /* 0x000fc800078e02ff */
[----:B------:R-:W-:Y:S01]  /*1bdd0*/  IMAD.HI.U32 R2, R3, R11, R2 ;  /* 0x0000000b03027227 */ /* 0x000fe200078e0002 */
[----:B------:R-:W-:Y:S02]  /*1bde0*/  IABS R11, R4 ;  /* 0x00000004000b7213 */ /* 0x000fe40000000000 */
        /* <DEDUP_REMOVED lines=19> */
[----:B------:R-:W-:Y:S02]  /*1bf20*/  IABS R10, R4 ;  /* 0x00000004000a7213 */ /* 0x000fe40000000000 */
[----:B------:R-:W-:-:S04]  /*1bf30*/  IABS R8, R6 ;  /* 0x0000000600087213 */ /* 0x000fc80000000000 */
[----:B------:R-:W0:Y:S08]  /*1bf40*/  I2F.RP R9, R8 ;  /* 0x0000000800097306 */ /* 0x000e300000209400 */
[----:B0-----:R-:W0:Y:S02]  /*1bf50*/  MUFU.RCP R9, R9 ;  /* 0x0000000900097308 */ /* 0x001e240000001000 */
[----:B0-----:R-:W-:-:S06]  /*1bf60*/  VIADD R2, R9, 0xffffffe ;  /* 0x0ffffffe09027836 */ /* 0x001fcc0000000000 */
[----:B------:R0:W1:Y:S02]  /*1bf70*/  F2I.FTZ.U32.TRUNC.NTZ R3, R2 ;  /* 0x0000000200037305 */ /* 0x000064000021f000 */
[----:B0-----:R-:W-:Y:S02]  /*1bf80*/  IMAD.MOV.U32 R2, RZ, RZ, RZ ;  /* 0x000000ffff027224 */ /* 0x001fe400078e00ff */
[----:B-1----:R-:W-:-:S04]  /*1bf90*/  IMAD.MOV R5, RZ, RZ, -R3 ;  /* 0x000000ffff057224 */ /* 0x002fc800078e0a03 */
[----:B------:R-:W-:-:S04]  /*1bfa0*/  IMAD R5, R5, R8, RZ ;  /* 0x0000000805057224 */ /* 0x000fc800078e02ff */
[----:B------:R-:W-:Y:S01]  /*1bfb0*/  IMAD.HI.U32 R3, R3, R5, R2 ;  /* 0x0000000503037227 */ /* 0x000fe200078e0002 */
[-C--:B------:R-:W-:Y:S02]  /*1bfc0*/  IABS R5, R6.reuse ;  /* 0x0000000600057213 */ /* 0x080fe40000000000 */
[----:B------:R-:W-:Y:S02]  /*1bfd0*/  LOP3.LUT R2, R4, R6, RZ, 0x3c, !PT ;  /* 0x0000000604027212 */ /* 0x000fe400078e3cff */
[----:B------:R-:W-:Y:S01]  /*1bfe0*/  IADD3 R4, R7, 0x1000000, R4 ;  /* 0x0100000007047810 */ /* 0x000fe20007ffe004 */
[----:B------:R-:W-:Y:S01]  /*1bff0*/  IMAD.MOV R5, RZ, RZ, -R5 ;  /* 0x000000ffff057224 */ /* 0x000fe200078e0a05 */
        /* <DEDUP_REMOVED lines=10> */
[----:B------:R-:W-:Y:S01]  /*1c0a0*/  @!P1 LOP3.LUT R3, RZ, R6, RZ, 0x33, !PT ;  /* 0x00000006ff039212 */ /* 0x000fe200078e33ff */
[----:B------:R-:W-:-:S04]  /*1c0b0*/  IMAD.MOV R6, RZ, RZ, -R6 ;  /* 0x000000ffff067224 */ /* 0x000fc800078e0a06 */
[----:B------:R-:W-:-:S07]  /*1c0c0*/  IMAD R26, R3, R6, R4 ;  /* 0x00000006031a7224 */ /* 0x000fce00078e0204 */
.L_x_1013:
[----:B------:R-:W-:-:S05]  /*1c0d0*/  LOP3.LUT R3, RZ, R3, RZ, 0x33, !PT ;  /* 0x00000003ff037212 */ /* 0x000fca00078e33ff */
[----:B------:R-:W-:Y:S01]  /*1c0e0*/  IMAD.IADD R25, R0, 0x1, R3 ;  /* 0x0000000100197824 */ /* 0x000fe200078e0203 */
[----:B------:R-:W-:Y:S06]  /*1c0f0*/  BRA `(.L_x_1014) ;  /* 0x0000000000107947 */ /* 0x000fec0003800000 */
.L_x_1009:
[----:B------:R-:W-:Y:S01]  /*1c100*/  IMAD.MOV.U32 R24, RZ, RZ, R7 ;  /* 0x000000ffff187224 */ /* 0x000fe200078e0007 */
[----:B------:R-:W-:Y:S01]  /*1c110*/  ULDC UR42, c[0x0][0xc3c] ;  /* 0x00030f00002a7ab9 */ /* 0x000fe20000000800 */
[----:B------:R-:W-:Y:S02]  /*1c120*/  IMAD.MOV.U32 R25, RZ, RZ, RZ ;  /* 0x000000ffff197224 */ /* 0x000fe400078e00ff */
[----:B------:R-:W-:-:S07]  /*1c130*/  IMAD.MOV.U32 R26, RZ, RZ, RZ ;  /* 0x000000ffff1a7224 */ /* 0x000fce00078e00ff */
.L_x_1014:
[----:B------:R-:W1:Y:S01]  /*1c140*/  S2R R0, SR_TID.X ;  /* 0x0000000000007919 */ /* 0x000e620000002100 */
[----:B------:R-:W-:Y:S01]  /*1c150*/  IMAD.U32 R27, RZ, RZ, UR42 ;  /* 0x0000002aff1b7e24 */ /* 0x000fe2000f8e00ff */
[----:B------:R-:W-:Y:S01]  /*1c160*/  BAR.SYNC.DEFER_BLOCKING 0x4, 0x200 ;  /* 0x0108000000007b1d */ /* 0x000fe20000010000 */
[----:B-1----:R-:W-:-:S04]  /*1c170*/  LOP3.LUT R0, R0, 0x1f, RZ, 0xc0, !PT ;  /* 0x0000001f00007812 */ /* 0x002fc800078ec0ff */
[----:B------:R-:W-:-:S13]  /*1c180*/  ISETP.NE.AND P0, PT, R0, RZ, PT ;  /* 0x000000ff0000720c */ /* 0x000fda0003f05270 */
[----:B------:R-:W1:Y:S01]  /*1c190*/  @!P0 S2R R3, SR_CgaCtaId ;  /* 0x0000000000038919 */ /* 0x000e620000008800 */
[----:B------:R-:W-:-:S04]  /*1c1a0*/  @!P0 MOV R0, 0x400 ;  /* 0x0000040000008802 */ /* 0x000fc80000000f00 */
[----:B-1----:R-:W-:-:S05]  /*1c1b0*/  @!P0 LEA R18, R3, R0, 0x18 ;  /* 0x0000000003128211 */ /* 0x002fca00078ec0ff */
[----:B------:R1:W-:Y:S01]  /*1c1c0*/  @!P0 STS.128 [R18+0x132d0], R24 ;  /* 0x0132d01812008388 */ /* 0x0003e20000000c00 */
[----:B------:R-:W-:Y:S06]  /*1c1d0*/  BAR.ARV 0x5, 0x200 ;  /* 0x0148000000007b1d */ /* 0x000fec0000002000 */
.L_x_1007:
[----:B------:R-:W-:Y:S02]  /*1c1e0*/  ULDC UR4, c[0x0][0xc3c] ;  /* 0x00030f0000047ab9 */ /* 0x000fe40000000800 */
[----:B------:R-:W-:-:S06]  /*1c1f0*/  UISETP.GE.AND UP0, UPT, UR42, UR4, UPT ;  /* 0x000000042a00728c */ /* 0x000fcc000bf06270 */
[----:B------:R-:W-:-:S13]  /*1c200*/  PLOP3.LUT P0, PT, PT, PT, UP0, 0x80, 0x0 ;  /* 0x000000000000781c */ /* 0x000fda0003f0f008 */
[----:B------:R-:W-:Y:S05]  /*1c210*/  @!P0 BRA `(.L_x_1015) ;  /* 0xffffffb800a88947 */ /* 0x000fea000383ffff */
.L_x_941:
[----:B0-----:R-:W2:Y:S01]  /*1c220*/  LDL.LU R0, [R1+0x10] ;  /* 0x0000100001007983 */ /* 0x001ea20000300800 */
[----:B------:R-:W-:Y:S01]  /*1c230*/  BSSY B0, `(.L_x_1016) ;  /* 0x000000b000007945 */ /* 0x000fe20003800000 */
[----:B-1----:R-:W0:Y:S01]  /*1c240*/  S2R R5, SR_CgaCtaId ;  /* 0x0000000000057919 */ /* 0x002e220000008800 */
[----:B--2---:R-:W-:-:S05]  /*1c250*/  VIADD R0, R0, 0x1 ;  /* 0x0000000100007836 */ /* 0x004fca0000000000 */
        /* <DEDUP_REMOVED lines=8> */
.L_x_1060:
[----:B------:R-:W-:Y:S05]  /*1c2e0*/  BSYNC B0 ;  /* 0x0000000000007941 */ /* 0x000fea0003800000 */
.L_x_1016:
[----:B------:R-:W-:-:S03]  /*1c2f0*/  UMOV UR4, 0xffffffff ;  /* 0xffffffff00047882 */ /* 0x000fc60000000000 */
[----:B------:R-:W-:Y:S05]  /*1c300*/  BRA.DIV UR4, `(.L_x_1018) ;  /* 0x0000001204687947 */ /* 0x000fea000b800000 */
[----:B0-----:R-:W0:Y:S02]  /*1c310*/  S2R R0, SR_TID.X ;  /* 0x0000000000007919 */ /* 0x001e240000002100 */
[----:B0-----:R-:W-:-:S04]  /*1c320*/  SHF.R.U32.HI R0, RZ, 0x5, R0 ;  /* 0x00000005ff007819 */ /* 0x001fc80000011600 */
[----:B------:R-:W-:-:S05]  /*1c330*/  LOP3.LUT R0, R0, 0x3, RZ, 0xc0, !PT ;  /* 0x0000000300007812 */ /* 0x000fca00078ec0ff */
[----:B------:R0:W1:Y:S02]  /*1c340*/  SHFL.IDX PT, R14, R0, RZ, 0x1f ;  /* 0x00001fff000e7589 */ /* 0x00006400000e0000 */
.L_x_1063:
[----:B-1----:R-:W-:Y:S01]  /*1c350*/  ISETP.NE.AND P0, PT, R14, RZ, PT ;  /* 0x000000ff0e00720c */ /* 0x002fe20003f05270 */
[----:B------:R-:W-:-:S12]  /*1c360*/  BSSY B0, `(.L_x_1019) ;  /* 0x000002b000007945 */ /* 0x000fd80003800000 */
[----:B------:R-:W-:Y:S05]  /*1c370*/  @P0 BRA `(.L_x_1020) ;  /* 0x0000000000a40947 */ /* 0x000fea0003800000 */
[----:B------:R-:W-:-:S03]  /*1c380*/  UMOV UR4, 0xffffffff ;  /* 0xffffffff00047882 */ /* 0x000fc60000000000 */
[----:B------:R-:W-:Y:S05]  /*1c390*/  BRA.DIV UR4, `(.L_x_1021) ;  /* 0x0000001204787947 */ /* 0x000fea000b800000 */
[----:B------:R-:W-:-:S13]  /*1c3a0*/  ELECT P6, URZ, PT ;  /* 0x00000000003f782f */ /* 0x000fda00038c0000 */
.L_x_1066:
[----:B------:R-:W-:Y:S05]  /*1c3b0*/  @!P6 BRA `(.L_x_1020) ;  /* 0x000000000094e947 */ /* 0x000fea0003800000 */
[----:B------:R-:W-:-:S06]  /*1c3c0*/  ULOP3.LUT UR4, UR38, 0x2, URZ, 0xfc, !UPT ;  /* 0x0000000226047892 */ /* 0x000fcc000f8efc3f */
[----:B0-----:R-:W-:-:S05]  /*1c3d0*/  IMAD.U32 R0, RZ, RZ, UR4 ;  /* 0x00000004ff007e24 */ /* 0x001fca000f8e00ff */
[----:B------:R-:W-:-:S13]  /*1c3e0*/  ISETP.NE.AND P0, PT, R0, 0x3, PT ;  /* 0x000000030000780c */ /* 0x000fda0003f05270 */
[----:B------:R-:W-:Y:S05]  /*1c3f0*/  @!P0 BRA `(.L_x_1022) ;  /* 0x0000000000048947 */ /* 0x000fea0003800000 */
[----:B------:R-:W-:Y:S01]  /*1c400*/  BPT.TRAP 0x1 ;  /* 0x000000040000795c */ /* 0x000fe20000300000 */
.L_x_1022:
        /* <DEDUP_REMOVED lines=12> */
.L_x_1067:
[----:B------:R-:W1:Y:S02]  /*1c4d0*/  SYNCS.PHASECHK.TRANS64.TRYWAIT P1, [R9+URZ], R0 ;  /* 0x00000000090075a7 */ /* 0x000e64000802017f */
[----:B-1----:R-:W-:Y:S05]  /*1c4e0*/  @!P1 BRA `(.L_x_1024) ;  /* 0x0000001000589947 */ /* 0x002fea0003800000 */
.L_x_1068:
[----:B------:R-:W-:Y:S05]  /*1c4f0*/  @!P0 BRA `(.L_x_1025) ;  /* 0x0000000000048947 */ /* 0x000fea0003800000 */
[----:B------:R-:W-:Y:S01]  /*1c500*/  BPT.TRAP 0x1 ;  /* 0x000000040000795c */ /* 0x000fe20000300000 */
.L_x_1025:
[----:B------:R-:W-:-:S04]  /*1c510*/  IMAD R19, R19, 0x8, R6 ;  /* 0x0000000813137824 */ /* 0x000fc800078e0206 */
[----:B------:R-:W2:Y:S02]  /*1c520*/  SYNCS.PHASECHK.TRANS64.TRYWAIT P1, [R19+URZ+0x13260], R4 ;  /* 0x01326004130075a7 */ /* 0x000ea4000802017f */
[----:B--2---:R-:W-:Y:S05]  /*1c530*/  @!P1 BRA `(.L_x_1026) ;  /* 0x0000001000589947 */ /* 0x004fea0003800000 */
.L_x_1069:
[----:B------:R-:W-:Y:S05]  /*1c540*/  @!P0 BRA `(.L_x_1027) ;  /* 0x0000000000048947 */ /* 0x000fea0003800000 */
[----:B------:R-:W-:Y:S01]  /*1c550*/  BPT.TRAP 0x1 ;  /* 0x000000040000795c */ /* 0x000fe20000300000 */
.L_x_1027:
[----:B------:R-:W-:-:S04]  /*1c560*/  IMAD R7, R7, 0x8, R6 ;  /* 0x0000000807077824 */ /* 0x000fc800078e0206 */
[----:B------:R-:W3:Y:S02]  /*1c570*/  SYNCS.PHASECHK.TRANS64.TRYWAIT P1, [R7+URZ+0x13260], R0 ;  /* 0x01326000070075a7 */ /* 0x000ee4000802017f */
[----:B---3--:R-:W-:Y:S05]  /*1c580*/  @!P1 BRA `(.L_x_1028) ;  /* 0x0000001000589947 */ /* 0x008fea0003800000 */
.L_x_1070:
[----:B------:R-:W-:Y:S05]  /*1c590*/  @!P0 BRA `(.L_x_1029) ;  /* 0x0000000000048947 */ /* 0x000fea0003800000 */
[----:B------:R-:W-:Y:S01]  /*1c5a0*/  BPT.TRAP 0x1 ;  /* 0x000000040000795c */ /* 0x000fe20000300000 */
.L_x_1029:
[----:B------:R-:W4:Y:S02]  /*1c5b0*/  SYNCS.PHASECHK.TRANS64.TRYWAIT P0, [R19+URZ+0x13280], R4 ;  /* 0x01328004130075a7 */ /* 0x000f24000800017f */
[----:B----4-:R-:W-:Y:S05]  /*1c5c0*/  @!P0 BRA `(.L_x_1030) ;  /* 0x00000010005c8947 */ /* 0x010fea0003800000 */
.L_x_1031:
[----:B------:R0:W0:Y:S02]  /*1c5d0*/  SYNCS.PHASECHK.TRANS64.TRYWAIT P0, [R7+URZ+0x13280], R0 ;  /* 0x01328000070075a7 */ /* 0x000024000800017f */
[----:B0-----:R-:W-:Y:S05]  /*1c5e0*/  @!P0 NANOSLEEP.SYNCS 0x989680 ;  /* 0x009896800000895d */ /* 0x001fea0003900000 */
[----:B------:R-:W0:Y:S02]  /*1c5f0*/  @!P0 SYNCS.PHASECHK.TRANS64 P0, [R7+URZ+0x13280], R0 ;  /* 0x01328000070085a7 */ /* 0x000e24000800007f */
[----:B0-----:R-:W-:Y:S05]  /*1c600*/  @!P0 BRA `(.L_x_1031) ;  /* 0xfffffffc00f08947 */ /* 0x001fea000383ffff */
.L_x_1020:
[----:B------:R-:W-:Y:S05]  /*1c610*/  BSYNC B0 ;  /* 0x0000000000007941 */ /* 0x000fea0003800000 */
.L_x_1019:
[----:B------:R-:W-:Y:S05]  /*1c620*/  EXIT ;  /* 0x000000000000794d */ /* 0x000fea0003800000 */
.L_x_848:
[----:B0-----:R-:W-:-:S04]  /*1c630*/  IMAD.U32 R3, RZ, RZ, UR45 ;  /* 0x0000002dff037e24 */ /* 0x001fc8000f8e00ff */
[----:B------:R0:W1:Y:S03]  /*1c640*/  SYNCS.PHASECHK.TRANS64.TRYWAIT P1, [R3+URZ+0x13200], R8 ;  /* 0x01320008030075a7 */ /* 0x000066000802017f */
[----:B-1----:R-:W-:Y:S05]  /*1c650*/  @!P1 NANOSLEEP.SYNCS 0x989680 ;  /* 0x009896800000995d */ /* 0x002fea0003900000 */
[----:B------:R-:W1:Y:S02]  /*1c660*/  @!P1 SYNCS.PHASECHK.TRANS64 P1, [R3+URZ+0x13200], R8 ;  /* 0x01320008030095a7 */ /* 0x000e64000802007f */
[----:B-1----:R-:W-:Y:S05]  /*1c670*/  @!P1 BRA `(.L_x_848) ;  /* 0xfffffffc00ec9947 */ /* 0x002fea000383ffff */
[----:B------:R-:W-:Y:S05]  /*1c680*/  BRA `(.L_x_1032) ;  /* 0xfffffe58000c7947 */ /* 0x000fea000383ffff */
.L_x_852:
[----:B--2---:R2:W3:Y:S02]  /*1c690*/  SYNCS.PHASECHK.TRANS64.TRYWAIT P1, [R105+URZ+0x13230], R4 ;  /* 0x01323004690075a7 */ /* 0x0044e4000802017f */
[----:B---3--:R-:W-:Y:S05]  /*1c6a0*/  @!P1 NANOSLEEP.SYNCS 0x989680 ;  /* 0x009896800000995d */ /* 0x008fea0003900000 */
[----:B------:R-:W3:Y:S02]  /*1c6b0*/  @!P1 SYNCS.PHASECHK.TRANS64 P1, [R105+URZ+0x13230], R4 ;  /* 0x01323004690095a7 */ /* 0x000ee4000802007f */
[----:B---3--:R-:W-:Y:S05]  /*1c6c0*/  @!P1 BRA `(.L_x_852) ;  /* 0xfffffffc00f09947 */ /* 0x008fea000383ffff */
[----:B------:R-:W-:Y:S05]  /*1c6d0*/  BRA `(.L_x_851) ;  /* 0xfffffe5800287947 */ /* 0x000fea000383ffff */
.L_x_868:
[----:B--2---:R-:W-:-:S04]  /*1c6e0*/  IMAD.U32 R9, RZ, RZ, UR24 ;  /* 0x00000018ff097e24 */ /* 0x004fc8000f8e00ff */
[----:B------:R2:W3:Y:S03]  /*1c6f0*/  SYNCS.PHASECHK.TRANS64.TRYWAIT P1, [R9+URZ+0x13230], R8 ;  /* 0x01323008090075a7 */ /* 0x0004e6000802017f */
[----:B---3--:R-:W-:Y:S05]  /*1c700*/  @!P1 NANOSLEEP.SYNCS 0x989680 ;  /* 0x009896800000995d */ /* 0x008fea0003900000 */
[----:B------:R-:W3:Y:S02]  /*1c710*/  @!P1 SYNCS.PHASECHK.TRANS64 P1, [R9+URZ+0x13230], R8 ;  /* 0x01323008090095a7 */ /* 0x000ee4000802007f */
[----:B---3--:R-:W-:Y:S05]  /*1c720*/  @!P1 BRA `(.L_x_868) ;  /* 0xfffffffc00ec9947 */ /* 0x008fea000383ffff */
[----:B------:R-:W-:Y:S05]  /*1c730*/  BRA `(.L_x_867) ;  /* 0xfffffea000507947 */ /* 0x000fea000383ffff */
.L_x_872:
[----:B--2---:R-:W-:-:S04]  /*1c740*/  IMAD.U32 R125, RZ, RZ, UR11 ;  /* 0x0000000bff7d7e24 */ /* 0x004fc8000f8e00ff */
[----:B------:R2:W3:Y:S03]  /*1c750*/  SYNCS.PHASECHK.TRANS64.TRYWAIT P1, [R125+URZ+0x13250], R8 ;  /* 0x013250087d0075a7 */ /* 0x0004e6000802017f */
[----:B---3--:R-:W-:Y:S05]  /*1c760*/  @!P1 NANOSLEEP.SYNCS 0x989680 ;  /* 0x009896800000995d */ /* 0x008fea0003900000 */
[----:B------:R-:W3:Y:S02]  /*1c770*/  @!P1 SYNCS.PHASECHK.TRANS64 P1, [R125+URZ+0x13250], R8 ;  /* 0x013250087d0095a7 */ /* 0x000ee4000802007f */
[----:B---3--:R-:W-:Y:S05]  /*1c780*/  @!P1 BRA `(.L_x_872) ;  /* 0xfffffffc00ec9947 */ /* 0x008fea000383ffff */
[----:B------:R-:W-:Y:S05]  /*1c790*/  BRA `(.L_x_871) ;  /* 0xfffffea800007947 */ /* 0x000fea000383ffff */
.L_x_890:
[----:B---3--:R-:W-:-:S04]  /*1c7a0*/  IMAD.U32 R5, RZ, RZ, UR6 ;  /* 0x00000006ff057e24 */ /* 0x008fc8000f8e00ff */
[----:B------:R3:W4:Y:S03]  /*1c7b0*/  SYNCS.PHASECHK.TRANS64.TRYWAIT P1, [R5+URZ+0x13230], R4 ;  /* 0x01323004050075a7 */ /* 0x000726000802017f */
[----:B----4-:R-:W-:Y:S05]  /*1c7c0*/  @!P1 NANOSLEEP.SYNCS 0x989680 ;  /* 0x009896800000995d */ /* 0x010fea0003900000 */
[----:B------:R-:W4:Y:S02]  /*1c7d0*/  @!P1 SYNCS.PHASECHK.TRANS64 P1, [R5+URZ+0x13230], R4 ;  /* 0x01323004050095a7 */ /* 0x000f24000802007f */
[----:B----4-:R-:W-:Y:S05]  /*1c7e0*/  @!P1 BRA `(.L_x_890) ;  /* 0xfffffffc00ec9947 */ /* 0x010fea000383ffff */
[----:B------:R-:W-:Y:S05]  /*1c7f0*/  BRA `(.L_x_889) ;  /* 0xfffffeec009c7947 */ /* 0x000fea000383ffff */
.L_x_894:
[----:B--2---:R-:W-:-:S04]  /*1c800*/  IMAD.U32 R5, RZ, RZ, UR11 ;  /* 0x0000000bff057e24 */ /* 0x004fc8000f8e00ff */
[----:B------:R2:W3:Y:S03]  /*1c810*/  SYNCS.PHASECHK.TRANS64.TRYWAIT P1, [R5+URZ+0x13250], R4 ;  /* 0x01325004050075a7 */ /* 0x0004e6000802017f */
[----:B---3--:R-:W-:Y:S05]  /*1c820*/  @!P1 NANOSLEEP.SYNCS 0x989680 ;  /* 0x009896800000995d */ /* 0x008fea0003900000 */
[----:B------:R-:W3:Y:S02]  /*1c830*/  @!P1 SYNCS.PHASECHK.TRANS64 P1, [R5+URZ+0x13250], R4 ;  /* 0x01325004050095a7 */ /* 0x000ee4000802007f */
[----:B---3--:R-:W-:Y:S05]  /*1c840*/  @!P1 BRA `(.L_x_894) ;  /* 0xfffffffc00ec9947 */ /* 0x008fea000383ffff */
[----:B------:R-:W-:Y:S05]  /*1c850*/  BRA `(.L_x_893) ;  /* 0xffffff00006c7947 */ /* 0x000fea000383ffff */
.L_x_901:
[----:B--2---:R-:W-:-:S04]  /*1c860*/  IMAD.U32 R9, RZ, RZ, UR24 ;  /* 0x00000018ff097e24 */ /* 0x004fc8000f8e00ff */
[----:B------:R2:W3:Y:S03]  /*1c870*/  SYNCS.PHASECHK.TRANS64.TRYWAIT P1, [R9+URZ+0x13230], R8 ;  /* 0x01323008090075a7 */ /* 0x0004e6000802017f */
[----:B---3--:R-:W-:Y:S05]  /*1c880*/  @!P1 NANOSLEEP.SYNCS 0x989680 ;  /* 0x009896800000995d */ /* 0x008fea0003900000 */
[----:B------:R-:W3:Y:S02]  /*1c890*/  @!P1 SYNCS.PHASECHK.TRANS64 P1, [R9+URZ+0x13230], R8 ;  /* 0x01323008090095a7 */ /* 0x000ee4000802007f */
[----:B---3--:R-:W-:Y:S05]  /*1c8a0*/  @!P1 BRA `(.L_x_901) ;  /* 0xfffffffc00ec9947 */ /* 0x008fea000383ffff */
[----:B------:R-:W-:Y:S05]  /*1c8b0*/  BRA `(.L_x_900) ;  /* 0xffffff1c00e87947 */ /* 0x000fea000383ffff */
.L_x_905:
[----:B--2---:R-:W-:-:S04]  /*1c8c0*/  IMAD.U32 R125, RZ, RZ, UR11 ;  /* 0x0000000bff7d7e24 */ /* 0x004fc8000f8e00ff */
[----:B------:R2:W3:Y:S03]  /*1c8d0*/  SYNCS.PHASECHK.TRANS64.TRYWAIT P1, [R125+URZ+0x13250], R8 ;  /* 0x013250087d0075a7 */ /* 0x0004e6000802017f */
[----:B---3--:R-:W-:Y:S05]  /*1c8e0*/  @!P1 NANOSLEEP.SYNCS 0x989680 ;  /* 0x009896800000995d */ /* 0x008fea0003900000 */
[----:B------:R-:W3:Y:S02]  /*1c8f0*/  @!P1 SYNCS.PHASECHK.TRANS64 P1, [R125+URZ+0x13250], R8 ;  /* 0x013250087d0095a7 */ /* 0x000ee4000802007f */
[----:B---3--:R-:W-:Y:S05]  /*1c900*/  @!P1 BRA `(.L_x_905) ;  /* 0xfffffffc00ec9947 */ /* 0x008fea000383ffff */
[----:B------:R-:W-:Y:S05]  /*1c910*/  BRA `(.L_x_904) ;  /* 0xffffff2400987947 */ /* 0x000fea000383ffff */
.L_x_919:
[----:B------:R-:W-:-:S04]  /*1c920*/  IMAD.U32 R3, RZ, RZ, UR14 ;  /* 0x0000000eff037e24 */ /* 0x000fc8000f8e00ff */
[----:B------:R0:W0:Y:S03]  /*1c930*/  SYNCS.PHASECHK.TRANS64.TRYWAIT P1, [R3+URZ+0x13250], R0 ;  /* 0x01325000030075a7 */ /* 0x000026000802017f */
[----:B0-----:R-:W-:Y:S05]  /*1c940*/  @!P1 NANOSLEEP.SYNCS 0x989680 ;  /* 0x009896800000995d */ /* 0x001fea0003900000 */
[----:B------:R-:W0:Y:S02]  /*1c950*/  @!P1 SYNCS.PHASECHK.TRANS64 P1, [R3+URZ+0x13250], R0 ;  /* 0x01325000030095a7 */ /* 0x000e24000802007f */
[----:B0-----:R-:W-:Y:S05]  /*1c960*/  @!P1 BRA `(.L_x_919) ;  /* 0xfffffffc00ec9947 */ /* 0x001fea000383ffff */
[----:B------:R-:W-:Y:S05]  /*1c970*/  BRA `(.L_x_918) ;  /* 0xffffff68006c7947 */ /* 0x000fea000383ffff */
.L_x_963:
[----:B------:R-:W-:Y:S02]  /*1c980*/  IMAD.MOV.U32 R13, RZ, RZ, R20 ;  /* 0x000000ffff0d7224 */ /* 0x000fe400078e0014 */
[----:B------:R-:W-:Y:S02]  /*1c990*/  IMAD.MOV.U32 R12, RZ, RZ, RZ ;  /* 0x000000ffff0c7224 */ /* 0x000fe400078e00ff */
[----:B------:R-:W-:Y:S02]  /*1c9a0*/  IMAD.MOV.U32 R11, RZ, RZ, 0x1f ;  /* 0x0000001fff0b7424 */ /* 0x000fe400078e00ff */
[----:B------:R-:W-:-:S07]  /*1c9b0*/  IMAD.MOV.U32 R15, RZ, RZ, -0x1 ;  /* 0xffffffffff0f7424 */ /* 0x000fce00078e00ff */
[----:B01----:R-:W-:Y:S05]  /*1c9c0*/  WARPSYNC.COLLECTIVE R15, `(.L_x_1033) ;  /* 0x000000000f087348 */ /* 0x003fea0003c00000 */
[----:B------:R2:W3:Y:S02]  /*1c9d0*/  SHFL.IDX P6, R14, R13, R12, R11 ;  /* 0x0000000c0d0e7389 */ /* 0x0004e400000c000b */
[----:B0123--:R-:W-:Y:S01]  /*1c9e0*/  ENDCOLLECTIVE ;  /* 0x000000000000791b */ /* 0x00ffe20003800000 */
.L_x_1033:
[----:B------:R-:W-:Y:S05]  /*1c9f0*/  BRA `(.L_x_1034) ;  /* 0xffffffc400947947 */ /* 0x000fea000383ffff */
.L_x_965:
[----:B------:R-:W-:Y:S01]  /*1ca00*/  BSSY B0, `(.L_x_1035) ;  /* 0x0000006000007945 */ /* 0x000fe20003800000 */
[----:B------:R-:W-:-:S07]  /*1ca10*/  IMAD.MOV.U32 R15, RZ, RZ, -0x1 ;  /* 0xffffffffff0f7424 */ /* 0x000fce00078e00ff */
[----:B012---:R-:W-:Y:S05]  /*1ca20*/  WARPSYNC.COLLECTIVE R15, `(.L_x_1036) ;  /* 0x000000000f0c7348 */ /* 0x007fea0003c00000 */
[----:B------:R-:W-:Y:S02]  /*1ca30*/  ELECT P6, UR62, PT ;  /* 0x00000000003e782f */ /* 0x000fe400038c0000 */
[----:B------:R-:W-:Y:S01]  /*1ca40*/  MOV R14, UR62 ;  /* 0x0000003e000e7c02 */ /* 0x000fe20008000f00 */
[----:B012---:R-:W-:Y:S10]  /*1ca50*/  ENDCOLLECTIVE ;  /* 0x000000000000791b */ /* 0x007ff40003800000 */
.L_x_1036:
[----:B------:R-:W-:Y:S05]  /*1ca60*/  BSYNC B0 ;  /* 0x0000000000007941 */ /* 0x000fea0003800000 */
.L_x_1035:
[----:B------:R-:W-:Y:S05]  /*1ca70*/  BRA `(.L_x_1037) ;  /* 0xffffffc4009c7947 */ /* 0x000fea000383ffff */
.L_x_967:
[----:B---3--:R3:W4:Y:S02]  /*1ca80*/  SYNCS.PHASECHK.TRANS64.TRYWAIT P0, [R2+URZ+0x13280], R3 ;  /* 0x01328003020075a7 */ /* 0x008724000800017f */
[----:B----4-:R-:W-:Y:S05]  /*1ca90*/  @!P0 NANOSLEEP.SYNCS 0x989680 ;  /* 0x009896800000895d */ /* 0x010fea0003900000 */
[----:B------:R-:W4:Y:S02]  /*1caa0*/  @!P0 SYNCS.PHASECHK.TRANS64 P0, [R2+URZ+0x13280], R3 ;  /* 0x01328003020085a7 */ /* 0x000f24000800007f */
[----:B----4-:R-:W-:Y:S05]  /*1cab0*/  @!P0 BRA `(.L_x_967) ;  /* 0xfffffffc00f08947 */ /* 0x010fea000383ffff */
[----:B------:R-:W-:Y:S05]  /*1cac0*/  BRA `(.L_x_1038) ;  /* 0xffffffc400f87947 */ /* 0x000fea000383ffff */
.L_x_969:
[----:B0-----:R0:W4:Y:S02]  /*1cad0*/  SYNCS.PHASECHK.TRANS64.TRYWAIT P0, [R2+URZ+0x13240], R3 ;  /* 0x01324003020075a7 */ /* 0x001124000800017f */
[----:B----4-:R-:W-:Y:S05]  /*1cae0*/  @!P0 NANOSLEEP.SYNCS 0x989680 ;  /* 0x009896800000895d */ /* 0x010fea0003900000 */
[----:B------:R-:W4:Y:S02]  /*1caf0*/  @!P0 SYNCS.PHASECHK.TRANS64 P0, [R2+URZ+0x13240], R3 ;  /* 0x01324003020085a7 */ /* 0x000f24000800007f */
[----:B----4-:R-:W-:Y:S05]  /*1cb00*/  @!P0 BRA `(.L_x_969) ;  /* 0xfffffffc00f08947 */ /* 0x010fea000383ffff */
[----:B------:R-:W-:Y:S05]  /*1cb10*/  BRA `(.L_x_1039) ;  /* 0xffffffc800447947 */ /* 0x000fea000383ffff */
.L_x_973:
[----:B------:R-:W2:Y:S01]  /*1cb20*/  LDL.LU R11, [R1+0x4] ;  /* 0x00000400010b7983 */ /* 0x000ea20000300800 */
[----:B------:R-:W-:Y:S01]  /*1cb30*/  IMAD.MOV.U32 R13, RZ, RZ, R4 ;  /* 0x000000ffff0d7224 */ /* 0x000fe200078e0004 */
[----:B------:R-:W-:Y:S01]  /*1cb40*/  LOP3.LUT R8, R8, 0x7f, RZ, 0xc0, !PT ;  /* 0x0000007f08087812 */ /* 0x000fe200078ec0ff */
[----:B------:R-:W-:Y:S02]  /*1cb50*/  IMAD.MOV.U32 R12, RZ, RZ, RZ ;  /* 0x000000ffff0c7224 */ /* 0x000fe400078e00ff */
[----:B------:R-:W-:Y:S01]  /*1cb60*/  IMAD.MOV.U32 R15, RZ, RZ, -0x1 ;  /* 0xffffffffff0f7424 */ /* 0x000fe200078e00ff */
[----:B------:R-:W-:-:S05]  /*1cb70*/  SHF.R.U32.HI R8, RZ, 0x2, R8 ;  /* 0x00000002ff087819 */ /* 0x000fca0000011608 */
[----:B------:R-:W-:-:S04]  /*1cb80*/  IMAD.IADD R8, R8, 0x1, R10 ;  /* 0x0000000108087824 */ /* 0x000fc800078e020a */
[----:B------:R-:W-:Y:S02]  /*1cb90*/  VIADD R10, R8, 0x20 ;  /* 0x00000020080a7836 */ /* 0x000fe40000000000 */
[----:B--2---:R-:W-:Y:S02]  /*1cba0*/  IMAD R7, R11, R9, RZ ;  /* 0x000000090b077224 */ /* 0x004fe400078e02ff */
[----:B------:R-:W-:-:S03]  /*1cbb0*/  IMAD.MOV.U32 R11, RZ, RZ, 0x1c1f ;  /* 0x00001c1fff0b7424 */ /* 0x000fc600078e00ff */
[----:B------:R-:W-:-:S13]  /*1cbc0*/  ISETP.GE.AND P1, PT, R8, R7, PT ;  /* 0x000000070800720c */ /* 0x000fda0003f26270 */
[----:B-----5:R-:W-:Y:S05]  /*1cbd0*/  WARPSYNC.COLLECTIVE R15, `(.L_x_1040) ;  /* 0x000000000f087348 */ /* 0x020fea0003c00000 */
[----:B------:R0:W1:Y:S02]  /*1cbe0*/  SHFL.IDX P6, R14, R13, R12, R11 ;  /* 0x0000000c0d0e7389 */ /* 0x00006400000c000b */
[----:B01---5:R-:W-:Y:S01]  /*1cbf0*/  ENDCOLLECTIVE ;  /* 0x000000000000791b */ /* 0x023fe20003800000 */
.L_x_1040:
[----:B------:R-:W-:Y:S02]  /*1cc00*/  IMAD.MOV.U32 R13, RZ, RZ, R0 ;  /* 0x000000ffff0d7224 */ /* 0x000fe400078e0000 */
[----:B------:R-:W-:-:S07]  /*1cc10*/  IMAD.MOV.U32 R2, RZ, RZ, R14 ;  /* 0x000000ffff027224 */ /* 0x000fce00078e000e */
[----:B------:R-:W-:Y:S05]  /*1cc20*/  WARPSYNC.COLLECTIVE R15, `(.L_x_1041) ;  /* 0x000000000f087348 */ /* 0x000fea0003c00000 */
[----:B------:R0:W1:Y:S02]  /*1cc30*/  SHFL.IDX P6, R14, R13, R12, R11 ;  /* 0x0000000c0d0e7389 */ /* 0x00006400000c000b */
[----:B01----:R-:W-:Y:S01]  /*1cc40*/  ENDCOLLECTIVE ;  /* 0x000000000000791b */ /* 0x003fe20003800000 */
.L_x_1041:
[----:B------:R-:W-:Y:S02]  /*1cc50*/  IMAD.MOV.U32 R13, RZ, RZ, R4 ;  /* 0x000000ffff0d7224 */ /* 0x000fe400078e0004 */
[----:B------:R-:W-:Y:S02]  /*1cc60*/  IMAD.MOV.U32 R12, RZ, RZ, 0x1 ;  /* 0x00000001ff0c7424 */ /* 0x000fe400078e00ff */
[----:B------:R-:W-:-:S07]  /*1cc70*/  IMAD.MOV.U32 R3, RZ, RZ, R14 ;  /* 0x000000ffff037224 */ /* 0x000fce00078e000e */
[----:B------:R-:W-:Y:S05]  /*1cc80*/  WARPSYNC.COLLECTIVE R15, `(.L_x_1042) ;  /* 0x000000000f087348 */ /* 0x000fea0003c00000 */
[----:B------:R0:W1:Y:S02]  /*1cc90*/  SHFL.IDX P6, R14, R13, R12, R11 ;  /* 0x0000000c0d0e7389 */ /* 0x00006400000c000b */
[----:B01----:R-:W-:Y:S01]  /*1cca0*/  ENDCOLLECTIVE ;  /* 0x000000000000791b */ /* 0x003fe20003800000 */
.L_x_1042:
[----:B------:R-:W-:-:S05]  /*1ccb0*/  @!P1 IADD3 R9, P2, R21, R3, RZ ;  /* 0x0000000315099210 */ /* 0x000fca0007f5e0ff */
[----:B------:R-:W-:Y:S02]  /*1ccc0*/  @!P1 IMAD.X R3, RZ, RZ, R2, P2 ;  /* 0x000000ffff039224 */ /* 0x000fe400010e0602 */
[----:B------:R-:W-:Y:S02]  /*1ccd0*/  @!P1 IMAD.MOV.U32 R2, RZ, RZ, R9 ;  /* 0x000000ffff029224 */ /* 0x000fe400078e0009 */
[----:B------:R-:W-:-:S03]  /*1cce0*/  IMAD.MOV.U32 R13, RZ, RZ, R0 ;  /* 0x000000ffff0d7224 */ /* 0x000fc600078e0000 */
[----:B------:R-:W-:Y:S01]  /*1ccf0*/  @!PT LDS RZ, [RZ] ;  /* 0x00000000fffff984 */ /* 0x000fe20000000800 */
[----:B------:R-:W-:Y:S01]  /*1cd00*/  @!PT LDS RZ, [RZ] ;  /* 0x00000000fffff984 */ /* 0x000fe20000000800 */
[----:B------:R-:W-:Y:S01]  /*1cd10*/  @!PT LDS RZ, [RZ] ;  /* 0x00000000fffff984 */ /* 0x000fe20000000800 */
[----:B------:R0:W-:Y:S01]  /*1cd20*/  @!P1 LDGSTS.E.BYPASS.LTC128B.128 [R20+0xb000], desc[UR50][R2.64], !P0 ;  /* 0x0b00000002149fae */ /* 0x0001e2000c101d72 */
[----:B------:R-:W-:Y:S01]  /*1cd30*/  ISETP.GE.AND P1, PT, R10, R7, PT ;  /* 0x000000070a00720c */ /* 0x000fe20003f26270 */
[----:B------:R-:W-:Y:S02]  /*1cd40*/  VIADD R10, R8, 0x40 ;  /* 0x00000040080a7836 */ /* 0x000fe40000000000 */
[----:B0-----:R-:W-:-:S10]  /*1cd50*/  IMAD.MOV.U32 R2, RZ, RZ, R14 ;  /* 0x000000ffff027224 */ /* 0x001fd400078e000e */
[----:B------:R-:W-:Y:S05]  /*1cd60*/  WARPSYNC.COLLECTIVE R15, `(.L_x_1043) ;  /* 0x000000000f087348 */ /* 0x000fea0003c00000 */
[----:B------:R0:W1:Y:S02]  /*1cd70*/  SHFL.IDX P6, R14, R13, R12, R11 ;  /* 0x0000000c0d0e7389 */ /* 0x00006400000c000b */
[----:B01----:R-:W-:Y:S01]  /*1cd80*/  ENDCOLLECTIVE ;  /* 0x000000000000791b */ /* 0x003fe20003800000 */
.L_x_1043:
[----:B------:R-:W-:Y:S02]  /*1cd90*/  IMAD.MOV.U32 R13, RZ, RZ, R4 ;  /* 0x000000ffff0d7224 */ /* 0x000fe400078e0004 */
[----:B------:R-:W-:Y:S01]  /*1cda0*/  IMAD.MOV.U32 R12, RZ, RZ, 0x2 ;  /* 0x00000002ff0c7424 */ /* 0x000fe200078e00ff */
[----:B------:R-:W-:-:S13]  /*1cdb0*/  @!P1 IADD3 R9, P2, R21, R14, RZ ;  /* 0x0000000e15099210 */ /* 0x000fda0007f5e0ff */
[----:B------:R-:W-:Y:S05]  /*1cdc0*/  WARPSYNC.COLLECTIVE R15, `(.L_x_1044) ;  /* 0x000000000f087348 */ /* 0x000fea0003c00000 */
[----:B------:R0:W1:Y:S02]  /*1cdd0*/  SHFL.IDX P6, R14, R13, R12, R11 ;  /* 0x0000000c0d0e7389 */ /* 0x00006400000c000b */
[----:B01----:R-:W-:Y:S01]  /*1cde0*/  ENDCOLLECTIVE ;  /* 0x000000000000791b */ /* 0x003fe20003800000 */
.L_x_1044:
[----:B------:R-:W-:Y:S02]  /*1cdf0*/  @!P1 IMAD.X R3, RZ, RZ, R2, P2 ;  /* 0x000000ffff039224 */ /* 0x000fe400010e0602 */
[----:B------:R-:W-:-:S05]  /*1ce00*/  @!P1 IMAD.MOV.U32 R2, RZ, RZ, R9 ;  /* 0x000000ffff029224 */ /* 0x000fca00078e0009 */
        /* <DEDUP_REMOVED lines=10> */
.L_x_1045:
[----:B------:R-:W-:Y:S02]  /*1ceb0*/  IMAD.MOV.U32 R13, RZ, RZ, R4 ;  /* 0x000000ffff0d7224 */ /* 0x000fe400078e0004 */
[----:B------:R-:W-:Y:S01]  /*1cec0*/  IMAD.MOV.U32 R12, RZ, RZ, 0x3 ;  /* 0x00000003ff0c7424 */ /* 0x000fe200078e00ff */
[----:B------:R-:W-:-:S13]  /*1ced0*/  @!P1 IADD3 R9, P2, R21, R14, RZ ;  /* 0x0000000e15099210 */ /* 0x000fda0007f5e0ff */
[----:B------:R-:W-:Y:S05]  /*1cee0*/  WARPSYNC.COLLECTIVE R15, `(.L_x_1046) ;  /* 0x000000000f087348 */ /* 0x000fea0003c00000 */
[----:B------:R0:W1:Y:S02]  /*1cef0*/  SHFL.IDX P6, R14, R13, R12, R11 ;  /* 0x0000000c0d0e7389 */ /* 0x00006400000c000b */
[----:B01----:R-:W-:Y:S01]  /*1cf00*/  ENDCOLLECTIVE ;  /* 0x000000000000791b */ /* 0x003fe20003800000 */
.L_x_1046:
[----:B------:R-:W-:Y:S02]  /*1cf10*/  @!P1 IMAD.X R3, RZ, RZ, R2, P2 ;  /* 0x000000ffff039224 */ /* 0x000fe400010e0602 */
[----:B------:R-:W-:-:S05]  /*1cf20*/  @!P1 IMAD.MOV.U32 R2, RZ, RZ, R9 ;  /* 0x000000ffff029224 */ /* 0x000fca00078e0009 */
        /* <DEDUP_REMOVED lines=11> */
.L_x_1047:
[----:B------:R-:W-:Y:S02]  /*1cfe0*/  IMAD.MOV.U32 R13, RZ, RZ, R6 ;  /* 0x000000ffff0d7224 */ /* 0x000fe400078e0006 */
[----:B------:R-:W-:Y:S02]  /*1cff0*/  IMAD.MOV.U32 R12, RZ, RZ, RZ ;  /* 0x000000ffff0c7224 */ /* 0x000fe400078e00ff */
[----:B------:R-:W-:-:S07]  /*1d000*/  IMAD.MOV.U32 R2, RZ, RZ, R14 ;  /* 0x000000ffff027224 */ /* 0x000fce00078e000e */
[----:B------:R-:W-:Y:S05]  /*1d010*/  WARPSYNC.COLLECTIVE R15, `(.L_x_1048) ;  /* 0x000000000f087348 */ /* 0x000fea0003c00000 */
[----:B------:R0:W1:Y:S02]  /*1d020*/  SHFL.IDX P6, R14, R13, R12, R11 ;  /* 0x0000000c0d0e7389 */ /* 0x00006400000c000b */
[----:B01----:R-:W-:Y:S01]  /*1d030*/  ENDCOLLECTIVE ;  /* 0x000000000000791b */ /* 0x003fe20003800000 */
.L_x_1048:
        /* <DEDUP_REMOVED lines=11> */
.L_x_1049:
[----:B------:R-:W-:-:S05]  /*1d0f0*/  VIADD R2, R8, 0x80 ;  /* 0x0000008008027836 */ /* 0x000fca0000000000 */
[----:B------:R-:W-:Y:S01]  /*1d100*/  ISETP.GE.AND P2, PT, R2, R7, PT ;  /* 0x000000070200720c */ /* 0x000fe20003f46270 */
[----:B------:R-:W-:Y:S02]  /*1d110*/  IMAD.MOV.U32 R13, RZ, RZ, R6 ;  /* 0x000000ffff0d7224 */ /* 0x000fe400078e0006 */
[----:B------:R-:W-:Y:S02]  /*1d120*/  IMAD.MOV.U32 R12, RZ, RZ, 0x1 ;  /* 0x00000001ff0c7424 */ /* 0x000fe400078e00ff */
[----:B------:R-:W-:-:S08]  /*1d130*/  IMAD.MOV.U32 R9, RZ, RZ, R14 ;  /* 0x000000ffff097224 */ /* 0x000fd000078e000e */
[----:B------:R-:W-:Y:S05]  /*1d140*/  WARPSYNC.COLLECTIVE R15, `(.L_x_1050) ;  /* 0x000000000f087348 */ /* 0x000fea0003c00000 */
[----:B------:R0:W1:Y:S02]  /*1d150*/  SHFL.IDX P6, R14, R13, R12, R11 ;  /* 0x0000000c0d0e7389 */ /* 0x00006400000c000b */
[----:B01----:R-:W-:Y:S01]  /*1d160*/  ENDCOLLECTIVE ;  /* 0x000000000000791b */ /* 0x003fe20003800000 */
.L_x_1050:
        /* <DEDUP_REMOVED lines=11> */
.L_x_1051:
[----:B------:R-:W-:Y:S05]  /*1d220*/  BRA `(.L_x_1052) ;  /* 0xffffffcc00447947 */ /* 0x000fea000383ffff */
.L_x_976:
[----:B0-----:R0:W1:Y:S02]  /*1d230*/  SYNCS.PHASECHK.TRANS64.TRYWAIT P0, [R18+URZ+0x13220], R3 ;  /* 0x01322003120075a7 */ /* 0x001064000800017f */
[----:B-1----:R-:W-:Y:S05]  /*1d240*/  @!P0 NANOSLEEP.SYNCS 0x989680 ;  /* 0x009896800000895d */ /* 0x002fea0003900000 */
[----:B------:R-:W1:Y:S02]  /*1d250*/  @!P0 SYNCS.PHASECHK.TRANS64 P0, [R18+URZ+0x13220], R3 ;  /* 0x01322003120085a7 */ /* 0x000e64000800007f */
[----:B-1----:R-:W-:Y:S05]  /*1d260*/  @!P0 BRA `(.L_x_976) ;  /* 0xfffffffc00f08947 */ /* 0x002fea000383ffff */
[----:B------:R-:W-:Y:S05]  /*1d270*/  BRA `(.L_x_1053) ;  /* 0xffffffcc00ac7947 */ /* 0x000fea000383ffff */
.L_x_982:
[----:B0-----:R0:W1:Y:S02]  /*1d280*/  SYNCS.PHASECHK.TRANS64.TRYWAIT P0, [R4+URZ+0x13280], R2 ;  /* 0x01328002040075a7 */ /* 0x001064000800017f */
[----:B-1----:R-:W-:Y:S05]  /*1d290*/  @!P0 NANOSLEEP.SYNCS 0x989680 ;  /* 0x009896800000895d */ /* 0x002fea0003900000 */
[----:B------:R-:W1:Y:S02]  /*1d2a0*/  @!P0 SYNCS.PHASECHK.TRANS64 P0, [R4+URZ+0x13280], R2 ;  /* 0x01328002040085a7 */ /* 0x000e64000800007f */
[----:B-1----:R-:W-:Y:S05]  /*1d2b0*/  @!P0 BRA `(.L_x_982) ;  /* 0xfffffffc00f08947 */ /* 0x002fea000383ffff */
[----:B------:R-:W-:Y:S05]  /*1d2c0*/  BRA `(.L_x_1054) ;  /* 0xffffffd000447947 */ /* 0x000fea000383ffff */
.L_x_987:
[----:B-1----:R1:W2:Y:S02]  /*1d2d0*/  SYNCS.PHASECHK.TRANS64.TRYWAIT P0, [R4+URZ+0x13240], R2 ;  /* 0x01324002040075a7 */ /* 0x0022a4000800017f */
[----:B--2---:R-:W-:Y:S05]  /*1d2e0*/  @!P0 NANOSLEEP.SYNCS 0x989680 ;  /* 0x009896800000895d */ /* 0x004fea0003900000 */
[----:B------:R-:W2:Y:S02]  /*1d2f0*/  @!P0 SYNCS.PHASECHK.TRANS64 P0, [R4+URZ+0x13240], R2 ;  /* 0x01324002040085a7 */ /* 0x000ea4000800007f */
[----:B--2---:R-:W-:Y:S05]  /*1d300*/  @!P0 BRA `(.L_x_987) ;  /* 0xfffffffc00f08947 */ /* 0x004fea000383ffff */
[----:B------:R-:W-:Y:S05]  /*1d310*/  BRA `(.L_x_1055) ;  /* 0xffffffd000bc7947 */ /* 0x000fea000383ffff */
.L_x_993:
[----:B0-----:R0:W1:Y:S02]  /*1d320*/  SYNCS.PHASECHK.TRANS64.TRYWAIT P0, [R3+URZ+0x13270], R2 ;  /* 0x01327002030075a7 */ /* 0x001064000800017f */
[----:B-1----:R-:W-:Y:S05]  /*1d330*/  @!P0 NANOSLEEP.SYNCS 0x989680 ;  /* 0x009896800000895d */ /* 0x002fea0003900000 */
[----:B------:R-:W1:Y:S02]  /*1d340*/  @!P0 SYNCS.PHASECHK.TRANS64 P0, [R3+URZ+0x13270], R2 ;  /* 0x01327002030085a7 */ /* 0x000e64000800007f */
[----:B-1----:R-:W-:Y:S05]  /*1d350*/  @!P0 BRA `(.L_x_993) ;  /* 0xfffffffc00f08947 */ /* 0x002fea000383ffff */
[----:B------:R-:W-:Y:S05]  /*1d360*/  BRA `(.L_x_1056) ;  /* 0xffffffd400587947 */ /* 0x000fea000383ffff */
.L_x_995:
[----:B0-----:R0:W1:Y:S02]  /*1d370*/  SYNCS.PHASECHK.TRANS64.TRYWAIT P0, [R3+URZ+0x13260], R2 ;  /* 0x01326002030075a7 */ /* 0x001064000800017f */
[----:B-1----:R-:W-:Y:S05]  /*1d380*/  @!P0 NANOSLEEP.SYNCS 0x989680 ;  /* 0x009896800000895d */ /* 0x002fea0003900000 */
[----:B------:R-:W1:Y:S02]  /*1d390*/  @!P0 SYNCS.PHASECHK.TRANS64 P0, [R3+URZ+0x13260], R2 ;  /* 0x01326002030085a7 */ /* 0x000e64000800007f */
[----:B-1----:R-:W-:Y:S05]  /*1d3a0*/  @!P0 BRA `(.L_x_995) ;  /* 0xfffffffc00f08947 */ /* 0x002fea000383ffff */
[----:B------:R-:W-:Y:S05]  /*1d3b0*/  BRA `(.L_x_1057) ;  /* 0xffffffd400607947 */ /* 0x000fea000383ffff */
.L_x_1002:
[----:B0-----:R0:W1:Y:S02]  /*1d3c0*/  SYNCS.PHASECHK.TRANS64.TRYWAIT P1, [R2+URZ+0x13270], R3 ;  /* 0x01327003020075a7 */ /* 0x001064000802017f */
[----:B-1----:R-:W-:Y:S05]  /*1d3d0*/  @!P1 NANOSLEEP.SYNCS 0x989680 ;  /* 0x009896800000995d */ /* 0x002fea0003900000 */
[----:B------:R-:W1:Y:S02]  /*1d3e0*/  @!P1 SYNCS.PHASECHK.TRANS64 P1, [R2+URZ+0x13270], R3 ;  /* 0x01327003020095a7 */ /* 0x000e64000802007f */
[----:B-1----:R-:W-:Y:S05]  /*1d3f0*/  @!P1 BRA `(.L_x_1002) ;  /* 0xfffffffc00f09947 */ /* 0x002fea000383ffff */
[----:B------:R-:W-:Y:S05]  /*1d400*/  BRA `(.L_x_1058) ;  /* 0xffffffd800a47947 */ /* 0x000fea000383ffff */
.L_x_1004:
[----:B0-----:R0:W1:Y:S02]  /*1d410*/  SYNCS.PHASECHK.TRANS64.TRYWAIT P1, [R2+URZ+0x13260], R5 ;  /* 0x01326005020075a7 */ /* 0x001064000802017f */
[----:B-1----:R-:W-:Y:S05]  /*1d420*/  @!P1 NANOSLEEP.SYNCS 0x989680 ;  /* 0x009896800000995d */ /* 0x002fea0003900000 */
[----:B------:R-:W1:Y:S02]  /*1d430*/  @!P1 SYNCS.PHASECHK.TRANS64 P1, [R2+URZ+0x13260], R5 ;  /* 0x01326005020095a7 */ /* 0x000e64000802007f */
[----:B-1----:R-:W-:Y:S05]  /*1d440*/  @!P1 BRA `(.L_x_1004) ;  /* 0xfffffffc00f09947 */ /* 0x002fea000383ffff */
[----:B------:R-:W-:Y:S05]  /*1d450*/  BRA `(.L_x_1059) ;  /* 0xffffffd800ac7947 */ /* 0x000fea000383ffff */
.L_x_1017:
[----:B0-----:R0:W1:Y:S02]  /*1d460*/  SYNCS.PHASECHK.TRANS64.TRYWAIT P0, [R6+URZ+0x13220], R0 ;  /* 0x01322000060075a7 */ /* 0x001064000800017f */
[----:B-1----:R-:W-:Y:S05]  /*1d470*/  @!P0 NANOSLEEP.SYNCS 0x989680 ;  /* 0x009896800000895d */ /* 0x002fea0003900000 */
[----:B------:R-:W1:Y:S02]  /*1d480*/  @!P0 SYNCS.PHASECHK.TRANS64 P0, [R6+URZ+0x13220], R0 ;  /* 0x01322000060085a7 */ /* 0x000e64000800007f */
[----:B-1----:R-:W-:Y:S05]  /*1d490*/  @!P0 BRA `(.L_x_1017) ;  /* 0xfffffffc00f08947 */ /* 0x002fea000383ffff */
[----:B------:R-:W-:Y:S05]  /*1d4a0*/  BRA `(.L_x_1060) ;  /* 0xffffffec008c7947 */ /* 0x000fea000383ffff */
.L_x_1018:
        /* <DEDUP_REMOVED lines=8> */
[----:B0-----:R-:W-:Y:S05]  /*1d530*/  WARPSYNC.COLLECTIVE R15, `(.L_x_1062) ;  /* 0x000000000f087348 */ /* 0x001fea0003c00000 */
[----:B------:R1:W2:Y:S02]  /*1d540*/  SHFL.IDX P6, R14, R13, R12, R11 ;  /* 0x0000000c0d0e7389 */ /* 0x0002a400000c000b */
[----:B012---:R-:W-:Y:S01]  /*1d550*/  ENDCOLLECTIVE ;  /* 0x000000000000791b */ /* 0x007fe20003800000 */
.L_x_1062:
[----:B------:R-:W-:Y:S05]  /*1d560*/  BSYNC B0 ;  /* 0x0000000000007941 */ /* 0x000fea0003800000 */
.L_x_1061:
[----:B------:R-:W-:Y:S05]  /*1d570*/  BRA `(.L_x_1063) ;  /* 0xffffffec00747947 */ /* 0x000fea000383ffff */
.L_x_1021:
[----:B------:R-:W-:Y:S01]  /*1d580*/  BSSY B1, `(.L_x_1064) ;  /* 0x0000006000017945 */ /* 0x000fe20003800000 */
[----:B------:R-:W-:-:S07]  /*1d590*/  IMAD.MOV.U32 R15, RZ, RZ, -0x1 ;  /* 0xffffffffff0f7424 */ /* 0x000fce00078e00ff */
[----:B0-----:R-:W-:Y:S05]  /*1d5a0*/  WARPSYNC.COLLECTIVE R15, `(.L_x_1065) ;  /* 0x000000000f0c7348 */ /* 0x001fea0003c00000 */
[----:B------:R-:W-:Y:S02]  /*1d5b0*/  ELECT P6, UR62, PT ;  /* 0x00000000003e782f */ /* 0x000fe400038c0000 */
[----:B------:R-:W-:Y:S01]  /*1d5c0*/  MOV R14, UR62 ;  /* 0x0000003e000e7c02 */ /* 0x000fe20008000f00 */
[----:B0-----:R-:W-:Y:S10]  /*1d5d0*/  ENDCOLLECTIVE ;  /* 0x000000000000791b */ /* 0x001ff40003800000 */
.L_x_1065:
[----:B------:R-:W-:Y:S05]  /*1d5e0*/  BSYNC B1 ;  /* 0x0000000000017941 */ /* 0x000fea0003800000 */
.L_x_1064:
[----:B------:R-:W-:Y:S05]  /*1d5f0*/  BRA `(.L_x_1066) ;  /* 0xffffffec006c7947 */ /* 0x000fea000383ffff */
.L_x_1023:
[----:B0-----:R0:W1:Y:S02]  /*1d600*/  SYNCS.PHASECHK.TRANS64.TRYWAIT P1, [R5+URZ], R4 ;  /* 0x00000004050075a7 */ /* 0x001064000802017f */
[----:B-1----:R-:W-:Y:S05]  /*1d610*/  @!P1 NANOSLEEP.SYNCS 0x989680 ;  /* 0x009896800000995d */ /* 0x002fea0003900000 */
[----:B------:R-:W1:Y:S02]  /*1d620*/  @!P1 SYNCS.PHASECHK.TRANS64 P1, [R5+URZ], R4 ;  /* 0x00000004050095a7 */ /* 0x000e64000802007f */
[----:B-1----:R-:W-:Y:S05]  /*1d630*/  @!P1 BRA `(.L_x_1023) ;  /* 0xfffffffc00f09947 */ /* 0x002fea000383ffff */
[----:B------:R-:W-:Y:S05]  /*1d640*/  BRA `(.L_x_1067) ;  /* 0xffffffec00a07947 */ /* 0x000fea000383ffff */
.L_x_1024:
[----:B-1----:R1:W2:Y:S02]  /*1d650*/  SYNCS.PHASECHK.TRANS64.TRYWAIT P1, [R9+URZ], R0 ;  /* 0x00000000090075a7 */ /* 0x0022a4000802017f */
[----:B--2---:R-:W-:Y:S05]  /*1d660*/  @!P1 NANOSLEEP.SYNCS 0x989680 ;  /* 0x009896800000995d */ /* 0x004fea0003900000 */
[----:B------:R-:W2:Y:S02]  /*1d670*/  @!P1 SYNCS.PHASECHK.TRANS64 P1, [R9+URZ], R0 ;  /* 0x00000000090095a7 */ /* 0x000ea4000802007f */
[----:B--2---:R-:W-:Y:S05]  /*1d680*/  @!P1 BRA `(.L_x_1024) ;  /* 0xfffffffc00f09947 */ /* 0x004fea000383ffff */
[----:B------:R-:W-:Y:S05]  /*1d690*/  BRA `(.L_x_1068) ;  /* 0xffffffec00947947 */ /* 0x000fea000383ffff */
.L_x_1026:
[----:B--2---:R2:W3:Y:S02]  /*1d6a0*/  SYNCS.PHASECHK.TRANS64.TRYWAIT P1, [R19+URZ+0x13260], R4 ;  /* 0x01326004130075a7 */ /* 0x0044e4000802017f */
[----:B---3--:R-:W-:Y:S05]  /*1d6b0*/  @!P1 NANOSLEEP.SYNCS 0x989680 ;  /* 0x009896800000995d */ /* 0x008fea0003900000 */
[----:B------:R-:W3:Y:S02]  /*1d6c0*/  @!P1 SYNCS.PHASECHK.TRANS64 P1, [R19+URZ+0x13260], R4 ;  /* 0x01326004130095a7 */ /* 0x000ee4000802007f */
[----:B---3--:R-:W-:Y:S05]  /*1d6d0*/  @!P1 BRA `(.L_x_1026) ;  /* 0xfffffffc00f09947 */ /* 0x008fea000383ffff */
[----:B------:R-:W-:Y:S05]  /*1d6e0*/  BRA `(.L_x_1069) ;  /* 0xffffffec00947947 */ /* 0x000fea000383ffff */
.L_x_1028:
[----:B---3--:R3:W4:Y:S02]  /*1d6f0*/  SYNCS.PHASECHK.TRANS64.TRYWAIT P1, [R7+URZ+0x13260], R0 ;  /* 0x01326000070075a7 */ /* 0x008724000802017f */
[----:B----4-:R-:W-:Y:S05]  /*1d700*/  @!P1 NANOSLEEP.SYNCS 0x989680 ;  /* 0x009896800000995d */ /* 0x010fea0003900000 */
[----:B------:R-:W4:Y:S02]  /*1d710*/  @!P1 SYNCS.PHASECHK.TRANS64 P1, [R7+URZ+0x13260], R0 ;  /* 0x01326000070095a7 */ /* 0x000f24000802007f */
[----:B----4-:R-:W-:Y:S05]  /*1d720*/  @!P1 BRA `(.L_x_1028) ;  /* 0xfffffffc00f09947 */ /* 0x010fea000383ffff */
[----:B------:R-:W-:Y:S05]  /*1d730*/  BRA `(.L_x_1070) ;  /* 0xffffffec00947947 */ /* 0x000fea000383ffff */
.L_x_1030:
[----:B----4-:R4:W0:Y:S02]  /*1d740*/  SYNCS.PHASECHK.TRANS64.TRYWAIT P0, [R19+URZ+0x13280], R4 ;  /* 0x01328004130075a7 */ /* 0x010824000800017f */
[----:B0-----:R-:W-:Y:S05]  /*1d750*/  @!P0 NANOSLEEP.SYNCS 0x989680 ;  /* 0x009896800000895d */ /* 0x001fea0003900000 */
[----:B------:R-:W0:Y:S02]  /*1d760*/  @!P0 SYNCS.PHASECHK.TRANS64 P0, [R19+URZ+0x13280], R4 ;  /* 0x01328004130085a7 */ /* 0x000e24000800007f */
[----:B0-----:R-:W-:Y:S05]  /*1d770*/  @!P0 BRA `(.L_x_1030) ;  /* 0xfffffffc00f08947 */ /* 0x001fea000383ffff */
[----:B------:R-:W-:Y:S05]  /*1d780*/  BRA `(.L_x_1031) ;  /* 0xffffffec00907947 */ /* 0x000fea000383ffff */
.L_x_1071:
        /* <DEDUP_REMOVED lines=15> */
.L_x_2191:


//--------------------- .text._ZN7cutlass13device_kernelIN5flash11enable_sm90INS1_16FlashAttnFwdSm90INS1_25CollectiveMainloopFwdSm90ILi2EN4cute5tupleIJNS5_1CILi1EEES8_S8_EEENS6_IJNS7_ILi192EEENS7_ILi160EEENS7_ILi64EEEEEELi64ENS_12float_e4m3_tEfNS_4arch4Sm90ELb0ELb1ELb1ELb1ELb0ELb1ELb0ELb1ELb1ELb1ELb1ELb0EEENS1_21CollectiveEpilogueFwdINS6_IJSA_SC_SB_EEES9_NS_10bfloat16_tESG_Li384ELb1ELb1ELb1ELb1EEENS1_36VarlenDynamicPersistentTileSchedulerILi192ELi160ELi384ELi128ELb1ELb1ELb1ELb1ELb0ELb1EEEEEEEEEvNT_6ParamsE --------------------------
	.section	.text._ZN7cutlass13device_kernelIN5flash11enable_sm90INS1_16FlashAttnFwdSm90INS1_25CollectiveMainloopFwdSm90ILi2EN4cute5tupleIJNS5_1CILi1EEES8_S8_EEENS6_IJNS7_ILi192EEENS7_ILi160EEENS7_ILi64EEEEEELi64ENS_12float_e4m3_tEfNS_4arch4Sm90ELb0ELb1ELb1ELb1ELb0ELb1ELb0ELb1ELb1ELb1ELb1ELb0EEENS1_21CollectiveEpilogueFwdINS6_IJSA_SC_SB_EEES9_NS_10bfloat16_tESG_Li384ELb1ELb1ELb1ELb1EEENS1_36VarlenDynamicPersistentTileSchedulerILi192ELi160ELi384ELi128ELb1ELb1ELb1ELb1ELb0ELb1EEEEEEEEEvNT_6ParamsE,"ax",@progbits
	.align	128
.text._ZN7cutlass13device_kernelIN5flash11enable_sm90INS1_16FlashAttnFwdSm90INS1_25CollectiveMainloopFwdSm90ILi2EN4cute5tupleIJNS5_1CILi1EEES8_S8_EEENS6_IJNS7_ILi192EEENS7_ILi160EEENS7_ILi64EEEEEELi64ENS_12float_e4m3_tEfNS_4arch4Sm90ELb0ELb1ELb1ELb1ELb0ELb1ELb0ELb1ELb1ELb1ELb1ELb0EEENS1_21CollectiveEpilogueFwdINS6_IJSA_SC_SB_EEES9_NS_10bfloat16_tESG_Li384ELb1ELb1ELb1ELb1EEENS1_36VarlenDynamicPersistentTileSchedulerILi192ELi160ELi384ELi128ELb1ELb1ELb1ELb1ELb0ELb1EEEEEEEEEvNT_6ParamsE:
        .type           _ZN7cutlass13device_kernelIN5flash11enable_sm90INS1_16FlashAttnFwdSm90INS1_25CollectiveMainloopFwdSm90ILi2EN4cute5tupleIJNS5_1CILi1EEES8_S8_EEENS6_IJNS7_ILi192EEENS7_ILi160EEENS7_ILi64EEEEEELi64ENS_12float_e4m3_tEfNS_4arch4Sm90ELb0ELb1ELb1ELb1ELb0ELb1ELb0ELb1ELb1ELb1ELb1ELb0EEENS1_21CollectiveEpilogueFwdINS6_IJSA_SC_SB_EEES9_NS_10bfloat16_tESG_Li384ELb1ELb1ELb1ELb1EEENS1_36VarlenDynamicPersistentTileSchedulerILi192ELi160ELi384ELi128ELb1ELb1ELb1ELb1ELb0ELb1EEEEEEEEEvNT_6ParamsE,@function
        .size           _ZN7cutlass13device_kernelIN5flash11enable_sm90INS1_16FlashAttnFwdSm90INS1_25CollectiveMainloopFwdSm90ILi2EN4cute5tupleIJNS5_1CILi1EEES8_S8_EEENS6_IJNS7_ILi192EEENS7_ILi160EEENS7_ILi64EEEEEELi64ENS_12float_e4m3_tEfNS_4arch4Sm90ELb0ELb1ELb1ELb1ELb0ELb1ELb0ELb1ELb1ELb1ELb1ELb0EEENS1_21CollectiveEpilogueFwdINS6_IJSA_SC_SB_EEES9_NS_10bfloat16_tESG_Li384ELb1ELb1ELb1ELb1EEENS1_36VarlenDynamicPersistentTileSchedulerILi192ELi160ELi384ELi128ELb1ELb1ELb1ELb1ELb0ELb1EEEEEEEEEvNT_6ParamsE,(.L_x_2192 - _ZN7cutlass13device_kernelIN5flash11enable_sm90INS1_16FlashAttnFwdSm90INS1_25CollectiveMainloopFwdSm90ILi2EN4cute5tupleIJNS5_1CILi1EEES8_S8_EEENS6_IJNS7_ILi192EEENS7_ILi160EEENS7_ILi64EEEEEELi64ENS_12float_e4m3_tEfNS_4arch4Sm90ELb0ELb1ELb1ELb1ELb0ELb1ELb0ELb1ELb1ELb1ELb1ELb0EEENS1_21CollectiveEpilogueFwdINS6_IJSA_SC_SB_EEES9_NS_10bfloat16_tESG_Li384ELb1ELb1ELb1ELb1EEENS1_36VarlenDynamicPersistentTileSchedulerILi192ELi160ELi384ELi128ELb1ELb1ELb1ELb1ELb0ELb1EEEEEEEEEvNT_6ParamsE)
        .other          _ZN7cutlass13device_kernelIN5flash11enable_sm90INS1_16FlashAttnFwdSm90INS1_25CollectiveMainloopFwdSm90ILi2EN4cute5tupleIJNS5_1CILi1EEES8_S8_EEENS6_IJNS7_ILi192EEENS7_ILi160EEENS7_ILi64EEEEEELi64ENS_12float_e4m3_tEfNS_4arch4Sm90ELb0ELb1ELb1ELb1ELb0ELb1ELb0ELb1ELb1ELb1ELb1ELb0EEENS1_21CollectiveEpilogueFwdINS6_IJSA_SC_SB_EEES9_NS_10bfloat16_tESG_Li384ELb1ELb1ELb1ELb1EEENS1_36VarlenDynamicPersistentTileSchedulerILi192ELi160ELi384ELi128ELb1ELb1ELb1ELb1ELb0ELb1EEEEEEEEEvNT_6ParamsE,@"STO_CUDA_ENTRY STV_DEFAULT"
_ZN7cutlass13device_kernelIN5flash11enable_sm90INS1_16FlashAttnFwdSm90INS1_25CollectiveMainloopFwdSm90ILi2EN4cute5tupleIJNS5_1CILi1EEES8_S8_EEENS6_IJNS7_ILi192EEENS7_ILi160EEENS7_ILi64EEEEEELi64ENS_12float_e4m3_tEfNS_4arch4Sm90ELb0ELb1ELb1ELb1ELb0ELb1ELb0ELb1ELb1ELb1ELb1ELb0EEENS1_21CollectiveEpilogueFwdINS6_IJSA_SC_SB_EEES9_NS_10bfloat16_tESG_Li384ELb1ELb1ELb1ELb1EEENS1_36VarlenDynamicPersistentTileSchedulerILi192ELi160ELi384ELi128ELb1ELb1ELb1ELb1ELb0ELb1EEEEEEEEEvNT_6ParamsE:
        /* <DEDUP_REMOVED lines=23> */
.L_x_1073:
[----:B------:R-:W-:Y:S05]  /*0170*/  BSYNC B0 ;  /* 0x0000000000007941 */ /* 0x000fea0003800000 */
.L_x_1072:
[----:B------:R-:W-:Y:S01]  /*0180*/  VOTEU.ANY UP0, P0 ;  /* 0x00000000003f7886 */ /* 0x000fe20000000100 */
[----:B------:R-:W0:Y:S01]  /*0190*/  SHFL.IDX PT, R2, R0, RZ, 0x1f ;  /* 0x00001fff00027589 */ /* 0x000e2200000e0000 */
[----:B------:R-:W-:Y:S01]  /*01a0*/  UMOV UR4, 0x80 ;  /* 0x0000008000047882 */ /* 0x000fe20000000000 */
[----:B------:R-:W-:Y:S01]  /*01b0*/  UMOV UR7, 0x180 ;  /* 0x0000018000077882 */ /* 0x000fe20000000000 */
[----:B------:R-:W-:Y:S01]  /*01c0*/  VOTEU.ANY UP1, P0 ;  /* 0x00000000003f7886 */ /* 0x000fe20000020100 */
[----:B------:R-:W1:Y:S01]  /*01d0*/  @UP0 S2UR UR8, SR_CgaCtaId ;  /* 0x00000000000809c3 */ /* 0x000e620000008800 */
[----:B------:R-:W-:Y:S01]  /*01e0*/  @UP0 UMOV UR6, 0x400 ;  /* 0x0000040000060882 */ /* 0x000fe20000000000 */
[----:B------:R-:W-:-:S04]  /*01f0*/  @UP0 UIADD3 UR4, -UR4, 0x100000, URZ ;  /* 0x0010000004040890 */ /* 0x000fc8000fffe13f */
[----:B------:R-:W-:Y:S02]  /*0200*/  @UP0 USHF.L.U32 UR5, UR4, 0xb, URZ ;  /* 0x0000000b04050899 */ /* 0x000fe4000800063f */
[----:B------:R-:W-:Y:S01]  /*0210*/  @UP0 USHF.L.U32 UR4, UR4, 0x1, URZ ;  /* 0x0000000104040899 */ /* 0x000fe2000800063f */
[----:B0-----:R-:W-:Y:S02]  /*0220*/  ISETP.NE.AND P1, PT, R2, RZ, PT ;  /* 0x000000ff0200720c */ /* 0x001fe40003f25270 */
[----:B------:R-:W-:Y:S01]  /*0230*/  SHF.R.U32.HI R2, RZ, 0x7, R3 ;  /* 0x00000007ff027819 */ /* 0x000fe20000011603 */
[----:B-1----:R-:W-:Y:S02]  /*0240*/  @UP0 ULEA UR8, UR8, UR6, 0x18 ;  /* 0x0000000608080291 */ /* 0x002fe4000f8ec03f */
[----:B------:R-:W-:-:S04]  /*0250*/  @UP0 UIADD3 UR6, -UR7, 0x100000, URZ ;  /* 0x0010000007060890 */ /* 0x000fc8000fffe13f */
[----:B------:R-:W-:Y:S02]  /*0260*/  @UP0 USHF.L.U32 UR7, UR6, 0xb, URZ ;  /* 0x0000000b06070899 */ /* 0x000fe4000800063f */
[----:B------:R-:W-:Y:S01]  /*0270*/  @UP0 USHF.L.U32 UR6, UR6, 0x1, URZ ;  /* 0x0000000106060899 */ /* 0x000fe2000800063f */
[----:B------:R-:W-:Y:S01]  /*0280*/  VOTEU.ANY UP0, P0 ;  /* 0x00000000003f7886 */ /* 0x000fe20000000100 */
[----:B------:R-:W0:Y:S04]  /*0290*/  SHFL.IDX PT, R2, R2, RZ, 0x1f ;  /* 0x00001fff02027589 */ /* 0x000e2800000e0000 */
[----:B------:R-:W1:Y:S02]  /*02a0*/  FENCE.VIEW.ASYNC.S ;  /* 0x00000000000073c6 */ /* 0x000e640000000000 */
[----:B-1----:R1:W2:Y:S04]  /*02b0*/  @UP0 SYNCS.EXCH.64 URZ, [UR8+0x13200], UR4 ;  /* 0x01320004083f05b2 */ /* 0x0022a80008000100 */
[----:B------:R1:W3:Y:S01]  /*02c0*/  @UP1 SYNCS.EXCH.64 URZ, [UR8+0x13220], UR6 ;  /* 0x01322006083f15b2 */ /* 0x0002e20008000100 */
[----:B------:R-:W-:Y:S05]  /*02d0*/  @P1 BRA `(.L_x_1074) ;  /* 0x0000000000481947 */ /* 0x000fea0003800000 */
[----:B-1----:R-:W1:Y:S01]  /*02e0*/  S2UR UR5, SR_CgaCtaId ;  /* 0x00000000000579c3 */ /* 0x002e620000008800 */
[----:B------:R-:W-:Y:S01]  /*02f0*/  UMOV UR4, 0x400 ;  /* 0x0000040000047882 */ /* 0x000fe20000000000 */
[----:B------:R-:W-:Y:S01]  /*0300*/  UMOV UR6, 0x1 ;  /* 0x0000000100067882 */ /* 0x000fe20000000000 */
[----:B------:R-:W-:Y:S01]  /*0310*/  UMOV UR7, 0x3 ;  /* 0x0000000300077882 */ /* 0x000fe20000000000 */
[----:B------:R-:W-:Y:S01]  /*0320*/  ELECT P0, URZ, PT ;  /* 0x00000000003f782f */ /* 0x000fe20003800000 */
[----:B-1----:R-:W-:Y:S02]  /*0330*/  ULEA UR8, UR5, UR4, 0x18 ;  /* 0x0000000405087291 */ /* 0x002fe4000f8ec03f */
[----:B------:R-:W-:-:S04]  /*0340*/  UIADD3 UR4, -UR6, 0x100000, URZ ;  /* 0x0010000006047890 */ /* 0x000fc8000fffe13f */
[----:B------:R-:W-:Y:S02]  /*0350*/  USHF.L.U32 UR5, UR4, 0xb, URZ ;  /* 0x0000000b04057899 */ /* 0x000fe4000800063f */
[----:B------:R-:W-:Y:S02]  /*0360*/  USHF.L.U32 UR4, UR4, 0x1, URZ ;  /* 0x0000000104047899 */ /* 0x000fe4000800063f */
[----:B------:R-:W-:-:S04]  /*0370*/  UIADD3 UR6, -UR7, 0x100000, URZ ;  /* 0x0010000007067890 */ /* 0x000fc8000fffe13f */
[----:B------:R-:W-:Y:S02]  /*0380*/  USHF.L.U32 UR7, UR6, 0xb, URZ ;  /* 0x0000000b06077899 */ /* 0x000fe4000800063f */
[----:B------:R-:W-:Y:S01]  /*0390*/  USHF.L.U32 UR6, UR6, 0x1, URZ ;  /* 0x0000000106067899 */ /* 0x000fe2000800063f */
[----:B------:R-:W1:Y:S03]  /*03a0*/  FENCE.VIEW.ASYNC.S ;  /* 0x00000000000073c6 */ /* 0x000e660000000000 */
[----:B-1----:R4:W1:Y:S08]  /*03b0*/  SYNCS.EXCH.64 URZ, [UR8+0x13230], UR4 ;  /* 0x01323004083f75b2 */ /* 0x0028700008000100 */
[----:B------:R4:W0:Y:S01]  /*03c0*/  SYNCS.EXCH.64 URZ, [UR8+0x13240], UR6 ;  /* 0x01324006083f75b2 */ /* 0x0008220008000100 */
[----:B------:R4:W0:Y:S01]  /*03d0*/  SYNCS.EXCH.64 URZ, [UR8+0x13238], UR4 ;  /* 0x01323804083f75b2 */ /* 0x0008220008000100 */
[----:B------:R4:W0:Y:S02]  /*03e0*/  SYNCS.EXCH.64 URZ, [UR8+0x13248], UR6 ;  /* 0x01324806083f75b2 */ /* 0x0008240008000100 */
[----:B----4-:R-:W-:Y:S01]  /*03f0*/  NOP ;  /* 0x0000000000007918 */ /* 0x010fe20000000000 */
.L_x_1074:
[----:B------:R-:W4:Y:S01]  /*0400*/  SHFL.IDX PT, R3, R0, RZ, 0x1f ;  /* 0x00001fff00037589 */ /* 0x000f2200000e0000 */
[----:B------:R-:W-:Y:S01]  /*0410*/  NOP ;  /* 0x0000000000007918 */ /* 0x000fe20000000000 */
[----:B----4-:R-:W-:-:S13]  /*0420*/  ISETP.NE.AND P0, PT, R3, RZ, PT ;  /* 0x000000ff0300720c */ /* 0x010fda0003f05270 */
        /* <DEDUP_REMOVED lines=19> */
.L_x_1075:
[----:B------:R-:W4:Y:S01]  /*0560*/  SHFL.IDX PT, R3, R0, RZ, 0x1f ;  /* 0x00001fff00037589 */ /* 0x000f2200000e0000 */
[----:B------:R-:W-:Y:S01]  /*0570*/  NOP ;  /* 0x0000000000007918 */ /* 0x000fe20000000000 */
[----:B----4-:R-:W-:-:S13]  /*0580*/  ISETP.NE.AND P0, PT, R3, RZ, PT ;  /* 0x000000ff0300720c */ /* 0x010fda0003f05270 */
[----:B------:R-:W-:Y:S05]  /*0590*/  @P0 BRA `(.L_x_1076) ;  /* 0x0000000000380947 */ /* 0x000fea0003800000 */
[----:B-1----:R-:W1:Y:S01]  /*05a0*/  S2UR UR5, SR_CgaCtaId ;  /* 0x00000000000579c3 */ /* 0x002e620000008800 */
[----:B------:R-:W-:Y:S01]  /*05b0*/  UMOV UR4, 0x400 ;  /* 0x0000040000047882 */ /* 0x000fe20000000000 */
[----:B------:R-:W-:Y:S01]  /*05c0*/  UMOV UR7, 0x1 ;  /* 0x0000000100077882 */ /* 0x000fe20000000000 */
[----:B------:R-:W-:Y:S01]  /*05d0*/  ELECT P0, URZ, PT ;  /* 0x00000000003f782f */ /* 0x000fe20003800000 */
[----:B-1----:R-:W-:Y:S02]  /*05e0*/  ULEA UR6, UR5, UR4, 0x18 ;  /* 0x0000000405067291 */ /* 0x002fe4000f8ec03f */
[----:B------:R-:W-:-:S04]  /*05f0*/  UIADD3 UR4, -UR7, 0x100000, URZ ;  /* 0x0010000007047890 */ /* 0x000fc8000fffe13f */
[----:B------:R-:W-:Y:S02]  /*0600*/  USHF.L.U32 UR5, UR4, 0xb, URZ ;  /* 0x0000000b04057899 */ /* 0x000fe4000800063f */
[----:B------:R-:W-:Y:S01]  /*0610*/  USHF.L.U32 UR4, UR4, 0x1, URZ ;  /* 0x0000000104047899 */ /* 0x000fe2000800063f */
[----:B------:R-:W1:Y:S11]  /*0620*/  FENCE.VIEW.ASYNC.S ;  /* 0x00000000000073c6 */ /* 0x000e760000000000 */
[----:B-1----:R4:W1:Y:S01]  /*0630*/  SYNCS.EXCH.64 URZ, [UR6+0x13270], UR4 ;  /* 0x01327004063f75b2 */ /* 0x0028620008000100 */
[----:B------:R4:W0:Y:S01]  /*0640*/  SYNCS.EXCH.64 URZ, [UR6+0x13280], UR4 ;  /* 0x01328004063f75b2 */ /* 0x0008220008000100 */
[----:B------:R4:W0:Y:S01]  /*0650*/  SYNCS.EXCH.64 URZ, [UR6+0x13278], UR4 ;  /* 0x01327804063f75b2 */ /* 0x0008220008000100 */
[----:B------:R4:W0:Y:S02]  /*0660*/  SYNCS.EXCH.64 URZ, [UR6+0x13288], UR4 ;  /* 0x01328804063f75b2 */ /* 0x0008240008000100 */
[----:B----4-:R-:W-:Y:S01]  /*0670*/  NOP ;  /* 0x0000000000007918 */ /* 0x010fe20000000000 */
.L_x_1076:
        /* <DEDUP_REMOVED lines=22> */
.L_x_1077:
        /* <DEDUP_REMOVED lines=22> */
.L_x_1078:
[----:B0-----:R-:W-:Y:S01]  /*0940*/  ISETP.NE.AND P0, PT, R2, RZ, PT ;  /* 0x000000ff0200720c */ /* 0x001fe20003f05270 */
[----:B------:R-:W-:Y:S01]  /*0950*/  IMAD.MOV.U32 R2, RZ, RZ, 0x1 ;  /* 0x00000001ff027424 */ /* 0x000fe200078e00ff */
[----:B------:R-:W-:Y:S01]  /*0960*/  NOP ;  /* 0x0000000000007918 */ /* 0x000fe20000000000 */
[----:B------:R-:W-:Y:S01]  /*0970*/  ULDC.64 UR44, c[0x0][0x208] ;  /* 0x00008200002c7ab9 */ /* 0x000fe20000000a00 */
[----:B------:R-:W-:Y:S02]  /*0980*/  BSSY B8, `(.L_x_1079) ;  /* 0x0002420000087945 */ /* 0x000fe40003800000 */
[----:B------:R-:W-:-:S05]  /*0990*/  SEL R2, R2, 0x2, !P0 ;  /* 0x0000000202027807 */ /* 0x000fca0004000000 */
[----:B------:R0:W-:Y:S01]  /*09a0*/  STL [R1+0x38], R2 ;  /* 0x0000380201007387 */ /* 0x0001e20000100800 */
[----:B-123--:R-:W-:Y:S06]  /*09b0*/  BAR.SYNC.DEFER_BLOCKING 0x0 ;  /* 0x0000000000007b1d */ /* 0x00efec0000010000 */
[----:B------:R-:W-:Y:S05]  /*09c0*/  @!P0 BRA `(.L_x_1080) ;  /* 0x000001d000188947 */ /* 0x000fea0003800000 */
.L_x_1081:
[----:B------:R-:W-:-:S08]  /*09d0*/  NOP ;  /* 0x0000000000007918 */ /* 0x000fd00000000000 */
[----:B------:R-:W1:Y:S02]  /*09e0*/  USETMAXREG.TRY_ALLOC.CTAPOOL UP0, 0xa0 ;  /* 0x000000a0000079c8 */ /* 0x000e640008000600 */
[----:B-1----:R-:W-:-:S13]  /*09f0*/  PLOP3.LUT P0, PT, PT, PT, UP0, 0x80, 0x0 ;  /* 0x000000000000781c */ /* 0x002fda0003f0f008 */
[----:B------:R-:W-:Y:S05]  /*0a00*/  @!P0 BRA `(.L_x_1081) ;  /* 0xfffffffc00f08947 */ /* 0x000fea000383ffff */
[----:B------:R-:W1:Y:S08]  /*0a10*/  S2UR UR4, SR_CgaCtaId ;  /* 0x00000000000479c3 */ /* 0x000e700000008800 */
[----:B------:R-:W-:Y:S06]  /*0a20*/  BAR.ARV 0x8, 0x200 ;  /* 0x0208000000007b1d */ /* 0x000fec0000002000 */
[----:B------:R-:W-:-:S02]  /*0a30*/  MOV R18, 0x400 ;  /* 0x0000040000127802 */ /* 0x000fc40000000f00 */
[----:B------:R-:W-:Y:S01]  /*0a40*/  BAR.SYNC.DEFER_BLOCKING 0x5, 0x200 ;  /* 0x0148000000007b1d */ /* 0x000fe20000010000 */
[----:B-1----:R-:W-:-:S05]  /*0a50*/  IMAD.U32 R0, RZ, RZ, UR4 ;  /* 0x00000004ff007e24 */ /* 0x002fca000f8e00ff */
[----:B------:R-:W-:Y:S01]  /*0a60*/  ULDC UR4, c[0x0][0xc3c] ;  /* 0x00030f0000047ab9 */ /* 0x000fe20000000800 */
[----:B------:R-:W-:Y:S01]  /*0a70*/  LEA R18, R0, R18, 0x18 ;  /* 0x0000001200127211 */ /* 0x000fe200078ec0ff */
[----:B------:R-:W-:Y:S04]  /*0a80*/  STL [R1+0x40], R0 ;  /* 0x0000400001007387 */ /* 0x000fe80000100800 */
[----:B------:R-:W1:Y:S01]  /*0a90*/  LDS.128 R12, [R18+0x132d0] ;  /* 0x0132d000120c7984 */ /* 0x000e620000000c00 */
[----:B------:R-:W-:Y:S06]  /*0aa0*/  BAR.ARV 0x4, 0x200 ;  /* 0x0108000000007b1d */ /* 0x000fec0000002000 */
[----:B-1----:R-:W-:-:S13]  /*0ab0*/  ISETP.GE.AND P0, PT, R15, UR4, PT ;  /* 0x000000040f007c0c */ /* 0x002fda000bf06270 */
[----:B------:R-:W-:Y:S05]  /*0ac0*/  @P0 BRA `(.L_x_1082) ;  /* 0x00000240002c0947 */ /* 0x000fea0003800000 */
[----:B------:R-:W2:Y:S01]  /*0ad0*/  LDL.LU R19, [R1+0x38] ;  /* 0x0000380001137983 */ /* 0x000ea20000300800 */
[----:B------:R-:W1:Y:S02]  /*0ae0*/  S2R R0, SR_TID.X ;  /* 0x0000000000007919 */ /* 0x000e640000002100 */
[----:B-1----:R-:W-:-:S05]  /*0af0*/  VIADD R0, R0, 0xffffff80 ;  /* 0xffffff8000007836 */ /* 0x002fca0000000000 */
[----:B------:R-:W-:-:S04]  /*0b00*/  SHF.R.S32.HI R3, RZ, 0x1f, R0 ;  /* 0x0000001fff037819 */ /* 0x000fc80000011400 */
[CC--:B0-----:R-:W-:Y:S02]  /*0b10*/  LEA.HI R2, R3.reuse, R0.reuse, RZ, 0x7 ;  /* 0x0000000003027211 */ /* 0x0c1fe400078f38ff */
[-C--:B------:R-:W-:Y:S02]  /*0b20*/  LEA.HI R4, R0, R0.reuse, RZ, 0x1 ;  /* 0x0000000000047211 */ /* 0x080fe400078f08ff */
[----:B------:R-:W-:Y:S02]  /*0b30*/  LOP3.LUT R9, R2, 0xffffff80, RZ, 0xc0, !PT ;  /* 0xffffff8002097812 */ /* 0x000fe400078ec0ff */
[----:B------:R-:W-:Y:S02]  /*0b40*/  LEA.HI R6, R3, R0, RZ, 0x2 ;  /* 0x0000000003067211 */ /* 0x000fe400078f10ff */
[----:B------:R-:W-:Y:S01]  /*0b50*/  LOP3.LUT R5, R4, 0xfffffffe, RZ, 0xc0, !PT ;  /* 0xfffffffe04057812 */ /* 0x000fe200078ec0ff */
[----:B------:R-:W-:Y:S01]  /*0b60*/  IMAD.IADD R9, R0, 0x1, -R9 ;  /* 0x0000000100097824 */ /* 0x000fe200078e0a09 */
[----:B------:R-:W-:-:S02]  /*0b70*/  LOP3.LUT R11, R6, 0xfffffffc, RZ, 0xc0, !PT ;  /* 0xfffffffc060b7812 */ /* 0x000fc400078ec0ff */
[----:B------:R-:W-:Y:S01]  /*0b80*/  LEA.HI R7, R3, R0, RZ, 0x4 ;  /* 0x0000000003077211 */ /* 0x000fe200078f20ff */
[C---:B------:R-:W-:Y:S01]  /*0b90*/  IMAD.IADD R5, R0.reuse, 0x1, -R5 ;  /* 0x0000000100057824 */ /* 0x040fe200078e0a05 */
[----:B------:R-:W-:Y:S01]  /*0ba0*/  SHF.R.S32.HI R8, RZ, 0x1f, R9 ;  /* 0x0000001fff087819 */ /* 0x000fe20000011409 */
[----:B------:R-:W-:Y:S01]  /*0bb0*/  IMAD.IADD R16, R0, 0x1, -R11 ;  /* 0x0000000100107824 */ /* 0x000fe200078e0a0b */
[--C-:B------:R-:W-:Y:S02]  /*0bc0*/  SHF.R.S32.HI R0, RZ, 0x2, R6.reuse ;  /* 0x00000002ff007819 */ /* 0x100fe40000011406 */
[----:B------:R-:W-:Y:S02]  /*0bd0*/  SHF.R.S32.HI R3, RZ, 0x1f, R6 ;  /* 0x0000001fff037819 */ /* 0x000fe40000011406 */
[----:B------:R-:W-:Y:S02]  /*0be0*/  LEA.HI R10, R8, R9, RZ, 0x2 ;  /* 0x00000009080a7211 */ /* 0x000fe400078f10ff */
[----:B------:R-:W-:-:S02]  /*0bf0*/  LEA.HI R3, R3, R0, RZ, 0x2 ;  /* 0x0000000003037211 */ /* 0x000fc400078f10ff */
[----:B------:R-:W-:Y:S02]  /*0c00*/  SHF.R.S32.HI R20, RZ, 0x1, R4 ;  /* 0x00000001ff147819 */ /* 0x000fe40000011404 */
[--C-:B------:R-:W-:Y:S02]  /*0c10*/  SHF.R.S32.HI R12, RZ, 0x2, R10.reuse ;  /* 0x00000002ff0c7819 */ /* 0x100fe4000001140a */
[----:B------:R-:W-:Y:S02]  /*0c20*/  SHF.R.S32.HI R17, RZ, 0x1f, R10 ;  /* 0x0000001fff117819 */ /* 0x000fe4000001140a */
[----:B------:R-:W-:Y:S02]  /*0c30*/  LOP3.LUT R3, R3, 0xfffffffc, RZ, 0xc0, !PT ;  /* 0xfffffffc03037812 */ /* 0x000fe400078ec0ff */
[----:B------:R-:W-:Y:S02]  /*0c40*/  SHF.R.S32.HI R2, RZ, 0x7, R2 ;  /* 0x00000007ff027819 */ /* 0x000fe40000011402 */
[----:B------:R-:W-:-:S02]  /*0c50*/  LEA.HI R4, R4, R20, RZ, 0x1 ;  /* 0x0000001404047211 */ /* 0x000fc400078f08ff */
[----:B------:R-:W-:Y:S01]  /*0c60*/  LEA.HI R17, R17, R12, RZ, 0x3 ;  /* 0x0000000c11117211 */ /* 0x000fe200078f18ff */
[----:B------:R-:W-:Y:S01]  /*0c70*/  IMAD.IADD R3, R0, 0x1, -R3 ;  /* 0x0000000100037824 */ /* 0x000fe200078e0a03 */
[----:B------:R-:W-:Y:S01]  /*0c80*/  LOP3.LUT R4, R4, 0x3fffffe, RZ, 0xc0, !PT ;  /* 0x03fffffe04047812 */ /* 0x000fe200078ec0ff */
[----:B------:R-:W-:Y:S01]  /*0c90*/  IMAD.HI R6, R2, 0x55555556, RZ ;  /* 0x5555555602067827 */ /* 0x000fe200078e02ff */
[----:B------:R-:W-:Y:S02]  /*0ca0*/  LOP3.LUT R17, R17, 0xfffffff8, RZ, 0xc0, !PT ;  /* 0xfffffff811117812 */ /* 0x000fe400078ec0ff */
[----:B------:R-:W-:Y:S01]  /*0cb0*/  LEA.HI R8, R8, R9, RZ, 0x5 ;  /* 0x0000000908087211 */ /* 0x000fe200078f28ff */
[----:B------:R-:W-:Y:S01]  /*0cc0*/  IMAD.SHL.U32 R3, R3, 0x80, RZ ;  /* 0x0000008003037824 */ /* 0x000fe200078e00ff */
[----:B------:R-:W-:Y:S01]  /*0cd0*/  SHF.R.S32.HI R7, RZ, 0x4, R7 ;  /* 0x00000004ff077819 */ /* 0x000fe20000011407 */
[----:B------:R-:W-:Y:S01]  /*0ce0*/  IMAD.IADD R4, R20, 0x1, -R4 ;  /* 0x0000000114047824 */ /* 0x000fe200078e0a04 */
[----:B------:R-:W-:Y:S01]  /*0cf0*/  LEA.HI R11, R6, R6, RZ, 0x1 ;  /* 0x00000006060b7211 */ /* 0x000fe200078f08ff */
[----:B------:R-:W-:Y:S01]  /*0d00*/  IMAD.IADD R17, R12, 0x1, -R17 ;  /* 0x000000010c117824 */ /* 0x000fe200078e0a11 */
[----:B------:R-:W-:-:S02]  /*0d10*/  LEA.HI R0, R16, R16, RZ, 0x1 ;  /* 0x0000001010007211 */ /* 0x000fc400078f08ff */
[----:B------:R-:W-:Y:S01]  /*0d20*/  SHF.R.S32.HI R8, RZ, 0x5, R8 ;  /* 0x00000005ff087819 */ /* 0x000fe20000011408 */
[----:B------:R-:W-:Y:S01]  /*0d30*/  IMAD.SHL.U32 R22, R5, 0x10, RZ ;  /* 0x0000001005167824 */ /* 0x000fe200078e00ff */
[----:B------:R-:W-:Y:S01]  /*0d40*/  LOP3.LUT R6, R3, 0x180, RZ, 0xc0, !PT ;  /* 0x0000018003067812 */ /* 0x000fe200078ec0ff */
[----:B------:R-:W-:Y:S01]  /*0d50*/  IMAD R4, R7, 0x8, R4 ;  /* 0x0000000807047824 */ /* 0x000fe200078e0204 */
[----:B------:R-:W-:Y:S01]  /*0d60*/  LOP3.LUT R7, R0, 0x1ffffffe, RZ, 0xc0, !PT ;  /* 0x1ffffffe00077812 */ /* 0x000fe200078ec0ff */
[----:B------:R-:W-:Y:S02]  /*0d70*/  IMAD R11, R11, -0x3, R2 ;  /* 0xfffffffd0b0b7824 */ /* 0x000fe400078e0202 */
[----:B------:R-:W-:Y:S01]  /*0d80*/  IMAD R8, R8, 0x10, R17 ;  /* 0x0000001008087824 */ /* 0x000fe200078e0211 */
[----:B------:R-:W-:Y:S02]  /*0d90*/  LOP3.LUT R0, R6, 0x10, R22, 0xf8, !PT ;  /* 0x0000001006007812 */ /* 0x000fe400078ef816 */
[----:B------:R-:W-:Y:S01]  /*0da0*/  SHF.R.U32.HI R3, RZ, 0x3, R6 ;  /* 0x00000003ff037819 */ /* 0x000fe20000011606 */
[----:B------:R-:W-:Y:S01]  /*0db0*/  IMAD.IADD R7, R16, 0x1, -R7 ;  /* 0x0000000110077824 */ /* 0x000fe200078e0a07 */
[----:B------:R-:W-:Y:S01]  /*0dc0*/  LOP3.LUT R2, R6, 0x30, R22, 0xf8, !PT ;  /* 0x0000003006027812 */ /* 0x000fe200078ef816 */
[----:B------:R-:W-:Y:S01]  /*0dd0*/  IMAD R8, R11, 0x40, R8 ;  /* 0x000000400b087824 */ /* 0x000fe200078e0208 */
[----:B------:R-:W-:-:S02]  /*0de0*/  LOP3.LUT R0, R0, R3, RZ, 0x3c, !PT ;  /* 0x0000000300007212 */ /* 0x000fc400078e3cff */
[----:B------:R-:W-:Y:S01]  /*0df0*/  LOP3.LUT R3, R2, R3, RZ, 0x3c, !PT ;  /* 0x0000000302037212 */ /* 0x000fe200078e3cff */
[----:B------:R-:W-:Y:S01]  /*0e00*/  IMAD R2, R7, 0x8, R8 ;  /* 0x0000000807027824 */ /* 0x000fe200078e0208 */
[----:B------:R0:W-:Y:S04]  /*0e10*/  STL [R1+0x5c], R6 ;  /* 0x00005c0601007387 */ /* 0x0001e80000100800 */
[----:B------:R-:W-:Y:S04]  /*0e20*/  STL [R1+0x64], R13 ;  /* 0x0000640d01007387 */ /* 0x000fe80000100800 */
[----:B------:R2:W-:Y:S01]  /*0e30*/  STL [R1+0x50], R2 ;  /* 0x0000500201007387 */ /* 0x0005e20000100800 */
[----:B------:R-:W-:Y:S01]  /*0e40*/  LOP3.LUT R10, R10, 0x7ffffffc, RZ, 0xc0, !PT ;  /* 0x7ffffffc0a0a7812 */ /* 0x000fe200078ec0ff */
[----:B0-----:R-:W-:-:S02]  /*0e50*/  IMAD.SHL.U32 R6, R5, 0x8, RZ ;  /* 0x0000000805067824 */ /* 0x001fc400078e00ff */
[----:B------:R-:W-:Y:S04]  /*0e60*/  STL [R1+0x68], R14 ;  /* 0x0000680e01007387 */ /* 0x000fe80000100800 */
[----:B------:R-:W-:Y:S04]  /*0e70*/  STL [R1+0x6c], R15 ;  /* 0x00006c0f01007387 */ /* 0x000fe80000100800 */
[----:B------:R-:W-:Y:S01]  /*0e80*/  STL [R1+0x7c], RZ ;  /* 0x00007cff01007387 */ /* 0x000fe20000100800 */
[----:B------:R-:W-:-:S04]  /*0e90*/  IMAD.IADD R10, R9, 0x1, -R10 ;  /* 0x00000001090a7824 */ /* 0x000fc800078e0a0a */
[----:B------:R-:W-:Y:S01]  /*0ea0*/  IMAD.SHL.U32 R5, R10, 0x2, RZ ;  /* 0x000000020a057824 */ /* 0x000fe200078e00ff */
[----:B------:R-:W-:Y:S02]  /*0eb0*/  CS2R R156, SRZ ;  /* 0x00000000009c7805 */ /* 0x000fe4000001ff00 */
[----:B--2---:R-:W-:-:S05]  /*0ec0*/  LOP3.LUT R2, R19, 0x1, RZ, 0xfc, !PT ;  /* 0x0000000113027812 */ /* 0x004fca00078efcff */
[----:B------:R0:W-:Y:S04]  /*0ed0*/  STL [R1+0xc], R2 ;  /* 0x00000c0201007387 */ /* 0x0001e80000100800 */
[----:B------:R-:W-:Y:S01]  /*0ee0*/  STL [R1+0x20], RZ ;  /* 0x000020ff01007387 */ /* 0x000fe20000100800 */
[----:B0-----:R-:W-:Y:S02]  /*0ef0*/  IMAD.SHL.U32 R2, R4, 0x40, RZ ;  /* 0x0000004004027824 */ /* 0x001fe400078e00ff */
[----:B------:R-:W-:Y:S01]  /*0f00*/  VIADD R4, R6, 0x10 ;  /* 0x0000001006047836 */ /* 0x000fe20000000000 */
[----:B------:R-:W-:Y:S04]  /*0f10*/  STL [R1+0x28], R6 ;  /* 0x0000280601007387 */ /* 0x000fe80000100800 */
[----:B------:R-:W-:Y:S04]  /*0f20*/  STL [R1+0x70], R2 ;  /* 0x0000700201007387 */ /* 0x000fe80000100800 */
[----:B------:R0:W-:Y:S04]  /*0f30*/  STL [R1+0x44], R4 ;  /* 0x0000440401007387 */ /* 0x0001e80000100800 */
[----:B------:R1:W-:Y:S01]  /*0f40*/  STL [R1+0x24], R5 ;  /* 0x0000240501007387 */ /* 0x0003e20000100800 */
[----:B0-----:R-:W-:Y:S01]  /*0f50*/  IMAD.IADD R4, R2, 0x1, R0 ;  /* 0x0000000102047824 */ /* 0x001fe200078e0200 */
[----:B------:R-:W-:-:S05]  /*0f60*/  IADD3 R0, R18, R2, R3 ;  /* 0x0000000212007210 */ /* 0x000fca0007ffe003 */
[----:B------:R1:W-:Y:S04]  /*0f70*/  STL [R1+0x84], R0 ;  /* 0x0000840001007387 */ /* 0x0003e80000100800 */
[----:B------:R1:W-:Y:S01]  /*0f80*/  STL [R1+0x4c], R4 ;  /* 0x00004c0401007387 */ /* 0x0003e20000100800 */
[----:B------:R-:W-:-:S07]  /*0f90*/  IMAD.MOV.U32 R19, RZ, RZ, RZ ;  /* 0x000000ffff137224 */ /* 0x000fce00078e00ff */
.L_x_1264:
[----:B-12---:R-:W2:Y:S01]  /*0fa0*/  LDL.LU R12, [R1+0x68] ;  /* 0x00006800010c7983 */ /* 0x006ea20000300800 */
[----:B------:R-:W-:Y:S01]  /*0fb0*/  ULDC.64 UR4, c[0x0][0xa28] ;  /* 0x00028a0000047ab9 */ /* 0x000fe20000000a00 */
[----:B01----:R-:W0:Y:S01]  /*0fc0*/  LDC.64 R4, c[0x0][0xa08] ;  /* 0x00028200ff047b82 */ /* 0x003e220000000a00 */
[----:B----45:R-:W-:Y:S01]  /*0fd0*/  IMAD.MOV.U32 R24, RZ, RZ, RZ ;  /* 0x000000ffff187224 */ /* 0x030fe200078e00ff */
[----:B------:R-:W0:Y:S01]  /*0fe0*/  LDL R27, [R1+0x6c] ;  /* 0x00006c00011b7983 */ /* 0x000e220000100800 */
[----:B------:R-:W-:Y:S01]  /*0ff0*/  ISETP.NE.U32.AND P0, PT, RZ, UR4, PT ;  /* 0x00000004ff007c0c */ /* 0x000fe2000bf05070 */
[----:B------:R-:W-:Y:S01]  /*1000*/  IMAD.MOV.U32 R10, RZ, RZ, RZ ;  /* 0x000000ffff0a7224 */ /* 0x000fe200078e00ff */
[----:B------:R-:W-:Y:S02]  /*1010*/  ULDC.64 UR6, c[0x0][0xa20] ;  /* 0x0002880000067ab9 */ /* 0x000fe40000000a00 */
[----:B------:R-:W-:Y:S01]  /*1020*/  ISETP.NE.AND.EX P0, PT, RZ, UR5, PT, P0 ;  /* 0x00000005ff007c0c */ /* 0x000fe2000bf05300 */
[----:B------:R-:W-:-:S02]  /*1030*/  ULDC.64 UR4, c[0x0][0xa18] ;  /* 0x0002860000047ab9 */ /* 0x000fc40000000a00 */
[----:B------:R-:W-:-:S04]  /*1040*/  ISETP.NE.U32.AND P1, PT, RZ, UR4, PT ;  /* 0x00000004ff007c0c */ /* 0x000fc8000bf25070 */
[----:B------:R-:W-:Y:S01]  /*1050*/  ISETP.NE.AND.EX P1, PT, RZ, UR5, PT, P1 ;  /* 0x00000005ff007c0c */ /* 0x000fe2000bf25310 */
[----:B------:R-:W-:Y:S02]  /*1060*/  ULDC.64 UR4, c[0x0][0xa08] ;  /* 0x0002820000047ab9 */ /* 0x000fe40000000a00 */
[----:B------:R-:W-:-:S03]  /*1070*/  ISETP.NE.U32.AND P3, PT, RZ, UR4, PT ;  /* 0x00000004ff007c0c */ /* 0x000fc6000bf65070 */
[----:B------:R-:W1:Y:S08]  /*1080*/  @P0 LDC.64 R2, c[0x0][0xa28] ;  /* 0x00028a00ff020b82 */ /* 0x000e700000000a00 */
[----:B------:R-:W3:Y:S01]  /*1090*/  @P1 LDC.64 R6, c[0x0][0xa18] ;  /* 0x00028600ff061b82 */ /* 0x000ee20000000a00 */
[----:B------:R-:W-:Y:S01]  /*10a0*/  ULDC UR4, c[0x0][0x288] ;  /* 0x0000a20000047ab9 */ /* 0x000fe20000000800 */
[----:B------:R-:W-:Y:S01]  /*10b0*/  ISETP.NE.AND.EX P3, PT, RZ, UR5, PT, P3 ;  /* 0x00000005ff007c0c */ /* 0x000fe2000bf65330 */
[----:B------:R-:W-:Y:S01]  /*10c0*/  IMAD.U32 R0, RZ, RZ, UR4 ;  /* 0x00000004ff007e24 */ /* 0x000fe2000f8e00ff */
[----:B------:R-:W-:Y:S01]  /*10d0*/  ULDC.64 UR4, c[0x0][0x418] ;  /* 0x0001060000047ab9 */ /* 0x000fe20000000a00 */
[----:B0-----:R-:W-:-:S04]  /*10e0*/  IMAD.WIDE R8, R27, 0x4, R4 ;  /* 0x000000041b087825 */ /* 0x001fc800078e0204 */
[----:B---3--:R-:W-:-:S06]  /*10f0*/  @P1 IMAD.WIDE R4, R27, 0x4, R6 ;  /* 0x000000041b041825 */ /* 0x008fcc00078e0206 */
[----:B------:R-:W5:Y:S01]  /*1100*/  @P3 LDG.E R24, desc[UR44][R8.64] ;  /* 0x0000002c08183981 */ /* 0x000f62000c1e1900 */
[----:B--2---:R-:W-:Y:S01]  /*1110*/  LOP3.LUT R26, R12, 0xffff, RZ, 0xc0, !PT ;  /* 0x0000ffff0c1a7812 */ /* 0x004fe200078ec0ff */
[----:B-1----:R-:W-:Y:S02]  /*1120*/  @P0 IMAD.WIDE R2, R27, 0x4, R2 ;  /* 0x000000041b020825 */ /* 0x002fe400078e0202 */
[----:B------:R-:W2:Y:S01]  /*1130*/  @P1 LDG.E R0, desc[UR44][R4.64] ;  /* 0x0000002c04001981 */ /* 0x000ea2000c1e1900 */
[----:B------:R-:W-:-:S03]  /*1140*/  UISETP.NE.U32.AND UP0, UPT, UR4, URZ, UPT ;  /* 0x0000003f0400728c */ /* 0x000fc6000bf05070 */
[----:B------:R-:W-:Y:S01]  /*1150*/  ULDC UR4, c[0x0][0x424] ;  /* 0x0001090000047ab9 */ /* 0x000fe20000000800 */
[----:B------:R-:W-:Y:S01]  /*1160*/  UISETP.NE.AND.EX UP0, UPT, UR5, URZ, UPT, UP0 ;  /* 0x0000003f0500728c */ /* 0x000fe2000bf05300 */
[----:B------:R0:W5:Y:S01]  /*1170*/  @P0 LDG.E R10, desc[UR44][R2.64] ;  /* 0x0000002c020a0981 */ /* 0x000162000c1e1900 */
[----:B------:R-:W-:Y:S01]  /*1180*/  ISETP.NE.U32.AND P2, PT, RZ, UR6, PT ;  /* 0x00000006ff007c0c */ /* 0x000fe2000bf45070 */
[----:B------:R-:W-:Y:S01]  /*1190*/  ULDC UR5, c[0x0][0x2f0] ;  /* 0x0000bc0000057ab9 */ /* 0x000fe20000000800 */
[----:B------:R-:W-:Y:S02]  /*11a0*/  USEL UR4, UR4, 0x1, UP0 ;  /* 0x0000000104047887 */ /* 0x000fe40008000000 */
[----:B------:R-:W-:Y:S02]  /*11b0*/  ISETP.NE.AND.EX P2, PT, RZ, UR7, PT, P2 ;  /* 0x00000007ff007c0c */ /* 0x000fe4000bf45320 */
[----:B0-----:R-:W-:Y:S01]  /*11c0*/  LOP3.LUT R2, R12, 0xff000000, RZ, 0xc0, !PT ;  /* 0xff0000000c027812 */ /* 0x001fe200078ec0ff */
[----:B------:R-:W-:-:S03]  /*11d0*/  UIMAD UR4, UR4, UR5, URZ ;  /* 0x00000005040472a4 */ /* 0x000fc6000f8e023f */
[----:B------:R-:W-:Y:S01]  /*11e0*/  SHF.R.U32.HI R3, RZ, 0x8, R2 ;  /* 0x00000008ff037819 */ /* 0x000fe20000011602 */
[----:B------:R-:W-:Y:S01]  /*11f0*/  ULDC UR5, c[0x0][0x348] ;  /* 0x0000d20000057ab9 */ /* 0x000fe20000000800 */
[----:B--2---:R0:W-:Y:S04]  /*1200*/  STL [R1+0x4], R0 ;  /* 0x0000040001007387 */ /* 0x0041e80000100800 */
[----:B------:R1:W-:Y:S04]  /*1210*/  STL [R1+0x78], R27 ;  /* 0x0000781b01007387 */ /* 0x0003e80000100800 */
[----:B------:R1:W-:Y:S01]  /*1220*/  STL [R1+0x58], R26 ;  /* 0x0000581a01007387 */ /* 0x0003e20000100800 */
[----:B------:R-:W-:Y:S01]  /*1230*/  IMAD.MOV.U32 R14, RZ, RZ, R0 ;  /* 0x000000ffff0e7224 */ /* 0x000fe200078e0000 */
[----:B0-----:R-:W-:-:S04]  /*1240*/  LOP3.LUT R0, R12, 0xff0000, RZ, 0xc0, !PT ;  /* 0x00ff00000c007812 */ /* 0x001fc800078ec0ff */
[----:B------:R-:W-:Y:S01]  /*1250*/  LEA.HI R11, R0, R3, RZ, 0x10 ;  /* 0x00000003000b7211 */ /* 0x000fe200078f80ff */
[----:B------:R-:W-:Y:S06]  /*1260*/  @P1 BRA `(.L_x_1083) ;  /* 0x0000000000281947 */ /* 0x000fec0003800000 */
[----:B------:R-:W-:Y:S02]  /*1270*/  ULDC.64 UR6, c[0x0][0xa00] ;  /* 0x0002800000067ab9 */ /* 0x000fe40000000a00 */
[----:B------:R-:W-:-:S04]  /*1280*/  ISETP.NE.U32.AND P0, PT, RZ, UR6, PT ;  /* 0x00000006ff007c0c */ /* 0x000fc8000bf05070 */
[----:B------:R-:W-:-:S13]  /*1290*/  ISETP.NE.AND.EX P0, PT, RZ, UR7, PT, P0 ;  /* 0x00000007ff007c0c */ /* 0x000fda000bf05300 */
[----:B------:R-:W-:Y:S05]  /*12a0*/  @!P0 BRA `(.L_x_1083) ;  /* 0x0000000000188947 */ /* 0x000fea0003800000 */
[----:B------:R-:W0:Y:S02]  /*12b0*/  LDC.64 R2, c[0x0][0xa00] ;  /* 0x00028000ff027b82 */ /* 0x000e240000000a00 */
[----:B0-----:R-:W-:-:S05]  /*12c0*/  IMAD.WIDE R2, R27, 0x4, R2 ;  /* 0x000000041b027825 */ /* 0x001fca00078e0202 */
[----:B------:R-:W2:Y:S04]  /*12d0*/  LDG.E R0, desc[UR44][R2.64] ;  /* 0x0000002c02007981 */ /* 0x000ea8000c1e1900 */
[----:B------:R-:W2:Y:S02]  /*12e0*/  LDG.E R5, desc[UR44][R2.64+0x4] ;  /* 0x0000042c02057981 */ /* 0x000ea4000c1e1900 */
[----:B--2---:R-:W-:-:S05]  /*12f0*/  IMAD.IADD R14, R5, 0x1, -R0 ;  /* 0x00000001050e7824 */ /* 0x004fca00078e0a00 */
[----:B------:R0:W-:Y:S02]  /*1300*/  STL [R1+0x4], R14 ;  /* 0x0000040e01007387 */ /* 0x0001e40000100800 */
.L_x_1083:
[----:B------:R-:W-:Y:S02]  /*1310*/  IMAD.U32 R50, RZ, RZ, UR5 ;  /* 0x00000005ff327e24 */ /* 0x000fe4000f8e00ff */
[----:B------:R-:W-:Y:S01]  /*1320*/  IMAD.U32 R25, RZ, RZ, UR4 ;  /* 0x00000004ff197e24 */ /* 0x000fe2000f8e00ff */
[----:B------:R-:W-:Y:S06]  /*1330*/  @!P2 BRA `(.L_x_1084) ;  /* 0x000000000010a947 */ /* 0x000fec0003800000 */
[----:B------:R-:W2:Y:S02]  /*1340*/  LDC.64 R2, c[0x0][0xa20] ;  /* 0x00028800ff027b82 */ /* 0x000ea40000000a00 */
[----:B--2---:R-:W-:-:S05]  /*1350*/  IMAD.WIDE R2, R27, 0x4, R2 ;  /* 0x000000041b027825 */ /* 0x004fca00078e0202 */
[----:B------:R2:W5:Y:S01]  /*1360*/  LDG.E R25, desc[UR44][R2.64] ;  /* 0x0000002c02197981 */ /* 0x000562000c1e1900 */
[----:B------:R-:W-:Y:S05]  /*1370*/  BRA `(.L_x_1085) ;  /* 0x0000000000107947 */ /* 0x000fea0003800000 */
.L_x_1084:
[----:B------:R-:W-:Y:S05]  /*1380*/  @!P3 BRA `(.L_x_1085) ;  /* 0x00000000000cb947 */ /* 0x000fea0003800000 */
[----:B------:R-:W2:Y:S04]  /*1390*/  LDG.E R0, desc[UR44][R8.64] ;  /* 0x0000002c08007981 */ /* 0x000ea8000c1e1900 */
[----:B------:R-:W2:Y:S02]  /*13a0*/  LDG.E R25, desc[UR44][R8.64+0x4] ;  /* 0x0000042c08197981 */ /* 0x000ea4000c1e1900 */
[----:B--2---:R-:W-:-:S07]  /*13b0*/  IMAD.IADD R25, R25, 0x1, -R0 ;  /* 0x0000000119197824 */ /* 0x004fce00078e0a00 */
.L_x_1085:
[----:B------:R-:W-:Y:S01]  /*13c0*/  ULDC.64 UR4, c[0x0][0xa10] ;  /* 0x0002840000047ab9 */ /* 0x000fe20000000a00 */
[----:B------:R-:W3:Y:S01]  /*13d0*/  LDL R8, [R1+0x64] ;  /* 0x0000640001087983 */ /* 0x000ee20000100800 */
[----:B------:R-:W-:Y:S01]  /*13e0*/  ISETP.NE.U32.AND P0, PT, RZ, UR4, PT ;  /* 0x00000004ff007c0c */ /* 0x000fe2000bf05070 */
[----:B------:R-:W4:Y:S03]  /*13f0*/  LDC R6, c[0x0][0x448] ;  /* 0x00011200ff067b82 */ /* 0x000f260000000800 */
[----:B------:R-:W-:Y:S01]  /*1400*/  ISETP.NE.AND.EX P0, PT, RZ, UR5, PT, P0 ;  /* 0x00000005ff007c0c */ /* 0x000fe2000bf05300 */
[----:B------:R-:W-:Y:S02]  /*1410*/  ULDC.64 UR4, c[0x0][0xa30] ;  /* 0x00028c0000047ab9 */ /* 0x000fe40000000a00 */
[----:B------:R-:W-:Y:S01]  /*1420*/  ISETP.NE.U32.AND P1, PT, RZ, UR4, PT ;  /* 0x00000004ff007c0c */ /* 0x000fe2000bf25070 */
[----:B-----5:R-:W-:Y:S01]  /*1430*/  IMAD.MOV.U32 R45, RZ, RZ, R25 ;  /* 0x000000ffff2d7224 */ /* 0x020fe200078e0019 */
[----:B------:R-:W0:Y:S02]  /*1440*/  LDC.64 R12, c[0x0][0x9e0] ;  /* 0x00027800ff0c7b82 */ /* 0x000e240000000a00 */
[----:B------:R-:W-:-:S06]  /*1450*/  ISETP.NE.AND.EX P1, PT, RZ, UR5, PT, P1 ;  /* 0x00000005ff007c0c */ /* 0x000fcc000bf25310 */
[----:B--2---:R-:W2:Y:S08]  /*1460*/  @P0 LDC.64 R2, c[0x0][0xa10] ;  /* 0x00028400ff020b82 */ /* 0x004eb00000000a00 */
[----:B------:R-:W1:Y:S01]  /*1470*/  @P1 LDC.64 R4, c[0x0][0xa30] ;  /* 0x00028c00ff041b82 */ /* 0x000e620000000a00 */
[----:B--2---:R-:W-:-:S05]  /*1480*/  @P0 IMAD.WIDE R2, R27, 0x4, R2 ;  /* 0x000000041b020825 */ /* 0x004fca00078e0202 */
[----:B------:R-:W2:Y:S04]  /*1490*/  @P0 LDG.E R0, desc[UR44][R2.64] ;  /* 0x0000002c02000981 */ /* 0x000ea8000c1e1900 */
[----:B------:R3:W2:Y:S01]  /*14a0*/  @P0 LDG.E R7, desc[UR44][R2.64+0x4] ;  /* 0x0000042c02070981 */ /* 0x0006a2000c1e1900 */
[----:B-1----:R-:W-:-:S05]  /*14b0*/  @P1 IMAD.WIDE R4, R27, 0x4, R4 ;  /* 0x000000041b041825 */ /* 0x002fca00078e0204 */
[----:B------:R1:W5:Y:S01]  /*14c0*/  @P1 LDG.E R45, desc[UR44][R4.64] ;  /* 0x0000002c042d1981 */ /* 0x000362000c1e1900 */
[----:B----4-:R-:W-:Y:S01]  /*14d0*/  ISETP.NE.AND P1, PT, R6, 0x1, PT ;  /* 0x000000010600780c */ /* 0x010fe20003f25270 */
[----:B------:R-:W-:Y:S01]  /*14e0*/  IMAD.IADD R15, R25, 0x1, -R10 ;  /* 0x00000001190f7824 */ /* 0x000fe200078e0a0a */
[----:B0-----:R-:W-:-:S11]  /*14f0*/  ISETP.GE.AND P2, PT, R13, 0x1, PT ;  /* 0x000000010d00780c */ /* 0x001fd60003f46270 */
[----:B------:R-:W0:Y:S08]  /*1500*/  @P1 LDC R9, c[0x0][0x44c] ;  /* 0x00011300ff091b82 */ /* 0x000e300000000800 */
[----:B------:R-:W4:Y:S01]  /*1510*/  @P1 LDC R6, c[0x0][0x450] ;  /* 0x00011400ff061b82 */ /* 0x000f220000000800 */
[----:B---3--:R-:W-:-:S04]  /*1520*/  IMAD R20, R8, 0xc0, RZ ;  /* 0x000000c008147824 */ /* 0x008fc800078e02ff */
[----:B------:R-:W-:Y:S01]  /*1530*/  VIADD R2, R20, 0xbf ;  /* 0x000000bf14027836 */ /* 0x000fe20000000000 */
[----:B------:R1:W-:Y:S03]  /*1540*/  STL [R1+0x38], R20 ;  /* 0x0000381401007387 */ /* 0x0003e60000100800 */
[----:B0-----:R-:W-:-:S05]  /*1550*/  @P1 IMAD.HI.U32 R3, R2, R9, RZ ;  /* 0x0000000902031227 */ /* 0x001fca00078e00ff */
[----:B----4-:R-:W-:Y:S01]  /*1560*/  @P1 SHF.R.U32.HI R2, RZ, R6, R3 ;  /* 0x00000006ff021219 */ /* 0x010fe20000011603 */
[----:B--2---:R-:W-:-:S04]  /*1570*/  @P0 IMAD.IADD R50, R7, 0x1, -R0 ;  /* 0x0000000107320824 */ /* 0x004fc800078e0a00 */
[----:B------:R-:W-:-:S04]  /*1580*/  IMAD.IADD R8, R15, 0x1, R50 ;  /* 0x000000010f087824 */ /* 0x000fc800078e0232 */
[C---:B------:R-:W-:Y:S01]  /*1590*/  VIADD R0, R8.reuse, 0x9f ;  /* 0x0000009f08007836 */ /* 0x040fe20000000000 */
[----:B------:R1:W-:Y:S01]  /*15a0*/  STL [R1+0x8], R8 ;  /* 0x0000080801007387 */ /* 0x0003e20000100800 */
[----:B------:R-:W-:Y:S02]  /*15b0*/  IADD3 R48, R8, 0x1, -R14 ;  /* 0x0000000108307810 */ /* 0x000fe40007ffe80e */
[----:B------:R-:W-:-:S04]  /*15c0*/  IMAD.HI R0, R0, 0x66666667, RZ ;  /* 0x6666666700007827 */ /* 0x000fc800078e02ff */
[----:B------:R-:W-:Y:S01]  /*15d0*/  IMAD.IADD R7, R48, 0x1, R2 ;  /* 0x0000000130077824 */ /* 0x000fe200078e0202 */
[----:B------:R-:W-:-:S04]  /*15e0*/  SHF.R.U32.HI R3, RZ, 0x1f, R0 ;  /* 0x0000001fff037819 */ /* 0x000fc80000011600 */
[----:B------:R-:W-:Y:S01]  /*15f0*/  LEA.HI.SX32 R46, R0, R3, 0x1a ;  /* 0x00000003002e7211 */ /* 0x000fe200078fd2ff */
[----:B------:R-:W-:Y:S01]  /*1600*/  IMAD.IADD R0, R7, 0x1, R12 ;  /* 0x0000000107007824 */ /* 0x000fe200078e020c */
[----:B-1----:R-:W-:Y:S06]  /*1610*/  @!P2 BRA `(.L_x_1086) ;  /* 0x000000000048a947 */ /* 0x002fec0003800000 */
[C---:B------:R-:W-:Y:S01]  /*1620*/  ISETP.GT.AND P0, PT, R7.reuse, RZ, PT ;  /* 0x000000ff0700720c */ /* 0x040fe20003f04270 */
[----:B------:R-:W-:Y:S01]  /*1630*/  BSSY B0, `(.L_x_1087) ;  /* 0x000000e000007945 */ /* 0x000fe20003800000 */
[----:B------:R-:W-:-:S11]  /*1640*/  VIADD R2, R7, 0xffffffff ;  /* 0xffffffff07027836 */ /* 0x000fd60000000000 */
[----:B------:R-:W-:Y:S05]  /*1650*/  @P0 BRA `(.L_x_1088) ;  /* 0x00000000001c0947 */ /* 0x000fea0003800000 */
[----:B------:R-:W-:Y:S01]  /*1660*/  ISETP.NE.AND P0, PT, R13, 0x1, PT ;  /* 0x000000010d00780c */ /* 0x000fe20003f05270 */
[----:B------:R-:W-:-:S12]  /*1670*/  IMAD.MOV R3, RZ, RZ, -R7 ;  /* 0x000000ffff037224 */ /* 0x000fd800078e0a07 */
[----:B------:R-:W0:Y:S02]  /*1680*/  @P0 LDC.64 R4, c[0x0][0x9e8] ;  /* 0x00027a00ff040b82 */ /* 0x000e240000000a00 */
[----:B0-----:R-:W-:-:S05]  /*1690*/  @P0 IMAD.HI.U32 R2, R3, R4, RZ ;  /* 0x0000000403020227 */ /* 0x001fca00078e00ff */
[----:B------:R-:W-:-:S04]  /*16a0*/  @P0 SHF.R.U32.HI R3, RZ, R5, R2 ;  /* 0x00000005ff030219 */ /* 0x000fc80000011602 */
[----:B------:R-:W-:Y:S01]  /*16b0*/  LOP3.LUT R2, RZ, R3, RZ, 0x33, !PT ;  /* 0x00000003ff027212 */ /* 0x000fe200078e33ff */
[----:B------:R-:W-:Y:S06]  /*16c0*/  BRA `(.L_x_1089) ;  /* 0x0000000000107947 */ /* 0x000fec0003800000 */
.L_x_1088:
[----:B------:R-:W-:-:S13]  /*16d0*/  ISETP.NE.AND P0, PT, R13, 0x1, PT ;  /* 0x000000010d00780c */ /* 0x000fda0003f05270 */
[----:B------:R-:W0:Y:S02]  /*16e0*/  @P0 LDC.64 R4, c[0x0][0x9e8] ;  /* 0x00027a00ff040b82 */ /* 0x000e240000000a00 */
[----:B0-----:R-:W-:-:S05]  /*16f0*/  @P0 IMAD.HI.U32 R4, R2, R4, RZ ;  /* 0x0000000402040227 */ /* 0x001fca00078e00ff */
[----:B------:R-:W-:-:S07]  /*1700*/  @P0 SHF.R.U32.HI R2, RZ, R5, R4 ;  /* 0x00000005ff020219 */ /* 0x000fce0000011604 */
.L_x_1089:
[----:B------:R-:W-:Y:S05]  /*1710*/  BSYNC B0 ;  /* 0x0000000000007941 */ /* 0x000fea0003800000 */
.L_x_1087:
[----:B------:R-:W-:-:S05]  /*1720*/  IMAD R3, R2, R13, R13 ;  /* 0x0000000d02037224 */ /* 0x000fca00078e020d */
[----:B------:R-:W-:-:S07]  /*1730*/  VIMNMX R0, R0, R3, PT ;  /* 0x0000000300007248 */ /* 0x000fce0003fe0100 */
.L_x_1086:
[----:B------:R-:W0:Y:S01]  /*1740*/  @P1 LDC R4, c[0x0][0x44c] ;  /* 0x00011300ff041b82 */ /* 0x000e220000000800 */
[----:B------:R-:W-:Y:S01]  /*1750*/  VIADD R0, R0, 0x9f ;  /* 0x0000009f00007836 */ /* 0x000fe20000000000 */
[----:B------:R-:W-:Y:S01]  /*1760*/  ULDC UR4, c[0x0][0x9dc] ;  /* 0x0002770000047ab9 */ /* 0x000fe20000000800 */
[----:B------:R-:W-:Y:S02]  /*1770*/  IMAD.MOV.U32 R2, RZ, RZ, R20 ;  /* 0x000000ffff027224 */ /* 0x000fe400078e0014 */
[----:B------:R-:W-:-:S03]  /*1780*/  IMAD.HI R0, R0, 0x66666667, RZ ;  /* 0x6666666700007827 */ /* 0x000fc600078e02ff */
[----:B------:R-:W1:Y:S01]  /*1790*/  @P1 LDC R5, c[0x0][0x450] ;  /* 0x00011400ff051b82 */ /* 0x000e620000000800 */
[----:B------:R-:W-:Y:S01]  /*17a0*/  IMAD.IADD R105, R8, 0x1, -R14 ;  /* 0x0000000108697824 */ /* 0x000fe200078e0a0e */
[----:B------:R-:W-:-:S04]  /*17b0*/  SHF.R.U32.HI R3, RZ, 0x1f, R0 ;  /* 0x0000001fff037819 */ /* 0x000fc80000011600 */
[----:B------:R-:W-:-:S04]  /*17c0*/  LEA.HI.SX32 R3, R0, R3, 0x1a ;  /* 0x0000000300037211 */ /* 0x000fc800078fd2ff */
[----:B------:R-:W-:Y:S01]  /*17d0*/  VIMNMX R6, R46, R3, PT ;  /* 0x000000032e067248 */ /* 0x000fe20003fe0100 */
[----:B0-----:R-:W-:-:S05]  /*17e0*/  @P1 IMAD.HI.U32 R4, R20, R4, RZ ;  /* 0x0000000414041227 */ /* 0x001fca00078e00ff */
[----:B-1----:R-:W-:-:S05]  /*17f0*/  @P1 SHF.R.U32.HI R2, RZ, R5, R4 ;  /* 0x00000005ff021219 */ /* 0x002fca0000011604 */
[----:B------:R-:W-:-:S04]  /*1800*/  IMAD.IADD R0, R105, 0x1, R2 ;  /* 0x0000000169007824 */ /* 0x000fc800078e0202 */
[----:B------:R-:W-:Y:S01]  /*1810*/  VIADD R2, R0, -UR4 ;  /* 0x8000000400027c36 */ /* 0x000fe20008000000 */
[----:B------:R-:W-:Y:S06]  /*1820*/  @!P2 BRA `(.L_x_1090) ;  /* 0x000000000044a947 */ /* 0x000fec0003800000 */
[----:B------:R-:W-:Y:S01]  /*1830*/  ISETP.GT.AND P0, PT, R0, -0x1, PT ;  /* 0xffffffff0000780c */ /* 0x000fe20003f04270 */
[----:B------:R-:W-:-:S12]  /*1840*/  BSSY B0, `(.L_x_1091) ;  /* 0x000000d000007945 */ /* 0x000fd80003800000 */
[----:B------:R-:W-:Y:S05]  /*1850*/  @P0 BRA `(.L_x_1092) ;  /* 0x00000000001c0947 */ /* 0x000fea0003800000 */
[----:B------:R-:W-:Y:S02]  /*1860*/  ISETP.NE.AND P0, PT, R13, 0x1, PT ;  /* 0x000000010d00780c */ /* 0x000fe40003f05270 */
[----:B------:R-:W-:-:S11]  /*1870*/  LOP3.LUT R3, RZ, R0, RZ, 0x33, !PT ;  /* 0x00000000ff037212 */ /* 0x000fd600078e33ff */
[----:B------:R-:W0:Y:S02]  /*1880*/  @P0 LDC.64 R4, c[0x0][0x9e8] ;  /* 0x00027a00ff040b82 */ /* 0x000e240000000a00 */
[----:B0-----:R-:W-:-:S05]  /*1890*/  @P0 IMAD.HI.U32 R0, R3, R4, RZ ;  /* 0x0000000403000227 */ /* 0x001fca00078e00ff */
[----:B------:R-:W-:-:S04]  /*18a0*/  @P0 SHF.R.U32.HI R3, RZ, R5, R0 ;  /* 0x00000005ff030219 */ /* 0x000fc80000011600 */
[----:B------:R-:W-:Y:S01]  /*18b0*/  LOP3.LUT R0, RZ, R3, RZ, 0x33, !PT ;  /* 0x00000003ff007212 */ /* 0x000fe200078e33ff */
[----:B------:R-:W-:Y:S06]  /*18c0*/  BRA `(.L_x_1093) ;  /* 0x0000000000107947 */ /* 0x000fec0003800000 */
.L_x_1092:
[----:B------:R-:W-:-:S13]  /*18d0*/  ISETP.NE.AND P0, PT, R13, 0x1, PT ;  /* 0x000000010d00780c */ /* 0x000fda0003f05270 */
[----:B------:R-:W0:Y:S02]  /*18e0*/  @P0 LDC.64 R4, c[0x0][0x9e8] ;  /* 0x00027a00ff040b82 */ /* 0x000e240000000a00 */
[----:B0-----:R-:W-:-:S05]  /*18f0*/  @P0 IMAD.HI.U32 R4, R0, R4, RZ ;  /* 0x0000000400040227 */ /* 0x001fca00078e00ff */
[----:B------:R-:W-:-:S07]  /*1900*/  @P0 SHF.R.U32.HI R0, RZ, R5, R4 ;  /* 0x00000005ff000219 */ /* 0x000fce0000011604 */
.L_x_1093:
[----:B------:R-:W-:Y:S05]  /*1910*/  BSYNC B0 ;  /* 0x0000000000007941 */ /* 0x000fea0003800000 */
.L_x_1091:
[----:B------:R-:W-:-:S05]  /*1920*/  IMAD R3, R0, R13, RZ ;  /* 0x0000000d00037224 */ /* 0x000fca00078e02ff */
[----:B------:R-:W-:-:S07]  /*1930*/  VIMNMX R2, R2, R3, !PT ;  /* 0x0000000302027248 */ /* 0x000fce0007fe0100 */
.L_x_1090:
[----:B------:R-:W-:Y:S01]  /*1940*/  IMAD.HI R2, R2, 0x66666667, RZ ;  /* 0x6666666702027827 */ /* 0x000fe200078e02ff */
[----:B------:R-:W-:Y:S01]  /*1950*/  LOP3.LUT R12, R11, 0xff, RZ, 0xc0, !PT ;  /* 0x000000ff0b0c7812 */ /* 0x000fe200078ec0ff */
[----:B------:R-:W-:Y:S01]  /*1960*/  BSSY B0, `(.L_x_1094) ;  /* 0x0000029000007945 */ /* 0x000fe20003800000 */
[----:B------:R-:W-:Y:S01]  /*1970*/  SHF.R.U32.HI R4, RZ, 0x10, R11 ;  /* 0x00000010ff047819 */ /* 0x000fe2000001160b */
[----:B------:R-:W-:Y:S01]  /*1980*/  IMAD.MOV.U32 R0, RZ, RZ, RZ ;  /* 0x000000ffff007224 */ /* 0x000fe200078e00ff */
[----:B------:R-:W-:Y:S01]  /*1990*/  SHF.R.U32.HI R3, RZ, 0x1f, R2 ;  /* 0x0000001fff037819 */ /* 0x000fe20000011602 */
[----:B------:R0:W-:Y:S03]  /*19a0*/  STL [R1+0x80], R12 ;  /* 0x0000800c01007387 */ /* 0x0001e60000100800 */
[----:B------:R-:W-:Y:S01]  /*19b0*/  LEA.HI.SX32 R3, R2, R3, 0x1a ;  /* 0x0000000302037211 */ /* 0x000fe200078fd2ff */
[----:B------:R0:W-:Y:S03]  /*19c0*/  STL [R1+0x74], R4 ;  /* 0x0000740401007387 */ /* 0x0001e60000100800 */
[----:B------:R-:W-:-:S04]  /*19d0*/  VIMNMX R9, RZ, R3, !PT ;  /* 0x00000003ff097248 */ /* 0x000fc80007fe0100 */
[----:B------:R-:W-:-:S13]  /*19e0*/  ISETP.GT.AND P0, PT, R6, R9, PT ;  /* 0x000000090600720c */ /* 0x000fda0003f04270 */
[----:B0-----:R-:W-:Y:S05]  /*19f0*/  @!P0 BRA `(.L_x_1095) ;  /* 0x00000000007c8947 */ /* 0x001fea0003800000 */
[----:B------:R-:W-:Y:S01]  /*1a00*/  ISETP.NE.AND P0, PT, R4, RZ, PT ;  /* 0x000000ff0400720c */ /* 0x000fe20003f05270 */
[----:B------:R-:W-:-:S03]  /*1a10*/  ULDC UR4, c[0x0][0x9f0] ;  /* 0x00027c0000047ab9 */ /* 0x000fc60000000800 */
[----:B------:R-:W-:-:S04]  /*1a20*/  SEL R11, R4, UR4, P0 ;  /* 0x00000004040b7c07 */ /* 0x000fc80008000000 */
[-C--:B------:R-:W-:Y:S02]  /*1a30*/  IABS R5, R11.reuse ;  /* 0x0000000b00057213 */ /* 0x080fe40000000000 */
[----:B------:R-:W-:Y:S02]  /*1a40*/  IADD3 R0, R11, -0x1, R6 ;  /* 0xffffffff0b007810 */ /* 0x000fe40007ffe006 */
[----:B------:R-:W0:Y:S01]  /*1a50*/  I2F.RP R4, R5 ;  /* 0x0000000500047306 */ /* 0x000e220000209400 */
[----:B------:R-:W-:Y:S02]  /*1a60*/  IABS R10, R11 ;  /* 0x0000000b000a7213 */ /* 0x000fe40000000000 */
[----:B------:R-:W-:-:S05]  /*1a70*/  IMAD.IADD R0, R0, 0x1, -R9 ;  /* 0x0000000100007824 */ /* 0x000fca00078e0a09 */
[----:B0-----:R-:W0:Y:S02]  /*1a80*/  MUFU.RCP R4, R4 ;  /* 0x0000000400047308 */ /* 0x001e240000001000 */
[----:B0-----:R-:W-:Y:S02]  /*1a90*/  VIADD R2, R4, 0xffffffe ;  /* 0x0ffffffe04027836 */ /* 0x001fe40000000000 */
[----:B------:R-:W-:-:S04]  /*1aa0*/  IMAD.MOV R4, RZ, RZ, -R10 ;  /* 0x000000ffff047224 */ /* 0x000fc800078e0a0a */
[----:B------:R0:W1:Y:S02]  /*1ab0*/  F2I.FTZ.U32.TRUNC.NTZ R3, R2 ;  /* 0x0000000200037305 */ /* 0x000064000021f000 */
[----:B0-----:R-:W-:Y:S02]  /*1ac0*/  IMAD.MOV.U32 R2, RZ, RZ, RZ ;  /* 0x000000ffff027224 */ /* 0x001fe400078e00ff */
[----:B-1----:R-:W-:-:S04]  /*1ad0*/  IMAD.MOV R8, RZ, RZ, -R3 ;  /* 0x000000ffff087224 */ /* 0x002fc800078e0a03 */
[----:B------:R-:W-:Y:S01]  /*1ae0*/  IMAD R7, R8, R5, RZ ;  /* 0x0000000508077224 */ /* 0x000fe200078e02ff */
[----:B------:R-:W-:Y:S02]  /*1af0*/  IABS R8, R0 ;  /* 0x0000000000087213 */ /* 0x000fe40000000000 */
[----:B------:R-:W-:Y:S01]  /*1b00*/  LOP3.LUT R0, R0, R11, RZ, 0x3c, !PT ;  /* 0x0000000b00007212 */ /* 0x000fe200078e3cff */
[----:B------:R-:W-:-:S03]  /*1b10*/  IMAD.HI.U32 R3, R3, R7, R2 ;  /* 0x0000000703037227 */ /* 0x000fc600078e0002 */
[----:B------:R-:W-:Y:S01]  /*1b20*/  ISETP.GE.AND P2, PT, R0, RZ, PT ;  /* 0x000000ff0000720c */ /* 0x000fe20003f46270 */
[----:B------:R-:W-:-:S04]  /*1b30*/  IMAD.MOV.U32 R2, RZ, RZ, R8 ;  /* 0x000000ffff027224 */ /* 0x000fc800078e0008 */
        /* <DEDUP_REMOVED lines=11> */
.L_x_1095:
[----:B------:R-:W-:Y:S05]  /*1bf0*/  BSYNC B0 ;  /* 0x0000000000007941 */ /* 0x000fea0003800000 */
.L_x_1094:
[----:B------:R-:W-:-:S05]  /*1c00*/  IMAD R3, R12, R0, R9 ;  /* 0x000000000c037224 */ /* 0x000fca00078e0209 */
[C---:B------:R-:W-:Y:S01]  /*1c10*/  VIADDMNMX R0, R3.reuse, R0, R6, PT ;  /* 0x0000000003007246 */ /* 0x040fe20003800106 */
[----:B------:R-:W-:-:S04]  /*1c20*/  IMAD R3, R3, 0xa0, -R15 ;  /* 0x000000a003037824 */ /* 0x000fc800078e0a0f */
[----:B------:R-:W-:Y:S01]  /*1c30*/  IMAD R5, R0, 0xa0, -R15 ;  /* 0x000000a000057824 */ /* 0x000fe200078e0a0f */
[----:B------:R-:W-:-:S04]  /*1c40*/  VIMNMX R3, RZ, R3, !PT ;  /* 0x00000003ff037248 */ /* 0x000fc80007fe0100 */
[----:B------:R-:W-:-:S04]  /*1c50*/  VIMNMX R0, R5, R50, PT ;  /* 0x0000003205007248 */ /* 0x000fc80003fe0100 */
[----:B------:R-:W-:Y:S01]  /*1c60*/  ISETP.GT.AND P0, PT, R0, R3, PT ;  /* 0x000000030000720c */ /* 0x000fe20003f04270 */
[----:B------:R-:W-:-:S05]  /*1c70*/  IMAD.WIDE.U32 R2, R3, -0x33333333, RZ ;  /* 0xcccccccd03027825 */ /* 0x000fca00078e00ff */
[----:B------:R-:W-:-:S05]  /*1c80*/  SHF.R.U32.HI R44, RZ, 0x7, R3 ;  /* 0x00000007ff2c7819 */ /* 0x000fca0000011603 */
[----:B------:R-:W-:Y:S02]  /*1c90*/  IMAD.MOV.U32 R47, RZ, RZ, R44 ;  /* 0x000000ffff2f7224 */ /* 0x000fe400078e002c */
[----:B------:R-:W-:-:S04]  /*1ca0*/  @P0 VIADD R0, R0, 0x9f ;  /* 0x0000009f00000836 */ /* 0x000fc80000000000 */
[----:B------:R-:W-:-:S05]  /*1cb0*/  @P0 IMAD.HI R0, R0, 0x66666667, RZ ;  /* 0x6666666700000827 */ /* 0x000fca00078e02ff */
[----:B------:R-:W-:-:S04]  /*1cc0*/  @P0 SHF.R.U32.HI R3, RZ, 0x1f, R0 ;  /* 0x0000001fff030819 */ /* 0x000fc80000011600 */
[----:B------:R-:W-:Y:S02]  /*1cd0*/  @P0 LEA.HI.SX32 R47, R0, R3, 0x1a ;  /* 0x00000003002f0211 */ /* 0x000fe400078fd2ff */
[----:B------:R-:W-:Y:S02]  /*1ce0*/  PLOP3.LUT P0, PT, PT, PT, PT, 0x80, 0x0 ;  /* 0x000000000000781c */ /* 0x000fe40003f0f070 */
[----:B------:R-:W-:-:S13]  /*1cf0*/  ISETP.GT.AND P1, PT, R47, R44, PT ;  /* 0x0000002c2f00720c */ /* 0x000fda0003f24270 */
[----:B------:R-:W-:Y:S05]  /*1d00*/  @!P1 BRA `(.L_x_1096) ;  /* 0x0000003400689947 */ /* 0x000fea0003800000 */
[----:B------:R-:W-:Y:S01]  /*1d10*/  VIADD R0, R18, 0xe000 ;  /* 0x0000e00012007836 */ /* 0x000fe20000000000 */
[----:B------:R-:W-:Y:S04]  /*1d20*/  BSSY B6, `(.L_x_1097) ;  /* 0x0000013000067945 */ /* 0x000fe80003800000 */
        /* <DEDUP_REMOVED lines=18> */
.L_x_1098:
[----:B------:R-:W-:Y:S05]  /*1e50*/  BSYNC B6 ;  /* 0x0000000000067941 */ /* 0x000fea0003800000 */
.L_x_1097:
        /* <DEDUP_REMOVED lines=20> */
.L_x_1100:
[----:B------:R-:W-:Y:S05]  /*1fa0*/  BSYNC B6 ;  /* 0x0000000000067941 */ /* 0x000fea0003800000 */
.L_x_1099:
[----:B------:R-:W2:Y:S01]  /*1fb0*/  LDL.64 R14, [R1+0x28] ;  /* 0x00002800010e7983 */ /* 0x000ea20000100a00 */
[----:B------:R-:W-:Y:S01]  /*1fc0*/  ULDC.64 UR4, c[0x0][0x9f8] ;  /* 0x00027e0000047ab9 */ /* 0x000fe20000000a00 */
[----:B------:R-:W-:Y:S01]  /*1fd0*/  IMAD.MOV.U32 R0, RZ, RZ, R27 ;  /* 0x000000ffff007224 */ /* 0x000fe200078e001b */
[----:B------:R-:W-:Y:S01]  /*1fe0*/  ISETP.NE.U32.AND P0, PT, RZ, UR4, PT ;  /* 0x00000004ff007c0c */ /* 0x000fe2000bf05070 */
[----:B------:R-:W2:Y:S01]  /*1ff0*/  LDL.64 R10, [R1+0x28] ;  /* 0x00002800010a7983 */ /* 0x000ea20000100a00 */
[----:B------:R-:W0:Y:S01]  /*2000*/  LDC.64 R38, c[0x0][0x300] ;  /* 0x0000c000ff267b82 */ /* 0x000e220000000a00 */
[----:B------:R-:W-:Y:S01]  /*2010*/  IMAD.IADD R24, R24, 0x1, R25 ;  /* 0x0000000118187824 */ /* 0x000fe200078e0219 */
[----:B------:R-:W-:Y:S01]  /*2020*/  ISETP.NE.AND.EX P0, PT, RZ, UR5, PT, P0 ;  /* 0x00000005ff007c0c */ /* 0x000fe2000bf05300 */
[----:B------:R-:W-:Y:S01]  /*2030*/  ULDC.64 UR4, c[0x0][0x330] ;  /* 0x0000cc0000047ab9 */ /* 0x000fe20000000a00 */
[----:B------:R-:W-:Y:S01]  /*2040*/  SHF.R.S32.HI R23, RZ, 0x1f, R22 ;  /* 0x0000001fff177819 */ /* 0x000fe20000011416 */
[----:B------:R-:W1:Y:S01]  /*2050*/  S2R R54, SR_TID.X ;  /* 0x0000000000367919 */ /* 0x000e620000002100 */
[----:B------:R-:W-:-:S02]  /*2060*/  ULDC.64 UR6, c[0x0][0xa08] ;  /* 0x0002820000067ab9 */ /* 0x000fc40000000a00 */
[----:B------:R-:W3:Y:S08]  /*2070*/  LDC.64 R32, c[0x0][0x3f8] ;  /* 0x0000fe00ff207b82 */ /* 0x000ef00000000a00 */
[----:B------:R-:W4:Y:S08]  /*2080*/  @P0 LDC.64 R2, c[0x0][0x9f8] ;  /* 0x00027e00ff020b82 */ /* 0x000f300000000a00 */
[----:B------:R-:W3:Y:S08]  /*2090*/  LDC.64 R20, c[0x0][0x408] ;  /* 0x00010200ff147b82 */ /* 0x000ef00000000a00 */
[----:B------:R-:W3:Y:S01]  /*20a0*/  LDC R25, c[0x0][0x3f4] ;  /* 0x0000fd00ff197b82 */ /* 0x000ee20000000800 */
[----:B----4-:R-:W-:-:S05]  /*20b0*/  @P0 IMAD.WIDE R2, R27, 0x4, R2 ;  /* 0x000000041b020825 */ /* 0x010fca00078e0202 */
[----:B------:R4:W3:Y:S01]  /*20c0*/  @P0 LDG.E R0, desc[UR44][R2.64] ;  /* 0x0000002c02000981 */ /* 0x0008e2000c1e1900 */
[----:B------:R-:W-:Y:S01]  /*20d0*/  SHF.R.S32.HI R12, RZ, 0x1f, R24 ;  /* 0x0000001fff0c7819 */ /* 0x000fe20000011418 */
[----:B0-----:R-:W-:-:S04]  /*20e0*/  IMAD.WIDE.U32 R4, R24, R38, RZ ;  /* 0x0000002618047225 */ /* 0x001fc800078e00ff */
[----:B------:R-:W-:-:S04]  /*20f0*/  IMAD R6, R12, R38, RZ ;  /* 0x000000260c067224 */ /* 0x000fc800078e02ff */
[----:B------:R-:W-:-:S04]  /*2100*/  IMAD R7, R24, R39, R6 ;  /* 0x0000002718077224 */ /* 0x000fc800078e0206 */
[----:B------:R-:W-:Y:S02]  /*2110*/  IMAD.IADD R5, R5, 0x1, R7 ;  /* 0x0000000105057824 */ /* 0x000fe400078e0207 */
[----:B------:R-:W-:-:S04]  /*2120*/  IMAD.WIDE.U32 R6, R26, UR4, R22 ;  /* 0x000000041a067c25 */ /* 0x000fc8000f8e0016 */
[C---:B------:R-:W-:Y:S01]  /*2130*/  IMAD R7, R26.reuse, UR5, R7 ;  /* 0x000000051a077c24 */ /* 0x040fe2000f8e0207 */
[----:B------:R-:W-:Y:S02]  /*2140*/  ULDC.64 UR4, c[0x0][0x308] ;  /* 0x0000c20000047ab9 */ /* 0x000fe40000000a00 */
[----:B----4-:R-:W-:-:S04]  /*2150*/  IMAD.WIDE.U32 R2, R26, UR4, R4 ;  /* 0x000000041a027c25 */ /* 0x010fc8000f8e0004 */
[----:B------:R-:W-:Y:S02]  /*2160*/  IMAD R3, R26, UR5, R3 ;  /* 0x000000051a037c24 */ /* 0x000fe4000f8e0203 */
[----:B--2---:R-:W-:Y:S01]  /*2170*/  IMAD.MOV.U32 R10, RZ, RZ, R14 ;  /* 0x000000ffff0a7224 */ /* 0x004fe200078e000e */
[----:B------:R-:W-:Y:S01]  /*2180*/  ISETP.NE.U32.AND P0, PT, RZ, UR6, PT ;  /* 0x00000006ff007c0c */ /* 0x000fe2000bf05070 */
[----:B-1----:R-:W-:Y:S01]  /*2190*/  VIADD R53, R54, 0xffffff80 ;  /* 0xffffff8036357836 */ /* 0x002fe20000000000 */
[----:B------:R-:W-:Y:S02]  /*21a0*/  ULDC.64 UR4, c[0x0][0x310] ;  /* 0x0000c40000047ab9 */ /* 0x000fe40000000a00 */
[----:B------:R-:W-:-:S05]  /*21b0*/  SHF.R.S32.HI R11, RZ, 0x1f, R10 ;  /* 0x0000001fff0b7819 */ /* 0x000fca000001140a */
[----:B------:R0:W-:Y:S04]  /*21c0*/  STL [R1+0x2c], R11 ;  /* 0x00002c0b01007387 */ /* 0x0001e80000100800 */
[----:B------:R-:W2:Y:S04]  /*21d0*/  LDL R27, [R1+0x5c] ;  /* 0x00005c00011b7983 */ /* 0x000ea80000100800 */
[----:B------:R-:W4:Y:S01]  /*21e0*/  LDL R26, [R1+0x70] ;  /* 0x00007000011a7983 */ /* 0x000f220000100800 */
[C---:B------:R-:W-:Y:S01]  /*21f0*/  VIADD R52, R54.reuse, 0xffffff80 ;  /* 0xffffff8036347836 */ /* 0x040fe20000000000 */
[----:B------:R-:W-:Y:S01]  /*2200*/  ISETP.NE.AND.EX P0, PT, RZ, UR7, PT, P0 ;  /* 0x00000007ff007c0c */ /* 0x000fe2000bf05300 */
[----:B------:R-:W-:Y:S01]  /*2210*/  VIADD R8, R54, 0xffffff80 ;  /* 0xffffff8036087836 */ /* 0x000fe20000000000 */
[----:B------:R-:W-:-:S02]  /*2220*/  ULDC.64 UR6, c[0x0][0x338] ;  /* 0x0000ce0000067ab9 */ /* 0x000fc40000000a00 */
[----:B------:R-:W-:Y:S02]  /*2230*/  LEA.HI R52, R52, R53, RZ, 0x1 ;  /* 0x0000003534347211 */ /* 0x000fe400078f08ff */
[----:B------:R-:W-:Y:S02]  /*2240*/  SHF.R.S32.HI R9, RZ, 0x1f, R8 ;  /* 0x0000001fff097819 */ /* 0x000fe40000011408 */
[----:B------:R-:W-:Y:S02]  /*2250*/  SHF.R.S32.HI R52, RZ, 0x1, R52 ;  /* 0x00000001ff347819 */ /* 0x000fe40000011434 */
[----:B------:R-:W-:Y:S02]  /*2260*/  LEA.HI R9, R9, R8, RZ, 0x2 ;  /* 0x0000000809097211 */ /* 0x000fe400078f10ff */
[----:B------:R-:W-:Y:S02]  /*2270*/  SHF.R.S32.HI R49, RZ, 0x1f, R52 ;  /* 0x0000001fff317819 */ /* 0x000fe40000011434 */
[----:B---3--:R-:W-:-:S04]  /*2280*/  SHF.R.S32.HI R4, RZ, 0x1f, R0 ;  /* 0x0000001fff047819 */ /* 0x008fc80000011400 */
[----:B------:R-:W-:Y:S02]  /*2290*/  SEL R4, R4, RZ, !P0 ;  /* 0x000000ff04047207 */ /* 0x000fe40004000000 */
[----:B------:R-:W-:-:S03]  /*22a0*/  SEL R41, R0, RZ, !P0 ;  /* 0x000000ff00297207 */ /* 0x000fc60004000000 */
[C---:B------:R-:W-:Y:S02]  /*22b0*/  IMAD R0, R4.reuse, UR6, RZ ;  /* 0x0000000604007c24 */ /* 0x040fe4000f8e02ff */
[----:B------:R-:W-:Y:S02]  /*22c0*/  IMAD R4, R4, UR4, RZ ;  /* 0x0000000404047c24 */ /* 0x000fe4000f8e02ff */
[----:B------:R-:W-:Y:S01]  /*22d0*/  IMAD.WIDE.U32 R42, R41, UR6, R6 ;  /* 0x00000006292a7c25 */ /* 0x000fe2000f8e0006 */
[----:B------:R-:W-:-:S03]  /*22e0*/  SHF.R.S32.HI R8, RZ, 0x2, R9 ;  /* 0x00000002ff087819 */ /* 0x000fc60000011409 */
[C---:B------:R-:W-:Y:S02]  /*22f0*/  IMAD R73, R41.reuse, UR7, R0 ;  /* 0x0000000729497c24 */ /* 0x040fe4000f8e0200 */
[C---:B------:R-:W-:Y:S02]  /*2300*/  IMAD R5, R41.reuse, UR5, R4 ;  /* 0x0000000529057c24 */ /* 0x040fe4000f8e0204 */
[----:B------:R-:W-:Y:S01]  /*2310*/  IMAD.WIDE.U32 R40, R41, UR4, R2 ;  /* 0x0000000429287c25 */ /* 0x000fe2000f8e0002 */
[----:B------:R-:W-:Y:S01]  /*2320*/  SHF.R.S32.HI R9, RZ, 0x1f, R9 ;  /* 0x0000001fff097819 */ /* 0x000fe20000011409 */
[----:B------:R-:W-:Y:S02]  /*2330*/  ULDC UR4, c[0x0][0x2f4] ;  /* 0x0000bd0000047ab9 */ /* 0x000fe40000000800 */
[C---:B------:R-:W-:Y:S02]  /*2340*/  IMAD R0, R49.reuse, R38, RZ ;  /* 0x0000002631007224 */ /* 0x040fe400078e02ff */
[----:B------:R-:W-:-:S02]  /*2350*/  IMAD R2, R49, R32, RZ ;  /* 0x0000002031027224 */ /* 0x000fc400078e02ff */
[----:B------:R-:W-:Y:S01]  /*2360*/  IMAD R4, R49, R20, RZ ;  /* 0x0000001431047224 */ /* 0x000fe200078e02ff */
[----:B------:R-:W-:Y:S01]  /*2370*/  ISETP.GE.AND P1, PT, R22, R25, PT ;  /* 0x000000191600720c */ /* 0x000fe20003f26270 */
[C---:B------:R-:W-:Y:S01]  /*2380*/  IMAD R7, R52.reuse, R39, R0 ;  /* 0x0000002734077224 */ /* 0x040fe200078e0200 */
[----:B------:R-:W-:Y:S01]  /*2390*/  LEA.HI R9, R9, R8, RZ, 0x2 ;  /* 0x0000000809097211 */ /* 0x000fe200078f10ff */
[----:B------:R-:W-:-:S04]  /*23a0*/  IMAD.WIDE.U32 R58, R52, R38, R22 ;  /* 0x00000026343a7225 */ /* 0x000fc800078e0016 */
[----:B------:R-:W-:Y:S02]  /*23b0*/  IMAD.IADD R0, R41, 0x1, R5 ;  /* 0x0000000129007824 */ /* 0x000fe400078e0205 */
[C---:B------:R-:W-:Y:S02]  /*23c0*/  IMAD R13, R52.reuse, R33, R2 ;  /* 0x00000021340d7224 */ /* 0x040fe400078e0202 */
[C---:B------:R-:W-:Y:S02]  /*23d0*/  IMAD R15, R52.reuse, R21, R4 ;  /* 0x00000015340f7224 */ /* 0x040fe400078e0204 */
[----:B------:R-:W-:-:S04]  /*23e0*/  IMAD.WIDE.U32 R2, R52, R32, R10 ;  /* 0x0000002034027225 */ /* 0x000fc800078e000a */
[----:B------:R-:W-:Y:S01]  /*23f0*/  IMAD.WIDE.U32 R4, R52, R20, R10 ;  /* 0x0000001434047225 */ /* 0x000fe200078e000a */
[----:B0-----:R-:W-:Y:S02]  /*2400*/  SEL R11, R25, RZ, P1 ;  /* 0x000000ff190b7207 */ /* 0x001fe40000800000 */
[----:B------:R-:W-:Y:S02]  /*2410*/  LOP3.LUT R9, R9, 0xfffffffc, RZ, 0xc0, !PT ;  /* 0xfffffffc09097812 */ /* 0x000fe400078ec0ff */
[----:B------:R-:W-:Y:S01]  /*2420*/  IADD3 R51, P0, R40, R58, RZ ;  /* 0x0000003a28337210 */ /* 0x000fe20007f1e0ff */
[----:B------:R-:W-:Y:S02]  /*2430*/  IMAD.IADD R11, R22, 0x1, R11 ;  /* 0x00000001160b7824 */ /* 0x000fe400078e020b */
[----:B------:R-:W-:Y:S01]  /*2440*/  IMAD.IADD R9, R8, 0x1, -R9 ;  /* 0x0000000108097824 */ /* 0x000fe200078e0a09 */
[----:B------:R-:W-:Y:S01]  /*2450*/  IADD3.X R58, R0, R59, R7, P0, !PT ;  /* 0x0000003b003a7210 */ /* 0x000fe200007fe407 */
[----:B------:R-:W-:Y:S01]  /*2460*/  IMAD.WIDE.U32 R6, R52, R32, R22 ;  /* 0x0000002034067225 */ /* 0x000fe200078e0016 */
[----:B------:R-:W-:-:S02]  /*2470*/  SHF.R.S32.HI R10, RZ, 0x1f, R11 ;  /* 0x0000001fff0a7819 */ /* 0x000fc4000001140b */
[----:B------:R-:W-:Y:S01]  /*2480*/  LOP3.LUT P4, RZ, R9, 0x2, RZ, 0xc0, !PT ;  /* 0x0000000209ff7812 */ /* 0x000fe2000788c0ff */
[----:B------:R-:W-:Y:S02]  /*2490*/  IMAD.IADD R3, R3, 0x1, R13 ;  /* 0x0000000103037824 */ /* 0x000fe400078e020d */
[----:B------:R-:W-:Y:S01]  /*24a0*/  IMAD.IADD R7, R13, 0x1, R7 ;  /* 0x000000010d077824 */ /* 0x000fe200078e0207 */
[----:B-----5:R-:W-:Y:S01]  /*24b0*/  SHF.R.S32.HI R13, RZ, 0x1f, R45 ;  /* 0x0000001fff0d7819 */ /* 0x020fe2000001142d */
[----:B------:R-:W-:Y:S01]  /*24c0*/  IMAD.IADD R5, R5, 0x1, R15 ;  /* 0x0000000105057824 */ /* 0x000fe200078e020f */
[----:B------:R-:W-:Y:S01]  /*24d0*/  LEA.HI R59, R10, R11, RZ, 0x4 ;  /* 0x0000000b0a3b7211 */ /* 0x000fe200078f20ff */
[----:B------:R-:W-:-:S04]  /*24e0*/  IMAD.WIDE.U32 R8, R52, R20, R22 ;  /* 0x0000001434087225 */ /* 0x000fc800078e0016 */
[----:B------:R-:W-:-:S04]  /*24f0*/  IMAD.WIDE.U32 R30, R45, R20, R4 ;  /* 0x000000142d1e7225 */ /* 0x000fc800078e0004 */
[----:B------:R-:W-:Y:S02]  /*2500*/  IMAD.IADD R9, R15, 0x1, R9 ;  /* 0x000000010f097824 */ /* 0x000fe400078e0209 */
[C---:B------:R-:W-:Y:S02]  /*2510*/  IMAD R14, R13.reuse, R32, RZ ;  /* 0x000000200d0e7224 */ /* 0x040fe400078e02ff */
[----:B------:R-:W-:Y:S01]  /*2520*/  IMAD R10, R13, R20, RZ ;  /* 0x000000140d0a7224 */ /* 0x000fe200078e02ff */
[----:B------:R-:W-:Y:S01]  /*2530*/  SHF.R.U32.HI R61, RZ, 0x7, R54 ;  /* 0x00000007ff3d7819 */ /* 0x000fe20000011636 */
[----:B------:R-:W-:Y:S01]  /*2540*/  IMAD.WIDE.U32 R36, R45, R32, R2 ;  /* 0x000000202d247225 */ /* 0x000fe200078e0002 */
[----:B------:R-:W-:-:S03]  /*2550*/  IADD3 R2, P0, R52, R24, RZ ;  /* 0x0000001834027210 */ /* 0x000fc60007f1e0ff */
[----:B------:R-:W-:Y:S01]  /*2560*/  IMAD.WIDE.U32 R34, R45, R32, R6 ;  /* 0x000000202d227225 */ /* 0x000fe200078e0006 */
[----:B------:R-:W-:Y:S02]  /*2570*/  LOP3.LUT R16, R16, 0xfffffffb, RZ, 0xc0, !PT ;  /* 0xfffffffb10107812 */ /* 0x000fe400078ec0ff */
[----:B------:R-:W-:Y:S01]  /*2580*/  LOP3.LUT R67, R59, 0xfffffff0, RZ, 0xc0, !PT ;  /* 0xfffffff03b437812 */ /* 0x000fe200078ec0ff */
[----:B------:R-:W-:Y:S02]  /*2590*/  IMAD R63, R39, 0xa0, RZ ;  /* 0x000000a0273f7824 */ /* 0x000fe400078e02ff */
[----:B------:R-:W-:Y:S02]  /*25a0*/  IMAD R15, R45, R33, R14 ;  /* 0x000000212d0f7224 */ /* 0x000fe400078e020e */
[----:B------:R-:W-:Y:S02]  /*25b0*/  IMAD R11, R33, 0xa0, RZ ;  /* 0x000000a0210b7824 */ /* 0x000fe400078e02ff */
[----:B------:R-:W-:-:S02]  /*25c0*/  IMAD R7, R45, R21, R10 ;  /* 0x000000152d077224 */ /* 0x000fc400078e020a */
[----:B------:R-:W-:Y:S02]  /*25d0*/  IMAD R65, R21, 0xa0, RZ ;  /* 0x000000a015417824 */ /* 0x000fe400078e02ff */
[----:B------:R-:W-:-:S04]  /*25e0*/  IMAD.WIDE.U32 R28, R45, R20, R8 ;  /* 0x000000142d1c7225 */ /* 0x000fc800078e0008 */
[----:B------:R-:W-:Y:S02]  /*25f0*/  VIADD R78, R22, 0x20 ;  /* 0x00000020164e7836 */ /* 0x000fe40000000000 */
[----:B------:R-:W-:-:S04]  /*2600*/  IMAD.WIDE.U32 R38, R38, 0xa0, RZ ;  /* 0x000000a026267825 */ /* 0x000fc800078e00ff */
[----:B------:R-:W-:-:S04]  /*2610*/  IMAD.WIDE.U32 R32, R32, 0xa0, RZ ;  /* 0x000000a020207825 */ /* 0x000fc800078e00ff */
[----:B------:R-:W-:Y:S01]  /*2620*/  IMAD.WIDE.U32 R20, R20, 0xa0, RZ ;  /* 0x000000a014147825 */ /* 0x000fe200078e00ff */
[----:B------:R-:W-:Y:S02]  /*2630*/  @P1 LOP3.LUT R16, R16, 0x4, RZ, 0xfc, !PT ;  /* 0x0000000410101812 */ /* 0x000fe400078efcff */
[----:B------:R-:W-:Y:S01]  /*2640*/  ISETP.GE.AND P3, PT, R22, UR4, PT ;  /* 0x0000000416007c0c */ /* 0x000fe2000bf66270 */
[----:B------:R-:W-:Y:S01]  /*2650*/  VIADD R61, R61, 0x8 ;  /* 0x000000083d3d7836 */ /* 0x000fe20000000000 */
[----:B------:R-:W-:Y:S01]  /*2660*/  ISETP.GE.AND P2, PT, R78, UR4, PT ;  /* 0x000000044e007c0c */ /* 0x000fe2000bf46270 */
[----:B------:R-:W-:Y:S01]  /*2670*/  IMAD.SHL.U32 R62, R25, 0x2, RZ ;  /* 0x00000002193e7824 */ /* 0x000fe200078e00ff */
[----:B------:R-:W-:Y:S01]  /*2680*/  SHF.R.S32.HI R71, RZ, 0x1f, R67 ;  /* 0x0000001fff477819 */ /* 0x000fe20000011443 */
[----:B------:R-:W-:Y:S02]  /*2690*/  IMAD.X R3, R49, 0x1, R12, P0 ;  /* 0x0000000131037824 */ /* 0x000fe400000e060c */
[----:B------:R-:W-:-:S02]  /*26a0*/  IMAD.IADD R63, R39, 0x1, R63 ;  /* 0x00000001273f7824 */ /* 0x000fc400078e023f */
[----:B------:R-:W-:Y:S02]  /*26b0*/  IMAD.IADD R64, R33, 0x1, R11 ;  /* 0x0000000121407824 */ /* 0x000fe400078e020b */
[----:B------:R-:W-:Y:S02]  /*26c0*/  IMAD.IADD R65, R21, 0x1, R65 ;  /* 0x0000000115417824 */ /* 0x000fe400078e0241 */
[----:B------:R-:W-:Y:S02]  /*26d0*/  IMAD.IADD R66, R37, 0x1, R15 ;  /* 0x0000000125427824 */ /* 0x000fe400078e020f */
[----:B------:R-:W-:Y:S02]  /*26e0*/  IMAD.IADD R68, R15, 0x1, R35 ;  /* 0x000000010f447824 */ /* 0x000fe400078e0223 */
[----:B------:R-:W-:Y:S02]  /*26f0*/  IMAD.IADD R69, R31, 0x1, R7 ;  /* 0x000000011f457824 */ /* 0x000fe400078e0207 */
[----:B------:R-:W-:-:S02]  /*2700*/  IMAD.IADD R70, R7, 0x1, R29 ;  /* 0x0000000107467824 */ /* 0x000fc400078e021d */
[----:B------:R-:W-:Y:S01]  /*2710*/  IMAD.IADD R73, R43, 0x1, R73 ;  /* 0x000000012b497824 */ /* 0x000fe200078e0249 */
[----:B--2---:R-:W-:Y:S02]  /*2720*/  SHF.R.U32.HI R60, RZ, 0x3, R27 ;  /* 0x00000003ff3c7819 */ /* 0x004fe4000001161b */
[----:B------:R-:W-:-:S04]  /*2730*/  LOP3.LUT R5, R27, 0x30, R59, 0xf8, !PT ;  /* 0x000000301b057812 */ /* 0x000fc800078ef83b */
[----:B------:R-:W-:-:S05]  /*2740*/  LOP3.LUT R5, R5, R60, RZ, 0x3c, !PT ;  /* 0x0000003c05057212 */ /* 0x000fca00078e3cff */
[----:B----4-:R-:W-:-:S07]  /*2750*/  IMAD.IADD R72, R26, 0x1, R5 ;  /* 0x000000011a487824 */ /* 0x010fce00078e0205 */
.L_x_1130:
[----:B--2---:R-:W2:Y:S01]  /*2760*/  LDL R4, [R1+0x4c] ;  /* 0x00004c0001047983 */ /* 0x004ea20000100800 */
[----:B0---4-:R-:W0:Y:S01]  /*2770*/  LDC.64 R52, c[0x0][0x2e8] ;  /* 0x0000ba00ff347b82 */ /* 0x011e220000000a00 */
[----:B------:R-:W-:Y:S01]  /*2780*/  VIADD R47, R47, 0xffffffff ;  /* 0xffffffff2f2f7836 */ /* 0x000fe20000000000 */
[----:B------:R-:W-:Y:S01]  /*2790*/  LOP3.LUT R16, R16, 0xfffffffd, RZ, 0xc0, !PT ;  /* 0xfffffffd10107812 */ /* 0x000fe200078ec0ff */
[----:B------:R-:W-:Y:S05]  /*27a0*/  YIELD ;  /* 0x0000000000007946 */ /* 0x000fea0003800000 */
[----:B------:R-:W1:Y:S01]  /*27b0*/  LDC R27, c[0x0][0x3f4] ;  /* 0x0000fd00ff1b7b82 */ /* 0x000e620000000800 */
[----:B------:R-:W-:Y:S01]  /*27c0*/  SHF.R.S32.HI R11, RZ, 0x1f, R47 ;  /* 0x0000001fff0b7819 */ /* 0x000fe2000001142f */
[-C--:B------:R-:W-:Y:S01]  /*27d0*/  IMAD R5, R63, R47.reuse, RZ ;  /* 0x0000002f3f057224 */ /* 0x080fe200078e02ff */
[----:B------:R-:W-:Y:S01]  /*27e0*/  ISETP.GT.AND P5, PT, R47, R44, PT ;  /* 0x0000002c2f00720c */ /* 0x000fe20003fa4270 */
[----:B---3--:R-:W-:Y:S01]  /*27f0*/  IMAD.WIDE.U32 R14, R38, R47, RZ ;  /* 0x0000002f260e7225 */ /* 0x008fe200078e00ff */
[----:B------:R-:W-:Y:S03]  /*2800*/  BSSY B0, `(.L_x_1101) ;  /* 0x000026c000007945 */ /* 0x000fe60003800000 */
[----:B------:R-:W-:-:S04]  /*2810*/  IMAD R7, R11, R38, R5 ;  /* 0x000000260b077224 */ /* 0x000fc800078e0205 */
[----:B------:R-:W-:Y:S01]  /*2820*/  IMAD.IADD R55, R15, 0x1, R7 ;  /* 0x000000010f377824 */ /* 0x000fe200078e0207 */
[----:B0-----:R-:W-:-:S03]  /*2830*/  IADD3 R12, P0, P1, R14, R52, R51 ;  /* 0x000000340e0c7210 */ /* 0x001fc6000791e033 */
[----:B------:R-:W-:Y:S02]  /*2840*/  @P5 LOP3.LUT R16, R16, 0x2, RZ, 0xfc, !PT ;  /* 0x0000000210105812 */ /* 0x000fe400078efcff */
[----:B------:R-:W-:Y:S02]  /*2850*/  IADD3.X R13, R55, R53, R58, P0, P1 ;  /* 0x00000035370d7210 */ /* 0x000fe400007e243a */
        /* <DEDUP_REMOVED lines=10> */
[-C--:B------:R-:W-:Y:S02]  /*2900*/  IMAD R7, R65, R47.reuse, RZ ;  /* 0x0000002f41077224 */ /* 0x080fe400078e02ff */
[C---:B------:R-:W-:Y:S02]  /*2910*/  IMAD R9, R11.reuse, R32, R5 ;  /* 0x000000200b097224 */ /* 0x040fe400078e0205 */
[----:B------:R-:W-:Y:S02]  /*2920*/  IMAD R11, R11, R20, R7 ;  /* 0x000000140b0b7224 */ /* 0x000fe400078e0207 */
[----:B------:R-:W-:-:S04]  /*2930*/  IMAD.WIDE.U32 R6, R32, R47, RZ ;  /* 0x0000002f20067225 */ /* 0x000fc800078e00ff */
[----:B------:R-:W-:-:S04]  /*2940*/  IMAD.WIDE.U32 R4, R20, R47, RZ ;  /* 0x0000002f14047225 */ /* 0x000fc800078e00ff */
[----:B------:R-:W-:Y:S02]  /*2950*/  IMAD.IADD R57, R7, 0x1, R9 ;  /* 0x0000000107397824 */ /* 0x000fe400078e0209 */
[----:B------:R-:W-:Y:S01]  /*2960*/  IMAD.IADD R26, R5, 0x1, R11 ;  /* 0x00000001051a7824 */ /* 0x000fe200078e020b */
[----:B------:R-:W-:Y:S06]  /*2970*/  @!P0 BRA `(.L_x_1103) ;  /* 0x0000001000588947 */ /* 0x000fec0003800000 */
[----:B------:R-:W0:Y:S01]  /*2980*/  S2R R8, SR_TID.X ;  /* 0x0000000000087919 */ /* 0x000e220000002100 */
[----:B------:R-:W-:Y:S01]  /*2990*/  BSSY B1, `(.L_x_1104) ;  /* 0x000001d000017945 */ /* 0x000fe20003800000 */
[----:B------:R-:W-:Y:S01]  /*29a0*/  CS2R R14, SRZ ;  /* 0x00000000000e7805 */ /* 0x000fe2000001ff00 */
[C---:B0-----:R-:W-:Y:S02]  /*29b0*/  VIADD R24, R8.reuse, 0xffffff80 ;  /* 0xffffff8008187836 */ /* 0x041fe40000000000 */
[----:B------:R-:W-:Y:S02]  /*29c0*/  VIADD R10, R8, 0xffffff80 ;  /* 0xffffff80080a7836 */ /* 0x000fe40000000000 */
[----:B------:R-:W-:-:S03]  /*29d0*/  IMAD R8, R47, -0xa0, R50 ;  /* 0xffffff602f087824 */ /* 0x000fc600078e0232 */
[----:B------:R-:W-:Y:S02]  /*29e0*/  LEA.HI R10, R10, R24, RZ, 0x1 ;  /* 0x000000180a0a7211 */ /* 0x000fe400078f08ff */
[----:B------:R-:W-:Y:S02]  /*29f0*/  CS2R R24, SRZ ;  /* 0x0000000000187805 */ /* 0x000fe4000001ff00 */
[----:B------:R-:W-:Y:S02]  /*2a00*/  VIMNMX R8, R8, 0xa0, PT ;  /* 0x000000a008087848 */ /* 0x000fe40003fe0100 */
[----:B------:R-:W-:-:S04]  /*2a10*/  SHF.R.S32.HI R10, RZ, 0x1, R10 ;  /* 0x00000001ff0a7819 */ /* 0x000fc8000001140a */
[----:B------:R-:W-:Y:S02]  /*2a20*/  ISETP.GE.AND P1, PT, R10, R8, PT ;  /* 0x000000080a00720c */ /* 0x000fe40003f26270 */
[----:B------:R-:W-:Y:S02]  /*2a30*/  CS2R R8, SRZ ;  /* 0x0000000000087805 */ /* 0x000fe4000001ff00 */
[----:B------:R-:W-:-:S09]  /*2a40*/  CS2R R10, SRZ ;  /* 0x00000000000a7805 */ /* 0x000fd2000001ff00 */
[----:B------:R-:W-:Y:S05]  /*2a50*/  @P1 BRA `(.L_x_1105) ;  /* 0x0000000000401947 */ /* 0x000fea0003800000 */
[----:B------:R-:W2:Y:S01]  /*2a60*/  LDL.64 R76, [R1+0x28] ;  /* 0x00002800014c7983 */ /* 0x000ea20000100a00 */
[----:B------:R-:W-:-:S03]  /*2a70*/  ULDC.64 UR4, c[0x0][0x3e8] ;  /* 0x0000fa0000047ab9 */ /* 0x000fc60000000a00 */
[----:B------:R-:W3:Y:S01]  /*2a80*/  LDL R54, [R1+0x44] ;  /* 0x0000440001367983 */ /* 0x000ee20000100800 */
[----:B------:R-:W-:-:S04]  /*2a90*/  IADD3 R6, P0, P5, R36, UR4, R6 ;  /* 0x0000000424067c10 */ /* 0x000fc8000fd1e006 */
[----:B------:R-:W-:Y:S01]  /*2aa0*/  IADD3.X R7, R66, UR5, R57, P0, P5 ;  /* 0x0000000542077c10 */ /* 0x000fe200087ea439 */
[----:B------:R-:W-:Y:S02]  /*2ab0*/  ULDC.64 UR4, c[0x0][0x400] ;  /* 0x0001000000047ab9 */ /* 0x000fe40000000a00 */
[----:B------:R-:W-:-:S04]  /*2ac0*/  IADD3 R4, P0, P5, R30, UR4, R4 ;  /* 0x000000041e047c10 */ /* 0x000fc8000fd1e004 */
[----:B------:R-:W-:Y:S02]  /*2ad0*/  IADD3.X R5, R69, UR5, R26, P0, P5 ;  /* 0x0000000545057c10 */ /* 0x000fe400087ea41a */
[----:B------:R-:W-:Y:S02]  /*2ae0*/  CS2R R8, SRZ ;  /* 0x0000000000087805 */ /* 0x000fe4000001ff00 */
[----:B------:R-:W-:Y:S02]  /*2af0*/  CS2R R10, SRZ ;  /* 0x00000000000a7805 */ /* 0x000fe4000001ff00 */
[----:B--2---:R-:W-:-:S13]  /*2b00*/  ISETP.GE.AND P0, PT, R76, R27, PT ;  /* 0x0000001b4c00720c */ /* 0x004fda0003f06270 */
[----:B------:R0:W5:Y:S04]  /*2b10*/  @!P0 LDG.E.64 R24, desc[UR44][R6.64] ;  /* 0x0000002c06188981 */ /* 0x000168000c1e1b00 */
[----:B------:R0:W5:Y:S01]  /*2b20*/  @!P0 LDG.E.64 R14, desc[UR44][R4.64] ;  /* 0x0000002c040e8981 */ /* 0x000162000c1e1b00 */
[----:B---3--:R-:W-:-:S13]  /*2b30*/  ISETP.GE.AND P0, PT, R54, R27, PT ;  /* 0x0000001b3600720c */ /* 0x008fda0003f06270 */
[----:B------:R0:W5:Y:S04]  /*2b40*/  @!P0 LDG.E.64 R8, desc[UR44][R6.64+0x10] ;  /* 0x0000102c06088981 */ /* 0x000168000c1e1b00 */
[----:B------:R0:W5:Y:S02]  /*2b50*/  @!P0 LDG.E.64 R10, desc[UR44][R4.64+0x10] ;  /* 0x0000102c040a8981 */ /* 0x000164000c1e1b00 */
.L_x_1105:
[----:B------:R-:W-:Y:S05]  /*2b60*/  BSYNC B1 ;  /* 0x0000000000017941 */ /* 0x000fea0003800000 */
.L_x_1104:
[----:B0-----:R-:W2:Y:S01]  /*2b70*/  LDL R4, [R1+0xc] ;  /* 0x00000c0001047983 */ /* 0x001ea20000100800 */
[----:B-----5:R-:W-:Y:S02]  /*2b80*/  IMAD.MOV.U32 R26, RZ, RZ, R8 ;  /* 0x000000ffff1a7224 */ /* 0x020fe400078e0008 */
[----:B------:R-:W-:Y:S02]  /*2b90*/  IMAD.MOV.U32 R85, RZ, RZ, R24 ;  /* 0x000000ffff557224 */ /* 0x000fe400078e0018 */
[----:B------:R-:W-:Y:S02]  /*2ba0*/  IMAD.MOV.U32 R52, RZ, RZ, R10 ;  /* 0x000000ffff347224 */ /* 0x000fe400078e000a */
[----:B------:R-:W-:Y:S01]  /*2bb0*/  IMAD.MOV.U32 R83, RZ, RZ, R14 ;  /* 0x000000ffff537224 */ /* 0x000fe200078e000e */
[----:B--2---:R-:W-:-:S13]  /*2bc0*/  ISETP.NE.AND P0, PT, R4, 0x3, PT ;  /* 0x000000030400780c */ /* 0x004fda0003f05270 */
[----:B------:R-:W-:Y:S05]  /*2bd0*/  @!P0 BRA `(.L_x_1106) ;  /* 0x0000000000048947 */ /* 0x000fea0003800000 */
[----:B------:R-:W-:Y:S01]  /*2be0*/  BPT.TRAP 0x1 ;  /* 0x000000040000795c */ /* 0x000fe20000300000 */
.L_x_1106:
[----:B------:R-:W2:Y:S01]  /*2bf0*/  LDL R4, [R1+0x20] ;  /* 0x0000200001047983 */ /* 0x000ea20000100800 */
[----:B------:R-:W-:Y:S01]  /*2c00*/  IMAD R76, R157, 0x8, R18 ;  /* 0x000000089d4c7824 */ /* 0x000fe200078e0212 */
[----:B------:R-:W-:Y:S01]  /*2c10*/  BSSY B1, `(.L_x_1107) ;  /* 0x0000004000017945 */ /* 0x000fe20003800000 */
[----:B--2---:R-:W-:-:S04]  /*2c20*/  SHF.L.U32 R77, R4, 0x1f, RZ ;  /* 0x0000001f044d7819 */ /* 0x004fc800000006ff */
[----:B------:R-:W0:Y:S02]  /*2c30*/  SYNCS.PHASECHK.TRANS64.TRYWAIT P5, [R76+URZ+0x13290], R77 ;  /* 0x0132904d4c0075a7 */ /* 0x000e2400080a017f */
[----:B0-----:R-:W-:Y:S05]  /*2c40*/  @!P5 BRA `(.L_x_1108) ;  /* 0x0000021c00d4d947 */ /* 0x001fea0003800000 */
.L_x_1411:
[----:B------:R-:W-:Y:S05]  /*2c50*/  BSYNC B1 ;  /* 0x0000000000017941 */ /* 0x000fea0003800000 */
.L_x_1107:
[----:B------:R-:W-:Y:S05]  /*2c60*/  @P1 BRA `(.L_x_1109) ;  /* 0x0000002000941947 */ /* 0x000fea0003800000 */
[----:B------:R-:W-:Y:S04]  /*2c70*/  BSSY B1, `(.L_x_1110) ;  /* 0x0000070000017945 */ /* 0x000fe80003800000 */
[----:B------:R-:W-:Y:S05]  /*2c80*/  @P3 BRA `(.L_x_1111) ;  /* 0x0000000400b83947 */ /* 0x000fea0003800000 */
[----:B------:R-:W2:Y:S01]  /*2c90*/  LDL.64 R54, [R1+0x28] ;  /* 0x0000280001367983 */ /* 0x000ea20000100a00 */
[----:B------:R-:W-:Y:S03]  /*2ca0*/  BSSY B2, `(.L_x_1112) ;  /* 0x000006b000027945 */ /* 0x000fe60003800000 */
[----:B------:R1:W3:Y:S01]  /*2cb0*/  LDS.128 R4, [R75+0xe000] ;  /* 0x00e000004b047984 */ /* 0x0002e20000000c00 */
[----:B--2---:R-:W-:-:S13]  /*2cc0*/  ISETP.GE.AND P5, PT, R54, R27, PT ;  /* 0x0000001b3600720c */ /* 0x004fda0003fa6270 */
[----:B-1-3--:R-:W-:Y:S05]  /*2cd0*/  @P5 BRA `(.L_x_1113) ;  /* 0x00000004009c5947 */ /* 0x00afea0003800000 */
[--C-:B------:R-:W-:Y:S02]  /*2ce0*/  SHF.R.U32.HI R14, RZ, 0x8, R25.reuse ;  /* 0x00000008ff0e7819 */ /* 0x100fe40000011619 */
[----:B------:R-:W-:Y:S02]  /*2cf0*/  SHF.R.U32.HI R55, RZ, 0x10, R25 ;  /* 0x00000010ff377819 */ /* 0x000fe40000011619 */
[----:B------:R-:W-:Y:S02]  /*2d00*/  LOP3.LUT R24, R25, 0xff0000ff, RZ, 0xc0, !PT ;  /* 0xff0000ff19187812 */ /* 0x000fe400078ec0ff */
[--C-:B------:R-:W-:Y:S02]  /*2d10*/  SHF.R.U32.HI R25, RZ, 0x8, R15.reuse ;  /* 0x00000008ff197819 */ /* 0x100fe4000001160f */
[----:B------:R-:W-:Y:S02]  /*2d20*/  SHF.R.U32.HI R53, RZ, 0x10, R15 ;  /* 0x00000010ff357819 */ /* 0x000fe4000001160f */
[----:B------:R-:W-:Y:S01]  /*2d30*/  LOP3.LUT R54, R15, 0xff0000ff, RZ, 0xc0, !PT ;  /* 0xff0000ff0f367812 */ /* 0x000fe200078ec0ff */
[----:B------:R-:W-:-:S02]  /*2d40*/  IMAD.SHL.U32 R15, R14, 0x100, RZ ;  /* 0x000001000e0f7824 */ /* 0x000fc400078e00ff */
[----:B------:R-:W-:Y:S02]  /*2d50*/  IMAD.SHL.U32 R25, R25, 0x100, RZ ;  /* 0x0000010019197824 */ /* 0x000fe400078e00ff */
[----:B------:R-:W-:Y:S01]  /*2d60*/  IMAD.MOV.U32 R14, RZ, RZ, R4 ;  /* 0x000000ffff0e7224 */ /* 0x000fe200078e0004 */
[----:B------:R-:W-:Y:S01]  /*2d70*/  LOP3.LUT R24, R24, 0xff00, R15, 0xf8, !PT ;  /* 0x0000ff0018187812 */ /* 0x000fe200078ef80f */
[----:B------:R-:W-:Y:S01]  /*2d80*/  IMAD.U32 R15, R55, 0x10000, RZ ;  /* 0x00010000370f7824 */ /* 0x000fe200078e00ff */
[----:B------:R-:W-:Y:S01]  /*2d90*/  LOP3.LUT R54, R54, 0xff00, R25, 0xf8, !PT ;  /* 0x0000ff0036367812 */ /* 0x000fe200078ef819 */
[----:B------:R-:W-:Y:S01]  /*2da0*/  IMAD.U32 R53, R53, 0x10000, RZ ;  /* 0x0001000035357824 */ /* 0x000fe200078e00ff */
[----:B------:R-:W-:Y:S02]  /*2db0*/  F2FP.F16.E4M3.UNPACK_B R4, R5 ;  /* 0x00000005ff04723e */ /* 0x000fe400020006ff */
[----:B------:R-:W-:Y:S02]  /*2dc0*/  F2FP.F16.E4M3.UNPACK_B R25, R83.H1 ;  /* 0x00000053ff19723e */ /* 0x000fe400030006ff */
[----:B------:R-:W-:Y:S01]  /*2dd0*/  LOP3.LUT R55, R24, 0xff0000, R15, 0xf8, !PT ;  /* 0x00ff000018377812 */ /* 0x000fe200078ef80f */
[--C-:B------:R-:W-:Y:S01]  /*2de0*/  HADD2.F32 R15, -RZ, R4.reuse.H1_H1 ;  /* 0x30000004ff0f7230 */ /* 0x100fe20000004100 */
[----:B------:R-:W-:Y:S01]  /*2df0*/  LOP3.LUT R79, R54, 0xff0000, R53, 0xf8, !PT ;  /* 0x00ff0000364f7812 */ /* 0x000fe200078ef835 */
[--C-:B------:R-:W-:Y:S01]  /*2e00*/  HADD2.F32 R56, -RZ, R25.reuse.H0_H0 ;  /* 0x20000019ff387230 */ /* 0x100fe20000004100 */
[----:B------:R-:W-:Y:S01]  /*2e10*/  F2FP.F16.E4M3.UNPACK_B R53, R85.H1 ;  /* 0x00000055ff35723e */ /* 0x000fe200030006ff */
[----:B------:R-:W-:Y:S01]  /*2e20*/  HADD2.F32 R4, -RZ, R4.H0_H0 ;  /* 0x20000004ff047230 */ /* 0x000fe20000004100 */
[----:B------:R-:W-:Y:S01]  /*2e30*/  F2FP.F16.E4M3.UNPACK_B R5, R5.H1 ;  /* 0x00000005ff05723e */ /* 0x000fe200030006ff */
[----:B------:R-:W-:-:S02]  /*2e40*/  HADD2.F32 R57, -RZ, R25.H1_H1 ;  /* 0x30000019ff397230 */ /* 0x000fc40000004100 */
[CC--:B------:R-:W-:Y:S01]  /*2e50*/  FMUL.FTZ R81, R15.reuse, R56.reuse ;  /* 0x000000380f517220 */ /* 0x0c0fe20000410000 */
[----:B------:R-:W-:Y:S02]  /*2e60*/  HADD2.F32 R54, -RZ, R53.H0_H0 ;  /* 0x20000035ff367230 */ /* 0x000fe40000004100 */
[C---:B------:R-:W-:Y:S01]  /*2e70*/  FMUL.FTZ R80, R4.reuse, R56 ;  /* 0x0000003804507220 */ /* 0x040fe20000410000 */
[--C-:B------:R-:W-:Y:S01]  /*2e80*/  HADD2.F32 R25, -RZ, R5.reuse.H1_H1 ;  /* 0x30000005ff197230 */ /* 0x100fe20000004100 */
[----:B------:R-:W-:Y:S01]  /*2e90*/  F2FP.F16.E4M3.UNPACK_B R56, R83 ;  /* 0x00000053ff38723e */ /* 0x000fe200020006ff */
[----:B------:R-:W-:Y:S02]  /*2ea0*/  HADD2.F32 R24, -RZ, R5.H0_H0 ;  /* 0x20000005ff187230 */ /* 0x000fe40000004100 */
[-C--:B------:R-:W-:Y:S01]  /*2eb0*/  FFMA.FTZ R4, R4, R54.reuse, -R81 ;  /* 0x0000003604047223 */ /* 0x080fe20000010851 */
[----:B------:R-:W-:Y:S02]  /*2ec0*/  HADD2.F32 R53, -RZ, R53.H1_H1 ;  /* 0x30000035ff357230 */ /* 0x000fe40000004100 */
[----:B------:R-:W-:Y:S01]  /*2ed0*/  FFMA.FTZ R5, R15, R54, R80 ;  /* 0x000000360f057223 */ /* 0x000fe20000010050 */
[CC--:B------:R-:W-:Y:S01]  /*2ee0*/  FMUL.FTZ R81, R25.reuse, R57.reuse ;  /* 0x0000003919517220 */ /* 0x0c0fe20000410000 */
[C---:B------:R-:W-:Y:S01]  /*2ef0*/  FMUL.FTZ R82, R24.reuse, R57 ;  /* 0x0000003918527220 */ /* 0x040fe20000410000 */
[-C--:B------:R-:W-:Y:S01]  /*2f00*/  F2FP.F16.E4M3.UNPACK_B R15, R14.reuse.H1 ;  /* 0x0000000eff0f723e */ /* 0x080fe200030006ff */
[----:B------:R-:W-:Y:S01]  /*2f10*/  HADD2.F32 R57, -RZ, R56.H1_H1 ;  /* 0x30000038ff397230 */ /* 0x000fe20000004100 */
[----:B------:R-:W-:Y:S01]  /*2f20*/  F2FP.F16.E4M3.UNPACK_B R14, R14 ;  /* 0x0000000eff0e723e */ /* 0x000fe200020006ff */
[-C--:B------:R-:W-:Y:S01]  /*2f30*/  FFMA.FTZ R83, R24, R53.reuse, -R81 ;  /* 0x0000003518537223 */ /* 0x080fe20000010851 */
[----:B------:R-:W-:Y:S01]  /*2f40*/  FFMA.FTZ R84, R25, R53, R82 ;  /* 0x0000003519547223 */ /* 0x000fe20000010052 */
[----:B------:R-:W-:Y:S01]  /*2f50*/  F2FP.F16.E4M3.UNPACK_B R53, R85 ;  /* 0x00000055ff35723e */ /* 0x000fe200020006ff */
[----:B------:R-:W-:-:S02]  /*2f60*/  HADD2.F32 R24, -RZ, R15.H0_H0 ;  /* 0x2000000fff187230 */ /* 0x000fc40000004100 */
[----:B------:R-:W-:Y:S01]  /*2f70*/  HADD2.F32 R25, -RZ, R15.H1_H1 ;  /* 0x3000000fff197230 */ /* 0x000fe20000004100 */
[----:B------:R-:W-:Y:S01]  /*2f80*/  F2FP.SATFINITE.E4M3.F32.PACK_AB_MERGE_C R87, R84, R83, RZ ;  /* 0x000000535457723e */ /* 0x000fe200048070ff */
[----:B------:R-:W-:Y:S02]  /*2f90*/  HADD2.F32 R15, -RZ, R14.H0_H0 ;  /* 0x2000000eff0f7230 */ /* 0x000fe40000004100 */
[-C--:B------:R-:W-:Y:S01]  /*2fa0*/  FMUL.FTZ R82, R24, R57.reuse ;  /* 0x0000003918527220 */ /* 0x080fe20000410000 */
[----:B------:R-:W-:Y:S02]  /*2fb0*/  HADD2.F32 R56, -RZ, R56.H0_H0 ;  /* 0x20000038ff387230 */ /* 0x000fe40000004100 */
[----:B------:R-:W-:Y:S01]  /*2fc0*/  FMUL.FTZ R81, R25, R57 ;  /* 0x0000003919517220 */ /* 0x000fe20000410000 */
[----:B------:R-:W-:Y:S01]  /*2fd0*/  HADD2.F32 R14, -RZ, R14.H1_H1 ;  /* 0x3000000eff0e7230 */ /* 0x000fe20000004100 */
[----:B------:R-:W-:Y:S01]  /*2fe0*/  F2FP.SATFINITE.E4M3.F32.PACK_AB_MERGE_C R5, R5, R4, R87 ;  /* 0x000000040505723e */ /* 0x000fe20004807057 */
[----:B------:R-:W-:-:S02]  /*2ff0*/  HADD2.F32 R54, -RZ, R53.H1_H1 ;  /* 0x30000035ff367230 */ /* 0x000fc40000004100 */
[-C--:B------:R-:W-:Y:S01]  /*3000*/  FMUL.FTZ R57, R15, R56.reuse ;  /* 0x000000380f397220 */ /* 0x080fe20000410000 */
[----:B------:R-:W-:Y:S02]  /*3010*/  HADD2.F32 R53, -RZ, R53.H0_H0 ;  /* 0x20000035ff357230 */ /* 0x000fe40000004100 */
[----:B------:R-:W-:Y:S01]  /*3020*/  FMUL.FTZ R80, R14, R56 ;  /* 0x000000380e507220 */ /* 0x000fe20000410000 */
[----:B------:R-:W-:Y:S01]  /*3030*/  F2FP.F16.E4M3.UNPACK_B R56, R79.H1 ;  /* 0x0000004fff38723e */ /* 0x000fe200030006ff */
[-C--:B------:R-:W-:Y:S01]  /*3040*/  FFMA.FTZ R24, R24, R54.reuse, -R81 ;  /* 0x0000003618187223 */ /* 0x080fe20000010851 */
[----:B------:R-:W-:Y:S01]  /*3050*/  FFMA.FTZ R25, R25, R54, R82 ;  /* 0x0000003619197223 */ /* 0x000fe20000010052 */
[----:B------:R-:W-:Y:S01]  /*3060*/  FFMA.FTZ R81, R15, R53, -R80 ;  /* 0x000000350f517223 */ /* 0x000fe20000010850 */
[----:B------:R-:W-:Y:S01]  /*3070*/  F2FP.F16.E4M3.UNPACK_B R15, R7.H1 ;  /* 0x00000007ff0f723e */ /* 0x000fe200030006ff */
[----:B------:R-:W-:Y:S01]  /*3080*/  FFMA.FTZ R82, R14, R53, R57 ;  /* 0x000000350e527223 */ /* 0x000fe20000010039 */
[----:B------:R-:W-:Y:S01]  /*3090*/  F2FP.F16.E4M3.UNPACK_B R53, R55.H1 ;  /* 0x00000037ff35723e */ /* 0x000fe200030006ff */
[----:B------:R-:W-:Y:S01]  /*30a0*/  HADD2.F32 R80, -RZ, R56.H1_H1 ;  /* 0x30000038ff507230 */ /* 0x000fe20000004100 */
[----:B------:R-:W-:Y:S01]  /*30b0*/  F2FP.SATFINITE.E4M3.F32.PACK_AB_MERGE_C R85, R25, R24, RZ ;  /* 0x000000181955723e */ /* 0x000fe200048070ff */
[--C-:B------:R-:W-:Y:S01]  /*30c0*/  HADD2.F32 R25, -RZ, R15.reuse.H1_H1 ;  /* 0x3000000fff197230 */ /* 0x100fe20000004100 */
[----:B------:R-:W-:Y:S01]  /*30d0*/  F2FP.F16.E4M3.UNPACK_B R14, R6.H1 ;  /* 0x00000006ff0e723e */ /* 0x000fe200030006ff */
[----:B------:R-:W-:Y:S01]  /*30e0*/  HADD2.F32 R24, -RZ, R15.H0_H0 ;  /* 0x2000000fff187230 */ /* 0x000fe20000004100 */
[----:B------:R-:W-:Y:S01]  /*30f0*/  F2FP.F16.E4M3.UNPACK_B R79, R79 ;  /* 0x0000004fff4f723e */ /* 0x000fe200020006ff */
[----:B------:R-:W-:Y:S01]  /*3100*/  HADD2.F32 R54, -RZ, R53.H1_H1 ;  /* 0x30000035ff367230 */ /* 0x000fe20000004100 */
[----:B------:R-:W-:Y:S01]  /*3110*/  F2FP.F16.E4M3.UNPACK_B R55, R55 ;  /* 0x00000037ff37723e */ /* 0x000fe200020006ff */
[----:B------:R-:W-:-:S02]  /*3120*/  HADD2.F32 R15, -RZ, R14.H1_H1 ;  /* 0x3000000eff0f7230 */ /* 0x000fc40000004100 */
[-C--:B------:R-:W-:Y:S01]  /*3130*/  FMUL.FTZ R83, R25, R80.reuse ;  /* 0x0000005019537220 */ /* 0x080fe20000410000 */
[----:B------:R-:W-:Y:S02]  /*3140*/  HADD2.F32 R57, -RZ, R79.H1_H1 ;  /* 0x3000004fff397230 */ /* 0x000fe40000004100 */
[C---:B------:R-:W-:Y:S01]  /*3150*/  FMUL.FTZ R86, R24.reuse, R80 ;  /* 0x0000005018567220 */ /* 0x040fe20000410000 */
[----:B------:R-:W-:Y:S02]  /*3160*/  HADD2.F32 R14, -RZ, R14.H0_H0 ;  /* 0x2000000eff0e7230 */ /* 0x000fe40000004100 */
[----:B------:R-:W-:Y:S01]  /*3170*/  FFMA.FTZ R84, R24, R54, -R83 ;  /* 0x0000003618547223 */ /* 0x000fe20000010853 */
[----:B------:R-:W-:Y:S02]  /*3180*/  HADD2.F32 R24, -RZ, R55.H1_H1 ;  /* 0x30000037ff187230 */ /* 0x000fe40000004100 */
[----:B------:R-:W-:Y:S01]  /*3190*/  FMUL.FTZ R83, R15, R57 ;  /* 0x000000390f537220 */ /* 0x000fe20000410000 */
        /* <DEDUP_REMOVED lines=10> */
[--C-:B------:R-:W-:Y:S01]  /*3240*/  HADD2.F32 R7, -RZ, R6.reuse.H0_H0 ;  /* 0x20000006ff077230 */ /* 0x100fe20000004100 */
[----:B------:R-:W-:Y:S01]  /*3250*/  F2FP.SATFINITE.E4M3.F32.PACK_AB_MERGE_C R80, R80, R83, RZ ;  /* 0x000000535050723e */ /* 0x000fe200048070ff */
[----:B------:R-:W-:Y:S02]  /*3260*/  HADD2.F32 R6, -RZ, R6.H1_H1 ;  /* 0x30000006ff067230 */ /* 0x000fe40000004100 */
[----:B------:R-:W-:Y:S01]  /*3270*/  FMUL.FTZ R25, R15, R56 ;  /* 0x000000380f197220 */ /* 0x000fe20000410000 */
[----:B------:R-:W-:-:S02]  /*3280*/  HADD2.F32 R79, -RZ, R79.H0_H0 ;  /* 0x2000004fff4f7230 */ /* 0x000fc40000004100 */
[----:B------:R-:W-:Y:S01]  /*3290*/  FMUL.FTZ R56, R14, R56 ;  /* 0x000000380e387220 */ /* 0x000fe20000410000 */
        /* <DEDUP_REMOVED lines=8> */
[----:B------:R-:W-:-:S03]  /*3320*/  FFMA.FTZ R79, R6, R55, R79 ;  /* 0x00000037064f7223 */ /* 0x000fc6000001004f */
[----:B------:R-:W-:Y:S02]  /*3330*/  F2FP.SATFINITE.E4M3.F32.PACK_AB_MERGE_C R7, R56, R25, R57 ;  /* 0x000000193807723e */ /* 0x000fe40004807039 */
[----:B------:R-:W-:-:S07]  /*3340*/  F2FP.SATFINITE.E4M3.F32.PACK_AB_MERGE_C R6, R79, R24, R80 ;  /* 0x000000184f06723e */ /* 0x000fce0004807050 */
.L_x_1113:
[----:B------:R-:W-:Y:S05]  /*3350*/  BSYNC B2 ;  /* 0x0000000000027941 */ /* 0x000fea0003800000 */
.L_x_1112:
[----:B------:R1:W-:Y:S02]  /*3360*/  STG.E.128 desc[UR44][R12.64], R4 ;  /* 0x000000040c007986 */ /* 0x0003e4000c101d2c */
.L_x_1111:
[----:B------:R-:W-:Y:S05]  /*3370*/  BSYNC B1 ;  /* 0x0000000000017941 */ /* 0x000fea0003800000 */
.L_x_1110:
[----:B------:R-:W-:Y:S05]  /*3380*/  @P2 BRA `(.L_x_1109) ;  /* 0x0000001800cc2947 */ /* 0x000fea0003800000 */
[----:B-1----:R-:W2:Y:S04]  /*3390*/  LDL R6, [R1+0x4c] ;  /* 0x00004c0001067983 */ /* 0x002ea80000100800 */
[----:B------:R-:W3:Y:S01]  /*33a0*/  LDL R14, [R1+0x44] ;  /* 0x00004400010e7983 */ /* 0x000ee20000100800 */
[----:B------:R-:W-:Y:S01]  /*33b0*/  IMAD.MOV.U32 R5, RZ, RZ, 0x20 ;  /* 0x00000020ff057424 */ /* 0x000fe200078e00ff */
[----:B------:R-:W-:Y:S01]  /*33c0*/  BSSY B1, `(.L_x_1114) ;  /* 0x000006f000017945 */ /* 0x000fe20003800000 */
[----:B------:R-:W-:-:S03]  /*33d0*/  IMAD R4, R157, 0x2800, RZ ;  /* 0x000028009d047824 */ /* 0x000fc600078e02ff */
        /* <DEDUP_REMOVED lines=15> */
[----:B-1----:R-:W-:Y:S01]  /*34d0*/  IMAD.MOV.U32 R8, RZ, RZ, R4 ;  /* 0x000000ffff087224 */ /* 0x002fe200078e0004 */
[----:B------:R-:W-:Y:S01]  /*34e0*/  F2FP.F16.E4M3.UNPACK_B R4, R5 ;  /* 0x00000005ff04723e */ /* 0x000fe200020006ff */
[----:B------:R-:W-:Y:S01]  /*34f0*/  IMAD.U32 R10, R24, 0x10000, RZ ;  /* 0x00010000180a7824 */ /* 0x000fe200078e00ff */
[----:B------:R-:W-:Y:S01]  /*3500*/  LOP3.LUT R14, R14, 0xff00, R11, 0xf8, !PT ;  /* 0x0000ff000e0e7812 */ /* 0x000fe200078ef80b */
[----:B------:R-:W-:Y:S01]  /*3510*/  IMAD.U32 R15, R15, 0x10000, RZ ;  /* 0x000100000f0f7824 */ /* 0x000fe200078e00ff */
[----:B------:R-:W-:-:S02]  /*3520*/  F2FP.F16.E4M3.UNPACK_B R11, R52.H1 ;  /* 0x00000034ff0b723e */ /* 0x000fc400030006ff */
[----:B------:R-:W-:Y:S01]  /*3530*/  LOP3.LUT R24, R9, 0xff0000, R10, 0xf8, !PT ;  /* 0x00ff000009187812 */ /* 0x000fe200078ef80a */
[--C-:B------:R-:W-:Y:S01]  /*3540*/  HADD2.F32 R9, -RZ, R4.reuse.H1_H1 ;  /* 0x30000004ff097230 */ /* 0x100fe20000004100 */
[----:B------:R-:W-:Y:S01]  /*3550*/  LOP3.LUT R53, R14, 0xff0000, R15, 0xf8, !PT ;  /* 0x00ff00000e357812 */ /* 0x000fe200078ef80f */
[--C-:B------:R-:W-:Y:S01]  /*3560*/  HADD2.F32 R25, -RZ, R11.reuse.H0_H0 ;  /* 0x2000000bff197230 */ /* 0x100fe20000004100 */
[----:B------:R-:W-:Y:S01]  /*3570*/  F2FP.F16.E4M3.UNPACK_B R14, R26.H1 ;  /* 0x0000001aff0e723e */ /* 0x000fe200030006ff */
[----:B------:R-:W-:Y:S01]  /*3580*/  HADD2.F32 R4, -RZ, R4.H0_H0 ;  /* 0x20000004ff047230 */ /* 0x000fe20000004100 */
[----:B------:R-:W-:Y:S01]  /*3590*/  F2FP.F16.E4M3.UNPACK_B R5, R5.H1 ;  /* 0x00000005ff05723e */ /* 0x000fe200030006ff */
[----:B------:R-:W-:Y:S02]  /*35a0*/  HADD2.F32 R27, -RZ, R11.H1_H1 ;  /* 0x3000000bff1b7230 */ /* 0x000fe40000004100 */
[----:B------:R-:W-:Y:S01]  /*35b0*/  FMUL.FTZ R55, R9, R25 ;  /* 0x0000001909377220 */ /* 0x000fe20000410000 */
[----:B------:R-:W-:-:S02]  /*35c0*/  HADD2.F32 R15, -RZ, R14.H0_H0 ;  /* 0x2000000eff0f7230 */ /* 0x000fc40000004100 */
[----:B------:R-:W-:Y:S01]  /*35d0*/  FMUL.FTZ R54, R4, R25 ;  /* 0x0000001904367220 */ /* 0x000fe20000410000 */
[--C-:B------:R-:W-:Y:S01]  /*35e0*/  HADD2.F32 R11, -RZ, R5.reuse.H1_H1 ;  /* 0x30000005ff0b7230 */ /* 0x100fe20000004100 */
[----:B------:R-:W-:Y:S01]  /*35f0*/  F2FP.F16.E4M3.UNPACK_B R52, R52 ;  /* 0x00000034ff34723e */ /* 0x000fe200020006ff */
[----:B------:R-:W-:Y:S02]  /*3600*/  HADD2.F32 R10, -RZ, R5.H0_H0 ;  /* 0x20000005ff0a7230 */ /* 0x000fe40000004100 */
[----:B------:R-:W-:Y:S01]  /*3610*/  FFMA.FTZ R5, R9, R15, R54 ;  /* 0x0000000f09057223 */ /* 0x000fe20000010036 */
[----:B------:R-:W-:Y:S02]  /*3620*/  HADD2.F32 R14, -RZ, R14.H1_H1 ;  /* 0x3000000eff0e7230 */ /* 0x000fe40000004100 */
[CC--:B------:R-:W-:Y:S01]  /*3630*/  FMUL.FTZ R25, R11.reuse, R27.reuse ;  /* 0x0000001b0b197220 */ /* 0x0c0fe20000410000 */
[----:B------:R-:W-:Y:S01]  /*3640*/  F2FP.F16.E4M3.UNPACK_B R9, R8.H1 ;  /* 0x00000008ff09723e */ /* 0x000fe200030006ff */
[----:B------:R-:W-:Y:S01]  /*3650*/  FMUL.FTZ R56, R10, R27 ;  /* 0x0000001b0a387220 */ /* 0x000fe20000410000 */
[----:B------:R-:W-:Y:S01]  /*3660*/  FFMA.FTZ R4, R4, R15, -R55 ;  /* 0x0000000f04047223 */ /* 0x000fe20000010837 */
[----:B------:R-:W-:Y:S01]  /*3670*/  FFMA.FTZ R27, R10, R14, -R25 ;  /* 0x0000000e0a1b7223 */ /* 0x000fe20000010819 */
[----:B------:R-:W-:Y:S01]  /*3680*/  F2FP.F16.E4M3.UNPACK_B R8, R8 ;  /* 0x00000008ff08723e */ /* 0x000fe200020006ff */
[----:B------:R-:W-:Y:S01]  /*3690*/  FFMA.FTZ R80, R11, R14, R56 ;  /* 0x0000000e0b507223 */ /* 0x000fe20000010038 */
[----:B------:R-:W-:Y:S01]  /*36a0*/  F2FP.F16.E4M3.UNPACK_B R26, R26 ;  /* 0x0000001aff1a723e */ /* 0x000fe200020006ff */
[----:B------:R-:W-:-:S02]  /*36b0*/  HADD2.F32 R15, -RZ, R52.H1_H1 ;  /* 0x30000034ff0f7230 */ /* 0x000fc40000004100 */
[--C-:B------:R-:W-:Y:S01]  /*36c0*/  HADD2.F32 R10, -RZ, R9.reuse.H0_H0 ;  /* 0x20000009ff0a7230 */ /* 0x100fe20000004100 */
[----:B------:R-:W-:Y:S01]  /*36d0*/  F2FP.SATFINITE.E4M3.F32.PACK_AB_MERGE_C R80, R80, R27, RZ ;  /* 0x0000001b5050723e */ /* 0x000fe200048070ff */
[----:B------:R-:W-:Y:S02]  /*36e0*/  HADD2.F32 R11, -RZ, R9.H1_H1 ;  /* 0x30000009ff0b7230 */ /* 0x000fe40000004100 */
[----:B------:R-:W-:Y:S02]  /*36f0*/  HADD2.F32 R9, -RZ, R8.H0_H0 ;  /* 0x20000008ff097230 */ /* 0x000fe40000004100 */
[-C--:B------:R-:W-:Y:S01]  /*3700*/  FMUL.FTZ R56, R10, R15.reuse ;  /* 0x0000000f0a387220 */ /* 0x080fe20000410000 */
[----:B------:R-:W-:Y:S02]  /*3710*/  HADD2.F32 R14, -RZ, R26.H1_H1 ;  /* 0x3000001aff0e7230 */ /* 0x000fe40000004100 */
[----:B------:R-:W-:Y:S01]  /*3720*/  FMUL.FTZ R25, R11, R15 ;  /* 0x0000000f0b197220 */ /* 0x000fe20000410000 */
[----:B------:R-:W-:Y:S01]  /*3730*/  HADD2.F32 R52, -RZ, R52.H0_H0 ;  /* 0x20000034ff347230 */ /* 0x000fe20000004100 */
[----:B------:R-:W-:Y:S01]  /*3740*/  F2FP.SATFINITE.E4M3.F32.PACK_AB_MERGE_C R5, R5, R4, R80 ;  /* 0x000000040505723e */ /* 0x000fe20004807050 */
[----:B------:R-:W-:-:S02]  /*3750*/  HADD2.F32 R8, -RZ, R8.H1_H1 ;  /* 0x30000008ff087230 */ /* 0x000fc40000004100 */
[-C--:B------:R-:W-:Y:S01]  /*3760*/  FFMA.FTZ R25, R10, R14.reuse, -R25 ;  /* 0x0000000e0a197223 */ /* 0x080fe20000010819 */
[----:B------:R-:W-:Y:S02]  /*3770*/  HADD2.F32 R26, -RZ, R26.H0_H0 ;  /* 0x2000001aff1a7230 */ /* 0x000fe40000004100 */
[----:B------:R-:W-:Y:S01]  /*3780*/  FFMA.FTZ R56, R11, R14, R56 ;  /* 0x0000000e0b387223 */ /* 0x000fe20000010038 */
[CC--:B------:R-:W-:Y:S01]  /*3790*/  FMUL.FTZ R15, R9.reuse, R52.reuse ;  /* 0x00000034090f7220 */ /* 0x0c0fe20000410000 */
[----:B------:R-:W-:Y:S01]  /*37a0*/  FMUL.FTZ R54, R8, R52 ;  /* 0x0000003408367220 */ /* 0x000fe20000410000 */
[----:B------:R-:W-:Y:S02]  /*37b0*/  F2FP.F16.E4M3.UNPACK_B R14, R24.H1 ;  /* 0x00000018ff0e723e */ /* 0x000fe400030006ff */
[----:B------:R-:W-:Y:S01]  /*37c0*/  F2FP.SATFINITE.E4M3.F32.PACK_AB_MERGE_C R79, R56, R25, RZ ;  /* 0x00000019384f723e */ /* 0x000fe200048070ff */
[-C--:B------:R-:W-:Y:S01]  /*37d0*/  FFMA.FTZ R54, R9, R26.reuse, -R54 ;  /* 0x0000001a09367223 */ /* 0x080fe20000010836 */
[----:B------:R-:W-:Y:S01]  /*37e0*/  F2FP.F16.E4M3.UNPACK_B R9, R7.H1 ;  /* 0x00000007ff09723e */ /* 0x000fe200030006ff */
[----:B------:R-:W-:Y:S01]  /*37f0*/  FFMA.FTZ R55, R8, R26, R15 ;  /* 0x0000001a08377223 */ /* 0x000fe2000001000f */
[-C--:B------:R-:W-:Y:S01]  /*3800*/  F2FP.F16.E4M3.UNPACK_B R25, R53.reuse.H1 ;  /* 0x00000035ff19723e */ /* 0x080fe200030006ff */
[----:B------:R-:W-:Y:S01]  /*3810*/  HADD2.F32 R15, -RZ, R14.H1_H1 ;  /* 0x3000000eff0f7230 */ /* 0x000fe20000004100 */
[----:B------:R-:W-:Y:S01]  /*3820*/  F2FP.F16.E4M3.UNPACK_B R8, R6.H1 ;  /* 0x00000006ff08723e */ /* 0x000fe200030006ff */
[----:B------:R-:W-:Y:S01]  /*3830*/  HADD2.F32 R11, -RZ, R9.H1_H1 ;  /* 0x30000009ff0b7230 */ /* 0x000fe20000004100 */
[----:B------:R-:W-:Y:S01]  /*3840*/  F2FP.F16.E4M3.UNPACK_B R53, R53 ;  /* 0x00000035ff35723e */ /* 0x000fe200020006ff */
[----:B------:R-:W-:Y:S01]  /*3850*/  HADD2.F32 R27, -RZ, R25.H1_H1 ;  /* 0x30000019ff1b7230 */ /* 0x000fe20000004100 */
[----:B------:R-:W-:Y:S01]  /*3860*/  F2FP.F16.E4M3.UNPACK_B R24, R24 ;  /* 0x00000018ff18723e */ /* 0x000fe200020006ff */
[----:B------:R-:W-:Y:S01]  /*3870*/  HADD2.F32 R10, -RZ, R9.H0_H0 ;  /* 0x20000009ff0a7230 */ /* 0x000fe20000004100 */
[----:B------:R-:W-:Y:S01]  /*3880*/  F2FP.F16.E4M3.UNPACK_B R7, R7 ;  /* 0x00000007ff07723e */ /* 0x000fe200020006ff */
[----:B------:R-:W-:-:S02]  /*3890*/  HADD2.F32 R9, -RZ, R8.H1_H1 ;  /* 0x30000008ff097230 */ /* 0x000fc40000004100 */
[-C--:B------:R-:W-:Y:S01]  /*38a0*/  FMUL.FTZ R57, R11, R27.reuse ;  /* 0x0000001b0b397220 */ /* 0x080fe20000410000 */
[--C-:B------:R-:W-:Y:S02]  /*38b0*/  HADD2.F32 R26, -RZ, R53.reuse.H1_H1 ;  /* 0x30000035ff1a7230 */ /* 0x100fe40000004100 */
[C---:B------:R-:W-:Y:S01]  /*38c0*/  FMUL.FTZ R52, R10.reuse, R27 ;  /* 0x0000001b0a347220 */ /* 0x040fe20000410000 */
[----:B------:R-:W-:Y:S02]  /*38d0*/  HADD2.F32 R8, -RZ, R8.H0_H0 ;  /* 0x20000008ff087230 */ /* 0x000fe40000004100 */
[----:B------:R-:W-:Y:S01]  /*38e0*/  FFMA.FTZ R57, R10, R15, -R57 ;  /* 0x0000000f0a397223 */ /* 0x000fe20000010839 */
[----:B------:R-:W-:Y:S02]  /*38f0*/  HADD2.F32 R10, -RZ, R24.H1_H1 ;  /* 0x30000018ff0a7230 */ /* 0x000fe40000004100 */
[----:B------:R-:W-:Y:S01]  /*3900*/  FMUL.FTZ R27, R9, R26 ;  /* 0x0000001a091b7220 */ /* 0x000fe20000410000 */
[----:B------:R-:W-:Y:S01]  /*3910*/  F2FP.F16.E4M3.UNPACK_B R6, R6 ;  /* 0x00000006ff06723e */ /* 0x000fe200020006ff */
[----:B------:R-:W-:Y:S01]  /*3920*/  FMUL.FTZ R26, R8, R26 ;  /* 0x0000001a081a7220 */ /* 0x000fe20000410000 */
[----:B------:R-:W-:-:S02]  /*3930*/  HADD2.F32 R53, -RZ, R53.H0_H0 ;  /* 0x20000035ff357230 */ /* 0x000fc40000004100 */
[-C--:B------:R-:W-:Y:S01]  /*3940*/  FFMA.FTZ R27, R8, R10.reuse, -R27 ;  /* 0x0000000a081b7223 */ /* 0x080fe2000001081b */
[--C-:B------:R-:W-:Y:S02]  /*3950*/  HADD2.F32 R8, -RZ, R7.reuse.H0_H0 ;  /* 0x20000007ff087230 */ /* 0x100fe40000004100 */
[----:B------:R-:W-:Y:S01]  /*3960*/  FFMA.FTZ R26, R9, R10, R26 ;  /* 0x0000000a091a7223 */ /* 0x000fe2000001001a */
[----:B------:R-:W-:Y:S02]  /*3970*/  HADD2.F32 R9, -RZ, R7.H1_H1 ;  /* 0x30000007ff097230 */ /* 0x000fe40000004100 */
[----:B------:R-:W-:Y:S01]  /*3980*/  FFMA.FTZ R56, R11, R15, R52 ;  /* 0x0000000f0b387223 */ /* 0x000fe20000010034 */
[--C-:B------:R-:W-:Y:S01]  /*3990*/  HADD2.F32 R7, -RZ, R6.reuse.H0_H0 ;  /* 0x20000006ff077230 */ /* 0x100fe20000004100 */
[----:B------:R-:W-:Y:S01]  /*39a0*/  F2FP.SATFINITE.E4M3.F32.PACK_AB_MERGE_C R4, R55, R54, R79 ;  /* 0x000000363704723e */ /* 0x000fe2000480704f */
[----:B------:R-:W-:Y:S01]  /*39b0*/  HADD2.F32 R6, -RZ, R6.H1_H1 ;  /* 0x30000006ff067230 */ /* 0x000fe20000004100 */
[----:B------:R-:W-:Y:S01]  /*39c0*/  F2FP.SATFINITE.E4M3.F32.PACK_AB_MERGE_C R26, R26, R27, RZ ;  /* 0x0000001b1a1a723e */ /* 0x000fe200048070ff */
[----:B------:R-:W-:Y:S01]  /*39d0*/  HADD2.F32 R25, -RZ, R25.H0_H0 ;  /* 0x20000019ff197230 */ /* 0x000fe20000004100 */
[----:B------:R-:W-:Y:S01]  /*39e0*/  F2FP.SATFINITE.E4M3.F32.PACK_AB_MERGE_C R56, R56, R57, RZ ;  /* 0x000000393838723e */ /* 0x000fe200048070ff */
[----:B------:R-:W-:-:S02]  /*39f0*/  HADD2.F32 R14, -RZ, R14.H0_H0 ;  /* 0x2000000eff0e7230 */ /* 0x000fc40000004100 */
[----:B------:R-:W-:Y:S01]  /*3a00*/  FMUL.FTZ R10, R6, R53 ;  /* 0x00000035060a7220 */ /* 0x000fe20000410000 */
[----:B------:R-:W-:Y:S02]  /*3a10*/  HADD2.F32 R24, -RZ, R24.H0_H0 ;  /* 0x20000018ff187230 */ /* 0x000fe40000004100 */
[-C--:B------:R-:W-:Y:S01]  /*3a20*/  FMUL.FTZ R11, R9, R25.reuse ;  /* 0x00000019090b7220 */ /* 0x080fe20000410000 */
[C---:B------:R-:W-:Y:S01]  /*3a30*/  FMUL.FTZ R52, R8.reuse, R25 ;  /* 0x0000001908347220 */ /* 0x040fe20000410000 */
[----:B------:R-:W-:Y:S02]  /*3a40*/  FMUL.FTZ R53, R7, R53 ;  /* 0x0000003507357220 */ /* 0x000fe40000410000 */
[-C--:B------:R-:W-:Y:S01]  /*3a50*/  FFMA.FTZ R11, R8, R14.reuse, -R11 ;  /* 0x0000000e080b7223 */ /* 0x080fe2000001080b */
[----:B------:R-:W-:Y:S01]  /*3a60*/  FFMA.FTZ R52, R9, R14, R52 ;  /* 0x0000000e09347223 */ /* 0x000fe20000010034 */
[-C--:B------:R-:W-:Y:S01]  /*3a70*/  FFMA.FTZ R10, R7, R24.reuse, -R10 ;  /* 0x00000018070a7223 */ /* 0x080fe2000001080a */
[----:B------:R-:W-:-:S03]  /*3a80*/  FFMA.FTZ R53, R6, R24, R53 ;  /* 0x0000001806357223 */ /* 0x000fc60000010035 */
[----:B------:R-:W-:Y:S02]  /*3a90*/  F2FP.SATFINITE.E4M3.F32.PACK_AB_MERGE_C R7, R52, R11, R56 ;  /* 0x0000000b3407723e */ /* 0x000fe40004807038 */
[----:B------:R-:W-:-:S07]  /*3aa0*/  F2FP.SATFINITE.E4M3.F32.PACK_AB_MERGE_C R6, R53, R10, R26 ;  /* 0x0000000a3506723e */ /* 0x000fce000480701a */
.L_x_1115:
[----:B------:R-:W-:Y:S05]  /*3ab0*/  BSYNC B1 ;  /* 0x0000000000017941 */ /* 0x000fea0003800000 */
.L_x_1114:
[----:B-1----:R1:W-:Y:S01]  /*3ac0*/  STG.E.128 desc[UR44][R12.64+0x20], R4 ;  /* 0x000020040c007986 */ /* 0x0023e2000c101d2c */
[----:B------:R-:W-:Y:S05]  /*3ad0*/  BRA `(.L_x_1109) ;  /* 0x0000001000f87947 */ /* 0x000fea0003800000 */
.L_x_1103:
[----:B------:R-:W0:Y:S01]  /*3ae0*/  S2R R5, SR_TID.X ;  /* 0x0000000000057919 */ /* 0x000e220000002100 */
[----:B------:R-:W2:Y:S01]  /*3af0*/  LDL R54, [R1+0xc] ;  /* 0x00000c0001367983 */ /* 0x000ea20000100800 */
[C---:B0-----:R-:W-:Y:S02]  /*3b00*/  VIADD R9, R5.reuse, 0xffffff80 ;  /* 0xffffff8005097836 */ /* 0x041fe40000000000 */
[----:B------:R-:W-:Y:S02]  /*3b10*/  VIADD R8, R5, 0xffffff80 ;  /* 0xffffff8005087836 */ /* 0x000fe40000000000 */
[----:B------:R-:W-:-:S03]  /*3b20*/  IMAD R5, R47, -0xa0, R50 ;  /* 0xffffff602f057824 */ /* 0x000fc600078e0232 */
[----:B------:R-:W-:Y:S02]  /*3b30*/  LEA.HI R8, R8, R9, RZ, 0x1 ;  /* 0x0000000908087211 */ /* 0x000fe400078f08ff */
[----:B------:R-:W-:Y:S02]  /*3b40*/  VIMNMX R5, R5, 0xa0, PT ;  /* 0x000000a005057848 */ /* 0x000fe40003fe0100 */
[----:B------:R-:W-:-:S04]  /*3b50*/  SHF.R.S32.HI R8, RZ, 0x1, R8 ;  /* 0x00000001ff087819 */ /* 0x000fc80000011408 */
[----:B------:R-:W-:-:S04]  /*3b60*/  ISETP.GE.AND P1, PT, R8, R5, PT ;  /* 0x000000050800720c */ /* 0x000fc80003f26270 */
[----:B------:R-:W-:-:S13]  /*3b70*/  ISETP.GE.OR P0, PT, R22, R27, P1 ;  /* 0x0000001b1600720c */ /* 0x000fda0000f06670 */
[----:B------:R-:W0:Y:S08]  /*3b80*/  @!P0 LDC.64 R12, c[0x0][0x3e8] ;  /* 0x0000fa00ff0c8b82 */ /* 0x000e300000000a00 */
[----:B------:R-:W1:Y:S01]  /*3b90*/  @!P0 LDC.64 R24, c[0x0][0x400] ;  /* 0x00010000ff188b82 */ /* 0x000e620000000a00 */
[----:B------:R-:W-:Y:S02]  /*3ba0*/  CS2R R10, SRZ ;  /* 0x00000000000a7805 */ /* 0x000fe4000001ff00 */
[----:B------:R-:W-:-:S02]  /*3bb0*/  CS2R R8, SRZ ;  /* 0x0000000000087805 */ /* 0x000fc4000001ff00 */
[----:B0-----:R-:W-:-:S04]  /*3bc0*/  @!P0 IADD3 R12, P5, P6, R34, R12, R6 ;  /* 0x0000000c220c8210 */ /* 0x001fc80007ebe006 */
[----:B------:R-:W-:Y:S02]  /*3bd0*/  @!P0 IADD3.X R13, R68, R13, R57, P5, P6 ;  /* 0x0000000d440d8210 */ /* 0x000fe40002fec439 */
[----:B------:R-:W-:Y:S02]  /*3be0*/  CS2R R6, SRZ ;  /* 0x0000000000067805 */ /* 0x000fe4000001ff00 */
        /* <DEDUP_REMOVED lines=11> */
[----:B----4-:R-:W-:Y:S02]  /*3ca0*/  IMAD.MOV.U32 R82, RZ, RZ, R10 ;  /* 0x000000ffff527224 */ /* 0x010fe400078e000a */
[----:B------:R-:W-:-:S06]  /*3cb0*/  IMAD.MOV.U32 R85, RZ, RZ, R8 ;  /* 0x000000ffff557224 */ /* 0x000fcc00078e0008 */
[----:B------:R-:W-:Y:S05]  /*3cc0*/  @!P0 BRA `(.L_x_1116) ;  /* 0x0000000000048947 */ /* 0x000fea0003800000 */
[----:B------:R-:W-:Y:S01]  /*3cd0*/  BPT.TRAP 0x1 ;  /* 0x000000040000795c */ /* 0x000fe20000300000 */
.L_x_1116:
[----:B------:R-:W2:Y:S01]  /*3ce0*/  LDL R12, [R1+0x20] ;  /* 0x00002000010c7983 */ /* 0x000ea20000100800 */
[----:B------:R-:W-:Y:S01]  /*3cf0*/  IMAD R76, R157, 0x8, R18 ;  /* 0x000000089d4c7824 */ /* 0x000fe200078e0212 */
[----:B------:R-:W0:Y:S01]  /*3d00*/  LDC R79, c[0x0][0x2f4] ;  /* 0x0000bd00ff4f7b82 */ /* 0x000e220000000800 */
[----:B------:R-:W-:Y:S01]  /*3d10*/  BSSY B1, `(.L_x_1117) ;  /* 0x0000004000017945 */ /* 0x000fe20003800000 */
[----:B--2---:R-:W-:-:S04]  /*3d20*/  SHF.L.U32 R77, R12, 0x1f, RZ ;  /* 0x0000001f0c4d7819 */ /* 0x004fc800000006ff */
[----:B------:R-:W1:Y:S02]  /*3d30*/  SYNCS.PHASECHK.TRANS64.TRYWAIT P5, [R76+URZ+0x13290], R77 ;  /* 0x0132904d4c0075a7 */ /* 0x000e6400080a017f */
[----:B01----:R-:W-:Y:S05]  /*3d40*/  @!P5 BRA `(.L_x_1118) ;  /* 0x0000020c00a8d947 */ /* 0x003fea0003800000 */
.L_x_1412:
[----:B------:R-:W-:Y:S05]  /*3d50*/  BSYNC B1 ;  /* 0x0000000000017941 */ /* 0x000fea0003800000 */
.L_x_1117:
[----:B------:R-:W1:Y:S01]  /*3d60*/  S2R R12, SR_TID.X ;  /* 0x00000000000c7919 */ /* 0x000e620000002100 */
[----:B------:R-:W-:Y:S01]  /*3d70*/  ISETP.GE.OR P5, PT, R22, R79, P1 ;  /* 0x0000004f1600720c */ /* 0x000fe20000fa6670 */
[----:B------:R-:W-:Y:S01]  /*3d80*/  ULDC.64 UR4, c[0x0][0x300] ;  /* 0x0000c00000047ab9 */ /* 0x000fe20000000a00 */
[----:B------:R-:W-:Y:S02]  /*3d90*/  IMAD.MOV.U32 R54, RZ, RZ, R14 ;  /* 0x000000ffff367224 */ /* 0x000fe400078e000e */
[C---:B-1----:R-:W-:Y:S02]  /*3da0*/  VIADD R24, R12.reuse, 0xffffff80 ;  /* 0xffffff800c187836 */ /* 0x042fe40000000000 */
[----:B------:R-:W-:Y:S02]  /*3db0*/  VIADD R13, R12, 0xffffff80 ;  /* 0xffffff800c0d7836 */ /* 0x000fe40000000000 */
[----:B------:R-:W-:-:S03]  /*3dc0*/  IMAD R12, R49, UR4, RZ ;  /* 0x00000004310c7c24 */ /* 0x000fc6000f8e02ff */
[----:B------:R-:W-:-:S04]  /*3dd0*/  LEA.HI R13, R13, R24, RZ, 0x1 ;  /* 0x000000180d0d7211 */ /* 0x000fc800078f08ff */
[----:B------:R-:W-:-:S05]  /*3de0*/  SHF.R.S32.HI R13, RZ, 0x1, R13 ;  /* 0x00000001ff0d7819 */ /* 0x000fca000001140d */
[----:B------:R-:W-:-:S04]  /*3df0*/  IMAD.WIDE.U32 R54, R13, UR4, R54 ;  /* 0x000000040d367c25 */ /* 0x000fc8000f8e0036 */
[----:B------:R-:W-:Y:S01]  /*3e00*/  IMAD R81, R13, UR5, R12 ;  /* 0x000000050d517c24 */ /* 0x000fe2000f8e020c */
[----:B------:R-:W-:Y:S06]  /*3e10*/  @P5 BRA `(.L_x_1109) ;  /* 0x0000001000285947 */ /* 0x000fec0003800000 */
[----:B------:R-:W2:Y:S04]  /*3e20*/  LDL R25, [R1+0x5c] ;  /* 0x00005c0001197983 */ /* 0x000ea80000100800 */
[----:B------:R-:W3:Y:S01]  /*3e30*/  LDL R24, [R1+0x70] ;  /* 0x0000700001187983 */ /* 0x000ee20000100800 */
[----:B------:R-:W-:Y:S01]  /*3e40*/  IMAD.IADD R81, R81, 0x1, R55 ;  /* 0x0000000151517824 */ /* 0x000fe200078e0237 */
[----:B------:R-:W-:Y:S01]  /*3e50*/  IADD3 R57, P5, P6, R40, R54, R67 ;  /* 0x0000003628397210 */ /* 0x000fe20007ebe043 */
[----:B------:R-:W-:Y:S01]  /*3e60*/  IMAD.IADD R13, R79, 0x1, -R62 ;  /* 0x000000014f0d7824 */ /* 0x000fe200078e0a3e */
[----:B------:R-:W-:Y:S02]  /*3e70*/  BSSY B1, `(.L_x_1119) ;  /* 0x00000e2000017945 */ /* 0x000fe40003800000 */
[----:B------:R-:W-:-:S02]  /*3e80*/  IADD3.X R12, R0, R81, R71, P5, P6 ;  /* 0x00000051000c7210 */ /* 0x000fc40002fec447 */
[----:B------:R-:W-:Y:S02]  /*3e90*/  IADD3 R56, P5, R57, R52, RZ ;  /* 0x0000003439387210 */ /* 0x000fe40007fbe0ff */
[----:B------:R-:W-:-:S03]  /*3ea0*/  LOP3.LUT P6, RZ, R16, 0x1, RZ, 0xc0, !PT ;  /* 0x0000000110ff7812 */ /* 0x000fc600078cc0ff */
[----:B------:R-:W-:Y:S01]  /*3eb0*/  IMAD.X R57, R12, 0x1, R53, P5 ;  /* 0x000000010c397824 */ /* 0x000fe200028e0635 */
[----:B------:R-:W-:-:S04]  /*3ec0*/  LOP3.LUT P5, RZ, R16, 0x4, RZ, 0xc0, !PT ;  /* 0x0000000410ff7812 */ /* 0x000fc800078ac0ff */
[----:B------:R-:W-:-:S04]  /*3ed0*/  SEL R13, R62, R13, !P5 ;  /* 0x0000000d3e0d7207 */ /* 0x000fc80006800000 */
[----:B------:R-:W-:-:S04]  /*3ee0*/  SHF.R.S32.HI R12, RZ, 0x1f, R13 ;  /* 0x0000001fff0c7819 */ /* 0x000fc8000001140d */
[----:B------:R-:W-:-:S04]  /*3ef0*/  LEA.HI R12, R12, R13, RZ, 0x5 ;  /* 0x0000000d0c0c7211 */ /* 0x000fc800078f28ff */
[----:B------:R-:W-:-:S04]  /*3f00*/  SHF.R.S32.HI R12, RZ, 0x5, R12 ;  /* 0x00000005ff0c7819 */ /* 0x000fc8000001140c */
[----:B------:R-:W-:-:S05]  /*3f10*/  LEA.HI.SX32 R12, R59, R12, 0x1c ;  /* 0x0000000c3b0c7211 */ /* 0x000fca00078fe2ff */
[----:B------:R-:W-:-:S05]  /*3f20*/  IMAD.SHL.U32 R83, R12, 0x10, RZ ;  /* 0x000000100c537824 */ /* 0x000fca00078e00ff */
[----:B--2---:R-:W-:-:S04]  /*3f30*/  LOP3.LUT R13, R25, 0x30, R83, 0xf8, !PT ;  /* 0x00000030190d7812 */ /* 0x004fc800078ef853 */
[----:B------:R-:W-:-:S05]  /*3f40*/  LOP3.LUT R13, R13, R60, RZ, 0x3c, !PT ;  /* 0x0000003c0d0d7212 */ /* 0x000fca00078e3cff */
[----:B---3--:R-:W-:Y:S02]  /*3f50*/  IMAD.IADD R12, R24, 0x1, R13 ;  /* 0x00000001180c7824 */ /* 0x008fe400078e020d */
[C---:B------:R-:W-:Y:S02]  /*3f60*/  IMAD R13, R157.reuse, 0x2800, R72 ;  /* 0x000028009d0d7824 */ /* 0x040fe400078e0248 */
[----:B------:R-:W-:Y:S02]  /*3f70*/  IMAD R15, R157, 0x2800, R12 ;  /* 0x000028009d0f7824 */ /* 0x000fe400078e020c */
[C---:B------:R-:W-:Y:S02]  /*3f80*/  IMAD.IADD R13, R18.reuse, 0x1, R13 ;  /* 0x00000001120d7824 */ /* 0x040fe400078e020d */
[----:B------:R-:W-:-:S04]  /*3f90*/  IMAD.IADD R24, R18, 0x1, R15 ;  /* 0x0000000112187824 */ /* 0x000fc800078e020f */
[----:B------:R-:W1:Y:S04]  /*3fa0*/  LDS.128 R12, [R13+0xe000] ;  /* 0x00e000000d0c7984 */ /* 0x000e680000000c00 */
[----:B------:R-:W2:Y:S01]  /*3fb0*/  LDS.128 R24, [R24+0xe000] ;  /* 0x00e0000018187984 */ /* 0x000ea20000000c00 */
[----:B------:R-:W-:Y:S05]  /*3fc0*/  @P6 BRA `(.L_x_1120) ;  /* 0x0000000c00306947 */ /* 0x000fea0003800000 */
[--C-:B------:R-:W-:Y:S02]  /*3fd0*/  SHF.R.U32.HI R93, RZ, 0x8, R5.reuse ;  /* 0x00000008ff5d7819 */ /* 0x100fe40000011605 */
[----:B------:R-:W-:Y:S02]  /*3fe0*/  LOP3.LUT R4, R5, 0xff0000ff, RZ, 0xc0, !PT ;  /* 0xff0000ff05047812 */ /* 0x000fe400078ec0ff */
[----:B------:R-:W-:Y:S01]  /*3ff0*/  SHF.R.U32.HI R91, RZ, 0x10, R5 ;  /* 0x00000010ff5b7819 */ /* 0x000fe20000011605 */
[----:B------:R-:W-:Y:S01]  /*4000*/  IMAD.SHL.U32 R5, R93, 0x100, RZ ;  /* 0x000001005d057824 */ /* 0x000fe200078e00ff */
[----:B------:R-:W-:Y:S02]  /*4010*/  SHF.R.U32.HI R89, RZ, 0x8, R7 ;  /* 0x00000008ff597819 */ /* 0x000fe40000011607 */
[----:B------:R-:W-:Y:S02]  /*4020*/  SHF.R.U32.HI R86, RZ, 0x8, R11 ;  /* 0x00000008ff567819 */ /* 0x000fe4000001160b */
[----:B------:R-:W-:-:S02]  /*4030*/  LOP3.LUT R6, R7, 0xff0000ff, RZ, 0xc0, !PT ;  /* 0xff0000ff07067812 */ /* 0x000fc400078ec0ff */
[----:B------:R-:W-:Y:S01]  /*4040*/  SHF.R.U32.HI R88, RZ, 0x10, R7 ;  /* 0x00000010ff587819 */ /* 0x000fe20000011607 */
[----:B------:R-:W-:Y:S01]  /*4050*/  IMAD.SHL.U32 R7, R89, 0x100, RZ ;  /* 0x0000010059077824 */ /* 0x000fe200078e00ff */
[----:B------:R-:W-:Y:S01]  /*4060*/  LOP3.LUT R4, R4, 0xff00, R5, 0xf8, !PT ;  /* 0x0000ff0004047812 */ /* 0x000fe200078ef805 */
[----:B------:R-:W-:Y:S01]  /*4070*/  IMAD.U32 R5, R91, 0x10000, RZ ;  /* 0x000100005b057824 */ /* 0x000fe200078e00ff */
[----:B------:R-:W-:Y:S02]  /*4080*/  LOP3.LUT R10, R11, 0xff0000ff, RZ, 0xc0, !PT ;  /* 0xff0000ff0b0a7812 */ /* 0x000fe400078ec0ff */
[----:B------:R-:W-:Y:S01]  /*4090*/  SHF.R.U32.HI R92, RZ, 0x10, R11 ;  /* 0x00000010ff5c7819 */ /* 0x000fe2000001160b */
[----:B------:R-:W-:Y:S01]  /*40a0*/  IMAD.SHL.U32 R11, R86, 0x100, RZ ;  /* 0x00000100560b7824 */ /* 0x000fe200078e00ff */
[----:B------:R-:W-:Y:S02]  /*40b0*/  SHF.R.U32.HI R87, RZ, 0x8, R9 ;  /* 0x00000008ff577819 */ /* 0x000fe40000011609 */
[----:B------:R-:W-:Y:S01]  /*40c0*/  LOP3.LUT R7, R6, 0xff00, R7, 0xf8, !PT ;  /* 0x0000ff0006077812 */ /* 0x000fe200078ef807 */
[----:B------:R-:W-:Y:S01]  /*40d0*/  IMAD.U32 R92, R92, 0x10000, RZ ;  /* 0x000100005c5c7824 */ /* 0x000fe200078e00ff */
[----:B------:R-:W-:-:S02]  /*40e0*/  LOP3.LUT R8, R9, 0xff0000ff, RZ, 0xc0, !PT ;  /* 0xff0000ff09087812 */ /* 0x000fc400078ec0ff */
[----:B------:R-:W-:Y:S01]  /*40f0*/  SHF.R.U32.HI R90, RZ, 0x10, R9 ;  /* 0x00000010ff5a7819 */ /* 0x000fe20000011609 */
[----:B------:R-:W-:Y:S01]  /*4100*/  IMAD.SHL.U32 R9, R87, 0x100, RZ ;  /* 0x0000010057097824 */ /* 0x000fe200078e00ff */
[----:B------:R-:W-:Y:S01]  /*4110*/  LOP3.LUT R6, R4, 0xff0000, R5, 0xf8, !PT ;  /* 0x00ff000004067812 */ /* 0x000fe200078ef805 */
[----:B------:R-:W-:Y:S01]  /*4120*/  IMAD.U32 R4, R88, 0x10000, RZ ;  /* 0x0001000058047824 */ /* 0x000fe200078e00ff */
[----:B------:R-:W-:Y:S01]  /*4130*/  LOP3.LUT R91, R10, 0xff00, R11, 0xf8, !PT ;  /* 0x0000ff000a5b7812 */ /* 0x000fe200078ef80b */
[----:B------:R-:W-:Y:S01]  /*4140*/  IMAD.U32 R90, R90, 0x10000, RZ ;  /* 0x000100005a5a7824 */ /* 0x000fe200078e00ff */
[----:B------:R-:W-:Y:S02]  /*4150*/  F2FP.F16.E4M3.UNPACK_B R88, R85.H1 ;  /* 0x00000055ff58723e */ /* 0x000fe400030006ff */
[----:B--2---:R-:W-:Y:S02]  /*4160*/  F2FP.F16.E4M3.UNPACK_B R11, R24.H1 ;  /* 0x00000018ff0b723e */ /* 0x004fe400030006ff */
[----:B-1----:R-:W-:Y:S01]  /*4170*/  F2FP.F16.E4M3.UNPACK_B R10, R12.H1 ;  /* 0x0000000cff0a723e */ /* 0x002fe200030006ff */
[----:B------:R-:W-:Y:S01]  /*4180*/  HADD2.F32 R5, -RZ, R88.H0_H0 ;  /* 0x20000058ff057230 */ /* 0x000fe20000004100 */
[----:B------:R-:W-:Y:S01]  /*4190*/  LOP3.LUT R89, R8, 0xff00, R9, 0xf8, !PT ;  /* 0x0000ff0008597812 */ /* 0x000fe200078ef809 */
[----:B------:R-:W-:Y:S01]  /*41a0*/  HADD2.F32 R9, -RZ, R11.H0_H0 ;  /* 0x2000000bff097230 */ /* 0x000fe20000004100 */
[----:B------:R-:W-:Y:S01]  /*41b0*/  F2FP.F16.E4M3.UNPACK_B R86, R84.H1 ;  /* 0x00000054ff56723e */ /* 0x000fe200030006ff */
[--C-:B------:R-:W-:Y:S01]  /*41c0*/  HADD2.F32 R8, -RZ, R10.reuse.H0_H0 ;  /* 0x2000000aff087230 */ /* 0x100fe20000004100 */
[----:B------:R-:W-:Y:S01]  /*41d0*/  LOP3.LUT R4, R7, 0xff0000, R4, 0xf8, !PT ;  /* 0x00ff000007047812 */ /* 0x000fe200078ef804 */
[----:B------:R-:W-:-:S02]  /*41e0*/  HADD2.F32 R10, -RZ, R10.H1_H1 ;  /* 0x3000000aff0a7230 */ /* 0x000fc40000004100 */
[-C--:B------:R-:W-:Y:S01]  /*41f0*/  FMUL.FTZ R93, R9, R5.reuse ;  /* 0x00000005095d7220 */ /* 0x080fe20000410000 */
[----:B------:R-:W-:Y:S02]  /*4200*/  HADD2.F32 R87, -RZ, R86.H0_H0 ;  /* 0x20000056ff577230 */ /* 0x000fe40000004100 */
[C---:B------:R-:W-:Y:S01]  /*4210*/  FMUL.FTZ R94, R8.reuse, R5 ;  /* 0x00000005085e7220 */ /* 0x040fe20000410000 */
[----:B------:R-:W-:Y:S01]  /*4220*/  LOP3.LUT R5, R91, 0xff0000, R92, 0xf8, !PT ;  /* 0x00ff00005b057812 */ /* 0x000fe200078ef85c */
[----:B------:R-:W-:Y:S01]  /*4230*/  HADD2.F32 R91, -RZ, R88.H1_H1 ;  /* 0x30000058ff5b7230 */ /* 0x000fe20000004100 */
[----:B------:R-:W-:Y:S01]  /*4240*/  LOP3.LUT R7, R89, 0xff0000, R90, 0xf8, !PT ;  /* 0x00ff000059077812 */ /* 0x000fe200078ef85a */
[-C--:B------:R-:W-:Y:S01]  /*4250*/  FFMA.FTZ R8, R8, R87.reuse, -R93 ;  /* 0x0000005708087223 */ /* 0x080fe2000001085d */
[----:B------:R-:W-:Y:S01]  /*4260*/  FFMA.FTZ R9, R9, R87, R94 ;  /* 0x0000005709097223 */ /* 0x000fe2000001005e */
[----:B------:R-:W-:Y:S01]  /*4270*/  HADD2.F32 R87, -RZ, R86.H1_H1 ;  /* 0x30000056ff577230 */ /* 0x000fe20000004100 */
[----:B------:R-:W-:Y:S01]  /*4280*/  F2FP.F16.E4M3.UNPACK_B R89, R85 ;  /* 0x00000055ff59723e */ /* 0x000fe200020006ff */
[----:B------:R-:W-:Y:S01]  /*4290*/  HADD2.F32 R86, -RZ, R11.H1_H1 ;  /* 0x3000000bff567230 */ /* 0x000fe20000004100 */
[----:B------:R-:W-:-:S02]  /*42a0*/  F2FP.F16.E4M3.UNPACK_B R88, R84 ;  /* 0x00000054ff58723e */ /* 0x000fc400020006ff */
[----:B------:R-:W-:Y:S01]  /*42b0*/  F2FP.F16.E4M3.UNPACK_B R24, R24 ;  /* 0x00000018ff18723e */ /* 0x000fe200020006ff */
[----:B------:R-:W-:Y:S01]  /*42c0*/  HADD2.F32 R90, -RZ, R89.H0_H0 ;  /* 0x20000059ff5a7230 */ /* 0x000fe20000004100 */
[----:B------:R-:W-:Y:S01]  /*42d0*/  F2FP.F16.E4M3.UNPACK_B R84, R12 ;  /* 0x0000000cff54723e */ /* 0x000fe200020006ff */
[-C--:B------:R-:W-:Y:S01]  /*42e0*/  FMUL.FTZ R11, R86, R91.reuse ;  /* 0x0000005b560b7220 */ /* 0x080fe20000410000 */
[C---:B------:R-:W-:Y:S01]  /*42f0*/  FMUL.FTZ R91, R10.reuse, R91 ;  /* 0x0000005b0a5b7220 */ /* 0x040fe20000410000 */
[----:B------:R-:W-:Y:S02]  /*4300*/  HADD2.F32 R85, -RZ, R24.H0_H0 ;  /* 0x20000018ff557230 */ /* 0x000fe40000004100 */
[----:B------:R-:W-:Y:S02]  /*4310*/  HADD2.F32 R12, -RZ, R84.H0_H0 ;  /* 0x20000054ff0c7230 */ /* 0x000fe40000004100 */
[-C--:B------:R-:W-:Y:S01]  /*4320*/  FFMA.FTZ R11, R10, R87.reuse, -R11 ;  /* 0x000000570a0b7223 */ /* 0x080fe2000001080b */
[----:B------:R-:W-:Y:S01]  /*4330*/  FFMA.FTZ R10, R86, R87, R91 ;  /* 0x00000057560a7223 */ /* 0x000fe2000001005b */
[----:B------:R-:W-:-:S02]  /*4340*/  HADD2.F32 R86, -RZ, R88.H0_H0 ;  /* 0x20000058ff567230 */ /* 0x000fc40000004100 */
[CC--:B------:R-:W-:Y:S01]  /*4350*/  FMUL.FTZ R91, R85.reuse, R90.reuse ;  /* 0x0000005a555b7220 */ /* 0x0c0fe20000410000 */
[----:B------:R-:W-:Y:S01]  /*4360*/  FMUL.FTZ R90, R12, R90 ;  /* 0x0000005a0c5a7220 */ /* 0x000fe20000410000 */
[----:B------:R-:W-:Y:S01]  /*4370*/  HADD2.F32 R89, -RZ, R89.H1_H1 ;  /* 0x30000059ff597230 */ /* 0x000fe20000004100 */
[----:B------:R-:W-:Y:S01]  /*4380*/  F2FP.SATFINITE.E4M3.F32.PACK_AB_MERGE_C R9, R10, R9, RZ ;  /* 0x000000090a09723e */ /* 0x000fe200048070ff */
[----:B------:R-:W-:Y:S02]  /*4390*/  HADD2.F32 R87, -RZ, R24.H1_H1 ;  /* 0x30000018ff577230 */ /* 0x000fe40000004100 */
[-C--:B------:R-:W-:Y:S01]  /*43a0*/  FFMA.FTZ R12, R12, R86.reuse, -R91 ;  /* 0x000000560c0c7223 */ /* 0x080fe2000001085b */
[----:B------:R-:W-:Y:S01]  /*43b0*/  FFMA.FTZ R24, R85, R86, R90 ;  /* 0x0000005655187223 */ /* 0x000fe2000001005a */
[----:B------:R-:W-:Y:S01]  /*43c0*/  HADD2.F32 R84, -RZ, R84.H1_H1 ;  /* 0x30000054ff547230 */ /* 0x000fe20000004100 */
[----:B------:R-:W-:Y:S01]  /*43d0*/  F2FP.F16.E4M3.UNPACK_B R91, R82.H1 ;  /* 0x00000052ff5b723e */ /* 0x000fe200030006ff */
[----:B------:R-:W-:-:S02]  /*43e0*/  HADD2.F32 R86, -RZ, R88.H1_H1 ;  /* 0x30000058ff567230 */ /* 0x000fc40000004100 */
[CC--:B------:R-:W-:Y:S01]  /*43f0*/  FMUL.FTZ R85, R87.reuse, R89.reuse ;  /* 0x0000005957557220 */ /* 0x0c0fe20000410000 */
[----:B------:R-:W-:Y:S01]  /*4400*/  F2FP.F16.E4M3.UNPACK_B R88, R26.H1 ;  /* 0x0000001aff58723e */ /* 0x000fe200030006ff */
[C---:B------:R-:W-:Y:S01]  /*4410*/  FMUL.FTZ R94, R84.reuse, R89 ;  /* 0x00000059545e7220 */ /* 0x040fe20000410000 */
[----:B------:R-:W-:Y:S01]  /*4420*/  F2FP.F16.E4M3.UNPACK_B R90, R80.H1 ;  /* 0x00000050ff5a723e */ /* 0x000fe200030006ff */
[----:B------:R-:W-:Y:S01]  /*4430*/  FFMA.FTZ R85, R84, R86, -R85 ;  /* 0x0000005654557223 */ /* 0x000fe20000010855 */
[----:B------:R-:W-:Y:S01]  /*4440*/  F2FP.F16.E4M3.UNPACK_B R84, R14.H1 ;  /* 0x0000000eff54723e */ /* 0x000fe200030006ff */
[--C-:B------:R-:W-:Y:S02]  /*4450*/  HADD2.F32 R92, -RZ, R91.reuse.H0_H0 ;  /* 0x2000005bff5c7230 */ /* 0x100fe40000004100 */
[----:B------:R-:W-:Y:S01]  /*4460*/  FFMA.FTZ R87, R87, R86, R94 ;  /* 0x0000005657577223 */ /* 0x000fe2000001005e */
[----:B------:R-:W-:Y:S01]  /*4470*/  HADD2.F32 R89, -RZ, R88.H0_H0 ;  /* 0x20000058ff597230 */ /* 0x000fe20000004100 */
[----:B------:R-:W-:Y:S01]  /*4480*/  F2FP.F16.E4M3.UNPACK_B R14, R14 ;  /* 0x0000000eff0e723e */ /* 0x000fe200020006ff */
[----:B------:R-:W-:Y:S01]  /*4490*/  HADD2.F32 R95, -RZ, R91.H1_H1 ;  /* 0x3000005bff5f7230 */ /* 0x000fe20000004100 */
[----:B------:R-:W-:Y:S01]  /*44a0*/  F2FP.SATFINITE.E4M3.F32.PACK_AB_MERGE_C R8, R11, R8, RZ ;  /* 0x000000080b08723e */ /* 0x000fe200048070ff */
[----:B------:R-:W-:-:S02]  /*44b0*/  HADD2.F32 R86, -RZ, R84.H0_H0 ;  /* 0x20000054ff567230 */ /* 0x000fc40000004100 */
[-C--:B------:R-:W-:Y:S01]  /*44c0*/  FMUL.FTZ R93, R89, R92.reuse ;  /* 0x0000005c595d7220 */ /* 0x080fe20000410000 */
[----:B------:R-:W-:Y:S01]  /*44d0*/  HADD2.F32 R91, -RZ, R90.H0_H0 ;  /* 0x2000005aff5b7230 */ /* 0x000fe20000004100 */
[----:B------:R-:W-:Y:S01]  /*44e0*/  F2FP.F16.E4M3.UNPACK_B R10, R25 ;  /* 0x00000019ff0a723e */ /* 0x000fe200020006ff */
[----:B------:R-:W-:Y:S02]  /*44f0*/  HADD2.F32 R88, -RZ, R88.H1_H1 ;  /* 0x30000058ff587230 */ /* 0x000fe40000004100 */
[C---:B------:R-:W-:Y:S01]  /*4500*/  FMUL.FTZ R94, R86.reuse, R92 ;  /* 0x0000005c565e7220 */ /* 0x040fe20000410000 */
[----:B------:R-:W-:Y:S02]  /*4510*/  HADD2.F32 R84, -RZ, R84.H1_H1 ;  /* 0x30000054ff547230 */ /* 0x000fe40000004100 */
[----:B------:R-:W-:Y:S01]  /*4520*/  FFMA.FTZ R92, R86, R91, -R93 ;  /* 0x0000005b565c7223 */ /* 0x000fe2000001085d */
[----:B------:R-:W-:Y:S02]  /*4530*/  HADD2.F32 R93, -RZ, R90.H1_H1 ;  /* 0x3000005aff5d7230 */ /* 0x000fe40000004100 */
[-C--:B------:R-:W-:Y:S01]  /*4540*/  FMUL.FTZ R97, R88, R95.reuse ;  /* 0x0000005f58617220 */ /* 0x080fe20000410000 */
[----:B------:R-:W-:Y:S01]  /*4550*/  F2FP.F16.E4M3.UNPACK_B R86, R82 ;  /* 0x00000052ff56723e */ /* 0x000fe200020006ff */
[C---:B------:R-:W-:Y:S01]  /*4560*/  FMUL.FTZ R95, R84.reuse, R95 ;  /* 0x0000005f545f7220 */ /* 0x040fe20000410000 */
[----:B------:R-:W-:Y:S01]  /*4570*/  F2FP.F16.E4M3.UNPACK_B R82, R26 ;  /* 0x0000001aff52723e */ /* 0x000fe200020006ff */
[-C--:B------:R-:W-:Y:S01]  /*4580*/  FFMA.FTZ R101, R84, R93.reuse, -R97 ;  /* 0x0000005d54657223 */ /* 0x080fe20000010861 */
[----:B------:R-:W-:Y:S01]  /*4590*/  F2FP.F16.E4M3.UNPACK_B R84, R80 ;  /* 0x00000050ff54723e */ /* 0x000fe200020006ff */
[----:B------:R-:W-:Y:S01]  /*45a0*/  FFMA.FTZ R103, R88, R93, R95 ;  /* 0x0000005d58677223 */ /* 0x000fe2000001005f */
[----:B------:R-:W-:-:S02]  /*45b0*/  HADD2.F32 R93, -RZ, R86.H0_H0 ;  /* 0x20000056ff5d7230 */ /* 0x000fc40000004100 */
[----:B------:R-:W-:Y:S01]  /*45c0*/  FFMA.FTZ R94, R89, R91, R94 ;  /* 0x0000005b595e7223 */ /* 0x000fe2000001005e */
[----:B------:R-:W-:Y:S01]  /*45d0*/  HADD2.F32 R80, -RZ, R82.H0_H0 ;  /* 0x20000052ff507230 */ /* 0x000fe20000004100 */
[----:B------:R-:W-:Y:S01]  /*45e0*/  F2FP.F16.E4M3.UNPACK_B R11, R7 ;  /* 0x00000007ff0b723e */ /* 0x000fe200020006ff */
[----:B------:R-:W-:Y:S01]  /*45f0*/  HADD2.F32 R95, -RZ, R86.H1_H1 ;  /* 0x30000056ff5f7230 */ /* 0x000fe20000004100 */
[----:B------:R-:W-:Y:S01]  /*4600*/  F2FP.SATFINITE.E4M3.F32.PACK_AB_MERGE_C R24, R87, R24, R9 ;  /* 0x000000185718723e */ /* 0x000fe20004807009 */
[----:B------:R-:W-:Y:S02]  /*4610*/  HADD2.F32 R26, -RZ, R14.H0_H0 ;  /* 0x2000000eff1a7230 */ /* 0x000fe40000004100 */
[----:B------:R-:W-:Y:S01]  /*4620*/  FMUL.FTZ R97, R80, R93 ;  /* 0x0000005d50617220 */ /* 0x000fe20000410000 */
[----:B------:R-:W-:Y:S01]  /*4630*/  HADD2.F32 R82, -RZ, R82.H1_H1 ;  /* 0x30000052ff527230 */ /* 0x000fe20000004100 */
[----:B------:R-:W-:Y:S01]  /*4640*/  F2FP.F16.E4M3.UNPACK_B R9, R13 ;  /* 0x0000000dff09723e */ /* 0x000fe200020006ff */
[----:B------:R-:W-:-:S02]  /*4650*/  HADD2.F32 R14, -RZ, R14.H1_H1 ;  /* 0x3000000eff0e7230 */ /* 0x000fc40000004100 */
[----:B------:R-:W-:Y:S01]  /*4660*/  FMUL.FTZ R93, R26, R93 ;  /* 0x0000005d1a5d7220 */ /* 0x000fe20000410000 */
[--C-:B------:R-:W-:Y:S02]  /*4670*/  HADD2.F32 R89, -RZ, R84.reuse.H0_H0 ;  /* 0x20000054ff597230 */ /* 0x100fe40000004100 */
[-C--:B------:R-:W-:Y:S01]  /*4680*/  FMUL.FTZ R99, R82, R95.reuse ;  /* 0x0000005f52637220 */ /* 0x080fe20000410000 */
[----:B------:R-:W-:Y:S02]  /*4690*/  HADD2.F32 R91, -RZ, R84.H1_H1 ;  /* 0x30000054ff5b7230 */ /* 0x000fe40000004100 */
[----:B------:R-:W-:Y:S01]  /*46a0*/  FMUL.FTZ R95, R14, R95 ;  /* 0x0000005f0e5f7220 */ /* 0x000fe20000410000 */
[----:B------:R-:W-:Y:S01]  /*46b0*/  F2FP.SATFINITE.E4M3.F32.PACK_AB_MERGE_C R12, R85, R12, R8 ;  /* 0x0000000c550c723e */ /* 0x000fe20004807008 */
[-C--:B------:R-:W-:Y:S01]  /*46c0*/  FFMA.FTZ R97, R26, R89.reuse, -R97 ;  /* 0x000000591a617223 */ /* 0x080fe20000010861 */
[----:B------:R-:W-:Y:S01]  /*46d0*/  FFMA.FTZ R26, R80, R89, R93 ;  /* 0x00000059501a7223 */ /* 0x000fe2000001005d */
[----:B------:R-:W-:Y:S01]  /*46e0*/  FFMA.FTZ R95, R82, R91, R95 ;  /* 0x0000005b525f7223 */ /* 0x000fe2000001005f */
[----:B------:R-:W-:Y:S01]  /*46f0*/  HADD2.F32 R80, -RZ, R10.H0_H0 ;  /* 0x2000000aff507230 */ /* 0x000fe20000004100 */
[----:B------:R-:W-:Y:S01]  /*4700*/  F2FP.F16.E4M3.UNPACK_B R82, R6 ;  /* 0x00000006ff52723e */ /* 0x000fe200020006ff */
[----:B------:R-:W-:Y:S01]  /*4710*/  HADD2.F32 R87, -RZ, R11.H0_H0 ;  /* 0x2000000bff577230 */ /* 0x000fe20000004100 */
[----:B------:R-:W-:Y:S01]  /*4720*/  F2FP.F16.E4M3.UNPACK_B R25, R25.H1 ;  /* 0x00000019ff19723e */ /* 0x000fe200030006ff */
[----:B------:R-:W-:Y:S01]  /*4730*/  HADD2.F32 R8, -RZ, R9.H0_H0 ;  /* 0x20000009ff087230 */ /* 0x000fe20000004100 */
[----:B------:R-:W-:Y:S01]  /*4740*/  F2FP.F16.E4M3.UNPACK_B R13, R13.H1 ;  /* 0x0000000dff0d723e */ /* 0x000fe200030006ff */
[----:B------:R-:W-:-:S02]  /*4750*/  HADD2.F32 R85, -RZ, R82.H0_H0 ;  /* 0x20000052ff557230 */ /* 0x000fc40000004100 */
[-C--:B------:R-:W-:Y:S01]  /*4760*/  FMUL.FTZ R89, R80, R87.reuse ;  /* 0x0000005750597220 */ /* 0x080fe20000410000 */
[----:B------:R-:W-:Y:S02]  /*4770*/  HADD2.F32 R84, -RZ, R11.H1_H1 ;  /* 0x3000000bff547230 */ /* 0x000fe40000004100 */
[C---:B------:R-:W-:Y:S01]  /*4780*/  FMUL.FTZ R87, R8.reuse, R87 ;  /* 0x0000005708577220 */ /* 0x040fe20000410000 */
[----:B------:R-:W-:Y:S02]  /*4790*/  HADD2.F32 R10, -RZ, R10.H1_H1 ;  /* 0x3000000aff0a7230 */ /* 0x000fe40000004100 */
[-C--:B------:R-:W-:Y:S01]  /*47a0*/  FFMA.FTZ R8, R8, R85.reuse, -R89 ;  /* 0x0000005508087223 */ /* 0x080fe20000010859 */
[----:B------:R-:W-:Y:S02]  /*47b0*/  HADD2.F32 R11, -RZ, R9.H1_H1 ;  /* 0x30000009ff0b7230 */ /* 0x000fe40000004100 */
[----:B------:R-:W-:Y:S01]  /*47c0*/  FFMA.FTZ R9, R80, R85, R87 ;  /* 0x0000005550097223 */ /* 0x000fe20000010057 */
[----:B------:R-:W-:-:S02]  /*47d0*/  HADD2.F32 R82, -RZ, R82.H1_H1 ;  /* 0x30000052ff527230 */ /* 0x000fc40000004100 */
[C---:B------:R-:W-:Y:S01]  /*47e0*/  FMUL.FTZ R80, R10.reuse, R84 ;  /* 0x000000540a507220 */ /* 0x040fe20000410000 */
[----:B------:R-:W-:Y:S01]  /*47f0*/  F2FP.F16.E4M3.UNPACK_B R6, R6.H1 ;  /* 0x00000006ff06723e */ /* 0x000fe200030006ff */
[C---:B------:R-:W-:Y:S01]  /*4800*/  FMUL.FTZ R85, R11.reuse, R84 ;  /* 0x000000540b557220 */ /* 0x040fe20000410000 */
[----:B------:R-:W-:Y:S01]  /*4810*/  F2FP.F16.E4M3.UNPACK_B R84, R7.H1 ;  /* 0x00000007ff54723e */ /* 0x000fe200030006ff */
[-C--:B------:R-:W-:Y:S01]  /*4820*/  FFMA.FTZ R11, R11, R82.reuse, -R80 ;  /* 0x000000520b0b7223 */ /* 0x080fe20000010850 */
[----:B------:R-:W-:Y:S02]  /*4830*/  HADD2.F32 R80, -RZ, R25.H0_H0 ;  /* 0x20000019ff507230 */ /* 0x000fe40000004100 */
[----:B------:R-:W-:Y:S01]  /*4840*/  FFMA.FTZ R10, R10, R82, R85 ;  /* 0x000000520a0a7223 */ /* 0x000fe20000010055 */
[----:B------:R-:W-:Y:S02]  /*4850*/  HADD2.F32 R7, -RZ, R13.H0_H0 ;  /* 0x2000000dff077230 */ /* 0x000fe40000004100 */
[----:B------:R-:W-:Y:S01]  /*4860*/  FFMA.FTZ R14, R14, R91, -R99 ;  /* 0x0000005b0e0e7223 */ /* 0x000fe20000010863 */
[----:B------:R-:W-:Y:S01]  /*4870*/  HADD2.F32 R85, -RZ, R84.H0_H0 ;  /* 0x20000054ff557230 */ /* 0x000fe20000004100 */
[----:B------:R-:W-:Y:S01]  /*4880*/  F2FP.F16.E4M3.UNPACK_B R87, R5 ;  /* 0x00000005ff57723e */ /* 0x000fe200020006ff */
[----:B------:R-:W-:Y:S01]  /*4890*/  HADD2.F32 R82, -RZ, R6.H0_H0 ;  /* 0x20000006ff527230 */ /* 0x000fe20000004100 */
[----:B------:R-:W-:Y:S01]  /*48a0*/  F2FP.SATFINITE.E4M3.F32.PACK_AB_MERGE_C R92, R101, R92, RZ ;  /* 0x0000005c655c723e */ /* 0x000fe200048070ff */
[----:B------:R-:W-:-:S02]  /*48b0*/  HADD2.F32 R25, -RZ, R25.H1_H1 ;  /* 0x30000019ff197230 */ /* 0x000fc40000004100 */
[CC--:B------:R-:W-:Y:S01]  /*48c0*/  FMUL.FTZ R88, R80.reuse, R85.reuse ;  /* 0x0000005550587220 */ /* 0x0c0fe20000410000 */
[----:B------:R-:W-:Y:S01]  /*48d0*/  FMUL.FTZ R85, R7, R85 ;  /* 0x0000005507557220 */ /* 0x000fe20000410000 */
[----:B------:R-:W-:Y:S01]  /*48e0*/  HADD2.F32 R86, -RZ, R84.H1_H1 ;  /* 0x30000054ff567230 */ /* 0x000fe20000004100 */
[----:B------:R-:W-:Y:S01]  /*48f0*/  F2FP.SATFINITE.E4M3.F32.PACK_AB_MERGE_C R94, R103, R94, RZ ;  /* 0x0000005e675e723e */ /* 0x000fe200048070ff */
[----:B------:R-:W-:Y:S02]  /*4900*/  HADD2.F32 R13, -RZ, R13.H1_H1 ;  /* 0x3000000dff0d7230 */ /* 0x000fe40000004100 */
[-C--:B------:R-:W-:Y:S01]  /*4910*/  FFMA.FTZ R91, R80, R82.reuse, R85 ;  /* 0x00000052505b7223 */ /* 0x080fe20000010055 */
[----:B------:R-:W-:Y:S02]  /*4920*/  HADD2.F32 R84, -RZ, R6.H1_H1 ;  /* 0x30000006ff547230 */ /* 0x000fe40000004100 */
[----:B------:R-:W-:Y:S01]  /*4930*/  FFMA.FTZ R6, R7, R82, -R88 ;  /* 0x0000005207067223 */ /* 0x000fe20000010858 */
[----:B------:R-:W-:Y:S01]  /*4940*/  F2FP.F16.E4M3.UNPACK_B R80, R27 ;  /* 0x0000001bff50723e */ /* 0x000fe200020006ff */
[-C--:B------:R-:W-:Y:S01]  /*4950*/  FMUL.FTZ R90, R25, R86.reuse ;  /* 0x00000056195a7220 */ /* 0x080fe20000410000 */
[----:B------:R-:W-:Y:S01]  /*4960*/  F2FP.F16.E4M3.UNPACK_B R7, R15 ;  /* 0x0000000fff07723e */ /* 0x000fe200020006ff */
[C---:B------:R-:W-:Y:S01]  /*4970*/  FMUL.FTZ R86, R13.reuse, R86 ;  /* 0x000000560d567220 */ /* 0x040fe20000410000 */
[----:B------:R-:W-:Y:S01]  /*4980*/  F2FP.F16.E4M3.UNPACK_B R88, R5.H1 ;  /* 0x00000005ff58723e */ /* 0x000fe200030006ff */
[----:B------:R-:W-:Y:S01]  /*4990*/  FFMA.FTZ R93, R13, R84, -R90 ;  /* 0x000000540d5d7223 */ /* 0x000fe2000001085a */
[----:B------:R-:W-:Y:S01]  /*49a0*/  F2FP.F16.E4M3.UNPACK_B R15, R15.H1 ;  /* 0x0000000fff0f723e */ /* 0x000fe200030006ff */
[----:B------:R-:W-:Y:S01]  /*49b0*/  HADD2.F32 R82, -RZ, R80.H0_H0 ;  /* 0x20000050ff527230 */ /* 0x000fe20000004100 */
[----:B------:R-:W-:Y:S01]  /*49c0*/  F2FP.F16.E4M3.UNPACK_B R27, R27.H1 ;  /* 0x0000001bff1b723e */ /* 0x000fe200030006ff */
[----:B------:R-:W-:Y:S01]  /*49d0*/  HADD2.F32 R89, -RZ, R87.H0_H0 ;  /* 0x20000057ff597230 */ /* 0x000fe20000004100 */
[----:B------:R-:W-:Y:S01]  /*49e0*/  F2FP.F16.E4M3.UNPACK_B R5, R4 ;  /* 0x00000004ff05723e */ /* 0x000fe200020006ff */
[----:B------:R-:W-:Y:S01]  /*49f0*/  HADD2.F32 R13, -RZ, R7.H0_H0 ;  /* 0x20000007ff0d7230 */ /* 0x000fe20000004100 */
[----:B------:R-:W-:Y:S01]  /*4a00*/  F2FP.SATFINITE.E4M3.F32.PACK_AB_MERGE_C R14, R14, R97, R92 ;  /* 0x000000610e0e723e */ /* 0x000fe2000480705c */
[----:B------:R-:W-:Y:S01]  /*4a10*/  FFMA.FTZ R92, R25, R84, R86 ;  /* 0x00000054195c7223 */ /* 0x000fe20000010056 */
[----:B------:R-:W-:Y:S01]  /*4a20*/  F2FP.SATFINITE.E4M3.F32.PACK_AB_MERGE_C R26, R95, R26, R94 ;  /* 0x0000001a5f1a723e */ /* 0x000fe2000480705e */
[----:B------:R-:W-:Y:S01]  /*4a30*/  HADD2.F32 R25, -RZ, R15.H0_H0 ;  /* 0x2000000fff197230 */ /* 0x000fe20000004100 */
[----:B------:R-:W-:Y:S01]  /*4a40*/  F2FP.F16.E4M3.UNPACK_B R84, R4.H1 ;  /* 0x00000004ff54723e */ /* 0x000fe200030006ff */
[----:B------:R-:W-:-:S02]  /*4a50*/  HADD2.F32 R4, -RZ, R27.H0_H0 ;  /* 0x2000001bff047230 */ /* 0x000fc40000004100 */
[CC--:B------:R-:W-:Y:S01]  /*4a60*/  FMUL.FTZ R94, R82.reuse, R89.reuse ;  /* 0x00000059525e7220 */ /* 0x0c0fe20000410000 */
[--C-:B------:R-:W-:Y:S02]  /*4a70*/  HADD2.F32 R90, -RZ, R88.reuse.H0_H0 ;  /* 0x20000058ff5a7230 */ /* 0x100fe40000004100 */
[----:B------:R-:W-:Y:S01]  /*4a80*/  FMUL.FTZ R89, R13, R89 ;  /* 0x000000590d597220 */ /* 0x000fe20000410000 */
[----:B------:R-:W-:Y:S01]  /*4a90*/  HADD2.F32 R85, -RZ, R5.H0_H0 ;  /* 0x20000005ff557230 */ /* 0x000fe20000004100 */
[----:B------:R-:W-:Y:S01]  /*4aa0*/  F2FP.SATFINITE.E4M3.F32.PACK_AB_MERGE_C R6, R93, R6, RZ ;  /* 0x000000065d06723e */ /* 0x000fe200048070ff */
[----:B------:R-:W-:Y:S02]  /*4ab0*/  HADD2.F32 R27, -RZ, R27.H1_H1 ;  /* 0x3000001bff1b7230 */ /* 0x000fe40000004100 */
[----:B------:R-:W-:Y:S01]  /*4ac0*/  FMUL.FTZ R95, R25, R90 ;  /* 0x0000005a195f7220 */ /* 0x000fe20000410000 */
[----:B------:R-:W-:Y:S02]  /*4ad0*/  HADD2.F32 R88, -RZ, R88.H1_H1 ;  /* 0x30000058ff587230 */ /* 0x000fe40000004100 */
[----:B------:R-:W-:Y:S01]  /*4ae0*/  FFMA.FTZ R89, R82, R85, R89 ;  /* 0x0000005552597223 */ /* 0x000fe20000010059 */
[----:B------:R-:W-:-:S02]  /*4af0*/  HADD2.F32 R15, -RZ, R15.H1_H1 ;  /* 0x3000000fff0f7230 */ /* 0x000fc40000004100 */
[C---:B------:R-:W-:Y:S01]  /*4b00*/  FMUL.FTZ R96, R4.reuse, R90 ;  /* 0x0000005a04607220 */ /* 0x040fe20000410000 */
[----:B------:R-:W-:Y:S02]  /*4b10*/  HADD2.F32 R86, -RZ, R84.H0_H0 ;  /* 0x20000054ff567230 */ /* 0x000fe40000004100 */
[-C--:B------:R-:W-:Y:S01]  /*4b20*/  FMUL.FTZ R82, R27, R88.reuse ;  /* 0x000000581b527220 */ /* 0x080fe20000410000 */
[----:B------:R-:W-:Y:S02]  /*4b30*/  HADD2.F32 R80, -RZ, R80.H1_H1 ;  /* 0x30000050ff507230 */ /* 0x000fe40000004100 */
[----:B------:R-:W-:Y:S01]  /*4b40*/  FMUL.FTZ R88, R15, R88 ;  /* 0x000000580f587220 */ /* 0x000fe20000410000 */
[----:B------:R-:W-:Y:S02]  /*4b50*/  HADD2.F32 R87, -RZ, R87.H1_H1 ;  /* 0x30000057ff577230 */ /* 0x000fe40000004100 */
[----:B------:R-:W-:Y:S01]  /*4b60*/  FFMA.FTZ R95, R4, R86, R95 ;  /* 0x00000056045f7223 */ /* 0x000fe2000001005f */
[----:B------:R-:W-:-:S02]  /*4b70*/  HADD2.F32 R7, -RZ, R7.H1_H1 ;  /* 0x30000007ff077230 */ /* 0x000fc40000004100 */
[----:B------:R-:W-:Y:S01]  /*4b80*/  FFMA.FTZ R96, R25, R86, -R96 ;  /* 0x0000005619607223 */ /* 0x000fe20000010860 */
[----:B------:R-:W-:Y:S02]  /*4b90*/  HADD2.F32 R84, -RZ, R84.H1_H1 ;  /* 0x30000054ff547230 */ /* 0x000fe40000004100 */
[CC--:B------:R-:W-:Y:S01]  /*4ba0*/  FMUL.FTZ R4, R80.reuse, R87.reuse ;  /* 0x0000005750047220 */ /* 0x0c0fe20000410000 */
[----:B------:R-:W-:Y:S02]  /*4bb0*/  HADD2.F32 R5, -RZ, R5.H1_H1 ;  /* 0x30000005ff057230 */ /* 0x000fe40000004100 */
[----:B------:R-:W-:Y:S01]  /*4bc0*/  FMUL.FTZ R87, R7, R87 ;  /* 0x0000005707577220 */ /* 0x000fe20000410000 */
[----:B------:R-:W-:Y:S01]  /*4bd0*/  FFMA.FTZ R94, R13, R85, -R94 ;  /* 0x000000550d5e7223 */ /* 0x000fe2000001085e */
[-C--:B------:R-:W-:Y:S01]  /*4be0*/  FFMA.FTZ R15, R15, R84.reuse, -R82 ;  /* 0x000000540f0f7223 */ /* 0x080fe20000010852 */
[----:B------:R-:W-:Y:S01]  /*4bf0*/  FFMA.FTZ R88, R27, R84, R88 ;  /* 0x000000541b587223 */ /* 0x000fe20000010058 */
[-C--:B------:R-:W-:Y:S01]  /*4c00*/  FFMA.FTZ R7, R7, R5.reuse, -R4 ;  /* 0x0000000507077223 */ /* 0x080fe20000010804 */
[----:B------:R-:W-:Y:S01]  /*4c10*/  FFMA.FTZ R80, R80, R5, R87 ;  /* 0x0000000550507223 */ /* 0x000fe20000010057 */
[----:B------:R-:W-:-:S02]  /*4c20*/  F2FP.SATFINITE.E4M3.F32.PACK_AB_MERGE_C R91, R92, R91, RZ ;  /* 0x0000005b5c5b723e */ /* 0x000fc400048070ff */
[----:B------:R-:W-:Y:S02]  /*4c30*/  F2FP.SATFINITE.E4M3.F32.PACK_AB_MERGE_C R15, R15, R96, RZ ;  /* 0x000000600f0f723e */ /* 0x000fe400048070ff */
[----:B------:R-:W-:Y:S02]  /*4c40*/  F2FP.SATFINITE.E4M3.F32.PACK_AB_MERGE_C R88, R88, R95, RZ ;  /* 0x0000005f5858723e */ /* 0x000fe400048070ff */
[----:B------:R-:W-:Y:S02]  /*4c50*/  F2FP.SATFINITE.E4M3.F32.PACK_AB_MERGE_C R13, R11, R8, R6 ;  /* 0x000000080b0d723e */ /* 0x000fe40004807006 */
[----:B------:R-:W-:Y:S02]  /*4c60*/  F2FP.SATFINITE.E4M3.F32.PACK_AB_MERGE_C R15, R7, R94, R15 ;  /* 0x0000005e070f723e */ /* 0x000fe4000480700f */
[----:B------:R-:W-:Y:S02]  /*4c70*/  F2FP.SATFINITE.E4M3.F32.PACK_AB_MERGE_C R25, R10, R9, R91 ;  /* 0x000000090a19723e */ /* 0x000fe4000480705b */
[----:B------:R-:W-:-:S07]  /*4c80*/  F2FP.SATFINITE.E4M3.F32.PACK_AB_MERGE_C R27, R80, R89, R88 ;  /* 0x00000059501b723e */ /* 0x000fce0004807058 */
.L_x_1120:
[----:B------:R-:W-:Y:S05]  /*4c90*/  BSYNC B1 ;  /* 0x0000000000017941 */ /* 0x000fea0003800000 */
.L_x_1119:
        /* <DEDUP_REMOVED lines=10> */
.L_x_1102:
[----:B------:R-:W2:Y:S02]  /*4d40*/  LDL R4, [R1+0xc] ;  /* 0x00000c0001047983 */ /* 0x000ea40000100800 */
[----:B--2---:R-:W-:-:S13]  /*4d50*/  ISETP.NE.AND P0, PT, R4, 0x3, PT ;  /* 0x000000030400780c */ /* 0x004fda0003f05270 */
[----:B------:R-:W-:Y:S05]  /*4d60*/  @!P0 BRA `(.L_x_1121) ;  /* 0x0000000000048947 */ /* 0x000fea0003800000 */
[----:B------:R-:W-:Y:S01]  /*4d70*/  BPT.TRAP 0x1 ;  /* 0x000000040000795c */ /* 0x000fe20000300000 */
.L_x_1121:
[----:B------:R-:W2:Y:S01]  /*4d80*/  LDL R4, [R1+0x20] ;  /* 0x0000200001047983 */ /* 0x000ea20000100800 */
[----:B------:R-:W-:Y:S01]  /*4d90*/  IMAD R76, R157, 0x8, R18 ;  /* 0x000000089d4c7824 */ /* 0x000fe200078e0212 */
[----:B------:R-:W-:Y:S01]  /*4da0*/  BSSY B1, `(.L_x_1122) ;  /* 0x0000006000017945 */ /* 0x000fe20003800000 */
[----:B--2---:R-:W-:Y:S01]  /*4db0*/  SHF.L.U32 R77, R4, 0x1f, RZ ;  /* 0x0000001f044d7819 */ /* 0x004fe200000006ff */
[----:B------:R-:W-:-:S03]  /*4dc0*/  IMAD R4, R47, -0xa0, R50 ;  /* 0xffffff602f047824 */ /* 0x000fc600078e0232 */
[----:B------:R-:W0:Y:S02]  /*4dd0*/  SYNCS.PHASECHK.TRANS64.TRYWAIT P1, [R76+URZ+0x13290], R77 ;  /* 0x0132904d4c0075a7 */ /* 0x000e24000802017f */
[----:B------:R-:W-:Y:S01]  /*4de0*/  VIMNMX R4, R4, 0xa0, PT ;  /* 0x000000a004047848 */ /* 0x000fe20003fe0100 */
[----:B0-----:R-:W-:Y:S06]  /*4df0*/  @!P1 BRA `(.L_x_1123) ;  /* 0x000001fc00909947 */ /* 0x001fec0003800000 */
.L_x_1413:
[----:B------:R-:W-:Y:S05]  /*4e00*/  BSYNC B1 ;  /* 0x0000000000017941 */ /* 0x000fea0003800000 */
.L_x_1122:
[----:B------:R-:W1:Y:S02]  /*4e10*/  S2R R5, SR_TID.X ;  /* 0x0000000000057919 */ /* 0x000e640000002100 */
[C---:B-1----:R-:W-:Y:S02]  /*4e20*/  VIADD R6, R5.reuse, 0xffffff80 ;  /* 0xffffff8005067836 */ /* 0x042fe40000000000 */
[----:B------:R-:W-:-:S05]  /*4e30*/  VIADD R5, R5, 0xffffff80 ;  /* 0xffffff8005057836 */ /* 0x000fca0000000000 */
[----:B------:R-:W-:-:S04]  /*4e40*/  LEA.HI R5, R5, R6, RZ, 0x1 ;  /* 0x0000000605057211 */ /* 0x000fc800078f08ff */
[----:B------:R-:W-:-:S04]  /*4e50*/  SHF.R.S32.HI R5, RZ, 0x1, R5 ;  /* 0x00000001ff057819 */ /* 0x000fc80000011405 */
[----:B------:R-:W-:-:S13]  /*4e60*/  ISETP.GE.AND P1, PT, R5, R4, PT ;  /* 0x000000040500720c */ /* 0x000fda0003f26270 */
[----:B------:R-:W-:Y:S05]  /*4e70*/  @P1 BRA `(.L_x_1109) ;  /* 0x0000000000101947 */ /* 0x000fea0003800000 */
[----:B------:R-:W1:Y:S04]  /*4e80*/  @!P3 LDS.128 R4, [R75+0xe000] ;  /* 0x00e000004b04b984 */ /* 0x000e680000000c00 */
[----:B------:R-:W2:Y:S04]  /*4e90*/  @!P2 LDS.128 R8, [R74+0xe000] ;  /* 0x00e000004a08a984 */ /* 0x000ea80000000c00 */
[----:B-1----:R1:W-:Y:S04]  /*4ea0*/  @!P3 STG.E.128 desc[UR44][R12.64], R4 ;  /* 0x000000040c00b986 */ /* 0x0023e8000c101d2c */
[----:B--2---:R1:W-:Y:S02]  /*4eb0*/  @!P2 STG.E.128 desc[UR44][R12.64+0x20], R8 ;  /* 0x000020080c00a986 */ /* 0x0043e4000c101d2c */
.L_x_1109:
[----:B------:R-:W-:Y:S05]  /*4ec0*/  BSYNC B0 ;  /* 0x0000000000007941 */ /* 0x000fea0003800000 */
.L_x_1101:
[----:B-1----:R-:W1:Y:S01]  /*4ed0*/  S2R R4, SR_TID.X ;  /* 0x0000000000047919 */ /* 0x002e620000002100 */
[----:B------:R-:W-:Y:S01]  /*4ee0*/  @!PT LDS RZ, [RZ] ;  /* 0x00000000fffff984 */ /* 0x000fe20000000800 */
[----:B------:R-:W-:Y:S01]  /*4ef0*/  @!PT LDS RZ, [RZ] ;  /* 0x00000000fffff984 */ /* 0x000fe20000000800 */
[----:B------:R-:W-:Y:S01]  /*4f00*/  @!PT LDS RZ, [RZ] ;  /* 0x00000000fffff984 */ /* 0x000fe20000000800 */
[----:B------:R-:W-:Y:S01]  /*4f10*/  @!PT LDS RZ, [RZ] ;  /* 0x00000000fffff984 */ /* 0x000fe20000000800 */
[----:B------:R5:W-:Y:S06]  /*4f20*/  MEMBAR.ALL.CTA ;  /* 0x0000000000007992 */ /* 0x000bec0000008000 */
[----:B-----5:R-:W5:Y:S01]  /*4f30*/  FENCE.VIEW.ASYNC.S ;  /* 0x00000000000073c6 */ /* 0x020f620000000000 */
[----:B------:R-:W-:Y:S05]  /*4f40*/  WARPSYNC.ALL ;  /* 0x0000000000007948 */ /* 0x000fea0003800000 */
[----:B------:R-:W-:Y:S01]  /*4f50*/  BSSY B0, `(.L_x_1124) ;  /* 0x0000009000007945 */ /* 0x000fe20003800000 */
[----:B-1----:R-:W-:Y:S01]  /*4f60*/  LOP3.LUT R4, R4, 0x7f, RZ, 0xc0, !PT ;  /* 0x0000007f04047812 */ /* 0x002fe200078ec0ff */
[----:B-----5:R1:W-:Y:S03]  /*4f70*/  BAR.SYNC.DEFER_BLOCKING R61, 0x80 ;  /* 0x0002003d0000751d */ /* 0x0203e60000010000 */
[----:B------:R-:W-:-:S13]  /*4f80*/  ISETP.NE.AND P5, PT, R4, RZ, PT ;  /* 0x000000ff0400720c */ /* 0x000fda0003fa5270 */
[----:B------:R-:W-:-:S05]  /*4f90*/  @!P5 VIADD R4, R76, 0x132a0 ;  /* 0x000132a04c04d836 */ /* 0x000fca0000000000 */
[----:B------:R-:W-:-:S04]  /*4fa0*/  @!P5 PRMT R4, RZ, 0x654, R4 ;  /* 0x00000654ff04d816 */ /* 0x000fc80000000004 */
[----:B------:R1:W-:Y:S01]  /*4fb0*/  @!P5 SYNCS.ARRIVE.TRANS64.RED.A1T0 RZ, [R4+URZ], RZ ;  /* 0x000000ff04ffd9a7 */ /* 0x0003e2000810043f */
[----:B------:R-:W-:Y:S05]  /*4fc0*/  @!P0 BRA `(.L_x_1125) ;  /* 0x0000000000048947 */ /* 0x000fea0003800000 */
[----:B------:R-:W-:Y:S01]  /*4fd0*/  BPT.TRAP 0x1 ;  /* 0x000000040000795c */ /* 0x000fe20000300000 */
.L_x_1125:
[----:B------:R-:W-:Y:S05]  /*4fe0*/  BSYNC B0 ;  /* 0x0000000000007941 */ /* 0x000fea0003800000 */
.L_x_1124:
[----:B------:R-:W5:Y:S01]  /*4ff0*/  SYNCS.PHASECHK.TRANS64.TRYWAIT P0, [R76+URZ+0x132b0], R77 ;  /* 0x0132b04d4c0075a7 */ /* 0x000f62000800017f */
[----:B------:R-:W-:Y:S04]  /*5000*/  BSSY B0, `(.L_x_1126) ;  /* 0x0000002000007945 */ /* 0x000fe80003800000 */
[----:B-----5:R-:W-:Y:S05]  /*5010*/  @!P0 BRA `(.L_x_1127) ;  /* 0x000001fc001c8947 */ /* 0x020fea0003800000 */
.L_x_1414:
[----:B------:R-:W-:Y:S05]  /*5020*/  BSYNC B0 ;  /* 0x0000000000007941 */ /* 0x000fea0003800000 */
.L_x_1126:
        /* <DEDUP_REMOVED lines=11> */
[----:B---3--:R-:W-:-:S04]  /*50e0*/  IADD3 R12, P0, R6, UR6, RZ ;  /* 0x00000006060c7c10 */ /* 0x008fc8000ff1e0ff */
[----:B------:R-:W-:Y:S02]  /*50f0*/  IADD3.X R13, R7, UR7, R5, P0, !PT ;  /* 0x00000007070d7c10 */ /* 0x000fe400087fe405 */
[----:B------:R-:W-:-:S13]  /*5100*/  ISETP.GE.AND P0, PT, R22, UR4, PT ;  /* 0x0000000416007c0c */ /* 0x000fda000bf06270 */
[----:B------:R-:W1:Y:S04]  /*5110*/  @!P0 LDS.128 R4, [R75+0x6000] ;  /* 0x006000004b048984 */ /* 0x000e680000000c00 */
[----:B-1----:R-:W-:Y:S01]  /*5120*/  @!P0 STG.E.128 desc[UR44][R12.64], R4 ;  /* 0x000000040c008986 */ /* 0x002fe2000c101d2c */
[----:B------:R-:W-:-:S13]  /*5130*/  ISETP.GE.AND P0, PT, R78, UR4, PT ;  /* 0x000000044e007c0c */ /* 0x000fda000bf06270 */
[----:B------:R-:W1:Y:S04]  /*5140*/  @!P0 LDS.128 R8, [R74+0x6000] ;  /* 0x006000004a088984 */ /* 0x000e680000000c00 */
[----:B-1----:R1:W-:Y:S02]  /*5150*/  @!P0 STG.E.128 desc[UR44][R12.64+0x20], R8 ;  /* 0x000020080c008986 */ /* 0x0023e4000c101d2c */
.L_x_1129:
[----:B------:R-:W-:Y:S05]  /*5160*/  BSYNC B0 ;  /* 0x0000000000007941 */ /* 0x000fea0003800000 */
.L_x_1128:
[----:B------:R-:W5:Y:S01]  /*5170*/  LDL.LU R5, [R1+0x20] ;  /* 0x0000200001057983 */ /* 0x000f620000300800 */
[----:B------:R-:W-:Y:S01]  /*5180*/  VIADD R157, R157, 0x1 ;  /* 0x000000019d9d7836 */ /* 0x000fe20000000000 */
[----:B------:R-:W-:Y:S01]  /*5190*/  LOP3.LUT P6, RZ, R16, 0x2, RZ, 0xc0, !PT ;  /* 0x0000000210ff7812 */ /* 0x000fe200078cc0ff */
[----:B0-----:R-:W-:Y:S01]  /*51a0*/  @!P5 VIADD R76, R76, 0x132c0 ;  /* 0x000132c04c4cd836 */ /* 0x001fe20000000000 */
        /* <DEDUP_REMOVED lines=9> */
[----:B-1----:R-:W-:Y:S02]  /*5240*/  SEL R4, RZ, 0x1, P1 ;  /* 0x00000001ff047807 */ /* 0x002fe40000800000 */
[----:B------:R-:W-:Y:S02]  /*5250*/  PLOP3.LUT P0, PT, PT, PT, PT, 0x8, 0x0 ;  /* 0x000000000000781c */ /* 0x000fe40003f0e170 */
[----:B------:R-:W-:Y:S01]  /*5260*/  SEL R157, R157, RZ, P1 ;  /* 0x000000ff9d9d7207 */ /* 0x000fe20000800000 */
[----:B------:R0:W-:Y:S01]  /*5270*/  @!P5 SYNCS.ARRIVE.TRANS64.RED.A1T0 RZ, [R76+URZ], RZ ;  /* 0x000000ff4cffd9a7 */ /* 0x0001e2000810043f */
[----:B-----5:R-:W-:-:S05]  /*5280*/  LOP3.LUT R5, R5, R4, RZ, 0x3c, !PT ;  /* 0x0000000405057212 */ /* 0x020fca00078e3cff */
[----:B------:R0:W-:Y:S01]  /*5290*/  STL [R1+0x20], R5 ;  /* 0x0000200501007387 */ /* 0x0001e20000100800 */
[----:B------:R-:W-:Y:S05]  /*52a0*/  @P6 BRA `(.L_x_1130) ;  /* 0xffffffd4002c6947 */ /* 0x000fea000383ffff */
.L_x_1096:
[----:B------:R-:W2:Y:S01]  /*52b0*/  LDL R8, [R1+0x38] ;  /* 0x0000380001087983 */ /* 0x000ea20000100800 */
[----:B------:R-:W1:Y:S01]  /*52c0*/  LDC R0, c[0x0][0x448] ;  /* 0x00011200ff007b82 */ /* 0x000e620000000800 */
[----:B------:R-:W-:Y:S07]  /*52d0*/  BSSY B0, `(.L_x_1131) ;  /* 0x000000d000007945 */ /* 0x000fee0003800000 */
[----:B------:R-:W3:Y:S01]  /*52e0*/  LDC.64 R6, c[0x0][0x9e0] ;  /* 0x00027800ff067b82 */ /* 0x000ee20000000a00 */
[----:B-1----:R-:W-:-:S02]  /*52f0*/  ISETP.NE.AND P1, PT, R0, 0x1, PT ;  /* 0x000000010000780c */ /* 0x002fc40003f25270 */
[----:B---3--:R-:W-:-:S11]  /*5300*/  ISETP.GE.AND P2, PT, R7, 0x1, PT ;  /* 0x000000010700780c */ /* 0x008fd60003f46270 */
[----:B------:R-:W1:Y:S08]  /*5310*/  @P1 LDC R0, c[0x0][0x44c] ;  /* 0x00011300ff001b82 */ /* 0x000e700000000800 */
[----:B0-----:R-:W0:Y:S01]  /*5320*/  @P1 LDC R5, c[0x0][0x450] ;  /* 0x00011400ff051b82 */ /* 0x001e220000000800 */
[----:B--2---:R-:W-:-:S04]  /*5330*/  VIADD R3, R8, 0xbf ;  /* 0x000000bf08037836 */ /* 0x004fc80000000000 */
[----:B-1----:R-:W-:-:S05]  /*5340*/  @P1 IMAD.HI.U32 R0, R3, R0, RZ ;  /* 0x0000000003001227 */ /* 0x002fca00078e00ff */
[----:B0-----:R-:W-:-:S05]  /*5350*/  @P1 SHF.R.U32.HI R3, RZ, R5, R0 ;  /* 0x00000005ff031219 */ /* 0x001fca0000011600 */
[----:B------:R-:W-:Y:S01]  /*5360*/  IMAD.IADD R3, R48, 0x1, R3 ;  /* 0x0000000130037824 */ /* 0x000fe200078e0203 */
[----:B------:R-:W-:Y:S06]  /*5370*/  @P0 BRA `(.L_x_1132) ;  /* 0x0000000000080947 */ /* 0x000fec0003800000 */
[----:B------:R-:W0:Y:S02]  /*5380*/  FENCE.VIEW.ASYNC.G ;  /* 0x00000000000073c6 */ /* 0x000e240000000100 */
[----:B0-----:R-:W-:Y:S06]  /*5390*/  BAR.ARV 0xc, 0x200 ;  /* 0x0308000000007b1d */ /* 0x001fec0000002000 */
.L_x_1132:
[----:B------:R-:W-:Y:S05]  /*53a0*/  BSYNC B0 ;  /* 0x0000000000007941 */ /* 0x000fea0003800000 */
.L_x_1131:
[----:B------:R-:W-:Y:S01]  /*53b0*/  IMAD.IADD R0, R3, 0x1, R6 ;  /* 0x0000000103007824 */ /* 0x000fe200078e0206 */
[----:B------:R-:W-:Y:S06]  /*53c0*/  @!P2 BRA `(.L_x_1133) ;  /* 0x000000000048a947 */ /* 0x000fec0003800000 */
        /* <DEDUP_REMOVED lines=11> */
.L_x_1135:
[----:B------:R-:W-:-:S13]  /*5480*/  ISETP.NE.AND P0, PT, R7, 0x1, PT ;  /* 0x000000010700780c */ /* 0x000fda0003f05270 */
[----:B------:R-:W0:Y:S02]  /*5490*/  @P0 LDC.64 R4, c[0x0][0x9e8] ;  /* 0x00027a00ff040b82 */ /* 0x000e240000000a00 */
[----:B0-----:R-:W-:-:S05]  /*54a0*/  @P0 IMAD.HI.U32 R4, R2, R4, RZ ;  /* 0x0000000402040227 */ /* 0x001fca00078e00ff */
[----:B------:R-:W-:-:S07]  /*54b0*/  @P0 SHF.R.U32.HI R2, RZ, R5, R4 ;  /* 0x00000005ff020219 */ /* 0x000fce0000011604 */
.L_x_1136:
[----:B------:R-:W-:Y:S05]  /*54c0*/  BSYNC B0 ;  /* 0x0000000000007941 */ /* 0x000fea0003800000 */
.L_x_1134:
[----:B------:R-:W-:-:S05]  /*54d0*/  IMAD R3, R2, R7, R7 ;  /* 0x0000000702037224 */ /* 0x000fca00078e0207 */
[----:B------:R-:W-:-:S07]  /*54e0*/  VIMNMX R0, R0, R3, PT ;  /* 0x0000000300007248 */ /* 0x000fce0003fe0100 */
.L_x_1133:
[----:B------:R-:W0:Y:S01]  /*54f0*/  @P1 LDC R2, c[0x0][0x44c] ;  /* 0x00011300ff021b82 */ /* 0x000e220000000800 */
[----:B------:R-:W-:Y:S01]  /*5500*/  VIADD R0, R0, 0x9f ;  /* 0x0000009f00007836 */ /* 0x000fe20000000000 */
[----:B------:R-:W-:-:S03]  /*5510*/  ULDC UR4, c[0x0][0x9dc] ;  /* 0x0002770000047ab9 */ /* 0x000fc60000000800 */
[----:B------:R-:W-:-:S03]  /*5520*/  IMAD.HI R0, R0, 0x66666667, RZ ;  /* 0x6666666700007827 */ /* 0x000fc600078e02ff */
[----:B------:R-:W1:Y:S02]  /*5530*/  @P1 LDC R5, c[0x0][0x450] ;  /* 0x00011400ff051b82 */ /* 0x000e640000000800 */
[----:B------:R-:W-:-:S04]  /*5540*/  SHF.R.U32.HI R3, RZ, 0x1f, R0 ;  /* 0x0000001fff037819 */ /* 0x000fc80000011600 */
[----:B------:R-:W-:-:S04]  /*5550*/  LEA.HI.SX32 R3, R0, R3, 0x1a ;  /* 0x0000000300037211 */ /* 0x000fc800078fd2ff */
[----:B------:R-:W-:Y:S01]  /*5560*/  VIMNMX R9, R46, R3, PT ;  /* 0x000000032e097248 */ /* 0x000fe20003fe0100 */
[----:B0-----:R-:W-:-:S04]  /*5570*/  @P1 IMAD.HI.U32 R4, R8, R2, RZ ;  /* 0x0000000208041227 */ /* 0x001fc800078e00ff */
[----:B------:R-:W-:Y:S01]  /*5580*/  IMAD.MOV.U32 R2, RZ, RZ, R8 ;  /* 0x000000ffff027224 */ /* 0x000fe200078e0008 */
        /* <DEDUP_REMOVED lines=14> */
.L_x_1139:
[----:B------:R-:W-:-:S13]  /*5670*/  ISETP.NE.AND P0, PT, R7, 0x1, PT ;  /* 0x000000010700780c */ /* 0x000fda0003f05270 */
[----:B------:R-:W0:Y:S02]  /*5680*/  @P0 LDC.64 R4, c[0x0][0x9e8] ;  /* 0x00027a00ff040b82 */ /* 0x000e240000000a00 */
[----:B0-----:R-:W-:-:S05]  /*5690*/  @P0 IMAD.HI.U32 R4, R0, R4, RZ ;  /* 0x0000000400040227 */ /* 0x001fca00078e00ff */
[----:B------:R-:W-:-:S07]  /*56a0*/  @P0 SHF.R.U32.HI R0, RZ, R5, R4 ;  /* 0x00000005ff000219 */ /* 0x000fce0000011604 */
.L_x_1140:
[----:B------:R-:W-:Y:S05]  /*56b0*/  BSYNC B0 ;  /* 0x0000000000007941 */ /* 0x000fea0003800000 */
.L_x_1138:
[----:B------:R-:W-:-:S05]  /*56c0*/  IMAD R3, R0, R7, RZ ;  /* 0x0000000700037224 */ /* 0x000fca00078e02ff */
[----:B------:R-:W-:-:S07]  /*56d0*/  VIMNMX R2, R2, R3, !PT ;  /* 0x0000000302027248 */ /* 0x000fce0007fe0100 */
.L_x_1137:
[----:B------:R-:W-:Y:S01]  /*56e0*/  IMAD.HI R2, R2, 0x66666667, RZ ;  /* 0x6666666702027827 */ /* 0x000fe200078e02ff */
[----:B------:R-:W-:Y:S03]  /*56f0*/  BSSY B0, `(.L_x_1141) ;  /* 0x0000027000007945 */ /* 0x000fe60003800000 */
[----:B------:R-:W-:Y:S01]  /*5700*/  IMAD.MOV.U32 R104, RZ, RZ, RZ ;  /* 0x000000ffff687224 */ /* 0x000fe200078e00ff */
[----:B------:R-:W-:-:S04]  /*5710*/  SHF.R.U32.HI R3, RZ, 0x1f, R2 ;  /* 0x0000001fff037819 */ /* 0x000fc80000011602 */
[----:B------:R-:W-:-:S04]  /*5720*/  LEA.HI.SX32 R3, R2, R3, 0x1a ;  /* 0x0000000302037211 */ /* 0x000fc800078fd2ff */
[----:B------:R-:W-:-:S04]  /*5730*/  VIMNMX R11, RZ, R3, !PT ;  /* 0x00000003ff0b7248 */ /* 0x000fc80007fe0100 */
[----:B------:R-:W-:-:S13]  /*5740*/  ISETP.GT.AND P0, PT, R9, R11, PT ;  /* 0x0000000b0900720c */ /* 0x000fda0003f04270 */
[----:B------:R-:W-:Y:S05]  /*5750*/  @!P0 BRA `(.L_x_1142) ;  /* 0x0000000000808947 */ /* 0x000fea0003800000 */
[----:B------:R-:W2:Y:S01]  /*5760*/  LDL R0, [R1+0x74] ;  /* 0x0000740001007983 */ /* 0x000ea20000100800 */
[----:B------:R-:W-:Y:S01]  /*5770*/  ULDC UR4, c[0x0][0x9f0] ;  /* 0x00027c0000047ab9 */ /* 0x000fe20000000800 */
[----:B--2---:R-:W-:-:S04]  /*5780*/  ISETP.NE.AND P0, PT, R0, RZ, PT ;  /* 0x000000ff0000720c */ /* 0x004fc80003f05270 */
        /* <DEDUP_REMOVED lines=28> */
[----:B------:R-:W-:-:S07]  /*5950*/  IMAD.MOV.U32 R104, RZ, RZ, R3 ;  /* 0x000000ffff687224 */ /* 0x000fce00078e0003 */
.L_x_1142:
[----:B------:R-:W-:Y:S05]  /*5960*/  BSYNC B0 ;  /* 0x0000000000007941 */ /* 0x000fea0003800000 */
.L_x_1141:
[----:B------:R-:W2:Y:S01]  /*5970*/  LDL R0, [R1+0x80] ;  /* 0x0000800001007983 */ /* 0x000ea20000100800 */
[----:B------:R-:W-:Y:S02]  /*5980*/  PLOP3.LUT P0, PT, PT, PT, PT, 0x80, 0x0 ;  /* 0x000000000000781c */ /* 0x000fe40003f0f070 */
[----:B------:R-:W-:Y:S01]  /*5990*/  CS2R R28, SRZ ;  /* 0x00000000001c7805 */ /* 0x000fe2000001ff00 */
[----:B------:R-:W-:Y:S01]  /*59a0*/  IMAD.MOV.U32 R2, RZ, RZ, RZ ;  /* 0x000000ffff027224 */ /* 0x000fe200078e00ff */
[----:B----4-:R-:W-:Y:S01]  /*59b0*/  CS2R R24, SRZ ;  /* 0x0000000000187805 */ /* 0x010fe2000001ff00 */
[----:B------:R-:W-:Y:S01]  /*59c0*/  IMAD.MOV.U32 R20, RZ, RZ, RZ ;  /* 0x000000ffff147224 */ /* 0x000fe200078e00ff */
[----:B------:R-:W-:Y:S02]  /*59d0*/  CS2R R30, SRZ ;  /* 0x00000000001e7805 */ /* 0x000fe4000001ff00 */
[----:B------:R-:W-:Y:S02]  /*59e0*/  CS2R R26, SRZ ;  /* 0x00000000001a7805 */ /* 0x000fe4000001ff00 */
[----:B------:R-:W-:-:S02]  /*59f0*/  CS2R R36, SRZ ;  /* 0x0000000000247805 */ /* 0x000fc4000001ff00 */
[----:B------:R-:W-:Y:S02]  /*5a00*/  CS2R R32, SRZ ;  /* 0x0000000000207805 */ /* 0x000fe4000001ff00 */
[----:B------:R-:W-:Y:S02]  /*5a10*/  CS2R R38, SRZ ;  /* 0x0000000000267805 */ /* 0x000fe4000001ff00 */
[----:B------:R-:W-:Y:S01]  /*5a20*/  CS2R R34, SRZ ;  /* 0x0000000000227805 */ /* 0x000fe2000001ff00 */
[----:B------:R-:W-:Y:S01]  /*5a30*/  IMAD.MOV.U32 R44, RZ, RZ, RZ ;  /* 0x000000ffff2c7224 */ /* 0x000fe200078e00ff */
[----:B------:R-:W-:Y:S02]  /*5a40*/  CS2R R40, SRZ ;  /* 0x0000000000287805 */ /* 0x000fe4000001ff00 */
[----:B------:R-:W-:Y:S02]  /*5a50*/  CS2R R46, SRZ ;  /* 0x00000000002e7805 */ /* 0x000fe4000001ff00 */
[----:B------:R-:W-:Y:S01]  /*5a60*/  CS2R R42, SRZ ;  /* 0x00000000002a7805 */ /* 0x000fe2000001ff00 */
[----:B------:R-:W-:Y:S01]  /*5a70*/  IMAD.MOV.U32 R5, RZ, RZ, RZ ;  /* 0x000000ffff057224 */ /* 0x000fe200078e00ff */
[----:B------:R-:W-:-:S02]  /*5a80*/  CS2R R52, SRZ ;  /* 0x0000000000347805 */ /* 0x000fc4000001ff00 */
[----:B------:R-:W-:Y:S02]  /*5a90*/  CS2R R48, SRZ ;  /* 0x0000000000307805 */ /* 0x000fe4000001ff00 */
[----:B------:R-:W-:Y:S02]  /*5aa0*/  CS2R R54, SRZ ;  /* 0x0000000000367805 */ /* 0x000fe4000001ff00 */
[----:B------:R-:W-:Y:S01]  /*5ab0*/  CS2R R50, SRZ ;  /* 0x0000000000327805 */ /* 0x000fe2000001ff00 */
[----:B--2---:R-:W-:-:S05]  /*5ac0*/  IMAD R0, R0, R104, R11 ;  /* 0x0000006800007224 */ /* 0x004fca00078e020b */
        /* <DEDUP_REMOVED lines=11> */
[----:B------:R-:W-:-:S06]  /*5b80*/  SHF.R.S32.HI R0, RZ, 0x7, R0 ;  /* 0x00000007ff007819 */ /* 0x000fcc0000011400 */
        /* <DEDUP_REMOVED lines=24> */
.L_x_1145:
[----:B------:R-:W-:Y:S05]  /*5d10*/  BSYNC B6 ;  /* 0x0000000000067941 */ /* 0x000fea0003800000 */
.L_x_1144:
[----:B------:R-:W2:Y:S01]  /*5d20*/  LDL R21, [R1+0x6c] ;  /* 0x00006c0001157983 */ /* 0x000ea20000100800 */
[----:B------:R-:W-:Y:S01]  /*5d30*/  ULDC.64 UR6, c[0x0][0x998] ;  /* 0x0002660000067ab9 */ /* 0x000fe20000000a00 */
[----:B------:R-:W-:Y:S02]  /*5d40*/  ULDC.64 UR4, c[0x0][0x990] ;  /* 0x0002640000047ab9 */ /* 0x000fe40000000a00 */
[----:B------:R-:W3:Y:S01]  /*5d50*/  LDL R20, [R1+0x58] ;  /* 0x0000580001147983 */ /* 0x000ee20000100800 */
[----:B------:R-:W-:Y:S02]  /*5d60*/  ISETP.NE.U32.AND P1, PT, RZ, UR6, PT ;  /* 0x00000006ff007c0c */ /* 0x000fe4000bf25070 */
[----:B------:R-:W-:Y:S02]  /*5d70*/  ISETP.NE.U32.AND P0, PT, RZ, UR4, PT ;  /* 0x00000004ff007c0c */ /* 0x000fe4000bf05070 */
[----:B------:R-:W-:Y:S02]  /*5d80*/  ISETP.NE.AND.EX P1, PT, RZ, UR7, PT, P1 ;  /* 0x00000007ff007c0c */ /* 0x000fe4000bf25310 */
[----:B------:R-:W-:-:S11]  /*5d90*/  ISETP.NE.AND.EX P0, PT, RZ, UR5, PT, P0 ;  /* 0x00000005ff007c0c */ /* 0x000fd6000bf05300 */
[----:B------:R-:W0:Y:S08]  /*5da0*/  @P1 LDC.64 R8, c[0x0][0x9b8] ;  /* 0x00026e00ff081b82 */ /* 0x000e300000000a00 */
[----:B------:R-:W1:Y:S08]  /*5db0*/  @P0 LDC.64 R6, c[0x0][0x9a8] ;  /* 0x00026a00ff060b82 */ /* 0x000e700000000a00 */
[----:B------:R-:W3:Y:S08]  /*5dc0*/  @P0 LDC.64 R10, c[0x0][0x9b0] ;  /* 0x00026c00ff0a0b82 */ /* 0x000ef00000000a00 */
[----:B------:R-:W4:Y:S01]  /*5dd0*/  @P1 LDC.64 R12, c[0x0][0x9c0] ;  /* 0x00027000ff0c1b82 */ /* 0x000f220000000a00 */
[----:B--2---:R-:W-:-:S02]  /*5de0*/  @P1 SHF.R.S32.HI R5, RZ, 0x1f, R21 ;  /* 0x0000001fff051819 */ /* 0x004fc40000011415 */
[----:B------:R-:W-:-:S03]  /*5df0*/  @P0 SHF.R.S32.HI R3, RZ, 0x1f, R21 ;  /* 0x0000001fff030819 */ /* 0x000fc60000011415 */
[----:B0-----:R-:W-:Y:S02]  /*5e00*/  @P1 IMAD R2, R5, R8, RZ ;  /* 0x0000000805021224 */ /* 0x001fe400078e02ff */
[-C--:B-1----:R-:W-:Y:S02]  /*5e10*/  @P0 IMAD R0, R3, R6.reuse, RZ ;  /* 0x0000000603000224 */ /* 0x082fe400078e02ff */
[C---:B------:R-:W-:Y:S02]  /*5e20*/  @P1 IMAD R9, R21.reuse, R9, R2 ;  /* 0x0000000915091224 */ /* 0x040fe400078e0202 */
[C---:B------:R-:W-:Y:S02]  /*5e30*/  @P0 IMAD R7, R21.reuse, R7, R0 ;  /* 0x0000000715070224 */ /* 0x040fe400078e0200 */
[----:B------:R-:W-:-:S04]  /*5e40*/  @P0 IMAD.WIDE.U32 R2, R21, R6, RZ ;  /* 0x0000000615020225 */ /* 0x000fc800078e00ff */
[----:B------:R-:W-:-:S04]  /*5e50*/  @P1 IMAD.WIDE.U32 R4, R21, R8, RZ ;  /* 0x0000000815041225 */ /* 0x000fc800078e00ff */
[----:B------:R-:W-:Y:S02]  /*5e60*/  @P0 IMAD.IADD R3, R3, 0x1, R7 ;  /* 0x0000000103030824 */ /* 0x000fe400078e0207 */
[----:B------:R-:W-:Y:S02]  /*5e70*/  @P1 IMAD.IADD R5, R5, 0x1, R9 ;  /* 0x0000000105051824 */ /* 0x000fe400078e0209 */
[----:B---3--:R-:W-:-:S04]  /*5e80*/  @P0 IMAD.WIDE.U32 R2, R20, R10, R2 ;  /* 0x0000000a14020225 */ /* 0x008fc800078e0002 */
[----:B----4-:R-:W-:Y:S01]  /*5e90*/  @P1 IMAD.WIDE.U32 R6, R20, R12, R4 ;  /* 0x0000000c14061225 */ /* 0x010fe200078e0004 */
        /* <DEDUP_REMOVED lines=26> */
.L_x_1149:
[----:B-1----:R1:W2:Y:S02]  /*6040*/  SYNCS.PHASECHK.TRANS64.TRYWAIT P0, [R18+URZ+0x13200], R3 ;  /* 0x01320003120075a7 */ /* 0x0022a4000800017f */
[----:B--2---:R-:W-:Y:S05]  /*6050*/  @!P0 NANOSLEEP.SYNCS 0x989680 ;  /* 0x009896800000895d */ /* 0x004fea0003900000 */
[----:B------:R-:W2:Y:S02]  /*6060*/  @!P0 SYNCS.PHASECHK.TRANS64 P0, [R18+URZ+0x13200], R3 ;  /* 0x01320003120085a7 */ /* 0x000ea4000800007f */
[----:B--2---:R-:W-:Y:S05]  /*6070*/  @!P0 BRA `(.L_x_1149) ;  /* 0xfffffffc00f08947 */ /* 0x004fea000383ffff */
.L_x_1148:
[----:B------:R-:W-:Y:S05]  /*6080*/  BSYNC B0 ;  /* 0x0000000000007941 */ /* 0x000fea0003800000 */
.L_x_1147:
[----:B------:R-:W-:Y:S05]  /*6090*/  BRA `(.L_x_1150) ;  /* 0x0000002c00387947 */ /* 0x000fea0003800000 */
.L_x_1146:
[----:B------:R-:W-:Y:S01]  /*60a0*/  LOP3.LUT P0, RZ, R26, 0x1bf, RZ, 0xc0, !PT ;  /* 0x000001bf1aff7812 */ /* 0x000fe2000780c0ff */
[----:B------:R-:W-:Y:S01]  /*60b0*/  ULDC.64 UR4, c[0x0][0x3f8] ;  /* 0x0000fe0000047ab9 */ /* 0x000fe20000000a00 */
[----:B-----5:R-:W-:Y:S01]  /*60c0*/  SHF.R.S32.HI R0, RZ, 0x1f, R45 ;  /* 0x0000001fff007819 */ /* 0x020fe2000001142d */
[----:B------:R-:W-:Y:S01]  /*60d0*/  ULDC.64 UR6, c[0x0][0x408] ;  /* 0x0001020000067ab9 */ /* 0x000fe20000000a00 */
[----:B------:R-:W-:Y:S01]  /*60e0*/  IMAD.WIDE.U32 R26, R45, UR4, RZ ;  /* 0x000000042d1a7c25 */ /* 0x000fe2000f8e00ff */
[----:B------:R-:W-:Y:S03]  /*60f0*/  BSSY B6, `(.L_x_1151) ;  /* 0x0000019000067945 */ /* 0x000fe60003800000 */
[C---:B------:R-:W-:Y:S02]  /*6100*/  IMAD R4, R0.reuse, UR4, RZ ;  /* 0x0000000400047c24 */ /* 0x040fe4000f8e02ff */
[----:B------:R-:W-:-:S02]  /*6110*/  IMAD R0, R0, UR6, RZ ;  /* 0x0000000600007c24 */ /* 0x000fc4000f8e02ff */
[C---:B------:R-:W-:Y:S02]  /*6120*/  IMAD R29, R45.reuse, UR5, R4 ;  /* 0x000000052d1d7c24 */ /* 0x040fe4000f8e0204 */
[C---:B------:R-:W-:Y:S02]  /*6130*/  IMAD R33, R45.reuse, UR7, R0 ;  /* 0x000000072d217c24 */ /* 0x040fe4000f8e0200 */
[----:B------:R-:W-:-:S04]  /*6140*/  IMAD.WIDE.U32 R30, R45, UR6, RZ ;  /* 0x000000062d1e7c25 */ /* 0x000fc8000f8e00ff */
[----:B------:R-:W-:Y:S02]  /*6150*/  IMAD.IADD R29, R29, 0x1, R27 ;  /* 0x000000011d1d7824 */ /* 0x000fe400078e021b */
[----:B------:R-:W-:Y:S01]  /*6160*/  IMAD.IADD R33, R33, 0x1, R31 ;  /* 0x0000000121217824 */ /* 0x000fe200078e021f */
        /* <DEDUP_REMOVED lines=17> */
.L_x_1152:
[----:B------:R-:W-:Y:S05]  /*6280*/  BSYNC B6 ;  /* 0x0000000000067941 */ /* 0x000fea0003800000 */
.L_x_1151:
[----:B------:R-:W2:Y:S01]  /*6290*/  LDL R20, [R1+0x38] ;  /* 0x0000380001147983 */ /* 0x000ea20000100800 */
[----:B------:R-:W-:Y:S01]  /*62a0*/  ULDC.U8 UR4, c[0x0][0x410] ;  /* 0x0001040000047ab9 */ /* 0x000fe20000000000 */
[----:B------:R-:W0:Y:S01]  /*62b0*/  S2R R21, SR_TID.X ;  /* 0x0000000000157919 */ /* 0x000e220000002100 */
[----:B------:R-:W-:Y:S01]  /*62c0*/  ISETP.NE.AND P0, PT, RZ, UR4, PT ;  /* 0x00000004ff007c0c */ /* 0x000fe2000bf05270 */
[----:B------:R-:W-:Y:S01]  /*62d0*/  BSSY B0, `(.L_x_1153) ;  /* 0x00002a2000007945 */ /* 0x000fe20003800000 */
[C---:B0-----:R-:W-:Y:S02]  /*62e0*/  VIADD R34, R21.reuse, 0xffffff80 ;  /* 0xffffff8015227836 */ /* 0x041fe40000000000 */
[----:B------:R-:W-:-:S05]  /*62f0*/  VIADD R32, R21, 0xffffff80 ;  /* 0xffffff8015207836 */ /* 0x000fca0000000000 */
[----:B------:R-:W-:-:S04]  /*6300*/  LEA.HI R32, R32, R34, RZ, 0x1 ;  /* 0x0000002220207211 */ /* 0x000fc800078f08ff */
[----:B------:R-:W-:-:S05]  /*6310*/  SHF.R.S32.HI R32, RZ, 0x1, R32 ;  /* 0x00000001ff207819 */ /* 0x000fca0000011420 */
[----:B--2---:R-:W-:Y:S01]  /*6320*/  IMAD.IADD R10, R32, 0x1, R20 ;  /* 0x00000001200a7824 */ /* 0x004fe200078e0214 */
[----:B------:R-:W-:Y:S06]  /*6330*/  @!P0 BRA `(.L_x_1154) ;  /* 0x0000001400548947 */ /* 0x000fec0003800000 */
[----:B------:R-:W0:Y:S01]  /*6340*/  LDC R20, c[0x0][0x448] ;  /* 0x00011200ff147b82 */ /* 0x000e220000000800 */
[----:B------:R-:W-:Y:S01]  /*6350*/  IMAD.MOV.U32 R5, RZ, RZ, R10 ;  /* 0x000000ffff057224 */ /* 0x000fe200078e000a */
[----:B------:R-:W-:Y:S01]  /*6360*/  ULDC.64 UR4, c[0x0][0x3f8] ;  /* 0x0000fe0000047ab9 */ /* 0x000fe20000000a00 */
[----:B------:R-:W-:Y:S01]  /*6370*/  IMAD.MOV.U32 R6, RZ, RZ, R26 ;  /* 0x000000ffff067224 */ /* 0x000fe200078e001a */
[----:B------:R-:W-:Y:S01]  /*6380*/  ULDC.64 UR6, c[0x0][0x408] ;  /* 0x0001020000067ab9 */ /* 0x000fe20000000a00 */
[----:B------:R-:W-:Y:S01]  /*6390*/  IMAD.MOV.U32 R8, RZ, RZ, R30 ;  /* 0x000000ffff087224 */ /* 0x000fe200078e001e */
[----:B------:R-:W-:Y:S01]  /*63a0*/  ULDC.64 UR8, c[0x0][0x400] ;  /* 0x0001000000087ab9 */ /* 0x000fe20000000a00 */
[----:B------:R-:W-:Y:S01]  /*63b0*/  IMAD.MOV.U32 R9, RZ, RZ, R33 ;  /* 0x000000ffff097224 */ /* 0x000fe200078e0021 */
[----:B0-----:R-:W-:-:S13]  /*63c0*/  ISETP.NE.AND P0, PT, R20, 0x1, PT ;  /* 0x000000011400780c */ /* 0x001fda0003f05270 */
[----:B------:R-:W0:Y:S08]  /*63d0*/  @P0 LDC R3, c[0x0][0x44c] ;  /* 0x00011300ff030b82 */ /* 0x000e300000000800 */
[----:B------:R-:W1:Y:S01]  /*63e0*/  @P0 LDC R7, c[0x0][0x450] ;  /* 0x00011400ff070b82 */ /* 0x000e620000000800 */
[----:B0-----:R-:W-:-:S05]  /*63f0*/  @P0 IMAD.HI.U32 R0, R10, R3, RZ ;  /* 0x000000030a000227 */ /* 0x001fca00078e00ff */
[----:B-1----:R-:W-:Y:S01]  /*6400*/  @P0 SHF.R.U32.HI R5, RZ, R7, R0 ;  /* 0x00000007ff050219 */ /* 0x002fe20000011600 */
[----:B------:R-:W-:-:S03]  /*6410*/  IMAD.MOV.U32 R7, RZ, RZ, R29 ;  /* 0x000000ffff077224 */ /* 0x000fc600078e001d */
[----:B------:R-:W-:Y:S01]  /*6420*/  SHF.R.S32.HI R0, RZ, 0x1f, R5 ;  /* 0x0000001fff007819 */ /* 0x000fe20000011405 */
[----:B------:R-:W-:-:S04]  /*6430*/  IMAD.WIDE.U32 R6, R5, UR4, R6 ;  /* 0x0000000405067c25 */ /* 0x000fc8000f8e0006 */
[----:B------:R-:W-:Y:S02]  /*6440*/  IMAD R4, R0, UR4, RZ ;  /* 0x0000000400047c24 */ /* 0x000fe4000f8e02ff */
[----:B------:R-:W-:-:S04]  /*6450*/  IMAD.WIDE.U32 R8, R5, UR6, R8 ;  /* 0x0000000605087c25 */ /* 0x000fc8000f8e0008 */
[----:B------:R-:W-:Y:S02]  /*6460*/  IMAD R0, R0, UR6, RZ ;  /* 0x0000000600007c24 */ /* 0x000fe4000f8e02ff */
[C---:B------:R-:W-:Y:S01]  /*6470*/  IMAD R13, R5.reuse, UR5, R4 ;  /* 0x00000005050d7c24 */ /* 0x040fe2000f8e0204 */
[----:B------:R-:W-:Y:S01]  /*6480*/  ULDC.64 UR4, c[0x0][0x3e8] ;  /* 0x0000fa0000047ab9 */ /* 0x000fe20000000a00 */
[----:B------:R-:W-:Y:S01]  /*6490*/  IMAD R11, R5, UR7, R0 ;  /* 0x00000007050b7c24 */ /* 0x000fe2000f8e0200 */
[----:B------:R-:W-:Y:S01]  /*64a0*/  IADD3 R3, P0, R6, UR4, RZ ;  /* 0x0000000406037c10 */ /* 0x000fe2000ff1e0ff */
[----:B------:R-:W-:Y:S01]  /*64b0*/  UMOV UR4, 0xffffffff ;  /* 0xffffffff00047882 */ /* 0x000fe20000000000 */
[----:B------:R-:W-:Y:S02]  /*64c0*/  IADD3 R5, P1, R8, UR8, RZ ;  /* 0x0000000808057c10 */ /* 0x000fe4000ff3e0ff */
[----:B------:R-:W-:Y:S02]  /*64d0*/  IADD3.X R13, R7, UR5, R13, P0, !PT ;  /* 0x00000005070d7c10 */ /* 0x000fe400087fe40d */
[----:B------:R-:W-:Y:S01]  /*64e0*/  IADD3.X R4, R9, UR9, R11, P1, !PT ;  /* 0x0000000909047c10 */ /* 0x000fe20008ffe40b */
[----:B------:R-:W-:Y:S08]  /*64f0*/  BRA.DIV UR4, `(.L_x_1155) ;  /* 0x000001e604f87947 */ /* 0x000ff0000b800000 */
[----:B------:R0:W1:Y:S04]  /*6500*/  SHFL.IDX PT, R0, R13, RZ, 0x1e1f ;  /* 0x001e1fff0d007589 */ /* 0x00006800000e0000 */
[----:B------:R-:W2:Y:S04]  /*6510*/  SHFL.IDX PT, R3, R3, RZ, 0x1e1f ;  /* 0x001e1fff03037589 */ /* 0x000ea800000e0000 */
[----:B------:R-:W3:Y:S04]  /*6520*/  SHFL.IDX PT, R4, R4, RZ, 0x1e1f ;  /* 0x001e1fff04047589 */ /* 0x000ee800000e0000 */
[----:B------:R0:W4:Y:S02]  /*6530*/  SHFL.IDX PT, R14, R5, RZ, 0x1e1f ;  /* 0x001e1fff050e7589 */ /* 0x00012400000e0000 */
.L_x_1420:
[----:B0-----:R-:W5:Y:S04]  /*6540*/  LDL R5, [R1+0x4] ;  /* 0x0000040001057983 */ /* 0x001f680000100800 */
[----:B------:R-:W2:Y:S01]  /*6550*/  LDL R6, [R1+0x7c] ;  /* 0x00007c0001067983 */ /* 0x000ea20000100800 */
[----:B------:R-:W-:Y:S01]  /*6560*/  BSSY B1, `(.L_x_1156) ;  /* 0x0000023000017945 */ /* 0x000fe20003800000 */
[----:B------:R-:W-:Y:S02]  /*6570*/  CS2R R12, SRZ ;  /* 0x00000000000c7805 */ /* 0x000fe4000001ff00 */
[----:B------:R-:W-:Y:S01]  /*6580*/  CS2R R8, SRZ ;  /* 0x0000000000087805 */ /* 0x000fe2000001ff00 */
[----:B-----5:R-:W-:Y:S01]  /*6590*/  IMAD R29, R5, R20, RZ ;  /* 0x00000014051d7224 */ /* 0x020fe200078e02ff */
[----:B------:R-:W-:-:S02]  /*65a0*/  CS2R R20, SRZ ;  /* 0x0000000000147805 */ /* 0x000fc4000001ff00 */
[----:B--2---:R-:W-:Y:S02]  /*65b0*/  LEA.HI R5, R6, R6, RZ, 0x1 ;  /* 0x0000000606057211 */ /* 0x004fe400078f08ff */
[----:B------:R-:W-:Y:S02]  /*65c0*/  ISETP.GE.AND P0, PT, R10, R29, PT ;  /* 0x0000001d0a00720c */ /* 0x000fe40003f06270 */
[----:B------:R-:W-:Y:S02]  /*65d0*/  CS2R R10, SRZ ;  /* 0x00000000000a7805 */ /* 0x000fe4000001ff00 */
[----:B------:R-:W-:-:S05]  /*65e0*/  LOP3.LUT R5, R5, 0xfffffffe, RZ, 0xc0, !PT ;  /* 0xfffffffe05057812 */ /* 0x000fca00078ec0ff */
[----:B------:R-:W-:-:S05]  /*65f0*/  IMAD.IADD R5, R6, 0x1, -R5 ;  /* 0x0000000106057824 */ /* 0x000fca00078e0a05 */
[----:B------:R-:W-:Y:S01]  /*6600*/  SHF.L.U32 R5, R5, 0x1f, RZ ;  /* 0x0000001f05057819 */ /* 0x000fe200000006ff */
[----:B------:R-:W-:Y:S06]  /*6610*/  @P0 BRA `(.L_x_1157) ;  /* 0x00000000005c0947 */ /* 0x000fec0003800000 */
[----:B------:R-:W2:Y:S01]  /*6620*/  LDL.64 R30, [R1+0x28] ;  /* 0x00002800011e7983 */ /* 0x000ea20000100a00 */
[----:B------:R-:W-:-:S03]  /*6630*/  ULDC UR4, c[0x0][0x3f4] ;  /* 0x0000fd0000047ab9 */ /* 0x000fc60000000800 */
[----:B------:R-:W3:Y:S01]  /*6640*/  LDL R15, [R1+0x44] ;  /* 0x00004400010f7983 */ /* 0x000ee20000100800 */
[----:B------:R-:W-:Y:S02]  /*6650*/  CS2R R10, SRZ ;  /* 0x00000000000a7805 */ /* 0x000fe4000001ff00 */
[----:B------:R-:W-:Y:S02]  /*6660*/  CS2R R20, SRZ ;  /* 0x0000000000147805 */ /* 0x000fe4000001ff00 */
[----:B------:R-:W-:Y:S02]  /*6670*/  CS2R R12, SRZ ;  /* 0x00000000000c7805 */ /* 0x000fe4000001ff00 */
[----:B--2---:R-:W-:Y:S02]  /*6680*/  ISETP.GE.AND P4, PT, R30, UR4, PT ;  /* 0x000000041e007c0c */ /* 0x004fe4000bf86270 */
[----:B---3--:R-:W-:Y:S02]  /*6690*/  ISETP.GE.AND P5, PT, R15, UR4, PT ;  /* 0x000000040f007c0c */ /* 0x008fe4000bfa6270 */
[----:B------:R-:W-:-:S09]  /*66a0*/  SHF.R.S32.HI R9, RZ, 0x1f, R15 ;  /* 0x0000001fff097819 */ /* 0x000fd2000001140f */
[CC--:B------:R-:W-:Y:S02]  /*66b0*/  @!P4 IADD3 R6, P0, R30.reuse, R3.reuse, RZ ;  /* 0x000000031e06c210 */ /* 0x0c0fe40007f1e0ff */
[C---:B------:R-:W-:Y:S02]  /*66c0*/  @!P5 IADD3 R26, P2, R15.reuse, R3, RZ ;  /* 0x000000030f1ad210 */ /* 0x040fe40007f5e0ff */
[----:B------:R-:W-:Y:S02]  /*66d0*/  @!P4 SHF.R.S32.HI R3, RZ, 0x1f, R30 ;  /* 0x0000001fff03c819 */ /* 0x000fe4000001141e */
[-C--:B----4-:R-:W-:Y:S01]  /*66e0*/  @!P4 IADD3 R30, P1, R30, R14.reuse, RZ ;  /* 0x0000000e1e1ec210 */ /* 0x090fe20007f3e0ff */
[C---:B-1----:R-:W-:Y:S01]  /*66f0*/  @!P5 IMAD.X R27, R0.reuse, 0x1, R9, P2 ;  /* 0x00000001001bd824 */ /* 0x042fe200010e0609 */
[----:B------:R-:W-:Y:S01]  /*6700*/  @!P5 IADD3 R14, P3, R15, R14, RZ ;  /* 0x0000000e0f0ed210 */ /* 0x000fe20007f7e0ff */
[--C-:B------:R-:W-:Y:S02]  /*6710*/  @!P4 IMAD.X R7, R0, 0x1, R3.reuse, P0 ;  /* 0x000000010007c824 */ /* 0x100fe400000e0603 */
[C---:B------:R-:W-:Y:S01]  /*6720*/  @!P4 IMAD.X R31, R4.reuse, 0x1, R3, P1 ;  /* 0x00000001041fc824 */ /* 0x040fe200008e0603 */
[----:B------:R0:W5:Y:S01]  /*6730*/  @!P5 LD.E.64 R10, desc[UR44][R26.64] ;  /* 0x0000002c1a0ad980 */ /* 0x000162000c101b00 */
[----:B------:R-:W-:Y:S01]  /*6740*/  @!P5 IMAD.X R15, R4, 0x1, R9, P3 ;  /* 0x00000001040fd824 */ /* 0x000fe200018e0609 */
[----:B------:R-:W-:-:S02]  /*6750*/  CS2R R8, SRZ ;  /* 0x0000000000087805 */ /* 0x000fc4000001ff00 */
[----:B------:R0:W5:Y:S04]  /*6760*/  @!P4 LD.E.64 R20, desc[UR44][R6.64] ;  /* 0x0000002c0614c980 */ /* 0x000168000c101b00 */
[----:B------:R0:W5:Y:S04]  /*6770*/  @!P5 LD.E.64 R8, desc[UR44][R14.64] ;  /* 0x0000002c0e08d980 */ /* 0x000168000c101b00 */
[----:B------:R0:W5:Y:S02]  /*6780*/  @!P4 LD.E.64 R12, desc[UR44][R30.64] ;  /* 0x0000002c1e0cc980 */ /* 0x000164000c101b00 */
.L_x_1157:
[----:B------:R-:W-:Y:S05]  /*6790*/  BSYNC B1 ;  /* 0x0000000000017941 */ /* 0x000fea0003800000 */
.L_x_1156:
[----:B-1----:R-:W2:Y:S01]  /*67a0*/  LDL.LU R0, [R1+0x64] ;  /* 0x0000640001007983 */ /* 0x002ea20000300800 */
[----:B------:R-:W1:Y:S01]  /*67b0*/  SYNCS.PHASECHK.TRANS64.TRYWAIT P0, [R18+URZ+0x13200], R5 ;  /* 0x01320005120075a7 */ /* 0x000e62000800017f */
[----:B------:R-:W-:Y:S01]  /*67c0*/  BSSY B1, `(.L_x_1158) ;  /* 0x0000005000017945 */ /* 0x000fe20003800000 */
[----:B--2---:R-:W-:-:S05]  /*67d0*/  IMAD R0, R0, -0xc0, R29 ;  /* 0xffffff4000007824 */ /* 0x004fca00078e021d */
[----:B------:R-:W-:-:S04]  /*67e0*/  VIMNMX R0, R0, 0xc0, PT ;  /* 0x000000c000007848 */ /* 0x000fc80003fe0100 */
[----:B------:R-:W-:Y:S01]  /*67f0*/  ISETP.GE.AND P1, PT, R32, R0, PT ;  /* 0x000000002000720c */ /* 0x000fe20003f26270 */
[----:B-1----:R-:W-:-:S12]  /*6800*/  @!P0 BRA `(.L_x_1159) ;  /* 0x000001e400a08947 */ /* 0x002fd80003800000 */
.L_x_1421:
[----:B------:R-:W-:Y:S05]  /*6810*/  BSYNC B1 ;  /* 0x0000000000017941 */ /* 0x000fea0003800000 */
.L_x_1158:
[----:B------:R-:W-:Y:S05]  /*6820*/  @P1 BRA `(.L_x_1160) ;  /* 0x0000002400301947 */ /* 0x000fea0003800000 */
[----:B0-----:R-:W2:Y:S01]  /*6830*/  LDL.64 R6, [R1+0x28] ;  /* 0x0000280001067983 */ /* 0x001ea20000100a00 */
[----:B------:R-:W2:Y:S03]  /*6840*/  LDC R0, c[0x0][0x3f4] ;  /* 0x0000fd00ff007b82 */ /* 0x000ea60000000800 */
[----:B------:R-:W3:Y:S04]  /*6850*/  LDL R3, [R1+0x44] ;  /* 0x0000440001037983 */ /* 0x000ee80000100800 */
[----:B------:R0:W5:Y:S01]  /*6860*/  LDL R39, [R1+0x4c] ;  /* 0x00004c0001277983 */ /* 0x0001620000100800 */
[----:B------:R-:W-:Y:S01]  /*6870*/  BSSY B1, `(.L_x_1161) ;  /* 0x000007b000017945 */ /* 0x000fe20003800000 */
[----:B--2---:R-:W-:-:S02]  /*6880*/  ISETP.GE.AND P0, PT, R6, R0, PT ;  /* 0x000000000600720c */ /* 0x004fc40003f06270 */
[----:B---3--:R-:W-:-:S11]  /*6890*/  ISETP.GE.AND P1, PT, R3, R0, PT ;  /* 0x000000000300720c */ /* 0x008fd60003f26270 */
[----:B0-----:R-:W-:Y:S05]  /*68a0*/  @P0 BRA `(.L_x_1162) ;  /* 0x0000000400dc0947 */ /* 0x001fea0003800000 */
[----:B-----5:R-:W-:Y:S01]  /*68b0*/  IMAD.IADD R0, R18, 0x1, R39 ;  /* 0x0000000112007824 */ /* 0x020fe200078e0227 */
[----:B----4-:R-:W-:Y:S02]  /*68c0*/  SHF.R.U32.HI R14, RZ, 0x8, R20 ;  /* 0x00000008ff0e7819 */ /* 0x010fe40000011614 */
[----:B------:R-:W-:Y:S02]  /*68d0*/  LOP3.LUT R3, R20, 0xff, RZ, 0xc0, !PT ;  /* 0x000000ff14037812 */ /* 0x000fe400078ec0ff */
[----:B-1----:R-:W0:Y:S01]  /*68e0*/  LDS.128 R4, [R0+0xb000] ;  /* 0x00b0000000047984 */ /* 0x002e220000000c00 */
[----:B------:R-:W-:Y:S02]  /*68f0*/  LOP3.LUT R14, R14, 0xff, RZ, 0xc0, !PT ;  /* 0x000000ff0e0e7812 */ /* 0x000fe400078ec0ff */
[----:B------:R-:W-:Y:S02]  /*6900*/  SHF.R.U32.HI R26, RZ, 0x8, R21 ;  /* 0x00000008ff1a7819 */ /* 0x000fe40000011615 */
[----:B------:R-:W-:-:S02]  /*6910*/  SHF.R.U32.HI R30, RZ, 0x8, R13 ;  /* 0x00000008ff1e7819 */ /* 0x000fc4000001160d */
        /* <DEDUP_REMOVED lines=112> */
.L_x_1162:
[----:B------:R-:W-:Y:S05]  /*7020*/  BSYNC B1 ;  /* 0x0000000000017941 */ /* 0x000fea0003800000 */
.L_x_1161:
[----:B------:R-:W-:Y:S05]  /*7030*/  @P1 BRA `(.L_x_1160) ;  /* 0x0000001c002c1947 */ /* 0x000fea0003800000 */
[----:B------:R-:W-:Y:S02]  /*7040*/  LEA.HI R24, R25, R24, RZ, 0x2 ;  /* 0x0000001819187211 */ /* 0x000fe400078f10ff */
[----:B-----5:R-:W-:Y:S02]  /*7050*/  SHF.R.U32.HI R13, RZ, 0x8, R11 ;  /* 0x00000008ff0d7819 */ /* 0x020fe4000001160b */
[--C-:B0-----:R-:W-:Y:S02]  /*7060*/  SHF.R.S32.HI R0, RZ, 0x2, R24.reuse ;  /* 0x00000002ff007819 */ /* 0x101fe40000011418 */
[----:B------:R-:W-:Y:S02]  /*7070*/  SHF.R.S32.HI R3, RZ, 0x1f, R24 ;  /* 0x0000001fff037819 */ /* 0x000fe40000011418 */
[----:B------:R-:W-:Y:S02]  /*7080*/  SHF.R.U32.HI R24, RZ, 0x8, R9 ;  /* 0x00000008ff187819 */ /* 0x000fe40000011609 */
[----:B------:R-:W-:-:S02]  /*7090*/  LEA.HI R3, R3, R0, RZ, 0x2 ;  /* 0x0000000003037211 */ /* 0x000fc400078f10ff */
[----:B------:R-:W-:Y:S02]  /*70a0*/  SHF.R.U32.HI R15, RZ, 0x8, R8 ;  /* 0x00000008ff0f7819 */ /* 0x000fe40000011608 */
[----:B------:R-:W-:Y:S02]  /*70b0*/  LOP3.LUT R3, R3, 0xfffffffc, RZ, 0xc0, !PT ;  /* 0xfffffffc03037812 */ /* 0x000fe400078ec0ff */
[----:B----4-:R-:W-:Y:S02]  /*70c0*/  LOP3.LUT R14, R11, 0xff, RZ, 0xc0, !PT ;  /* 0x000000ff0b0e7812 */ /* 0x010fe400078ec0ff */
[----:B------:R-:W-:Y:S01]  /*70d0*/  LOP3.LUT R25, R9, 0xff, RZ, 0xc0, !PT ;  /* 0x000000ff09197812 */ /* 0x000fe200078ec0ff */
[----:B------:R-:W-:Y:S01]  /*70e0*/  IMAD.IADD R3, R0, 0x1, -R3 ;  /* 0x0000000100037824 */ /* 0x000fe200078e0a03 */
[----:B------:R-:W-:Y:S02]  /*70f0*/  LOP3.LUT R13, R13, 0xff, RZ, 0xc0, !PT ;  /* 0x000000ff0d0d7812 */ /* 0x000fe400078ec0ff */
[----:B------:R-:W-:-:S02]  /*7100*/  LOP3.LUT R24, R24, 0xff, RZ, 0xc0, !PT ;  /* 0x000000ff18187812 */ /* 0x000fc400078ec0ff */
[----:B------:R-:W-:Y:S01]  /*7110*/  LOP3.LUT P0, RZ, R3, 0x2, RZ, 0xc0, !PT ;  /* 0x0000000203ff7812 */ /* 0x000fe2000780c0ff */
[----:B------:R-:W-:Y:S01]  /*7120*/  IMAD.IADD R3, R18, 0x1, R39 ;  /* 0x0000000112037824 */ /* 0x000fe200078e0227 */
[----:B------:R-:W-:Y:S02]  /*7130*/  LOP3.LUT R20, R8, 0xff, RZ, 0xc0, !PT ;  /* 0x000000ff08147812 */ /* 0x000fe400078ec0ff */
[----:B------:R-:W-:Y:S01]  /*7140*/  LOP3.LUT R15, R15, 0xff, RZ, 0xc0, !PT ;  /* 0x000000ff0f0f7812 */ /* 0x000fe200078ec0ff */
[----:B------:R-:W-:Y:S01]  /*7150*/  VIADD R0, R3, 0x20 ;  /* 0x0000002003007836 */ /* 0x000fe20000000000 */
[----:B------:R-:W-:Y:S02]  /*7160*/  PRMT R14, R13, 0x7604, R14 ;  /* 0x000076040d0e7816 */ /* 0x000fe4000000000e */
[----:B------:R-:W-:Y:S02]  /*7170*/  PRMT R25, R24, 0x7604, R25 ;  /* 0x0000760418197816 */ /* 0x000fe40000000019 */
[----:B------:R-:W-:-:S02]  /*7180*/  SHF.R.U32.HI R13, RZ, 0x10, R11 ;  /* 0x00000010ff0d7819 */ /* 0x000fc4000001160b */
[----:B------:R-:W-:Y:S01]  /*7190*/  SHF.R.U32.HI R24, RZ, 0x10, R9 ;  /* 0x00000010ff187819 */ /* 0x000fe20000011609 */
[----:B------:R-:W-:Y:S01]  /*71a0*/  @P0 VIADD R0, R3, 0xffffffe0 ;  /* 0xffffffe003000836 */ /* 0x000fe20000000000 */
[----:B------:R-:W-:Y:S02]  /*71b0*/  SHF.R.U32.HI R3, RZ, 0x8, R10 ;  /* 0x00000008ff037819 */ /* 0x000fe4000001160a */
[----:B------:R-:W-:Y:S02]  /*71c0*/  LOP3.LUT R12, R10, 0xff, RZ, 0xc0, !PT ;  /* 0x000000ff0a0c7812 */ /* 0x000fe400078ec0ff */
[----:B-1----:R-:W0:Y:S01]  /*71d0*/  LDS.128 R4, [R0+0xb000] ;  /* 0x00b0000000047984 */ /* 0x002e220000000c00 */
[----:B------:R-:W-:Y:S02]  /*71e0*/  LOP3.LUT R3, R3, 0xff, RZ, 0xc0, !PT ;  /* 0x000000ff03037812 */ /* 0x000fe400078ec0ff */
[----:B------:R-:W-:Y:S02]  /*71f0*/  PRMT R21, R15, 0x7604, R20 ;  /* 0x000076040f157816 */ /* 0x000fe40000000014 */
[----:B------:R-:W-:-:S02]  /*7200*/  SHF.R.U32.HI R15, RZ, 0x10, R8 ;  /* 0x00000010ff0f7819 */ /* 0x000fc40000011608 */
[----:B------:R-:W-:Y:S02]  /*7210*/  LOP3.LUT R13, R13, 0xff, RZ, 0xc0, !PT ;  /* 0x000000ff0d0d7812 */ /* 0x000fe400078ec0ff */
[----:B------:R-:W-:Y:S02]  /*7220*/  LOP3.LUT R24, R24, 0xff, RZ, 0xc0, !PT ;  /* 0x000000ff18187812 */ /* 0x000fe400078ec0ff */
[----:B------:R-:W-:Y:S02]  /*7230*/  PRMT R12, R3, 0x7604, R12 ;  /* 0x00007604030c7816 */ /* 0x000fe4000000000c */
[----:B------:R-:W-:Y:S02]  /*7240*/  SHF.R.U32.HI R3, RZ, 0x10, R10 ;  /* 0x00000010ff037819 */ /* 0x000fe4000001160a */
[----:B------:R-:W-:Y:S02]  /*7250*/  LOP3.LUT R20, R15, 0xff, RZ, 0xc0, !PT ;  /* 0x000000ff0f147812 */ /* 0x000fe400078ec0ff */
[----:B------:R-:W-:-:S02]  /*7260*/  PRMT R15, R13, 0x7054, R14 ;  /* 0x000070540d0f7816 */ /* 0x000fc4000000000e */
[----:B------:R-:W-:Y:S02]  /*7270*/  PRMT R25, R24, 0x7054, R25 ;  /* 0x0000705418197816 */ /* 0x000fe40000000019 */
[----:B------:R-:W-:Y:S02]  /*7280*/  LOP3.LUT R3, R3, 0xff, RZ, 0xc0, !PT ;  /* 0x000000ff03037812 */ /* 0x000fe400078ec0ff */
[----:B------:R-:W-:Y:S02]  /*7290*/  LOP3.LUT R15, R15, 0xff000000, R11, 0xf8, !PT ;  /* 0xff0000000f0f7812 */ /* 0x000fe400078ef80b */
[----:B------:R-:W-:Y:S02]  /*72a0*/  LOP3.LUT R25, R25, 0xff000000, R9, 0xf8, !PT ;  /* 0xff00000019197812 */ /* 0x000fe400078ef809 */
[----:B------:R-:W-:Y:S02]  /*72b0*/  PRMT R13, R3, 0x7054, R12 ;  /* 0x00007054030d7816 */ /* 0x000fe4000000000c */
[----:B------:R-:W-:-:S02]  /*72c0*/  PRMT R21, R20, 0x7054, R21 ;  /* 0x0000705414157816 */ /* 0x000fc40000000015 */
[----:B------:R-:W-:Y:S02]  /*72d0*/  F2FP.F16.E4M3.UNPACK_B R12, R15 ;  /* 0x0000000fff0c723e */ /* 0x000fe400020006ff */
[-C--:B------:R-:W-:Y:S02]  /*72e0*/  F2FP.F16.E4M3.UNPACK_B R20, R25.reuse ;  /* 0x00000019ff14723e */ /* 0x080fe400020006ff */
[----:B------:R-:W-:Y:S01]  /*72f0*/  LOP3.LUT R21, R21, 0xff000000, R8, 0xf8, !PT ;  /* 0xff00000015157812 */ /* 0x000fe200078ef808 */
[----:B------:R-:W-:Y:S01]  /*7300*/  HADD2.F32 R14, -RZ, R12.H1_H1 ;  /* 0x3000000cff0e7230 */ /* 0x000fe20000004100 */
[----:B------:R-:W-:Y:S01]  /*7310*/  LOP3.LUT R13, R13, 0xff000000, R10, 0xf8, !PT ;  /* 0xff0000000d0d7812 */ /* 0x000fe200078ef80a */
[--C-:B------:R-:W-:Y:S01]  /*7320*/  HADD2.F32 R24, -RZ, R20.reuse.H1_H1 ;  /* 0x30000014ff187230 */ /* 0x100fe20000004100 */
[----:B------:R-:W-:Y:S01]  /*7330*/  F2FP.F16.E4M3.UNPACK_B R25, R25.H1 ;  /* 0x00000019ff19723e */ /* 0x000fe200030006ff */
[----:B------:R-:W-:Y:S01]  /*7340*/  HADD2.F32 R20, -RZ, R20.H0_H0 ;  /* 0x20000014ff147230 */ /* 0x000fe20000004100 */
[-C--:B0-----:R-:W-:Y:S01]  /*7350*/  F2FP.F16.E4M3.UNPACK_B R3, R6.reuse.H1 ;  /* 0x00000006ff03723e */ /* 0x081fe200030006ff */
[----:B------:R-:W-:Y:S01]  /*7360*/  HADD2.F32 R12, -RZ, R12.H0_H0 ;  /* 0x2000000cff0c7230 */ /* 0x000fe20000004100 */
[----:B------:R-:W-:-:S02]  /*7370*/  F2FP.F16.E4M3.UNPACK_B R6, R6 ;  /* 0x00000006ff06723e */ /* 0x000fc400020006ff */
[-C--:B------:R-:W-:Y:S01]  /*7380*/  F2FP.F16.E4M3.UNPACK_B R10, R7.reuse ;  /* 0x00000007ff0a723e */ /* 0x080fe200020006ff */
[--C-:B------:R-:W-:Y:S01]  /*7390*/  HADD2.F32 R8, -RZ, R3.reuse.H1_H1 ;  /* 0x30000003ff087230 */ /* 0x100fe20000004100 */
[----:B------:R-:W-:Y:S01]  /*73a0*/  F2FP.F16.E4M3.UNPACK_B R11, R7.H1 ;  /* 0x00000007ff0b723e */ /* 0x000fe200030006ff */
[----:B------:R-:W-:Y:S01]  /*73b0*/  HADD2.F32 R9, -RZ, R3.H0_H0 ;  /* 0x20000003ff097230 */ /* 0x000fe20000004100 */
[-C--:B------:R-:W-:Y:S02]  /*73c0*/  F2FP.F16.E4M3.UNPACK_B R7, R5.reuse ;  /* 0x00000005ff07723e */ /* 0x080fe400020006ff */
[C---:B------:R-:W-:Y:S01]  /*73d0*/  FMUL.FTZ R26, R8.reuse, R24 ;  /* 0x00000018081a7220 */ /* 0x040fe20000410000 */
[-C--:B------:R-:W-:Y:S01]  /*73e0*/  FMUL.FTZ R27, R8, R14.reuse ;  /* 0x0000000e081b7220 */ /* 0x080fe20000410000 */
[----:B------:R-:W-:Y:S01]  /*73f0*/  F2FP.F16.E4M3.UNPACK_B R8, R5.H1 ;  /* 0x00000005ff08723e */ /* 0x000fe200030006ff */
[--C-:B------:R-:W-:Y:S02]  /*7400*/  HADD2.F32 R5, -RZ, R6.reuse.H1_H1 ;  /* 0x30000006ff057230 */ /* 0x100fe40000004100 */
[C---:B------:R-:W-:Y:S01]  /*7410*/  FFMA.FTZ R29, R9.reuse, R14, -R26 ;  /* 0x0000000e091d7223 */ /* 0x040fe2000001081a */
[----:B------:R-:W-:Y:S01]  /*7420*/  FFMA.FTZ R30, R9, R24, R27 ;  /* 0x00000018091e7223 */ /* 0x000fe2000001001b */
[----:B------:R-:W-:Y:S01]  /*7430*/  HADD2.F32 R6, -RZ, R6.H0_H0 ;  /* 0x20000006ff067230 */ /* 0x000fe20000004100 */
[----:B------:R-:W-:Y:S01]  /*7440*/  F2FP.F16.E4M3.UNPACK_B R15, R15.H1 ;  /* 0x0000000fff0f723e */ /* 0x000fe200030006ff */
[C---:B------:R-:W-:Y:S01]  /*7450*/  FMUL.FTZ R9, R5.reuse, R20 ;  /* 0x0000001405097220 */ /* 0x040fe20000410000 */
[----:B------:R-:W-:Y:S01]  /*7460*/  FMUL.FTZ R27, R5, R12 ;  /* 0x0000000c051b7220 */ /* 0x000fe20000410000 */
[----:B------:R-:W-:Y:S01]  /*7470*/  HADD2.F32 R14, -RZ, R25.H0_H0 ;  /* 0x20000019ff0e7230 */ /* 0x000fe20000004100 */
[----:B------:R-:W-:Y:S01]  /*7480*/  F2FP.F16.E4M3.UNPACK_B R3, R4 ;  /* 0x00000004ff03723e */ /* 0x000fe200020006ff */
[----:B------:R-:W-:-:S02]  /*7490*/  HADD2.F32 R5, -RZ, R10.H1_H1 ;  /* 0x3000000aff057230 */ /* 0x000fc40000004100 */
[C---:B------:R-:W-:Y:S01]  /*74a0*/  FFMA.FTZ R26, R6.reuse, R12, -R9 ;  /* 0x0000000c061a7223 */ /* 0x040fe20000010809 */
[----:B------:R-:W-:Y:S02]  /*74b0*/  HADD2.F32 R9, -RZ, R15.H0_H0 ;  /* 0x2000000fff097230 */ /* 0x000fe40000004100 */
[----:B------:R-:W-:Y:S01]  /*74c0*/  FFMA.FTZ R27, R6, R20, R27 ;  /* 0x00000014061b7223 */ /* 0x000fe2000001001b */
[----:B------:R-:W-:Y:S02]  /*74d0*/  HADD2.F32 R10, -RZ, R10.H0_H0 ;  /* 0x2000000aff0a7230 */ /* 0x000fe40000004100 */
[C---:B------:R-:W-:Y:S01]  /*74e0*/  FMUL.FTZ R31, R5.reuse, R14 ;  /* 0x0000000e051f7220 */ /* 0x040fe20000410000 */
[----:B------:R-:W-:Y:S02]  /*74f0*/  HADD2.F32 R6, -RZ, R11.H1_H1 ;  /* 0x3000000bff067230 */ /* 0x000fe40000004100 */
[----:B------:R-:W-:Y:S01]  /*7500*/  FMUL.FTZ R5, R5, R9 ;  /* 0x0000000905057220 */ /* 0x000fe20000410000 */
[----:B------:R-:W-:-:S02]  /*7510*/  HADD2.F32 R15, -RZ, R15.H1_H1 ;  /* 0x3000000fff0f7230 */ /* 0x000fc40000004100 */
[C---:B------:R-:W-:Y:S01]  /*7520*/  FFMA.FTZ R31, R10.reuse, R9, -R31 ;  /* 0x000000090a1f7223 */ /* 0x040fe2000001081f */
[----:B------:R-:W-:Y:S02]  /*7530*/  HADD2.F32 R25, -RZ, R25.H1_H1 ;  /* 0x30000019ff197230 */ /* 0x000fe40000004100 */
[----:B------:R-:W-:Y:S01]  /*7540*/  FFMA.FTZ R32, R10, R14, R5 ;  /* 0x0000000e0a207223 */ /* 0x000fe20000010005 */
[----:B------:R-:W-:Y:S01]  /*7550*/  HADD2.F32 R11, -RZ, R11.H0_H0 ;  /* 0x2000000bff0b7230 */ /* 0x000fe20000004100 */
[----:B------:R-:W-:Y:S01]  /*7560*/  F2FP.F16.E4M3.UNPACK_B R5, R13 ;  /* 0x0000000dff05723e */ /* 0x000fe200020006ff */
[C---:B------:R-:W-:Y:S01]  /*7570*/  FMUL.FTZ R10, R6.reuse, R15 ;  /* 0x0000000f060a7220 */ /* 0x040fe20000410000 */
[----:B------:R-:W-:Y:S01]  /*7580*/  F2FP.F16.E4M3.UNPACK_B R4, R4.H1 ;  /* 0x00000004ff04723e */ /* 0x000fe200030006ff */
[----:B------:R-:W-:Y:S01]  /*7590*/  FMUL.FTZ R20, R6, R25 ;  /* 0x0000001906147220 */ /* 0x000fe20000410000 */
[----:B------:R-:W-:Y:S01]  /*75a0*/  F2FP.F16.E4M3.UNPACK_B R12, R21 ;  /* 0x00000015ff0c723e */ /* 0x000fe200020006ff */
[----:B------:R-:W-:Y:S01]  /*75b0*/  FFMA.FTZ R34, R11, R25, R10 ;  /* 0x000000190b227223 */ /* 0x000fe2000001000a */
[----:B------:R-:W-:-:S02]  /*75c0*/  HADD2.F32 R10, -RZ, R5.H1_H1 ;  /* 0x30000005ff0a7230 */ /* 0x000fc40000004100 */
[----:B------:R-:W-:Y:S01]  /*75d0*/  FFMA.FTZ R33, R11, R15, -R20 ;  /* 0x0000000f0b217223 */ /* 0x000fe20000010814 */
[----:B------:R-:W-:Y:S01]  /*75e0*/  HADD2.F32 R9, -RZ, R5.H0_H0 ;  /* 0x20000005ff097230 */ /* 0x000fe20000004100 */
[----:B------:R-:W-:Y:S01]  /*75f0*/  F2FP.F16.E4M3.UNPACK_B R13, R13.H1 ;  /* 0x0000000dff0d723e */ /* 0x000fe200030006ff */
[----:B------:R-:W-:Y:S01]  /*7600*/  HADD2.F32 R14, -RZ, R12.H1_H1 ;  /* 0x3000000cff0e7230 */ /* 0x000fe20000004100 */
[----:B------:R-:W-:Y:S01]  /*7610*/  F2FP.F16.E4M3.UNPACK_B R21, R21.H1 ;  /* 0x00000015ff15723e */ /* 0x000fe200030006ff */
[--C-:B------:R-:W-:Y:S02]  /*7620*/  HADD2.F32 R6, -RZ, R4.reuse.H1_H1 ;  /* 0x30000004ff067230 */ /* 0x100fe40000004100 */
[----:B------:R-:W-:Y:S02]  /*7630*/  HADD2.F32 R5, -RZ, R4.H0_H0 ;  /* 0x20000004ff057230 */ /* 0x000fe40000004100 */
[----:B------:R-:W-:Y:S02]  /*7640*/  HADD2.F32 R12, -RZ, R12.H0_H0 ;  /* 0x2000000cff0c7230 */ /* 0x000fe40000004100 */
[----:B------:R-:W-:Y:S01]  /*7650*/  FMUL.FTZ R20, R6, R14 ;  /* 0x0000000e06147220 */ /* 0x000fe20000410000 */
[----:B------:R-:W-:-:S02]  /*7660*/  HADD2.F32 R4, -RZ, R3.H1_H1 ;  /* 0x30000003ff047230 */ /* 0x000fc40000004100 */
[-C--:B------:R-:W-:Y:S01]  /*7670*/  FMUL.FTZ R24, R6, R10.reuse ;  /* 0x0000000a06187220 */ /* 0x080fe20000410000 */
[----:B------:R-:W-:Y:S02]  /*7680*/  HADD2.F32 R3, -RZ, R3.H0_H0 ;  /* 0x20000003ff037230 */ /* 0x000fe40000004100 */
[C---:B------:R-:W-:Y:S01]  /*7690*/  FFMA.FTZ R20, R5.reuse, R10, -R20 ;  /* 0x0000000a05147223 */ /* 0x040fe20000010814 */
[----:B------:R-:W-:Y:S02]  /*76a0*/  HADD2.F32 R10, -RZ, R21.H0_H0 ;  /* 0x20000015ff0a7230 */ /* 0x000fe40000004100 */
[C---:B------:R-:W-:Y:S01]  /*76b0*/  FMUL.FTZ R6, R4.reuse, R12 ;  /* 0x0000000c04067220 */ /* 0x040fe20000410000 */
[-C--:B------:R-:W-:Y:S01]  /*76c0*/  FMUL.FTZ R15, R4, R9.reuse ;  /* 0x00000009040f7220 */ /* 0x080fe20000410000 */
[----:B------:R-:W-:Y:S01]  /*76d0*/  FFMA.FTZ R25, R5, R14, R24 ;  /* 0x0000000e05197223 */ /* 0x000fe20000010018 */
[----:B------:R-:W-:Y:S02]  /*76e0*/  HADD2.F32 R5, -RZ, R13.H1_H1 ;  /* 0x3000000dff057230 */ /* 0x000fe40000004100 */
[----:B------:R-:W-:Y:S01]  /*76f0*/  FFMA.FTZ R11, R3, R9, -R6 ;  /* 0x00000009030b7223 */ /* 0x000fe20000010806 */
[----:B------:R-:W-:-:S02]  /*7700*/  HADD2.F32 R9, -RZ, R21.H1_H1 ;  /* 0x30000015ff097230 */ /* 0x000fc40000004100 */
[----:B------:R-:W-:Y:S01]  /*7710*/  FFMA.FTZ R12, R3, R12, R15 ;  /* 0x0000000c030c7223 */ /* 0x000fe2000001000f */
[--C-:B------:R-:W-:Y:S02]  /*7720*/  HADD2.F32 R4, -RZ, R8.reuse.H1_H1 ;  /* 0x30000008ff047230 */ /* 0x100fe40000004100 */
[----:B------:R-:W-:Y:S02]  /*7730*/  HADD2.F32 R3, -RZ, R7.H1_H1 ;  /* 0x30000007ff037230 */ /* 0x000fe40000004100 */
[----:B------:R-:W-:Y:S02]  /*7740*/  HADD2.F32 R6, -RZ, R13.H0_H0 ;  /* 0x2000000dff067230 */ /* 0x000fe40000004100 */
[C---:B------:R-:W-:Y:S01]  /*7750*/  FMUL.FTZ R13, R4.reuse, R9 ;  /* 0x00000009040d7220 */ /* 0x040fe20000410000 */
[----:B------:R-:W-:Y:S02]  /*7760*/  HADD2.F32 R8, -RZ, R8.H0_H0 ;  /* 0x20000008ff087230 */ /* 0x000fe40000004100 */
[----:B------:R-:W-:Y:S01]  /*7770*/  FMUL.FTZ R14, R4, R5 ;  /* 0x00000005040e7220 */ /* 0x000fe20000410000 */
[----:B------:R-:W-:-:S02]  /*7780*/  HADD2.F32 R7, -RZ, R7.H0_H0 ;  /* 0x20000007ff077230 */ /* 0x000fc40000004100 */
[C---:B------:R-:W-:Y:S01]  /*7790*/  FMUL.FTZ R4, R3.reuse, R10 ;  /* 0x0000000a03047220 */ /* 0x040fe20000410000 */
[-C--:B------:R-:W-:Y:S01]  /*77a0*/  FMUL.FTZ R3, R3, R6.reuse ;  /* 0x0000000603037220 */ /* 0x080fe20000410000 */
        /* <DEDUP_REMOVED lines=8> */
[----:B------:R-:W-:Y:S02]  /*7830*/  F2FP.SATFINITE.E4M3.F32.PACK_AB_MERGE_C R6, R27, R26, R6 ;  /* 0x0000001a1b06723e */ /* 0x000fe40004807006 */
[----:B------:R-:W-:Y:S02]  /*7840*/  F2FP.SATFINITE.E4M3.F32.PACK_AB_MERGE_C R7, R32, R31, R7 ;  /* 0x0000001f2007723e */ /* 0x000fe40004807007 */
[----:B------:R-:W-:Y:S02]  /*7850*/  F2FP.SATFINITE.E4M3.F32.PACK_AB_MERGE_C R4, R12, R11, R4 ;  /* 0x0000000b0c04723e */ /* 0x000fe40004807004 */
[----:B------:R-:W-:-:S05]  /*7860*/  F2FP.SATFINITE.E4M3.F32.PACK_AB_MERGE_C R5, R10, R5, R13 ;  /* 0x000000050a05723e */ /* 0x000fca000480700d */
[----:B------:R2:W-:Y:S01]  /*7870*/  STS.128 [R0+0xb000], R4 ;  /* 0x00b0000400007388 */ /* 0x0005e20000000c00 */
[----:B------:R-:W-:Y:S05]  /*7880*/  BRA `(.L_x_1160) ;  /* 0x0000001400187947 */ /* 0x000fea0003800000 */
.L_x_1154:
[----:B------:R-:W0:Y:S01]  /*7890*/  LDC R8, c[0x0][0x448] ;  /* 0x00011200ff087b82 */ /* 0x000e220000000800 */
[----:B------:R-:W-:Y:S01]  /*78a0*/  IMAD.MOV.U32 R7, RZ, RZ, R10 ;  /* 0x000000ffff077224 */ /* 0x000fe200078e000a */
[----:B------:R-:W-:Y:S01]  /*78b0*/  ULDC.64 UR4, c[0x0][0x3f8] ;  /* 0x0000fe0000047ab9 */ /* 0x000fe20000000a00 */
[----:B------:R-:W-:Y:S01]  /*78c0*/  IMAD.MOV.U32 R4, RZ, RZ, R26 ;  /* 0x000000ffff047224 */ /* 0x000fe200078e001a */
[----:B------:R-:W-:Y:S01]  /*78d0*/  ULDC.64 UR6, c[0x0][0x408] ;  /* 0x0001020000067ab9 */ /* 0x000fe20000000a00 */
[----:B------:R-:W-:Y:S01]  /*78e0*/  IMAD.MOV.U32 R5, RZ, RZ, R29 ;  /* 0x000000ffff057224 */ /* 0x000fe200078e001d */
[----:B------:R-:W-:Y:S01]  /*78f0*/  ULDC.64 UR8, c[0x0][0x400] ;  /* 0x0001000000087ab9 */ /* 0x000fe20000000a00 */
[----:B------:R-:W-:Y:S02]  /*7900*/  IMAD.MOV.U32 R20, RZ, RZ, R30 ;  /* 0x000000ffff147224 */ /* 0x000fe400078e001e */
[----:B------:R-:W-:Y:S01]  /*7910*/  IMAD.MOV.U32 R21, RZ, RZ, R33 ;  /* 0x000000ffff157224 */ /* 0x000fe200078e0021 */
[----:B0-----:R-:W-:-:S13]  /*7920*/  ISETP.NE.AND P0, PT, R8, 0x1, PT ;  /* 0x000000010800780c */ /* 0x001fda0003f05270 */
[----:B------:R-:W0:Y:S08]  /*7930*/  @P0 LDC R3, c[0x0][0x44c] ;  /* 0x00011300ff030b82 */ /* 0x000e300000000800 */
[----:B------:R-:W1:Y:S01]  /*7940*/  @P0 LDC R0, c[0x0][0x450] ;  /* 0x00011400ff000b82 */ /* 0x000e620000000800 */
[----:B0-----:R-:W-:-:S05]  /*7950*/  @P0 IMAD.HI.U32 R3, R10, R3, RZ ;  /* 0x000000030a030227 */ /* 0x001fca00078e00ff */
[----:B-1----:R-:W-:-:S04]  /*7960*/  @P0 SHF.R.U32.HI R7, RZ, R0, R3 ;  /* 0x00000000ff070219 */ /* 0x002fc80000011603 */
        /* <DEDUP_REMOVED lines=18> */
.L_x_1427:
[----:B0-----:R-:W5:Y:S01]  /*7a90*/  LDL R4, [R1+0x4] ;  /* 0x0000040001047983 */ /* 0x001f620000100800 */
[----:B------:R-:W0:Y:S03]  /*7aa0*/  LDC R27, c[0x0][0x3f4] ;  /* 0x0000fd00ff1b7b82 */ /* 0x000e260000000800 */
[----:B------:R-:W2:Y:S01]  /*7ab0*/  LDL R5, [R1+0x7c] ;  /* 0x00007c0001057983 */ /* 0x000ea20000100800 */
[----:B------:R-:W-:Y:S01]  /*7ac0*/  BSSY B1, `(.L_x_1164) ;  /* 0x0000017000017945 */ /* 0x000fe20003800000 */
[----:B------:R-:W-:Y:S01]  /*7ad0*/  CS2R R6, SRZ ;  /* 0x0000000000067805 */ /* 0x000fe2000001ff00 */
[----:B-----5:R-:W-:Y:S01]  /*7ae0*/  IMAD R25, R4, R8, RZ ;  /* 0x0000000804197224 */ /* 0x020fe200078e02ff */
[----:B------:R-:W-:Y:S02]  /*7af0*/  CS2R R8, SRZ ;  /* 0x0000000000087805 */ /* 0x000fe4000001ff00 */
[----:B--2---:R-:W-:-:S02]  /*7b00*/  LEA.HI R4, R5, R5, RZ, 0x1 ;  /* 0x0000000505047211 */ /* 0x004fc400078f08ff */
[----:B------:R-:W-:Y:S02]  /*7b10*/  ISETP.GE.AND P0, PT, R10, R25, PT ;  /* 0x000000190a00720c */ /* 0x000fe40003f06270 */
[----:B------:R-:W-:Y:S02]  /*7b20*/  CS2R R10, SRZ ;  /* 0x00000000000a7805 */ /* 0x000fe4000001ff00 */
[----:B------:R-:W-:-:S05]  /*7b30*/  LOP3.LUT R4, R4, 0xfffffffe, RZ, 0xc0, !PT ;  /* 0xfffffffe04047812 */ /* 0x000fca00078ec0ff */
[----:B------:R-:W-:Y:S01]  /*7b40*/  IMAD.IADD R21, R5, 0x1, -R4 ;  /* 0x0000000105157824 */ /* 0x000fe200078e0a04 */
[----:B------:R-:W-:-:S04]  /*7b50*/  CS2R R4, SRZ ;  /* 0x0000000000047805 */ /* 0x000fc8000001ff00 */
[----:B------:R-:W-:Y:S01]  /*7b60*/  SHF.L.U32 R21, R21, 0x1f, RZ ;  /* 0x0000001f15157819 */ /* 0x000fe200000006ff */
[----:B0-----:R-:W-:Y:S06]  /*7b70*/  @P0 BRA `(.L_x_1165) ;  /* 0x00000000002c0947 */ /* 0x001fec0003800000 */
[----:B------:R-:W-:Y:S01]  /*7b80*/  ULDC UR4, c[0x0][0x3f4] ;  /* 0x0000fd0000047ab9 */ /* 0x000fe20000000800 */
[C---:B------:R-:W-:Y:S02]  /*7b90*/  IADD3 R12, P0, R22.reuse, R3, RZ ;  /* 0x00000003160c7210 */ /* 0x040fe40007f1e0ff */
[----:B------:R-:W-:Y:S02]  /*7ba0*/  CS2R R4, SRZ ;  /* 0x0000000000047805 */ /* 0x000fe4000001ff00 */
[C---:B------:R-:W-:Y:S02]  /*7bb0*/  ISETP.GE.AND P2, PT, R22.reuse, UR4, PT ;  /* 0x0000000416007c0c */ /* 0x040fe4000bf46270 */
[----:B------:R-:W-:Y:S02]  /*7bc0*/  SHF.R.S32.HI R3, RZ, 0x1f, R22 ;  /* 0x0000001fff037819 */ /* 0x000fe40000011416 */
[----:B----4-:R-:W-:-:S03]  /*7bd0*/  IADD3 R14, P1, R22, R14, RZ ;  /* 0x0000000e160e7210 */ /* 0x010fc60007f3e0ff */
[--C-:B-1----:R-:W-:Y:S02]  /*7be0*/  IMAD.X R13, R0, 0x1, R3.reuse, P0 ;  /* 0x00000001000d7824 */ /* 0x102fe400000e0603 */
[----:B---3--:R-:W-:-:S04]  /*7bf0*/  IMAD.X R15, R20, 0x1, R3, P1 ;  /* 0x00000001140f7824 */ /* 0x008fc800008e0603 */
[----:B------:R-:W-:Y:S05]  /*7c00*/  @P2 BRA `(.L_x_1165) ;  /* 0x0000000000082947 */ /* 0x000fea0003800000 */
[----:B------:R0:W5:Y:S04]  /*7c10*/  LD.E.128 R4, desc[UR44][R12.64] ;  /* 0x0000002c0c047980 */ /* 0x000168000c101d00 */
[----:B------:R0:W5:Y:S02]  /*7c20*/  LD.E.128 R8, desc[UR44][R14.64] ;  /* 0x0000002c0e087980 */ /* 0x000164000c101d00 */
.L_x_1165:
[----:B------:R-:W-:Y:S05]  /*7c30*/  BSYNC B1 ;  /* 0x0000000000017941 */ /* 0x000fea0003800000 */
.L_x_1164:
[----:B-1----:R-:W2:Y:S01]  /*7c40*/  LDL.LU R0, [R1+0x64] ;  /* 0x0000640001007983 */ /* 0x002ea20000300800 */
[----:B------:R-:W1:Y:S01]  /*7c50*/  SYNCS.PHASECHK.TRANS64.TRYWAIT P1, [R18+URZ+0x13200], R21 ;  /* 0x01320015120075a7 */ /* 0x000e62000802017f */
[----:B------:R-:W0:Y:S01]  /*7c60*/  S2R R3, SR_TID.X ;  /* 0x0000000000037919 */ /* 0x000e220000002100 */
[----:B------:R-:W-:Y:S01]  /*7c70*/  ISETP.GE.AND P0, PT, R22, R27, PT ;  /* 0x0000001b1600720c */ /* 0x000fe20003f06270 */
[----:B------:R-:W-:Y:S01]  /*7c80*/  BSSY B1, `(.L_x_1166) ;  /* 0x0000009000017945 */ /* 0x000fe20003800000 */
[C---:B0-----:R-:W-:Y:S02]  /*7c90*/  VIADD R12, R3.reuse, 0xffffff80 ;  /* 0xffffff80030c7836 */ /* 0x041fe40000000000 */
[----:B------:R-:W-:-:S05]  /*7ca0*/  VIADD R3, R3, 0xffffff80 ;  /* 0xffffff8003037836 */ /* 0x000fca0000000000 */
[----:B------:R-:W-:-:S04]  /*7cb0*/  LEA.HI R3, R3, R12, RZ, 0x1 ;  /* 0x0000000c03037211 */ /* 0x000fc800078f08ff */
[----:B------:R-:W-:Y:S01]  /*7cc0*/  SHF.R.S32.HI R3, RZ, 0x1, R3 ;  /* 0x00000001ff037819 */ /* 0x000fe20000011403 */
[----:B--2---:R-:W-:-:S05]  /*7cd0*/  IMAD R0, R0, -0xc0, R25 ;  /* 0xffffff4000007824 */ /* 0x004fca00078e0219 */
[----:B------:R-:W-:-:S04]  /*7ce0*/  VIMNMX R0, R0, 0xc0, PT ;  /* 0x000000c000007848 */ /* 0x000fc80003fe0100 */
[----:B------:R-:W-:Y:S01]  /*7cf0*/  ISETP.GE.OR P0, PT, R3, R0, P0 ;  /* 0x000000000300720c */ /* 0x000fe20000706670 */
[----:B-1----:R-:W-:-:S12]  /*7d00*/  @!P1 BRA `(.L_x_1167) ;  /* 0x000001d000e09947 */ /* 0x002fd80003800000 */
.L_x_1428:
[----:B------:R-:W-:Y:S05]  /*7d10*/  BSYNC B1 ;  /* 0x0000000000017941 */ /* 0x000fea0003800000 */
.L_x_1166:
[----:B------:R-:W-:Y:S05]  /*7d20*/  @P0 BRA `(.L_x_1160) ;  /* 0x0000000c00f00947 */ /* 0x000fea0003800000 */
[----:B------:R-:W0:Y:S04]  /*7d30*/  LDL R25, [R1+0x5c] ;  /* 0x00005c0001197983 */ /* 0x000e280000100800 */
[----:B------:R-:W2:Y:S04]  /*7d40*/  LDL R29, [R1+0x70] ;  /* 0x00007000011d7983 */ /* 0x000ea80000100800 */
[----:B------:R-:W2:Y:S01]  /*7d50*/  LDL R51, [R1+0x84] ;  /* 0x0000840001337983 */ /* 0x000ea20000100800 */
[----:B-----5:R-:W-:Y:S02]  /*7d60*/  SHF.R.U32.HI R0, RZ, 0x8, R4 ;  /* 0x00000008ff007819 */ /* 0x020fe40000011604 */
[----:B------:R-:W-:-:S02]  /*7d70*/  SHF.R.U32.HI R12, RZ, 0x8, R5 ;  /* 0x00000008ff0c7819 */ /* 0x000fc40000011605 */
[----:B------:R-:W-:Y:S02]  /*7d80*/  LOP3.LUT R3, R4, 0xff, RZ, 0xc0, !PT ;  /* 0x000000ff04037812 */ /* 0x000fe400078ec0ff */
[----:B------:R-:W-:Y:S02]  /*7d90*/  LOP3.LUT R0, R0, 0xff, RZ, 0xc0, !PT ;  /* 0x000000ff00007812 */ /* 0x000fe400078ec0ff */
[----:B------:R-:W-:Y:S02]  /*7da0*/  LOP3.LUT R13, R5, 0xff, RZ, 0xc0, !PT ;  /* 0x000000ff050d7812 */ /* 0x000fe400078ec0ff */
[----:B------:R-:W-:Y:S02]  /*7db0*/  LOP3.LUT R12, R12, 0xff, RZ, 0xc0, !PT ;  /* 0x000000ff0c0c7812 */ /* 0x000fe400078ec0ff */
[----:B---3--:R-:W-:Y:S01]  /*7dc0*/  PRMT R20, R0, 0x7604, R3 ;  /* 0x0000760400147816 */ /* 0x008fe20000000003 */
[----:B------:R-:W-:Y:S01]  /*7dd0*/  IMAD.IADD R0, R22, 0x1, R27 ;  /* 0x0000000116007824 */ /* 0x000fe200078e021b */
[----:B------:R-:W-:-:S02]  /*7de0*/  SHF.R.U32.HI R3, RZ, 0x8, R6 ;  /* 0x00000008ff037819 */ /* 0x000fc40000011606 */
[----:B------:R-:W-:Y:S02]  /*7df0*/  PRMT R30, R12, 0x7604, R13 ;  /* 0x000076040c1e7816 */ /* 0x000fe4000000000d */
[----:B------:R-:W-:Y:S02]  /*7e00*/  LOP3.LUT R12, R6, 0xff, RZ, 0xc0, !PT ;  /* 0x000000ff060c7812 */ /* 0x000fe400078ec0ff */
[----:B------:R-:W-:Y:S02]  /*7e10*/  LOP3.LUT R3, R3, 0xff, RZ, 0xc0, !PT ;  /* 0x000000ff03037812 */ /* 0x000fe400078ec0ff */
[----:B------:R-:W-:Y:S02]  /*7e20*/  SHF.R.U32.HI R15, RZ, 0x8, R8 ;  /* 0x00000008ff0f7819 */ /* 0x000fe40000011608 */
[----:B------:R-:W-:Y:S02]  /*7e30*/  PRMT R32, R3, 0x7604, R12 ;  /* 0x0000760403207816 */ /* 0x000fe4000000000c */
[----:B------:R-:W-:-:S02]  /*7e40*/  LOP3.LUT R24, R8, 0xff, RZ, 0xc0, !PT ;  /* 0x000000ff08187812 */ /* 0x000fc400078ec0ff */
[----:B------:R-:W-:Y:S02]  /*7e50*/  LOP3.LUT R15, R15, 0xff, RZ, 0xc0, !PT ;  /* 0x000000ff0f0f7812 */ /* 0x000fe400078ec0ff */
[----:B------:R-:W-:Y:S02]  /*7e60*/  SHF.R.U32.HI R13, RZ, 0x8, R7 ;  /* 0x00000008ff0d7819 */ /* 0x000fe40000011607 */
[----:B------:R-:W-:Y:S02]  /*7e70*/  PRMT R33, R15, 0x7604, R24 ;  /* 0x000076040f217816 */ /* 0x000fe40000000018 */
[----:B------:R-:W-:Y:S02]  /*7e80*/  SHF.R.U32.HI R24, RZ, 0x8, R10 ;  /* 0x00000008ff187819 */ /* 0x000fe4000001160a */
[----:B------:R-:W-:Y:S02]  /*7e90*/  SHF.R.U32.HI R26, RZ, 0x8, R11 ;  /* 0x00000008ff1a7819 */ /* 0x000fe4000001160b */
[----:B----4-:R-:W-:-:S02]  /*7ea0*/  LOP3.LUT R14, R7, 0xff, RZ, 0xc0, !PT ;  /* 0x000000ff070e7812 */ /* 0x010fc400078ec0ff */
[----:B------:R-:W-:Y:S02]  /*7eb0*/  LOP3.LUT R13, R13, 0xff, RZ, 0xc0, !PT ;  /* 0x000000ff0d0d7812 */ /* 0x000fe400078ec0ff */
[----:B------:R-:W-:Y:S02]  /*7ec0*/  LOP3.LUT R24, R24, 0xff, RZ, 0xc0, !PT ;  /* 0x000000ff18187812 */ /* 0x000fe400078ec0ff */
[----:B------:R-:W-:Y:S02]  /*7ed0*/  LOP3.LUT R27, R11, 0xff, RZ, 0xc0, !PT ;  /* 0x000000ff0b1b7812 */ /* 0x000fe400078ec0ff */
[----:B------:R-:W-:Y:S02]  /*7ee0*/  LOP3.LUT R26, R26, 0xff, RZ, 0xc0, !PT ;  /* 0x000000ff1a1a7812 */ /* 0x000fe400078ec0ff */
[----:B------:R-:W-:Y:S02]  /*7ef0*/  PRMT R34, R13, 0x7604, R14 ;  /* 0x000076040d227816 */ /* 0x000fe4000000000e */
[----:B------:R-:W-:-:S02]  /*7f00*/  PRMT R41, R26, 0x7604, R27 ;  /* 0x000076041a297816 */ /* 0x000fc4000000001b */
[----:B------:R-:W-:-:S04]  /*7f10*/  SHF.R.U32.HI R31, RZ, 0x10, R7 ;  /* 0x00000010ff1f7819 */ /* 0x000fc80000011607 */
[----:B------:R-:W-:-:S04]  /*7f20*/  LOP3.LUT R31, R31, 0xff, RZ, 0xc0, !PT ;  /* 0x000000ff1f1f7812 */ /* 0x000fc800078ec0ff */
[----:B------:R-:W-:Y:S02]  /*7f30*/  PRMT R31, R31, 0x7054, R34 ;  /* 0x000070541f1f7816 */ /* 0x000fe40000000022 */
[----:B------:R-:W-:-:S04]  /*7f40*/  SHF.R.U32.HI R34, RZ, 0x10, R11 ;  /* 0x00000010ff227819 */ /* 0x000fc8000001160b */
[----:B------:R-:W-:-:S04]  /*7f50*/  LOP3.LUT R34, R34, 0xff, RZ, 0xc0, !PT ;  /* 0x000000ff22227812 */ /* 0x000fc800078ec0ff */
[----:B------:R-:W-:-:S04]  /*7f60*/  PRMT R41, R34, 0x7054, R41 ;  /* 0x0000705422297816 */ /* 0x000fc80000000029 */
[----:B------:R-:W-:Y:S02]  /*7f70*/  LOP3.LUT R41, R41, 0xff000000, R11, 0xf8, !PT ;  /* 0xff00000029297812 */ /* 0x000fe400078ef80b */
[----:B0-----:R-:W-:Y:S02]  /*7f80*/  SHF.R.U32.HI R21, RZ, 0x3, R25 ;  /* 0x00000003ff157819 */ /* 0x001fe40000011619 */
[----:B------:R-:W-:Y:S02]  /*7f90*/  LOP3.LUT R0, R25, 0x30, R0, 0xf8, !PT ;  /* 0x0000003019007812 */ /* 0x000fe400078ef800 */
[----:B------:R-:W-:Y:S02]  /*7fa0*/  LOP3.LUT R25, R10, 0xff, RZ, 0xc0, !PT ;  /* 0x000000ff0a197812 */ /* 0x000fe400078ec0ff */
[----:B------:R-:W-:Y:S02]  /*7fb0*/  LOP3.LUT R3, R0, R21, RZ, 0x3c, !PT ;  /* 0x0000001500037212 */ /* 0x000fe400078e3cff */
[----:B------:R-:W-:Y:S01]  /*7fc0*/  SHF.R.U32.HI R0, RZ, 0x8, R9 ;  /* 0x00000008ff007819 */ /* 0x000fe20000011609 */
[----:B--2---:R-:W0:Y:S01]  /*7fd0*/  LDS.128 R12, [R51+0xb000] ;  /* 0x00b00000330c7984 */ /* 0x004e220000000c00 */
[----:B------:R-:W-:-:S02]  /*7fe0*/  LOP3.LUT R21, R9, 0xff, RZ, 0xc0, !PT ;  /* 0x000000ff09157812 */ /* 0x000fc400078ec0ff */
[----:B------:R-:W-:Y:S02]  /*7ff0*/  LOP3.LUT R0, R0, 0xff, RZ, 0xc0, !PT ;  /* 0x000000ff00007812 */ /* 0x000fe400078ec0ff */
[----:B------:R-:W-:Y:S02]  /*8000*/  PRMT R37, R24, 0x7604, R25 ;  /* 0x0000760418257816 */ /* 0x000fe40000000019 */
[----:B------:R-:W-:Y:S02]  /*8010*/  PRMT R35, R0, 0x7604, R21 ;  /* 0x0000760400237816 */ /* 0x000fe40000000015 */
[----:B------:R-:W-:Y:S02]  /*8020*/  IADD3 R0, R18, R29, R3 ;  /* 0x0000001d12007210 */ /* 0x000fe40007ffe003 */
[----:B------:R-:W-:Y:S02]  /*8030*/  SHF.R.U32.HI R21, RZ, 0x10, R5 ;  /* 0x00000010ff157819 */ /* 0x000fe40000011605 */
[----:B------:R-:W-:Y:S01]  /*8040*/  SHF.R.U32.HI R29, RZ, 0x10, R6 ;  /* 0x00000010ff1d7819 */ /* 0x000fe20000011606 */
[----:B------:R-:W1:Y:S01]  /*8050*/  LDS.128 R24, [R0+0xb000] ;  /* 0x00b0000000187984 */ /* 0x000e620000000c00 */
[----:B------:R-:W-:-:S02]  /*8060*/  LOP3.LUT R21, R21, 0xff, RZ, 0xc0, !PT ;  /* 0x000000ff15157812 */ /* 0x000fc400078ec0ff */
[----:B------:R-:W-:Y:S02]  /*8070*/  SHF.R.U32.HI R3, RZ, 0x10, R4 ;  /* 0x00000010ff037819 */ /* 0x000fe40000011604 */
[----:B------:R-:W-:Y:S02]  /*8080*/  LOP3.LUT R29, R29, 0xff, RZ, 0xc0, !PT ;  /* 0x000000ff1d1d7812 */ /* 0x000fe400078ec0ff */
[----:B------:R-:W-:Y:S02]  /*8090*/  PRMT R21, R21, 0x7054, R30 ;  /* 0x0000705415157816 */ /* 0x000fe4000000001e */
[----:B------:R-:W-:Y:S02]  /*80a0*/  SHF.R.U32.HI R30, RZ, 0x10, R9 ;  /* 0x00000010ff1e7819 */ /* 0x000fe40000011609 */
[----:B------:R-:W-:Y:S02]  /*80b0*/  LOP3.LUT R3, R3, 0xff, RZ, 0xc0, !PT ;  /* 0x000000ff03037812 */ /* 0x000fe400078ec0ff */
[----:B------:R-:W-:-:S02]  /*80c0*/  PRMT R29, R29, 0x7054, R32 ;  /* 0x000070541d1d7816 */ /* 0x000fc40000000020 */
[----:B------:R-:W-:Y:S02]  /*80d0*/  SHF.R.U32.HI R32, RZ, 0x10, R10 ;  /* 0x00000010ff207819 */ /* 0x000fe4000001160a */
[----:B------:R-:W-:Y:S02]  /*80e0*/  LOP3.LUT R30, R30, 0xff, RZ, 0xc0, !PT ;  /* 0x000000ff1e1e7812 */ /* 0x000fe400078ec0ff */
[----:B------:R-:W-:Y:S02]  /*80f0*/  PRMT R3, R3, 0x7054, R20 ;  /* 0x0000705403037816 */ /* 0x000fe40000000014 */
[----:B------:R-:W-:Y:S02]  /*8100*/  SHF.R.U32.HI R20, RZ, 0x10, R8 ;  /* 0x00000010ff147819 */ /* 0x000fe40000011608 */
[----:B------:R-:W-:Y:S02]  /*8110*/  LOP3.LUT R32, R32, 0xff, RZ, 0xc0, !PT ;  /* 0x000000ff20207812 */ /* 0x000fe400078ec0ff */
[----:B------:R-:W-:-:S02]  /*8120*/  PRMT R35, R30, 0x7054, R35 ;  /* 0x000070541e237816 */ /* 0x000fc40000000023 */
[----:B------:R-:W-:Y:S02]  /*8130*/  LOP3.LUT R20, R20, 0xff, RZ, 0xc0, !PT ;  /* 0x000000ff14147812 */ /* 0x000fe400078ec0ff */
[----:B------:R-:W-:Y:S02]  /*8140*/  PRMT R39, R32, 0x7054, R37 ;  /* 0x0000705420277816 */ /* 0x000fe40000000025 */
[----:B------:R-:W-:Y:S02]  /*8150*/  LOP3.LUT R38, R35, 0xff000000, R9, 0xf8, !PT ;  /* 0xff00000023267812 */ /* 0x000fe400078ef809 */
[----:B------:R-:W-:Y:S02]  /*8160*/  LOP3.LUT R30, R21, 0xff000000, R5, 0xf8, !PT ;  /* 0xff000000151e7812 */ /* 0x000fe400078ef805 */
[----:B------:R-:W-:Y:S02]  /*8170*/  PRMT R33, R20, 0x7054, R33 ;  /* 0x0000705414217816 */ /* 0x000fe40000000021 */
[----:B------:R-:W-:-:S02]  /*8180*/  LOP3.LUT R37, R31, 0xff000000, R7, 0xf8, !PT ;  /* 0xff0000001f257812 */ /* 0x000fc400078ef807 */
[----:B------:R-:W-:Y:S02]  /*8190*/  LOP3.LUT R5, R39, 0xff000000, R10, 0xf8, !PT ;  /* 0xff00000027057812 */ /* 0x000fe400078ef80a */
[-C--:B0-----:R-:W-:Y:S02]  /*81a0*/  F2FP.F16.E4M3.UNPACK_B R10, R12.reuse ;  /* 0x0000000cff0a723e */ /* 0x081fe400020006ff */
[----:B------:R-:W-:Y:S02]  /*81b0*/  F2FP.F16.E4M3.UNPACK_B R31, R12.H1 ;  /* 0x0000000cff1f723e */ /* 0x000fe400030006ff */
[----:B------:R-:W-:Y:S02]  /*81c0*/  F2FP.F16.E4M3.UNPACK_B R39, R38 ;  /* 0x00000026ff27723e */ /* 0x000fe400020006ff */
[----:B-1----:R-:W-:Y:S02]  /*81d0*/  F2FP.F16.E4M3.UNPACK_B R11, R25 ;  /* 0x00000019ff0b723e */ /* 0x002fe400020006ff */
[----:B------:R-:W-:Y:S01]  /*81e0*/  LOP3.LUT R20, R3, 0xff000000, R4, 0xf8, !PT ;  /* 0xff00000003147812 */ /* 0x000fe200078ef804 */
[--C-:B------:R-:W-:Y:S01]  /*81f0*/  HADD2.F32 R40, -RZ, R39.reuse.H0_H0 ;  /* 0x20000027ff287230 */ /* 0x100fe20000004100 */
[----:B------:R-:W-:Y:S01]  /*8200*/  F2FP.F16.E4M3.UNPACK_B R12, R30 ;  /* 0x0000001eff0c723e */ /* 0x000fe200020006ff */
[----:B------:R-:W-:Y:S01]  /*8210*/  HADD2.F32 R39, -RZ, R39.H1_H1 ;  /* 0x30000027ff277230 */ /* 0x000fe20000004100 */
[----:B------:R-:W-:Y:S01]  /*8220*/  LOP3.LUT R3, R29, 0xff000000, R6, 0xf8, !PT ;  /* 0xff0000001d037812 */ /* 0x000fe200078ef806 */
[--C-:B------:R-:W-:Y:S01]  /*8230*/  HADD2.F32 R6, -RZ, R11.reuse.H0_H0 ;  /* 0x2000000bff067230 */ /* 0x100fe20000004100 */
[----:B------:R-:W-:Y:S01]  /*8240*/  LOP3.LUT R29, R33, 0xff000000, R8, 0xf8, !PT ;  /* 0xff000000211d7812 */ /* 0x000fe200078ef808 */
[----:B------:R-:W-:Y:S01]  /*8250*/  HADD2.F32 R11, -RZ, R11.H1_H1 ;  /* 0x3000000bff0b7230 */ /* 0x000fe20000004100 */
[----:B------:R-:W-:-:S02]  /*8260*/  F2FP.F16.E4M3.UNPACK_B R8, R13 ;  /* 0x0000000dff08723e */ /* 0x000fc400020006ff */
[----:B------:R-:W-:Y:S01]  /*8270*/  F2FP.F16.E4M3.UNPACK_B R21, R13.H1 ;  /* 0x0000000dff15723e */ /* 0x000fe200030006ff */
[----:B------:R-:W-:Y:S01]  /*8280*/  HADD2.F32 R13, -RZ, R12.H0_H0 ;  /* 0x2000000cff0d7230 */ /* 0x000fe20000004100 */
[-C--:B------:R-:W-:Y:S01]  /*8290*/  F2FP.F16.E4M3.UNPACK_B R32, R15.reuse ;  /* 0x0000000fff20723e */ /* 0x080fe200020006ff */
[--C-:B------:R-:W-:Y:S01]  /*82a0*/  HADD2.F32 R9, -RZ, R8.reuse.H0_H0 ;  /* 0x20000008ff097230 */ /* 0x100fe20000004100 */
[----:B------:R-:W-:Y:S01]  /*82b0*/  F2FP.F16.E4M3.UNPACK_B R33, R15.H1 ;  /* 0x0000000fff21723e */ /* 0x000fe200030006ff */
[----:B------:R-:W-:Y:S01]  /*82c0*/  HADD2.F32 R8, -RZ, R8.H1_H1 ;  /* 0x30000008ff087230 */ /* 0x000fe20000004100 */
[----:B------:R-:W-:Y:S01]  /*82d0*/  F2FP.F16.E4M3.UNPACK_B R15, R25.H1 ;  /* 0x00000019ff0f723e */ /* 0x000fe200030006ff */
[----:B------:R-:W-:Y:S01]  /*82e0*/  FMUL.FTZ R43, R11, R39 ;  /* 0x000000270b2b7220 */ /* 0x000fe20000410000 */
[-C--:B------:R-:W-:Y:S02]  /*82f0*/  F2FP.F16.E4M3.UNPACK_B R25, R24.reuse ;  /* 0x00000018ff19723e */ /* 0x080fe400020006ff */
[----:B------:R-:W-:Y:S01]  /*8300*/  F2FP.F16.E4M3.UNPACK_B R35, R24.H1 ;  /* 0x00000018ff23723e */ /* 0x000fe200030006ff */
[----:B------:R-:W-:Y:S01]  /*8310*/  FMUL.FTZ R24, R6, R40 ;  /* 0x0000002806187220 */ /* 0x000fe20000410000 */
[----:B------:R-:W-:-:S02]  /*8320*/  F2FP.F16.E4M3.UNPACK_B R34, R27 ;  /* 0x0000001bff22723e */ /* 0x000fc400020006ff */
[----:B------:R-:W-:Y:S01]  /*8330*/  F2FP.F16.E4M3.UNPACK_B R36, R27.H1 ;  /* 0x0000001bff24723e */ /* 0x000fe200030006ff */
[-C--:B------:R-:W-:Y:S01]  /*8340*/  FMUL.FTZ R27, R6, R13.reuse ;  /* 0x0000000d061b7220 */ /* 0x080fe20000410000 */
[----:B------:R-:W-:Y:S01]  /*8350*/  F2FP.F16.E4M3.UNPACK_B R38, R38.H1 ;  /* 0x00000026ff26723e */ /* 0x000fe200030006ff */
[C---:B------:R-:W-:Y:S01]  /*8360*/  FFMA.FTZ R6, R9.reuse, R13, -R24 ;  /* 0x0000000d09067223 */ /* 0x040fe20000010818 */
[----:B------:R-:W-:Y:S01]  /*8370*/  F2FP.F16.E4M3.UNPACK_B R30, R30.H1 ;  /* 0x0000001eff1e723e */ /* 0x000fe200030006ff */
[----:B------:R-:W-:Y:S01]  /*8380*/  FFMA.FTZ R9, R9, R40, R27 ;  /* 0x0000002809097223 */ /* 0x000fe2000001001b */
[----:B------:R-:W-:Y:S01]  /*8390*/  HADD2.F32 R24, -RZ, R12.H1_H1 ;  /* 0x3000000cff187230 */ /* 0x000fe20000004100 */
[-C--:B------:R-:W-:Y:S01]  /*83a0*/  F2FP.F16.E4M3.UNPACK_B R7, R26.reuse ;  /* 0x0000001aff07723e */ /* 0x080fe200020006ff */
[----:B------:R-:W-:Y:S01]  /*83b0*/  HADD2.F32 R40, -RZ, R38.H0_H0 ;  /* 0x20000026ff287230 */ /* 0x000fe20000004100 */
[----:B------:R-:W-:Y:S01]  /*83c0*/  F2FP.F16.E4M3.UNPACK_B R26, R26.H1 ;  /* 0x0000001aff1a723e */ /* 0x000fe200030006ff */
[----:B------:R-:W-:-:S02]  /*83d0*/  HADD2.F32 R12, -RZ, R15.H0_H0 ;  /* 0x2000000fff0c7230 */ /* 0x000fc40000004100 */
        /* <DEDUP_REMOVED lines=14> */
[----:B------:R-:W-:Y:S01]  /*84c0*/  F2FP.F16.E4M3.UNPACK_B R4, R14 ;  /* 0x0000000eff04723e */ /* 0x000fe200020006ff */
[----:B------:R-:W-:Y:S02]  /*84d0*/  HADD2.F32 R43, -RZ, R42.H0_H0 ;  /* 0x2000002aff2b7230 */ /* 0x000fe40000004100 */
[C---:B------:R-:W-:Y:S01]  /*84e0*/  FMUL.FTZ R44, R15.reuse, R40 ;  /* 0x000000280f2c7220 */ /* 0x040fe20000410000 */
[----:B------:R-:W-:Y:S02]  /*84f0*/  HADD2.F32 R24, -RZ, R34.H0_H0 ;  /* 0x20000022ff187230 */ /* 0x000fe40000004100 */
[----:B------:R-:W-:Y:S01]  /*8500*/  FMUL.FTZ R45, R15, R30 ;  /* 0x0000001e0f2d7220 */ /* 0x000fe20000410000 */
[----:B------:R-:W-:Y:S01]  /*8510*/  HADD2.F32 R39, -RZ, R38.H0_H0 ;  /* 0x20000026ff277230 */ /* 0x000fe20000004100 */
[----:B------:R-:W-:Y:S01]  /*8520*/  F2FP.F16.E4M3.UNPACK_B R14, R14.H1 ;  /* 0x0000000eff0e723e */ /* 0x000fe200030006ff */
[----:B------:R-:W-:-:S02]  /*8530*/  HADD2.F32 R21, -RZ, R21.H1_H1 ;  /* 0x30000015ff157230 */ /* 0x000fc40000004100 */
[C---:B------:R-:W-:Y:S01]  /*8540*/  FMUL.FTZ R46, R24.reuse, R43 ;  /* 0x0000002b182e7220 */ /* 0x040fe20000410000 */
[----:B------:R-:W-:Y:S02]  /*8550*/  HADD2.F32 R27, -RZ, R32.H0_H0 ;  /* 0x20000020ff1b7230 */ /* 0x000fe40000004100 */
[-C--:B------:R-:W-:Y:S01]  /*8560*/  FMUL.FTZ R48, R24, R39.reuse ;  /* 0x0000002718307220 */ /* 0x080fe20000410000 */
[----:B------:R-:W-:Y:S02]  /*8570*/  HADD2.F32 R42, -RZ, R42.H1_H1 ;  /* 0x3000002aff2a7230 */ /* 0x000fe40000004100 */
[C---:B------:R-:W-:Y:S01]  /*8580*/  FFMA.FTZ R15, R21.reuse, R30, -R44 ;  /* 0x0000001e150f7223 */ /* 0x040fe2000001082c */
[----:B------:R-:W-:Y:S01]  /*8590*/  FFMA.FTZ R30, R21, R40, R45 ;  /* 0x00000028151e7223 */ /* 0x000fe2000001002d */
[C---:B------:R-:W-:Y:S01]  /*85a0*/  FFMA.FTZ R24, R27.reuse, R39, -R46 ;  /* 0x000000271b187223 */ /* 0x040fe2000001082e */
[----:B------:R-:W-:Y:S01]  /*85b0*/  FFMA.FTZ R21, R27, R43, R48 ;  /* 0x0000002b1b157223 */ /* 0x000fe20000010030 */
[----:B------:R-:W-:Y:S01]  /*85c0*/  HADD2.F32 R39, -RZ, R38.H1_H1 ;  /* 0x30000026ff277230 */ /* 0x000fe20000004100 */
[----:B------:R-:W-:Y:S01]  /*85d0*/  F2FP.F16.E4M3.UNPACK_B R43, R41.H1 ;  /* 0x00000029ff2b723e */ /* 0x000fe200030006ff */
[----:B------:R-:W-:Y:S01]  /*85e0*/  HADD2.F32 R27, -RZ, R34.H1_H1 ;  /* 0x30000022ff1b7230 */ /* 0x000fe20000004100 */
[----:B------:R-:W-:Y:S01]  /*85f0*/  F2FP.F16.E4M3.UNPACK_B R38, R37.H1 ;  /* 0x00000025ff26723e */ /* 0x000fe200030006ff */
[----:B------:R-:W-:Y:S01]  /*8600*/  HADD2.F32 R37, -RZ, R36.H0_H0 ;  /* 0x20000024ff257230 */ /* 0x000fe20000004100 */
[----:B------:R-:W-:Y:S01]  /*8610*/  F2FP.SATFINITE.E4M3.F32.PACK_AB_MERGE_C R13, R30, R13, RZ ;  /* 0x0000000d1e0d723e */ /* 0x000fe200048070ff */
[----:B------:R-:W-:-:S02]  /*8620*/  HADD2.F32 R41, -RZ, R43.H0_H0 ;  /* 0x2000002bff297230 */ /* 0x000fc40000004100 */
[C---:B------:R-:W-:Y:S01]  /*8630*/  FMUL.FTZ R45, R27.reuse, R42 ;  /* 0x0000002a1b2d7220 */ /* 0x040fe20000410000 */
[----:B------:R-:W-:Y:S02]  /*8640*/  HADD2.F32 R40, -RZ, R38.H0_H0 ;  /* 0x20000026ff287230 */ /* 0x000fe40000004100 */
[----:B------:R-:W-:Y:S01]  /*8650*/  FMUL.FTZ R47, R27, R39 ;  /* 0x000000271b2f7220 */ /* 0x000fe20000410000 */
[----:B------:R-:W-:Y:S02]  /*8660*/  HADD2.F32 R32, -RZ, R32.H1_H1 ;  /* 0x30000020ff207230 */ /* 0x000fe40000004100 */
[C---:B------:R-:W-:Y:S01]  /*8670*/  FMUL.FTZ R49, R37.reuse, R41 ;  /* 0x0000002925317220 */ /* 0x040fe20000410000 */
[----:B------:R-:W-:Y:S02]  /*8680*/  HADD2.F32 R34, -RZ, R33.H0_H0 ;  /* 0x20000021ff227230 */ /* 0x000fe40000004100 */
[----:B------:R-:W-:Y:S01]  /*8690*/  FMUL.FTZ R44, R37, R40 ;  /* 0x00000028252c7220 */ /* 0x000fe20000410000 */
[----:B------:R-:W-:-:S02]  /*86a0*/  HADD2.F32 R43, -RZ, R43.H1_H1 ;  /* 0x3000002bff2b7230 */ /* 0x000fc40000004100 */
        /* <DEDUP_REMOVED lines=9> */
[----:B------:R-:W-:Y:S01]  /*8740*/  F2FP.SATFINITE.E4M3.F32.PACK_AB_MERGE_C R9, R8, R9, R13 ;  /* 0x000000090809723e */ /* 0x000fe2000480700d */
        /* <DEDUP_REMOVED lines=11> */
[----:B------:R-:W-:Y:S01]  /*8800*/  HADD2.F32 R35, -RZ, R35.H1_H1 ;  /* 0x30000023ff237230 */ /* 0x000fe20000004100 */
[----:B------:R-:W-:Y:S01]  /*8810*/  F2FP.F16.E4M3.UNPACK_B R34, R29 ;  /* 0x0000001dff22723e */ /* 0x000fe200020006ff */
[----:B------:R-:W-:Y:S02]  /*8820*/  HADD2.F32 R38, -RZ, R38.H1_H1 ;  /* 0x30000026ff267230 */ /* 0x000fe40000004100 */
[C---:B------:R-:W-:Y:S01]  /*8830*/  FFMA.FTZ R44, R33.reuse, R39, -R44 ;  /* 0x00000027212c7223 */ /* 0x040fe2000001082c */
[----:B------:R-:W-:Y:S01]  /*8840*/  FFMA.FTZ R42, R33, R42, R37 ;  /* 0x0000002a212a7223 */ /* 0x000fe20000010025 */
[----:B------:R-:W-:Y:S01]  /*8850*/  HADD2.F32 R31, -RZ, R31.H1_H1 ;  /* 0x3000001fff1f7230 */ /* 0x000fe20000004100 */
[----:B------:R-:W-:Y:S01]  /*8860*/  F2FP.F16.E4M3.UNPACK_B R33, R20 ;  /* 0x00000014ff21723e */ /* 0x000fe200020006ff */
[C---:B------:R-:W-:Y:S01]  /*8870*/  FMUL.FTZ R20, R35.reuse, R36 ;  /* 0x0000002423147220 */ /* 0x040fe20000410000 */
[----:B------:R-:W-:Y:S01]  /*8880*/  FMUL.FTZ R37, R35, R38 ;  /* 0x0000002623257220 */ /* 0x000fe20000410000 */
[----:B------:R-:W-:Y:S01]  /*8890*/  HADD2.F32 R35, -RZ, R34.H0_H0 ;  /* 0x20000022ff237230 */ /* 0x000fe20000004100 */
[----:B------:R-:W-:Y:S01]  /*88a0*/  F2FP.SATFINITE.E4M3.F32.PACK_AB_MERGE_C R47, R50, R47, RZ ;  /* 0x0000002f322f723e */ /* 0x000fe200048070ff */
[----:B------:R-:W-:-:S02]  /*88b0*/  HADD2.F32 R29, -RZ, R25.H0_H0 ;  /* 0x20000019ff1d7230 */ /* 0x000fc40000004100 */
[C---:B------:R-:W-:Y:S01]  /*88c0*/  FFMA.FTZ R41, R31.reuse, R38, -R20 ;  /* 0x000000261f297223 */ /* 0x040fe20000010814 */
[----:B------:R-:W-:Y:S01]  /*88d0*/  FFMA.FTZ R43, R31, R36, R37 ;  /* 0x000000241f2b7223 */ /* 0x000fe20000010025 */
[----:B------:R-:W-:Y:S02]  /*88e0*/  HADD2.F32 R31, -RZ, R33.H0_H0 ;  /* 0x20000021ff1f7230 */ /* 0x000fe40000004100 */
        /* <DEDUP_REMOVED lines=11> */
[----:B------:R-:W-:Y:S01]  /*89a0*/  F2FP.F16.E4M3.UNPACK_B R29, R3.H1 ;  /* 0x00000003ff1d723e */ /* 0x000fe200030006ff */
[-C--:B------:R-:W-:Y:S01]  /*89b0*/  FMUL.FTZ R25, R25, R33.reuse ;  /* 0x0000002119197220 */ /* 0x080fe20000410000 */
[----:B------:R-:W-:Y:S01]  /*89c0*/  FFMA.FTZ R36, R10, R33, -R39 ;  /* 0x000000210a247223 */ /* 0x000fe20000010827 */
[----:B------:R-:W-:Y:S01]  /*89d0*/  HADD2.F32 R33, -RZ, R31.H0_H0 ;  /* 0x2000001fff217230 */ /* 0x000fe20000004100 */
[----:B------:R-:W-:Y:S01]  /*89e0*/  F2FP.F16.E4M3.UNPACK_B R3, R3 ;  /* 0x00000003ff03723e */ /* 0x000fe200020006ff */
[----:B------:R-:W-:-:S02]  /*89f0*/  HADD2.F32 R20, -RZ, R26.H0_H0 ;  /* 0x2000001aff147230 */ /* 0x000fc40000004100 */
[----:B------:R-:W-:Y:S01]  /*8a00*/  FFMA.FTZ R34, R10, R34, R25 ;  /* 0x000000220a227223 */ /* 0x000fe20000010019 */
[----:B------:R-:W-:Y:S01]  /*8a10*/  HADD2.F32 R25, -RZ, R29.H0_H0 ;  /* 0x2000001dff197230 */ /* 0x000fe20000004100 */
[----:B------:R-:W-:Y:S01]  /*8a20*/  F2FP.SATFINITE.E4M3.F32.PACK_AB_MERGE_C R42, R43, R42, RZ ;  /* 0x0000002a2b2a723e */ /* 0x000fe200048070ff */
[----:B------:R-:W-:Y:S02]  /*8a30*/  HADD2.F32 R10, -RZ, R14.H0_H0 ;  /* 0x2000000eff0a7230 */ /* 0x000fe40000004100 */
[C---:B------:R-:W-:Y:S01]  /*8a40*/  FMUL.FTZ R39, R20.reuse, R33 ;  /* 0x0000002114277220 */ /* 0x040fe20000410000 */
[----:B------:R-:W-:Y:S02]  /*8a50*/  HADD2.F32 R31, -RZ, R31.H1_H1 ;  /* 0x3000001fff1f7230 */ /* 0x000fe40000004100 */
[-C--:B------:R-:W-:Y:S01]  /*8a60*/  FMUL.FTZ R45, R20, R25.reuse ;  /* 0x00000019142d7220 */ /* 0x080fe20000410000 */
[----:B------:R-:W-:Y:S02]  /*8a70*/  HADD2.F32 R26, -RZ, R26.H1_H1 ;  /* 0x3000001aff1a7230 */ /* 0x000fe40000004100 */
[----:B------:R-:W-:Y:S01]  /*8a80*/  FFMA.FTZ R39, R10, R25, -R39 ;  /* 0x000000190a277223 */ /* 0x000fe20000010827 */
[----:B------:R-:W-:Y:S01]  /*8a90*/  HADD2.F32 R29, -RZ, R29.H1_H1 ;  /* 0x3000001dff1d7230 */ /* 0x000fe20000004100 */
[----:B------:R-:W-:Y:S01]  /*8aa0*/  F2FP.F16.E4M3.UNPACK_B R20, R5 ;  /* 0x00000005ff14723e */ /* 0x000fe200020006ff */
[----:B------:R-:W-:-:S02]  /*8ab0*/  HADD2.F32 R14, -RZ, R14.H1_H1 ;  /* 0x3000000eff0e7230 */ /* 0x000fc40000004100 */
[----:B------:R-:W-:Y:S01]  /*8ac0*/  FMUL.FTZ R25, R26, R31 ;  /* 0x0000001f1a197220 */ /* 0x000fe20000410000 */
[----:B------:R-:W-:Y:S01]  /*8ad0*/  FFMA.FTZ R45, R10, R33, R45 ;  /* 0x000000210a2d7223 */ /* 0x000fe2000001002d */
[-C--:B------:R-:W-:Y:S01]  /*8ae0*/  FMUL.FTZ R26, R26, R29.reuse ;  /* 0x0000001d1a1a7220 */ /* 0x080fe20000410000 */
[----:B------:R-:W-:Y:S02]  /*8af0*/  HADD2.F32 R5, -RZ, R7.H0_H0 ;  /* 0x20000007ff057230 */ /* 0x000fe40000004100 */
[C---:B------:R-:W-:Y:S01]  /*8b00*/  FFMA.FTZ R40, R14.reuse, R29, -R25 ;  /* 0x0000001d0e287223 */ /* 0x040fe20000010819 */
[----:B------:R-:W-:Y:S02]  /*8b10*/  HADD2.F32 R10, -RZ, R3.H0_H0 ;  /* 0x20000003ff0a7230 */ /* 0x000fe40000004100 */
[----:B------:R-:W-:Y:S01]  /*8b20*/  FFMA.FTZ R46, R14, R31, R26 ;  /* 0x0000001f0e2e7223 */ /* 0x000fe2000001001a */
[--C-:B------:R-:W-:Y:S01]  /*8b30*/  HADD2.F32 R26, -RZ, R20.reuse.H0_H0 ;  /* 0x20000014ff1a7230 */ /* 0x100fe20000004100 */
[----:B------:R-:W-:Y:S01]  /*8b40*/  F2FP.SATFINITE.E4M3.F32.PACK_AB_MERGE_C R8, R34, R35, R42 ;  /* 0x000000232208723e */ /* 0x000fe2000480702a */
[----:B------:R-:W-:Y:S01]  /*8b50*/  HADD2.F32 R20, -RZ, R20.H1_H1 ;  /* 0x30000014ff147230 */ /* 0x000fe20000004100 */
[----:B------:R-:W-:Y:S01]  /*8b60*/  F2FP.SATFINITE.E4M3.F32.PACK_AB_MERGE_C R39, R40, R39, RZ ;  /* 0x000000272827723e */ /* 0x000fe200048070ff */
[----:B------:R-:W-:-:S02]  /*8b70*/  HADD2.F32 R7, -RZ, R7.H1_H1 ;  /* 0x30000007ff077230 */ /* 0x000fc40000004100 */
[C---:B------:R-:W-:Y:S01]  /*8b80*/  FMUL.FTZ R38, R5.reuse, R26 ;  /* 0x0000001a05267220 */ /* 0x040fe20000410000 */
[----:B------:R-:W-:Y:S02]  /*8b90*/  HADD2.F32 R14, -RZ, R3.H1_H1 ;  /* 0x30000003ff0e7230 */ /* 0x000fe40000004100 */
[----:B------:R-:W-:Y:S01]  /*8ba0*/  FMUL.FTZ R5, R5, R10 ;  /* 0x0000000a05057220 */ /* 0x000fe20000410000 */
[--C-:B------:R-:W-:Y:S02]  /*8bb0*/  HADD2.F32 R3, -RZ, R4.reuse.H0_H0 ;  /* 0x20000004ff037230 */ /* 0x100fe40000004100 */
[C---:B------:R-:W-:Y:S01]  /*8bc0*/  FMUL.FTZ R25, R7.reuse, R20 ;  /* 0x0000001407197220 */ /* 0x040fe20000410000 */
[----:B------:R-:W-:Y:S02]  /*8bd0*/  HADD2.F32 R4, -RZ, R4.H1_H1 ;  /* 0x30000004ff047230 */ /* 0x000fe40000004100 */
[----:B------:R-:W-:Y:S01]  /*8be0*/  FMUL.FTZ R7, R7, R14 ;  /* 0x0000000e07077220 */ /* 0x000fe20000410000 */
[----:B------:R-:W-:Y:S01]  /*8bf0*/  F2FP.SATFINITE.E4M3.F32.PACK_AB_MERGE_C R45, R46, R45, RZ ;  /* 0x0000002d2e2d723e */ /* 0x000fe200048070ff */
[C---:B------:R-:W-:Y:S01]  /*8c00*/  FFMA.FTZ R38, R3.reuse, R10, -R38 ;  /* 0x0000000a03267223 */ /* 0x040fe20000010826 */
[----:B------:R-:W-:Y:S01]  /*8c10*/  FFMA.FTZ R10, R3, R26, R5 ;  /* 0x0000001a030a7223 */ /* 0x000fe20000010005 */
[C---:B------:R-:W-:Y:S01]  /*8c20*/  FFMA.FTZ R25, R4.reuse, R14, -R25 ;  /* 0x0000000e04197223 */ /* 0x040fe20000010819 */
[----:B------:R-:W-:Y:S01]  /*8c30*/  FFMA.FTZ R3, R4, R20, R7 ;  /* 0x0000001404037223 */ /* 0x000fe20000010007 */
        /* <DEDUP_REMOVED lines=9> */
[----:B------:R0:W-:Y:S04]  /*8cd0*/  STS.128 [R51+0xb000], R4 ;  /* 0x00b0000433007388 */ /* 0x0001e80000000c00 */
[----:B------:R0:W-:Y:S02]  /*8ce0*/  STS.128 [R0+0xb000], R8 ;  /* 0x00b0000800007388 */ /* 0x0001e40000000c00 */
.L_x_1160:
[----:B------:R-:W-:Y:S05]  /*8cf0*/  BSYNC B0 ;  /* 0x0000000000007941 */ /* 0x000fea0003800000 */
.L_x_1153:
        /* <DEDUP_REMOVED lines=8> */
.L_x_1150:
[----:B0-2---:R-:W2:Y:S02]  /*8d80*/  LDL R0, [R1+0xc] ;  /* 0x00000c0001007983 */ /* 0x005ea40000100800 */
[----:B--2---:R-:W-:-:S13]  /*8d90*/  ISETP.NE.AND P0, PT, R0, 0x3, PT ;  /* 0x000000030000780c */ /* 0x004fda0003f05270 */
[----:B------:R-:W-:Y:S05]  /*8da0*/  @!P0 BRA `(.L_x_1168) ;  /* 0x0000000000048947 */ /* 0x000fea0003800000 */
[----:B------:R-:W-:Y:S01]  /*8db0*/  BPT.TRAP 0x1 ;  /* 0x000000040000795c */ /* 0x000fe20000300000 */
.L_x_1168:
[----:B-----5:R-:W-:Y:S01]  /*8dc0*/  IMAD R12, R19, 0x8, R18 ;  /* 0x00000008130c7824 */ /* 0x020fe200078e0212 */
[----:B-1----:R-:W-:-:S04]  /*8dd0*/  SHF.L.U32 R3, R156, 0x1f, RZ ;  /* 0x0000001f9c037819 */ /* 0x002fc800000006ff */
[----:B------:R0:W1:Y:S01]  /*8de0*/  SYNCS.PHASECHK.TRANS64.TRYWAIT P1, [R12+URZ+0x13230], R3 ;  /* 0x013230030c0075a7 */ /* 0x000062000802017f */
[----:B------:R-:W-:Y:S05]  /*8df0*/  @!P0 BRA `(.L_x_1169) ;  /* 0x0000000000048947 */ /* 0x000fea0003800000 */
[----:B------:R-:W-:Y:S01]  /*8e00*/  BPT.TRAP 0x1 ;  /* 0x000000040000795c */ /* 0x000fe20000300000 */
.L_x_1169:
[----:B------:R-:W2:Y:S01]  /*8e10*/  S2R R0, SR_TID.X ;  /* 0x0000000000007919 */ /* 0x000ea20000002100 */
[----:B------:R-:W-:Y:S02]  /*8e20*/  LOP3.LUT R17, R17, 0xfffffffb, RZ, 0xc0, !PT ;  /* 0xfffffffb11117812 */ /* 0x000fe400078ec0ff */
[----:B--2---:R-:W-:-:S04]  /*8e30*/  LOP3.LUT R0, R0, 0x7f, RZ, 0xc0, !PT ;  /* 0x0000007f00007812 */ /* 0x004fc800078ec0ff */
[----:B------:R-:W-:Y:S01]  /*8e40*/  ISETP.NE.AND P2, PT, R0, RZ, PT ;  /* 0x000000ff0000720c */ /* 0x000fe20003f45270 */
[----:B------:R-:W-:-:S05]  /*8e50*/  VIADD R0, R18, 0xe000 ;  /* 0x0000e00012007836 */ /* 0x000fca0000000000 */
[----:B------:R-:W-:-:S07]  /*8e60*/  SHF.R.U32.HI R0, RZ, 0x4, R0 ;  /* 0x00000004ff007819 */ /* 0x000fce0000011600 */
[----:B------:R-:W-:Y:S01]  /*8e70*/  @P2 LOP3.LUT R17, R17, 0x4, RZ, 0xfc, !PT ;  /* 0x0000000411112812 */ /* 0x000fe200078efcff */
[----:B-1----:R-:W-:Y:S06]  /*8e80*/  @P1 BRA `(.L_x_1170) ;  /* 0x0000000000081947 */ /* 0x002fec0003800000 */
[----:B------:R-:W1:Y:S02]  /*8e90*/  SYNCS.PHASECHK.TRANS64.TRYWAIT P1, [R12+URZ+0x13230], R3 ;  /* 0x013230030c0075a7 */ /* 0x000e64000802017f */
[----:B-1----:R-:W-:Y:S05]  /*8ea0*/  @!P1 BRA `(.L_x_1171) ;  /* 0x000001c0008c9947 */ /* 0x002fea0003800000 */
.L_x_1170:
[----:B------:R-:W-:Y:S01]  /*8eb0*/  LOP3.LUT R0, R0, 0x3fff, RZ, 0xc0, !PT ;  /* 0x00003fff00007812 */ /* 0x000fe200078ec0ff */
[----:B------:R-:W-:Y:S05]  /*8ec0*/  WARPSYNC.ALL ;  /* 0x0000000000007948 */ /* 0x000fea0003800000 */
[----:B01----:R-:W-:-:S05]  /*8ed0*/  LOP3.LUT R3, R0, 0x10000, RZ, 0xfc, !PT ;  /* 0x0001000000037812 */ /* 0x003fca00078efcff */
[----:B------:R0:W-:Y:S01]  /*8ee0*/  STL [R1+0x3c], R3 ;  /* 0x00003c0301007387 */ /* 0x0001e20000100800 */
[----:B------:R-:W-:Y:S01]  /*8ef0*/  IMAD R8, R19, 0x280, R3 ;  /* 0x0000028013087824 */ /* 0x000fe200078e0203 */
[----:B---3--:R-:W-:Y:S01]  /*8f00*/  LOP3.LUT R4, R28, 0x10000, RZ, 0xfc, !PT ;  /* 0x000100001c047812 */ /* 0x008fe200078efcff */
[----:B------:R-:W-:Y:S01]  /*8f10*/  IMAD.MOV.U32 R9, RZ, RZ, -0x7fffffe0 ;  /* 0x80000020ff097424 */ /* 0x000fe200078e00ff */
[----:B------:R-:W2:Y:S01]  /*8f20*/  LDL R109, [R1+0x50] ;  /* 0x00005000016d7983 */ /* 0x000ea20000100800 */
[----:B------:R-:W-:Y:S01]  /*8f30*/  IMAD.MOV.U32 R5, RZ, RZ, -0x7fffffe0 ;  /* 0x80000020ff057424 */ /* 0x000fe200078e00ff */
[----:B------:R-:W-:Y:S01]  /*8f40*/  R2UR UR6, R8 ;  /* 0x00000000080672ca */ /* 0x000fe200000e0000 */
[----:B------:R-:W-:Y:S01]  /*8f50*/  WARPGROUP.ARRIVE ;  /* 0x00000000000079c5 */ /* 0x000fe20000000000 */
[----:B------:R-:W-:Y:S01]  /*8f60*/  R2UR UR7, R9 ;  /* 0x00000000090772ca */ /* 0x000fe200000e0000 */
[----:B------:R-:W-:Y:S01]  /*8f70*/  IMAD.MOV.U32 R7, RZ, RZ, -0x7fffffe0 ;  /* 0x80000020ff077424 */ /* 0x000fe200078e00ff */
[----:B------:R-:W-:Y:S01]  /*8f80*/  R2UR UR4, R4 ;  /* 0x00000000040472ca */ /* 0x000fe200000e0000 */
[----:B------:R-:W-:Y:S01]  /*8f90*/  IMAD.MOV.U32 R11, RZ, RZ, -0x7fffffe0 ;  /* 0x80000020ff0b7424 */ /* 0x000fe200078e00ff */
[----:B------:R-:W-:Y:S01]  /*8fa0*/  R2UR UR5, R5 ;  /* 0x00000000050572ca */ /* 0x000fe200000e0000 */
[----:B------:R-:W-:Y:S01]  /*8fb0*/  IMAD.MOV.U32 R15, RZ, RZ, -0x7fffffe0 ;  /* 0x80000020ff0f7424 */ /* 0x000fe200078e00ff */
[----:B------:R-:W2:Y:S01]  /*8fc0*/  LDL R108, [R1+0x38] ;  /* 0x00003800016c7983 */ /* 0x000ea20000100800 */
[----:B------:R-:W1:Y:S03]  /*8fd0*/  LDC R110, c[0x0][0x448] ;  /* 0x00011200ff6e7b82 */ /* 0x000e660000000800 */
[----:B------:R-:W3:Y:S04]  /*8fe0*/  LDL R107, [R1+0x24] ;  /* 0x00002400016b7983 */ /* 0x000ee80000100800 */
[----:B------:R-:W3:Y:S04]  /*8ff0*/  LDL R114, [R1+0x8] ;  /* 0x0000080001727983 */ /* 0x000ee80000100800 */
[----:B------:R-:W5:Y:S01]  /*9000*/  LDL R112, [R1+0x4] ;  /* 0x0000040001707983 */ /* 0x000f620000100800 */
[----:B------:R-:W-:Y:S01]  /*9010*/  QGMMA.64x32x32.F32.E4M3.E4M3 R88, gdesc[UR4], RZ, !UPT, gsb0 ;  /* 0x00600000045879f3 */ /* 0x000fe2000c0008ff */
[----:B------:R-:W-:Y:S01]  /*9020*/  VIADD R6, R8, 0x80 ;  /* 0x0000008008067836 */ /* 0x000fe20000000000 */
[----:B------:R-:W-:Y:S01]  /*9030*/  R2UR UR7, R7 ;  /* 0x00000000070772ca */ /* 0x000fe200000e0000 */
[----:B------:R-:W0:Y:S01]  /*9040*/  S2R R106, SR_TID.X ;  /* 0x00000000006a7919 */ /* 0x000e220000002100 */
[----:B------:R-:W-:Y:S01]  /*9050*/  R2UR UR4, R4 ;  /* 0x00000000040472ca */ /* 0x000fe200000e0000 */
[----:B------:R-:W-:Y:S01]  /*9060*/  ULDC UR43, c[0x0][0x9dc] ;  /* 0x00027700002b7ab9 */ /* 0x000fe20000000800 */
[----:B------:R-:W-:-:S02]  /*9070*/  R2UR UR6, R6 ;  /* 0x00000000060672ca */ /* 0x000fc400000e0000 */
[----:B------:R-:W-:Y:S01]  /*9080*/  R2UR UR5, R5 ;  /* 0x00000000050572ca */ /* 0x000fe200000e0000 */
[----:B------:R-:W-:Y:S02]  /*9090*/  WARPGROUP.DEPBAR.LE gsb0, 0x0 ;  /* 0x00008000000079c5 */ /* 0x000fe40000010000 */
[----:B------:R-:W-:-:S10]  /*90a0*/  WARPGROUP.ARRIVE ;  /* 0x00000000000079c5 */ /* 0x000fd40000000000 */
        /* <DEDUP_REMOVED lines=27> */
[----:B----4-:R-:W-:Y:S02]  /*9260*/  VIADD R14, R8, 0x2 ;  /* 0x00000002080e7836 */ /* 0x010fe40000000000 */
[----:B------:R-:W-:Y:S02]  /*9270*/  VIADD R6, R4, 0x2 ;  /* 0x0000000204067836 */ /* 0x000fe40000000000 */
[----:B------:R-:W-:Y:S01]  /*9280*/  IMAD.MOV.U32 R7, RZ, RZ, -0x7fffffe0 ;  /* 0x80000020ff077424 */ /* 0x000fe200078e00ff */
[----:B------:R-:W-:Y:S02]  /*9290*/  R2UR UR22, R14 ;  /* 0x000000000e1672ca */ /* 0x000fe400000e0000 */
[----:B------:R-:W-:Y:S02]  /*92a0*/  R2UR UR23, R15 ;  /* 0x000000000f1772ca */ /* 0x000fe400000e0000 */
[----:B------:R-:W-:-:S02]  /*92b0*/  R2UR UR20, R6 ;  /* 0x00000000061472ca */ /* 0x000fc400000e0000 */
[----:B------:R-:W-:Y:S01]  /*92c0*/  R2UR UR21, R7 ;  /* 0x00000000071572ca */ /* 0x000fe200000e0000 */
[----:B------:R-:W-:Y:S02]  /*92d0*/  WARPGROUP.DEPBAR.LE gsb0, 0x0 ;  /* 0x00008000000079c5 */ /* 0x000fe40000010000 */
        /* <DEDUP_REMOVED lines=34> */
[----:B------:R-:W-:-:S02]  /*9500*/  R2UR UR5, R7 ;  /* 0x00000000070572ca */ /* 0x000fc400000e0000 */
[----:B-1----:R-:W-:-:S13]  /*9510*/  ISETP.NE.AND P2, PT, R110, 0x1, PT ;  /* 0x000000016e00780c */ /* 0x002fda0003f45270 */
[----:B------:R-:W1:Y:S08]  /*9520*/  @P2 LDC R10, c[0x0][0x44c] ;  /* 0x00011300ff0a2b82 */ /* 0x000e700000000800 */
[----:B------:R-:W4:Y:S01]  /*9530*/  @P2 LDC R11, c[0x0][0x450] ;  /* 0x00011400ff0b2b82 */ /* 0x000f220000000800 */
[----:B------:R-:W-:Y:S02]  /*9540*/  WARPGROUP.DEPBAR.LE gsb0, 0x0 ;  /* 0x00008000000079c5 */ /* 0x000fe40000010000 */
[----:B------:R-:W-:-:S06]  /*9550*/  WARPGROUP.ARRIVE ;  /* 0x00000000000079c5 */ /* 0x000fcc0000000000 */
[----:B------:R-:W-:Y:S01]  /*9560*/  QGMMA.64x32x32.F32.E4M3.E4M3 R24, gdesc[UR4], R24, gsb0 ;  /* 0x00600000041879f3 */ /* 0x000fe20008000818 */
[C---:B------:R-:W-:Y:S01]  /*9570*/  FMUL.FTZ R13, R2.reuse, R91 ;  /* 0x0000005b020d7220 */ /* 0x040fe20000410000 */
[----:B------:R-:W-:Y:S01]  /*9580*/  FMUL.FTZ R91, R2, R99 ;  /* 0x00000063025b7220 */ /* 0x000fe20000410000 */
[----:B--2---:R-:W-:Y:S01]  /*9590*/  IMAD.IADD R99, R109, 0x1, R108 ;  /* 0x000000016d637824 */ /* 0x004fe200078e026c */
[----:B0-----:R-:W-:-:S03]  /*95a0*/  LOP3.LUT R106, R106, 0x7f, RZ, 0xc0, !PT ;  /* 0x0000007f6a6a7812 */ /* 0x001fc600078ec0ff */
[----:B-1----:R-:W-:-:S04]  /*95b0*/  @P2 IMAD.HI.U32 R10, R99, R10, RZ ;  /* 0x0000000a630a2227 */ /* 0x002fc800078e00ff */
[----:B------:R-:W-:Y:S01]  /*95c0*/  FMUL.FTZ R0, R2, R88 ;  /* 0x0000005802007220 */ /* 0x000fe20000410000 */
[----:B------:R-:W-:Y:S02]  /*95d0*/  ISETP.NE.AND P1, PT, R106, RZ, PT ;  /* 0x000000ff6a00720c */ /* 0x000fe40003f25270 */
[----:B----4-:R-:W-:Y:S02]  /*95e0*/  @P2 SHF.R.U32.HI R99, RZ, R11, R10 ;  /* 0x0000000bff632219 */ /* 0x010fe4000001160a */
[----:B------:R-:W0:Y:S01]  /*95f0*/  LDC.64 R10, c[0x0][0x9e0] ;  /* 0x00027800ff0a7b82 */ /* 0x000e220000000a00 */
        /* <DEDUP_REMOVED lines=20> */
[----:B------:R-:W-:-:S02]  /*9740*/  @!P1 VIADD R12, R12, 0x13240 ;  /* 0x000132400c0c9836 */ /* 0x000fc40000000000 */
[C---:B------:R-:W-:Y:S01]  /*9750*/  FMUL.FTZ R59, R2.reuse, R63 ;  /* 0x0000003f023b7220 */ /* 0x040fe20000410000 */
[C---:B------:R-:W-:Y:S01]  /*9760*/  FMUL.FTZ R42, R2.reuse, R46 ;  /* 0x0000002e022a7220 */ /* 0x040fe20000410000 */
[----:B------:R-:W1:Y:S01]  /*9770*/  SHFL.IDX PT, R106, R99, RZ, 0x1c1f ;  /* 0x001c1fff636a7589 */ /* 0x000e6200000e0000 */
        /* <DEDUP_REMOVED lines=16> */
[----:B------:R-:W-:-:S02]  /*9880*/  WARPGROUP.DEPBAR.LE gsb0, 0x0 ;  /* 0x00008000000079c5 */ /* 0x000fc40000010000 */
[C---:B------:R-:W-:Y:S01]  /*9890*/  FMUL.FTZ R55, R2.reuse, R25 ;  /* 0x0000001902377220 */ /* 0x040fe20000410000 */
[----:B------:R-:W-:Y:S02]  /*98a0*/  IMAD.MOV.U32 R25, RZ, RZ, -0xa0 ;  /* 0xffffff60ff197424 */ /* 0x000fe400078e00ff */
[C---:B------:R-:W-:Y:S01]  /*98b0*/  FMUL.FTZ R54, R2.reuse, R24 ;  /* 0x0000001802367220 */ /* 0x040fe20000410000 */
[C---:B------:R-:W-:Y:S01]  /*98c0*/  FMUL.FTZ R71, R2.reuse, R28 ;  /* 0x0000001c02477220 */ /* 0x040fe20000410000 */
[C---:B------:R-:W-:Y:S01]  /*98d0*/  FMUL.FTZ R98, R2.reuse, R29 ;  /* 0x0000001d02627220 */ /* 0x040fe20000410000 */
[C---:B------:R-:W-:Y:S01]  /*98e0*/  FMUL.FTZ R28, R2.reuse, R30 ;  /* 0x0000001e021c7220 */ /* 0x040fe20000410000 */
[C---:B------:R-:W-:Y:S01]  /*98f0*/  FMUL.FTZ R29, R2.reuse, R31 ;  /* 0x0000001f021d7220 */ /* 0x040fe20000410000 */
[----:B------:R-:W-:Y:S01]  /*9900*/  @!P1 PRMT R24, RZ, 0x654, R12 ;  /* 0x00000654ff189816 */ /* 0x000fe2000000000c */
        /* <DEDUP_REMOVED lines=33> */
[----:B------:R3:W-:Y:S01]  /*9b20*/  @!P1 SYNCS.ARRIVE.TRANS64.RED.A1T0 RZ, [R24+URZ], RZ ;  /* 0x000000ff18ff99a7 */ /* 0x0007e2000810043f */
[----:B0-----:R-:W-:Y:S01]  /*9b30*/  ISETP.GE.AND P1, PT, R11, 0x1, PT ;  /* 0x000000010b00780c */ /* 0x001fe20003f26270 */
[----:B------:R-:W0:Y:S01]  /*9b40*/  MUFU.TANH R0, R0 ;  /* 0x0000000000007308 */ /* 0x000e220000002400 */
[----:B------:R-:W-:Y:S01]  /*9b50*/  LOP3.LUT R17, R17, 0xffffffdf, RZ, 0xc0, !PT ;  /* 0xffffffdf11117812 */ /* 0x000fe200078ec0ff */
[----:B------:R-:W-:Y:S01]  /*9b60*/  ULOP3.LUT UR43, URZ, UR43, URZ, 0x33, !UPT ;  /* 0x0000002b3f2b7292 */ /* 0x000fe2000f8e333f */
[----:B---3--:R-:W-:-:S05]  /*9b70*/  IADD3 R24, R114, R102, -R107 ;  /* 0x0000006672187210 */ /* 0x008fca0007ffe86b */
[----:B------:R-:W2:Y:S01]  /*9b80*/  MUFU.TANH R3, R3 ;  /* 0x0000000300037308 */ /* 0x000ea20000002400 */
[----:B------:R-:W-:Y:S01]  /*9b90*/  IMAD R103, R104, -0xa0, R114 ;  /* 0xffffff6068677824 */ /* 0x000fe200078e0272 */
[----:B------:R-:W-:Y:S01]  /*9ba0*/  @P2 LOP3.LUT R17, R17, 0x20, RZ, 0xfc, !PT ;  /* 0x0000002011112812 */ /* 0x000fe200078efcff */
[----:B-----5:R-:W-:-:S05]  /*9bb0*/  IMAD.IADD R25, R24, 0x1, -R112 ;  /* 0x0000000118197824 */ /* 0x020fca00078e0a70 */
[----:B------:R-:W3:Y:S01]  /*9bc0*/  MUFU.TANH R9, R9 ;  /* 0x0000000900097308 */ /* 0x000ee20000002400 */
[----:B------:R-:W-:-:S07]  /*9bd0*/  FMUL.FTZ R38, R2, R38 ;  /* 0x0000002602267220 */ /* 0x000fce0000410000 */
[----:B------:R-:W4:Y:S01]  /*9be0*/  MUFU.TANH R13, R13 ;  /* 0x0000000d000d7308 */ /* 0x000f220000002400 */
[----:B------:R-:W-:-:S07]  /*9bf0*/  IMAD.IADD R100, R25, 0x1, R10 ;  /* 0x0000000119647824 */ /* 0x000fce00078e020a */
        /* <DEDUP_REMOVED lines=75> */
[----:B------:R-:W-:Y:S01]  /*a0b0*/  IADD3 R103, -R107, 0xa0, R103 ;  /* 0x000000a06b677810 */ /* 0x000fe20007ffe167 */
[----:B------:R-:W-:Y:S01]  /*a0c0*/  VIADD R102, R102, 0xffffffff ;  /* 0xffffffff66667836 */ /* 0x000fe20000000000 */
[----:B------:R-:W-:Y:S01]  /*a0d0*/  LOP3.LUT R17, R17, 0xffffffef, RZ, 0xc0, !PT ;  /* 0xffffffef11117812 */ /* 0x000fe200078ec0ff */
[----:B------:R-:W-:-:S02]  /*a0e0*/  VIADD R101, R25, UR43 ;  /* 0x0000002b19657c36 */ /* 0x000fc40008000000 */
[----:B------:R-:W-:Y:S01]  /*a0f0*/  IMAD.IADD R36, R102, 0x1, -R107 ;  /* 0x0000000166247824 */ /* 0x000fe200078e0a6b */
[----:B------:R-:W-:Y:S01]  /*a100*/  @P1 LOP3.LUT R17, R17, 0x10, RZ, 0xfc, !PT ;  /* 0x0000001011111812 */ /* 0x000fe200078efcff */
[----:B------:R5:W0:Y:S01]  /*a110*/  MUFU.TANH R12, R38 ;  /* 0x00000026000c7308 */ /* 0x000a220000002400 */
[----:B-1----:R-:W-:Y:S01]  /*a120*/  IMAD.IADD R39, R101, 0x1, R106 ;  /* 0x0000000165277824 */ /* 0x002fe200078e026a */
[----:B-----5:R-:W-:Y:S01]  /*a130*/  VIADDMNMX R38, R106, R100, R103, PT ;  /* 0x000000646a267246 */ /* 0x020fe20003800167 */
[----:B--234-:R-:W-:Y:S06]  /*a140*/  @!P1 BRA `(.L_x_1172) ;  /* 0x00000000004c9947 */ /* 0x01cfec0003800000 */
[----:B------:R-:W-:Y:S01]  /*a150*/  IADD3 R107, -R112, R114, R106 ;  /* 0x00000072706b7210 */ /* 0x000fe20007ffe16a */
[----:B------:R-:W-:Y:S03]  /*a160*/  BSSY B0, `(.L_x_1173) ;  /* 0x000000e000007945 */ /* 0x000fe60003800000 */
        /* <DEDUP_REMOVED lines=9> */
.L_x_1174:
[----:B------:R-:W-:-:S13]  /*a200*/  ISETP.NE.AND P1, PT, R11, 0x1, PT ;  /* 0x000000010b00780c */ /* 0x000fda0003f25270 */
[----:B------:R-:W1:Y:S02]  /*a210*/  @P1 LDC.64 R24, c[0x0][0x9e8] ;  /* 0x00027a00ff181b82 */ /* 0x000e640000000a00 */
[----:B-1----:R-:W-:-:S05]  /*a220*/  @P1 IMAD.HI.U32 R24, R107, R24, RZ ;  /* 0x000000186b181227 */ /* 0x002fca00078e00ff */
[----:B------:R-:W-:-:S07]  /*a230*/  @P1 SHF.R.U32.HI R107, RZ, R25, R24 ;  /* 0x00000019ff6b1219 */ /* 0x000fce0000011618 */
.L_x_1175:
[----:B------:R-:W-:Y:S05]  /*a240*/  BSYNC B0 ;  /* 0x0000000000007941 */ /* 0x000fea0003800000 */
.L_x_1173:
[----:B------:R-:W-:-:S05]  /*a250*/  IMAD R24, R107, R11, R36 ;  /* 0x0000000b6b187224 */ /* 0x000fca00078e0224 */
[----:B------:R-:W-:Y:S02]  /*a260*/  VIMNMX R39, R39, R24, !PT ;  /* 0x0000001827277248 */ /* 0x000fe40007fe0100 */
[----:B------:R-:W-:-:S07]  /*a270*/  VIADDMNMX R38, R24, R11, R38, PT ;  /* 0x0000000b18267246 */ /* 0x000fce0003800126 */
.L_x_1172:
[C---:B------:R-:W-:Y:S02]  /*a280*/  ISETP.GE.AND P1, PT, R102.reuse, 0x2, PT ;  /* 0x000000026600780c */ /* 0x040fe40003f26270 */
[----:B------:R-:W-:Y:S02]  /*a290*/  ISETP.GE.AND P4, PT, R102, 0xa, PT ;  /* 0x0000000a6600780c */ /* 0x000fe40003f86270 */
[----:B------:R-:W-:Y:S02]  /*a2a0*/  ISETP.GT.AND P2, PT, R39, 0x1, !P1 ;  /* 0x000000012700780c */ /* 0x000fe40004f44270 */
[----:B------:R-:W-:Y:S02]  /*a2b0*/  LOP3.LUT R17, R17, 0xfffffffe, RZ, 0xc0, !PT ;  /* 0xfffffffe11117812 */ /* 0x000fe400078ec0ff */
[----:B------:R-:W-:Y:S02]  /*a2c0*/  ISETP.LT.OR P3, PT, R38, 0x2, P2 ;  /* 0x000000022600780c */ /* 0x000fe40001761670 */
[----:B------:R-:W-:-:S02]  /*a2d0*/  ISETP.GE.AND P2, PT, R102, 0x9, PT ;  /* 0x000000096600780c */ /* 0x000fc40003f46270 */
[----:B------:R-:W-:Y:S02]  /*a2e0*/  FSEL R3, R3, -INF , !P3 ;  /* 0xff80000003037808 */ /* 0x000fe40005800000 */
[----:B------:R-:W-:Y:S02]  /*a2f0*/  ISETP.GT.AND P3, PT, R39, 0x8, !P2 ;  /* 0x000000082700780c */ /* 0x000fe40005764270 */
[----:B------:R-:W-:Y:S02]  /*a300*/  @P4 LOP3.LUT R17, R17, 0x1, RZ, 0xfc, !PT ;  /* 0x0000000111114812 */ /* 0x000fe400078efcff */
[----:B------:R-:W-:Y:S02]  /*a310*/  ISETP.LT.OR P3, PT, R38, 0x9, P3 ;  /* 0x000000092600780c */ /* 0x000fe40001f61670 */
[----:B------:R-:W-:Y:S02]  /*a320*/  LOP3.LUT R16, R16, 0x7fffffff, RZ, 0xc0, !PT ;  /* 0x7fffffff10107812 */ /* 0x000fe400078ec0ff */
[----:B0-----:R-:W-:-:S02]  /*a330*/  FSEL R25, R14, -INF , !P3 ;  /* 0xff8000000e197808 */ /* 0x001fc40005800000 */
[----:B------:R-:W-:Y:S02]  /*a340*/  ISETP.GT.AND P3, PT, R39, 0x9, !P4 ;  /* 0x000000092700780c */ /* 0x000fe40006764270 */
[----:B------:R-:W-:Y:S02]  /*a350*/  ISETP.GE.AND P4, PT, R102, 0x11, PT ;  /* 0x000000116600780c */ /* 0x000fe40003f86270 */
[----:B------:R-:W-:Y:S02]  /*a360*/  ISETP.LT.OR P3, PT, R38, 0xa, P3 ;  /* 0x0000000a2600780c */ /* 0x000fe40001f61670 */
[----:B------:R-:W-:Y:S02]  /*a370*/  ISETP.GE.AND P6, PT, R102, 0x91, PT ;  /* 0x000000916600780c */ /* 0x000fe40003fc6270 */
[----:B------:R-:W-:Y:S02]  /*a380*/  FSEL R107, R15, -INF , !P3 ;  /* 0xff8000000f6b7808 */ /* 0x000fe40005800000 */
[----:B------:R-:W-:-:S02]  /*a390*/  ISETP.GT.AND P3, PT, R39, 0x10, !P4 ;  /* 0x000000102700780c */ /* 0x000fc40006764270 */
[----:B------:R-:W-:Y:S02]  /*a3a0*/  LOP3.LUT R17, R17, 0xfffffffd, RZ, 0xc0, !PT ;  /* 0xfffffffd11117812 */ /* 0x000fe400078ec0ff */
[----:B------:R-:W-:Y:S02]  /*a3b0*/  ISETP.LT.OR P3, PT, R38, 0x11, P3 ;  /* 0x000000112600780c */ /* 0x000fe40001f61670 */
[----:B------:R-:W-:Y:S02]  /*a3c0*/  @P4 LOP3.LUT R16, R16, 0x80000000, RZ, 0xfc, !PT ;  /* 0x8000000010104812 */ /* 0x000fe400078efcff */
[----:B------:R-:W-:Y:S02]  /*a3d0*/  ISETP.GE.AND P4, PT, R102, 0x12, PT ;  /* 0x000000126600780c */ /* 0x000fe40003f86270 */
[----:B------:R-:W-:Y:S02]  /*a3e0*/  LOP3.LUT R16, R16, 0xbfffffff, RZ, 0xc0, !PT ;  /* 0xbfffffff10107812 */ /* 0x000fe400078ec0ff */
[----:B------:R-:W-:-:S02]  /*a3f0*/  FSEL R109, R88, -INF , !P3 ;  /* 0xff800000586d7808 */ /* 0x000fc40005800000 */
        /* <DEDUP_REMOVED lines=173> */
[----:B------:R-:W-:Y:S02]  /*aed0*/  LOP3.LUT R16, R16, 0xfffffffd, RZ, 0xc0, !PT ;  /* 0xfffffffd10107812 */ /* 0x000fe400078ec0ff */
        /* <DEDUP_REMOVED lines=9> */
[----:B------:R-:W-:Y:S02]  /*af70*/  ISETP.GT.AND P3, PT, R39, 0x90, !P6 ;  /* 0x000000902700780c */ /* 0x000fe40007764270 */
[----:B------:R-:W-:Y:S02]  /*af80*/  @P4 LOP3.LUT R16, R16, 0x1, RZ, 0xfc, !PT ;  /* 0x0000000110104812 */ /* 0x000fe400078efcff */
[----:B------:R-:W-:Y:S02]  /*af90*/  ISETP.LT.OR P3, PT, R38, 0x91, P3 ;  /* 0x000000912600780c */ /* 0x000fe40001f61670 */
[----:B------:R-:W-:Y:S02]  /*afa0*/  ISETP.GE.AND P4, PT, R102, 0x92, PT ;  /* 0x000000926600780c */ /* 0x000fe40003f86270 */
[----:B------:R-:W-:-:S02]  /*afb0*/  FSEL R143, R32, -INF , !P3 ;  /* 0xff800000208f7808 */ /* 0x000fc40005800000 */
        /* <DEDUP_REMOVED lines=10> */
[----:B------:R-:W-:-:S04]  /*b060*/  ISETP.GT.AND P5, PT, R39, RZ, !P4 ;  /* 0x000000ff2700720c */ /* 0x000fc800067a4270 */
[----:B------:R-:W-:-:S04]  /*b070*/  ISETP.LT.OR P5, PT, R38, 0x1, P5 ;  /* 0x000000012600780c */ /* 0x000fc80002fa1670 */
[----:B------:R-:W-:Y:S02]  /*b080*/  FSEL R24, R0, -INF , !P5 ;  /* 0xff80000000187808 */ /* 0x000fe40006800000 */
[----:B------:R-:W-:Y:S01]  /*b090*/  ISETP.GE.AND P5, PT, R102, 0x9a, PT ;  /* 0x0000009a6600780c */ /* 0x000fe20003fa6270 */
[----:B------:R-:W0:-:S12]  /*b0a0*/  SHFL.IDX PT, R0, R99, 0x1, 0x1c1f ;  /* 0x003c1f0063007f89 */ /* 0x000e1800000e0000 */
[----:B------:R-:W-:Y:S02]  /*b0b0*/  @P5 LOP3.LUT R17, R17, 0x8, RZ, 0xfc, !PT ;  /* 0x0000000811115812 */ /* 0x000fe400078efcff */
[----:B------:R-:W-:-:S04]  /*b0c0*/  ISETP.GT.AND P5, PT, R39, 0x99, !P5 ;  /* 0x000000992700780c */ /* 0x000fc80006fa4270 */
[----:B------:R-:W-:-:S04]  /*b0d0*/  ISETP.LT.OR P5, PT, R38, 0x9a, P5 ;  /* 0x0000009a2600780c */ /* 0x000fc80002fa1670 */
[----:B------:R-:W-:Y:S02]  /*b0e0*/  FSEL R37, R37, -INF , !P5 ;  /* 0xff80000025257808 */ /* 0x000fe40006800000 */
[----:B------:R-:W-:Y:S01]  /*b0f0*/  ISETP.GE.AND P5, PT, R11, 0x1, PT ;  /* 0x000000010b00780c */ /* 0x000fe20003fa6270 */
[----:B0-----:R-:W-:Y:S01]  /*b100*/  IMAD.IADD R101, R101, 0x1, R0 ;  /* 0x0000000165657824 */ /* 0x001fe200078e0200 */
[----:B------:R-:W-:-:S11]  /*b110*/  VIADDMNMX R100, R0, R100, R103, PT ;  /* 0x0000006400647246 */ /* 0x000fd60003800167 */
[----:B------:R-:W-:Y:S05]  /*b120*/  @!P5 BRA `(.L_x_1176) ;  /* 0x00000000004cd947 */ /* 0x000fea0003800000 */
[----:B------:R-:W-:Y:S01]  /*b130*/  IADD3 R39, -R112, R114, R0 ;  /* 0x0000007270277210 */ /* 0x000fe20007ffe100 */
[----:B------:R-:W-:Y:S03]  /*b140*/  BSSY B0, `(.L_x_1177) ;  /* 0x000000e000007945 */ /* 0x000fe60003800000 */
[----:B------:R-:W-:-:S13]  /*b150*/  ISETP.GT.AND P5, PT, R39, -0x1, PT ;  /* 0xffffffff2700780c */ /* 0x000fda0003fa4270 */
        /* <DEDUP_REMOVED lines=8> */
.L_x_1178:
[----:B------:R-:W-:-:S13]  /*b1e0*/  ISETP.NE.AND P5, PT, R11, 0x1, PT ;  /* 0x000000010b00780c */ /* 0x000fda0003fa5270 */
[----:B------:R-:W0:Y:S02]  /*b1f0*/  @P5 LDC.64 R14, c[0x0][0x9e8] ;  /* 0x00027a00ff0e5b82 */ /* 0x000e240000000a00 */
[----:B0-----:R-:W-:-:S05]  /*b200*/  @P5 IMAD.HI.U32 R14, R39, R14, RZ ;  /* 0x0000000e270e5227 */ /* 0x001fca00078e00ff */
[----:B------:R-:W-:-:S07]  /*b210*/  @P5 SHF.R.U32.HI R39, RZ, R15, R14 ;  /* 0x0000000fff275219 */ /* 0x000fce000001160e */
.L_x_1179:
[----:B------:R-:W-:Y:S05]  /*b220*/  BSYNC B0 ;  /* 0x0000000000007941 */ /* 0x000fea0003800000 */
.L_x_1177:
[----:B------:R-:W-:-:S05]  /*b230*/  IMAD R36, R39, R11, R36 ;  /* 0x0000000b27247224 */ /* 0x000fca00078e0224 */
[----:B------:R-:W-:Y:S02]  /*b240*/  VIMNMX R101, R101, R36, !PT ;  /* 0x0000002465657248 */ /* 0x000fe40007fe0100 */
[----:B------:R-:W-:-:S07]  /*b250*/  VIADDMNMX R100, R36, R11, R100, PT ;  /* 0x0000000b24647246 */ /* 0x000fce0003800164 */
.L_x_1176:
[C---:B------:R-:W-:Y:S01]  /*b260*/  ISETP.GT.AND P1, PT, R101.reuse, 0x1, !P1 ;  /* 0x000000016500780c */ /* 0x040fe20004f24270 */
[----:B------:R-:W-:Y:S01]  /*b270*/  ULDC UR4, c[0x0][0x988] ;  /* 0x0002620000047ab9 */ /* 0x000fe20000000800 */
[----:B------:R-:W-:Y:S02]  /*b280*/  ISETP.GT.AND P2, PT, R101, 0x8, !P2 ;  /* 0x000000086500780c */ /* 0x000fe40005744270 */
[C---:B------:R-:W-:Y:S02]  /*b290*/  ISETP.LT.OR P1, PT, R100.reuse, 0x2, P1 ;  /* 0x000000026400780c */ /* 0x040fe40000f21670 */
[----:B------:R-:W-:Y:S02]  /*b2a0*/  ISETP.LT.OR P2, PT, R100, 0x9, P2 ;  /* 0x000000096400780c */ /* 0x000fe40001741670 */
[----:B------:R-:W-:Y:S02]  /*b2b0*/  FSEL R13, R13, -INF , !P1 ;  /* 0xff8000000d0d7808 */ /* 0x000fe40004800000 */
[----:B------:R-:W-:-:S02]  /*b2c0*/  LOP3.LUT P1, RZ, R17, 0x1, RZ, 0xc0, !PT ;  /* 0x0000000111ff7812 */ /* 0x000fc4000782c0ff */
[----:B------:R-:W-:Y:S02]  /*b2d0*/  FSEL R15, R20, -INF , !P2 ;  /* 0xff800000140f7808 */ /* 0x000fe40005000000 */
[----:B------:R-:W-:Y:S02]  /*b2e0*/  ISETP.GT.AND P1, PT, R101, 0x9, !P1 ;  /* 0x000000096500780c */ /* 0x000fe40004f24270 */
[----:B------:R-:W-:Y:S02]  /*b2f0*/  LOP3.LUT P2, RZ, R16, 0x800000, RZ, 0xc0, !PT ;  /* 0x0080000010ff7812 */ /* 0x000fe4000784c0ff */
[----:B------:R-:W-:Y:S02]  /*b300*/  ISETP.LT.OR P1, PT, R100, 0xa, P1 ;  /* 0x0000000a6400780c */ /* 0x000fe40000f21670 */
[----:B------:R-:W-:Y:S02]  /*b310*/  LOP3.LUT P5, RZ, R16, 0x400000, RZ, 0xc0, !PT ;  /* 0x0040000010ff7812 */ /* 0x000fe400078ac0ff */
        /* <DEDUP_REMOVED lines=86> */
[----:B------:R-:W-:Y:S02]  /*b880*/  ISETP.GT.AND P4, PT, R101, RZ, !P4 ;  /* 0x000000ff6500720c */ /* 0x000fe40006784270 */
[----:B------:R-:W-:Y:S02]  /*b890*/  FSEL R151, R56, -INF , !P1 ;  /* 0xff80000038977808 */ /* 0x000fe40004800000 */
[----:B------:R-:W-:Y:S02]  /*b8a0*/  LOP3.LUT P1, RZ, R16, 0x40000, RZ, 0xc0, !PT ;  /* 0x0004000010ff7812 */ /* 0x000fe4000782c0ff */
[----:B------:R-:W-:Y:S02]  /*b8b0*/  FMNMX.FTZ R0, R141, R0, !PT ;  /* 0x000000008d007209 */ /* 0x000fe40007810000 */
[----:B------:R-:W-:-:S02]  /*b8c0*/  ISETP.GT.AND P1, PT, R101, 0x41, !P1 ;  /* 0x000000416500780c */ /* 0x000fc40004f24270 */
[C---:B------:R-:W-:Y:S02]  /*b8d0*/  ISETP.LT.OR P4, PT, R100.reuse, 0x1, P4 ;  /* 0x000000016400780c */ /* 0x040fe40002781670 */
[----:B------:R-:W-:Y:S02]  /*b8e0*/  ISETP.LT.OR P1, PT, R100, 0x42, P1 ;  /* 0x000000426400780c */ /* 0x000fe40000f21670 */
[----:B------:R-:W-:Y:S02]  /*b8f0*/  FMNMX.FTZ R0, R143, R0, !PT ;  /* 0x000000008f007209 */ /* 0x000fe40007810000 */
        /* <DEDUP_REMOVED lines=15> */
[----:B------:R-:W-:Y:S01]  /*b9f0*/  LOP3.LUT P1, RZ, R16, 0x8000, RZ, 0xc0, !PT ;  /* 0x0000800010ff7812 */ /* 0x000fe2000782c0ff */
[----:B------:R-:W0:Y:S01]  /*ba00*/  SHFL.BFLY PT, R0, R32, 0x2, 0x1f ;  /* 0x0c401f0020007f89 */ /* 0x000e2200000e0000 */
        /* <DEDUP_REMOVED lines=16> */
[----:B0-----:R-:W-:Y:S01]  /*bb10*/  FMNMX.FTZ R36, R32, R0, !PT ;  /* 0x0000000020247209 */ /* 0x001fe20007810000 */
[----:B------:R-:W-:Y:S01]  /*bb20*/  IMAD.U32 R0, RZ, RZ, UR4 ;  /* 0x00000004ff007e24 */ /* 0x000fe2000f8e00ff */
[----:B------:R-:W-:-:S02]  /*bb30*/  ISETP.LT.OR P1, PT, R100, 0x59, P1 ;  /* 0x000000596400780c */ /* 0x000fc40000f21670 */
[----:B------:R-:W-:Y:S02]  /*bb40*/  FMNMX.FTZ R54, R145, R52, !PT ;  /* 0x0000003491367209 */ /* 0x000fe40007810000 */
[----:B------:R-:W-:Y:S02]  /*bb50*/  FSEL R66, R66, -INF , !P1 ;  /* 0xff80000042427808 */ /* 0x000fe40004800000 */
        /* <DEDUP_REMOVED lines=16> */
[----:B------:R-:W-:-:S02]  /*bc60*/  LOP3.LUT P5, RZ, R16, 0x1, RZ, 0xc0, !PT ;  /* 0x0000000110ff7812 */ /* 0x000fc400078ac0ff */
        /* <DEDUP_REMOVED lines=9> */
[----:B0-----:R-:W-:Y:S02]  /*bd00*/  FMNMX.FTZ R8, R36, R8, !PT ;  /* 0x0000000824087209 */ /* 0x001fe40007810000 */
[----:B------:R-:W-:Y:S02]  /*bd10*/  ISETP.GT.AND P1, PT, R101, 0x69, !P1 ;  /* 0x000000696500780c */ /* 0x000fe40004f24270 */
[----:B------:R-:W-:Y:S01]  /*bd20*/  FMNMX.FTZ R58, R59, R58, !PT ;  /* 0x0000003a3b3a7209 */ /* 0x000fe20007810000 */
[----:B------:R-:W-:-:S01]  /*bd30*/  FFMA.FTZ R20, R8, R0, -8 ;  /* 0xc100000008147423 */ /* 0x000fc20000010000 */
[----:B------:R-:W-:-:S02]  /*bd40*/  ISETP.LT.OR P1, PT, R100, 0x6a, P1 ;  /* 0x0000006a6400780c */ /* 0x000fc40000f21670 */
[----:B------:R-:W-:Y:S02]  /*bd50*/  FMNMX.FTZ R58, R155, R58, !PT ;  /* 0x0000003a9b3a7209 */ /* 0x000fe40007810000 */
[----:B------:R-:W-:Y:S02]  /*bd60*/  FSEL R43, R43, -INF , !P1 ;  /* 0xff8000002b2b7808 */ /* 0x000fe40004800000 */
[----:B------:R-:W-:Y:S02]  /*bd70*/  LOP3.LUT P1, RZ, R16, 0x80, RZ, 0xc0, !PT ;  /* 0x0000008010ff7812 */ /* 0x000fe4000782c0ff */
[C---:B------:R-:W-:Y:S02]  /*bd80*/  ISETP.GT.AND P6, PT, R101.reuse, 0x90, !P6 ;  /* 0x000000906500780c */ /* 0x040fe400077c4270 */
[----:B------:R-:W-:Y:S02]  /*bd90*/  ISETP.GT.AND P1, PT, R101, 0x70, !P1 ;  /* 0x000000706500780c */ /* 0x000fe40004f24270 */
[----:B------:R-:W-:-:S02]  /*bda0*/  ISETP.LT.OR P6, PT, R100, 0x91, P6 ;  /* 0x000000916400780c */ /* 0x000fc400037c1670 */
[----:B------:R-:W-:Y:S02]  /*bdb0*/  ISETP.LT.OR P1, PT, R100, 0x71, P1 ;  /* 0x000000716400780c */ /* 0x000fe40000f21670 */
[----:B------:R-:W-:Y:S02]  /*bdc0*/  FSEL R31, R31, -INF , !P6 ;  /* 0xff8000001f1f7808 */ /* 0x000fe40007000000 */
[----:B------:R-:W-:Y:S02]  /*bdd0*/  FSEL R46, R46, -INF , !P1 ;  /* 0xff8000002e2e7808 */ /* 0x000fe40004800000 */
[----:B------:R-:W-:Y:S02]  /*bde0*/  LOP3.LUT P1, RZ, R16, 0x40, RZ, 0xc0, !PT ;  /* 0x0000004010ff7812 */ /* 0x000fe4000782c0ff */
[C---:B------:R-:W-:Y:S02]  /*bdf0*/  ISETP.GT.AND P3, PT, R101.reuse, 0x98, !P3 ;  /* 0x000000986500780c */ /* 0x040fe40005f64270 */
[----:B------:R-:W-:-:S02]  /*be00*/  ISETP.GT.AND P1, PT, R101, 0x71, !P1 ;  /* 0x000000716500780c */ /* 0x000fc40004f24270 */
[C---:B------:R-:W-:Y:S02]  /*be10*/  ISETP.LT.OR P3, PT, R100.reuse, 0x99, P3 ;  /* 0x000000996400780c */ /* 0x040fe40001f61670 */
        /* <DEDUP_REMOVED lines=28> */
[C---:B------:R-:W-:Y:S02]  /*bfe0*/  ISETP.GT.AND P1, PT, R101.reuse, 0x91, !P2 ;  /* 0x000000916500780c */ /* 0x040fe40005724270 */
[----:B------:R-:W-:Y:S01]  /*bff0*/  ISETP.GT.AND P2, PT, R101, 0x99, !P5 ;  /* 0x000000996500780c */ /* 0x000fe20006f44270 */
[----:B------:R-:W-:-:S01]  /*c000*/  FFMA.FTZ R32, R3, R0, -R20 ;  /* 0x0000000003207223 */ /* 0x000fc20000010814 */
[----:B------:R-:W-:Y:S01]  /*c010*/  FMNMX.FTZ R3, R63, R58, !PT ;  /* 0x0000003a3f037209 */ /* 0x000fe20007810000 */
[----:B------:R-:W-:-:S01]  /*c020*/  FFMA.FTZ R36, R107, R0, -R20 ;  /* 0x000000006b247223 */ /* 0x000fc20000010814 */
[----:B------:R-:W-:Y:S01]  /*c030*/  ISETP.LT.OR P1, PT, R100, 0x92, P1 ;  /* 0x000000926400780c */ /* 0x000fe20000f21670 */
[----:B------:R-:W-:-:S01]  /*c040*/  FFMA.FTZ R40, R111, R0, -R20 ;  /* 0x000000006f287223 */ /* 0x000fc20000010814 */
[----:B------:R-:W-:Y:S01]  /*c050*/  FMNMX.FTZ R60, R66, R3, !PT ;  /* 0x00000003423c7209 */ /* 0x000fe20007810000 */
[----:B------:R-:W-:-:S01]  /*c060*/  FFMA.FTZ R24, R24, R0, -R20 ;  /* 0x0000000018187223 */ /* 0x000fc20000010814 */
[----:B------:R-:W-:Y:S01]  /*c070*/  FSEL R101, R30, -INF , !P1 ;  /* 0xff8000001e657808 */ /* 0x000fe20004800000 */
[----:B------:R-:W-:-:S01]  /*c080*/  FFMA.FTZ R25, R25, R0, -R20 ;  /* 0x0000000019197223 */ /* 0x000fc20000010814 */
[----:B------:R-:W-:Y:S01]  /*c090*/  FMNMX.FTZ R3, R67, R60, !PT ;  /* 0x0000003c43037209 */ /* 0x000fe20007810000 */
[----:B------:R-:W-:Y:S01]  /*c0a0*/  MUFU.EX2 R32, R32 ;  /* 0x0000002000207308 */ /* 0x000fe20000000800 */
[----:B------:R-:W-:Y:S01]  /*c0b0*/  ISETP.LT.OR P2, PT, R100, 0x9a, P2 ;  /* 0x0000009a6400780c */ /* 0x000fe20001741670 */
[-CC-:B------:R-:W-:Y:S01]  /*c0c0*/  FFMA.FTZ R38, R109, R0.reuse, -R20.reuse ;  /* 0x000000006d267223 */ /* 0x180fe20000010814 */
[----:B------:R-:W-:Y:S01]  /*c0d0*/  FMNMX.FTZ R60, R14, R3, !PT ;  /* 0x000000030e3c7209 */ /* 0x000fe20007810000 */
[-CC-:B------:R-:W-:Y:S01]  /*c0e0*/  FFMA.FTZ R70, R71, R0.reuse, -R20.reuse ;  /* 0x0000000047467223 */ /* 0x180fe20000010814 */
[----:B------:R-:W-:Y:S01]  /*c0f0*/  FSEL R107, R12, -INF , !P3 ;  /* 0xff8000000c6b7808 */ /* 0x000fe20005800000 */
[--C-:B------:R-:W-:Y:S01]  /*c100*/  FFMA.FTZ R89, R89, R0, -R20.reuse ;  /* 0x0000000059597223 */ /* 0x100fe20000010814 */
[----:B------:R-:W-:Y:S01]  /*c110*/  FMNMX.FTZ R3, R41, R60, !PT ;  /* 0x0000003c29037209 */ /* 0x000fe20007810000 */
[----:B------:R-:W0:Y:S01]  /*c120*/  MUFU.EX2 R24, R24 ;  /* 0x0000001800187308 */ /* 0x000e220000000800 */
[----:B------:R-:W-:Y:S01]  /*c130*/  FSEL R111, R34, -INF , !P2 ;  /* 0xff800000226f7808 */ /* 0x000fe20005000000 */
[-CC-:B------:R-:W-:Y:S01]  /*c140*/  FFMA.FTZ R93, R93, R0.reuse, -R20.reuse ;  /* 0x000000005d5d7223 */ /* 0x180fe20000010814 */
[----:B------:R-:W-:Y:S01]  /*c150*/  FMNMX.FTZ R62, R42, R3, !PT ;  /* 0x000000032a3e7209 */ /* 0x000fe20007810000 */
[-CC-:B------:R-:W-:Y:S01]  /*c160*/  FFMA.FTZ R113, R113, R0.reuse, -R20.reuse ;  /* 0x0000000071717223 */ /* 0x180fe20000010814 */
[----:B------:R-:W-:-:S01]  /*c170*/  FFMA.FTZ R73, R73, R0, -R20 ;  /* 0x0000000049497223 */ /* 0x000fc20000010814 */
[--C-:B------:R-:W-:Y:S01]  /*c180*/  FFMA.FTZ R115, R115, R0, -R20.reuse ;  /* 0x0000000073737223 */ /* 0x100fe20000010814 */
[----:B------:R-:W-:Y:S01]  /*c190*/  FMNMX.FTZ R3, R43, R62, !PT ;  /* 0x0000003e2b037209 */ /* 0x000fe20007810000 */
[----:B------:R-:W-:Y:S01]  /*c1a0*/  MUFU.EX2 R25, R25 ;  /* 0x0000001900197308 */ /* 0x000fe20000000800 */
[----:B------:R-:W-:-:S01]  /*c1b0*/  FFMA.FTZ R77, R77, R0, -R20 ;  /* 0x000000004d4d7223 */ /* 0x000fc20000010814 */
[-CC-:B------:R-:W-:Y:S01]  /*c1c0*/  FFMA.FTZ R117, R117, R0.reuse, -R20.reuse ;  /* 0x0000000075757223 */ /* 0x180fe20000010814 */
[----:B------:R-:W-:Y:S01]  /*c1d0*/  FMNMX.FTZ R62, R46, R3, !PT ;  /* 0x000000032e3e7209 */ /* 0x000fe20007810000 */
[-CC-:B------:R-:W-:Y:S01]  /*c1e0*/  FFMA.FTZ R81, R81, R0.reuse, -R20.reuse ;  /* 0x0000000051517223 */ /* 0x180fe20000010814 */
[----:B------:R-:W-:-:S01]  /*c1f0*/  FFMA.FTZ R119, R119, R0, -R20 ;  /* 0x0000000077777223 */ /* 0x000fc20000010814 */
[--C-:B------:R-:W-:Y:S01]  /*c200*/  FFMA.FTZ R97, R97, R0, -R20.reuse ;  /* 0x0000000061617223 */ /* 0x100fe20000010814 */
[----:B------:R-:W-:Y:S01]  /*c210*/  FMNMX.FTZ R3, R47, R62, !PT ;  /* 0x0000003e2f037209 */ /* 0x000fe20007810000 */
[-CC-:B------:R-:W-:Y:S01]  /*c220*/  FFMA.FTZ R121, R121, R0.reuse, -R20.reuse ;  /* 0x0000000079797223 */ /* 0x180fe20000010814 */
        /* <DEDUP_REMOVED lines=25> */
[--C-:B------:R-:W-:Y:S01]  /*c3c0*/  FFMA.FTZ R33, R33, R0, -R20.reuse ;  /* 0x0000000021217223 */ /* 0x100fe20000010814 */
[----:B------:R-:W-:Y:S01]  /*c3d0*/  FMNMX.FTZ R68, R31, R68, !PT ;  /* 0x000000441f447209 */ /* 0x000fe20007810000 */
[----:B------:R-:W-:Y:S01]  /*c3e0*/  FFMA.FTZ R35, R35, R0, -R20 ;  /* 0x0000000023237223 */ /* 0x000fe20000010814 */
[----:B------:R-:W-:Y:S01]  /*c3f0*/  MUFU.EX2 R36, R36 ;  /* 0x0000002400247308 */ /* 0x000fe20000000800 */
[----:B0-----:R-:W-:-:S01]  /*c400*/  FADD.FTZ R98, R24, R32 ;  /* 0x0000002018627221 */ /* 0x001fc20000010000 */
[----:B------:R-:W-:-:S02]  /*c410*/  FMNMX.FTZ R68, R101, R68, !PT ;  /* 0x0000004465447209 */ /* 0x000fc40007810000 */
[----:B------:R-:W-:Y:S02]  /*c420*/  ISETP.NE.AND P5, PT, R110, 0x1, PT ;  /* 0x000000016e00780c */ /* 0x000fe40003fa5270 */
[----:B------:R-:W-:Y:S02]  /*c430*/  FMNMX.FTZ R68, R107, R68, !PT ;  /* 0x000000446b447209 */ /* 0x000fe40007810000 */
[----:B------:R-:W-:Y:S02]  /*c440*/  MUFU.EX2 R38, R38 ;  /* 0x0000002600267308 */ /* 0x000fe40000000800 */
[----:B------:R-:W-:-:S05]  /*c450*/  FMNMX.FTZ R68, R111, R68, !PT ;  /* 0x000000446f447209 */ /* 0x000fca0007810000 */
[----:B------:R-:W0:Y:S01]  /*c460*/  SHFL.BFLY PT, R3, R68, 0x2, 0x1f ;  /* 0x0c401f0044037f89 */ /* 0x000e2200000e0000 */
        /* <DEDUP_REMOVED lines=9> */
[----:B------:R-:W-:Y:S08]  /*c500*/  MUFU.EX2 R48, R115 ;  /* 0x0000007300307308 */ /* 0x000ff00000000800 */
[----:B------:R-:W1:Y:S01]  /*c510*/  MUFU.EX2 R77, R77 ;  /* 0x0000004d004d7308 */ /* 0x000e620000000800 */
[----:B0-----:R-:W-:Y:S01]  /*c520*/  FMNMX.FTZ R3, R74, R3, !PT ;  /* 0x000000034a037209 */ /* 0x001fe20007810000 */
[----:B------:R-:W-:-:S03]  /*c530*/  FFMA.FTZ R74, R37, R0, -R20 ;  /* 0x00000000254a7223 */ /* 0x000fc60000010814 */
[C---:B------:R-:W-:Y:S01]  /*c540*/  FSETP.NEU.FTZ.AND P1, PT, R3.reuse, -INF , PT ;  /* 0xff8000000300780b */ /* 0x040fe20003f3d000 */
[----:B------:R-:W-:-:S02]  /*c550*/  FFMA.FTZ R76, R3, R0, -8 ;  /* 0xc1000000034c7423 */ /* 0x000fc40000010000 */
[----:B------:R-:W-:Y:S03]  /*c560*/  MUFU.EX2 R52, R117 ;  /* 0x0000007500347308 */ /* 0x000fe60000000800 */
[----:B------:R-:W-:Y:S02]  /*c570*/  FSEL R20, R76, RZ, P1 ;  /* 0x000000ff4c147208 */ /* 0x000fe40000800000 */
[----:B-1----:R-:W-:-:S03]  /*c580*/  F2FP.SATFINITE.E4M3.F32.PACK_AB_MERGE_C R148, R77, R48, RZ ;  /* 0x000000304d94723e */ /* 0x002fc600048070ff */
[----:B------:R-:W-:Y:S01]  /*c590*/  MUFU.EX2 R81, R81 ;  /* 0x0000005100517308 */ /* 0x000fe20000000800 */
[----:B------:R-:W-:-:S01]  /*c5a0*/  FFMA.FTZ R9, R9, R0, -R20 ;  /* 0x0000000009097223 */ /* 0x000fc20000010814 */
[-CC-:B------:R-:W-:Y:S01]  /*c5b0*/  FFMA.FTZ R76, R13, R0.reuse, -R20.reuse ;  /* 0x000000000d4c7223 */ /* 0x180fe20000010814 */
[----:B------:R-:W-:-:S01]  /*c5c0*/  FFMA.FTZ R13, R15, R0, -R20 ;  /* 0x000000000f0d7223 */ /* 0x000fc20000010814 */
[-CC-:B------:R-:W-:Y:S01]  /*c5d0*/  FFMA.FTZ R78, R21, R0.reuse, -R20.reuse ;  /* 0x00000000154e7223 */ /* 0x180fe20000010814 */
[----:B------:R-:W-:-:S01]  /*c5e0*/  FFMA.FTZ R90, R85, R0, -R20 ;  /* 0x00000000555a7223 */ /* 0x000fc20000010814 */
[----:B------:R-:W-:Y:S01]  /*c5f0*/  FADD.FTZ R85, R25, R98 ;  /* 0x0000006219557221 */ /* 0x000fe20000010000 */
[----:B------:R-:W-:-:S01]  /*c600*/  FFMA.FTZ R15, R39, R0, -R20 ;  /* 0x00000000270f7223 */ /* 0x000fc20000010814 */
[----:B------:R-:W-:Y:S01]  /*c610*/  MUFU.EX2 R9, R9 ;  /* 0x0000000900097308 */ /* 0x000fe20000000800 */
[----:B------:R-:W-:-:S01]  /*c620*/  FFMA.FTZ R80, R91, R0, -R20 ;  /* 0x000000005b507223 */ /* 0x000fc20000010814 */
[----:B------:R-:W-:Y:S01]  /*c630*/  FADD.FTZ R85, R36, R85 ;  /* 0x0000005524557221 */ /* 0x000fe20000010000 */
[----:B------:R-:W-:-:S01]  /*c640*/  FFMA.FTZ R96, R63, R0, -R20 ;  /* 0x000000003f607223 */ /* 0x000fc20000010814 */
[-CC-:B------:R-:W-:Y:S01]  /*c650*/  FFMA.FTZ R21, R99, R0.reuse, -R20.reuse ;  /* 0x0000000063157223 */ /* 0x180fe20000010814 */
[----:B------:R-:W-:-:S01]  /*c660*/  FFMA.FTZ R63, R66, R0, -R20 ;  /* 0x00000000423f7223 */ /* 0x000fc20000010814 */
[----:B------:R-:W-:Y:S01]  /*c670*/  FADD.FTZ R98, R38, R85 ;  /* 0x0000005526627221 */ /* 0x000fe20000010000 */
[----:B------:R-:W-:-:S01]  /*c680*/  FFMA.FTZ R66, R67, R0, -R20 ;  /* 0x0000000043427223 */ /* 0x000fc20000010814 */
[----:B------:R-:W0:Y:S01]  /*c690*/  MUFU.EX2 R76, R76 ;  /* 0x0000004c004c7308 */ /* 0x000e220000000800 */
[----:B------:R-:W-:-:S01]  /*c6a0*/  FFMA.FTZ R82, R95, R0, -R20 ;  /* 0x000000005f527223 */ /* 0x000fc20000010814 */
[----:B------:R-:W-:Y:S01]  /*c6b0*/  FADD.FTZ R67, R89, R98 ;  /* 0x0000006259437221 */ /* 0x000fe20000010000 */
[----:B------:R-:W-:-:S01]  /*c6c0*/  FFMA.FTZ R37, R103, R0, -R20 ;  /* 0x0000000067257223 */ /* 0x000fc20000010814 */
[-CC-:B------:R-:W-:Y:S01]  /*c6d0*/  FFMA.FTZ R84, R75, R0.reuse, -R20.reuse ;  /* 0x000000004b547223 */ /* 0x180fe20000010814 */
[----:B------:R-:W-:-:S01]  /*c6e0*/  FFMA.FTZ R39, R145, R0, -R20 ;  /* 0x0000000091277223 */ /* 0x000fc20000010814 */
[----:B------:R-:W-:Y:S01]  /*c6f0*/  FADD.FTZ R100, R40, R67 ;  /* 0x0000004328647221 */ /* 0x000fe20000010000 */
[----:B------:R-:W-:Y:S01]  /*c700*/  F2FP.SATFINITE.E4M3.F32.PACK_AB_MERGE_C R91, R36, R25, RZ ;  /* 0x00000019245b723e */ /* 0x000fe200048070ff */
[----:B------:R-:W1:Y:S01]  /*c710*/  MUFU.EX2 R13, R13 ;  /* 0x0000000d000d7308 */ /* 0x000e620000000800 */
[----:B------:R-:W-:-:S01]  /*c720*/  FFMA.FTZ R86, R79, R0, -R20 ;  /* 0x000000004f567223 */ /* 0x000fc20000010814 */
[----:B------:R-:W-:Y:S01]  /*c730*/  FADD.FTZ R85, R93, R100 ;  /* 0x000000645d557221 */ /* 0x000fe20000010000 */
[----:B------:R-:W-:-:S01]  /*c740*/  FFMA.FTZ R75, R147, R0, -R20 ;  /* 0x00000000934b7223 */ /* 0x000fc20000010814 */
[-CC-:B------:R-:W-:Y:S01]  /*c750*/  FFMA.FTZ R88, R83, R0.reuse, -R20.reuse ;  /* 0x0000000053587223 */ /* 0x180fe20000010814 */
[----:B------:R-:W-:-:S01]  /*c760*/  FFMA.FTZ R41, R41, R0, -R20 ;  /* 0x0000000029297223 */ /* 0x000fc20000010814 */
[----:B------:R-:W-:Y:S01]  /*c770*/  FADD.FTZ R100, R44, R85 ;  /* 0x000000552c647221 */ /* 0x000fe20000010000 */
[----:B------:R-:W-:-:S01]  /*c780*/  FFMA.FTZ R79, R149, R0, -R20 ;  /* 0x00000000954f7223 */ /* 0x000fc20000010814 */
[----:B------:R-:W2:Y:S01]  /*c790*/  MUFU.EX2 R78, R78 ;  /* 0x0000004e004e7308 */ /* 0x000ea20000000800 */
[----:B0-----:R-:W-:-:S01]  /*c7a0*/  FADD.FTZ R98, R9, R76 ;  /* 0x0000004c09627221 */ /* 0x001fc20000010000 */
[----:B------:R-:W-:Y:S01]  /*c7b0*/  FADD.FTZ R85, R73, R100 ;  /* 0x0000006449557221 */ /* 0x000fe20000010000 */
[----:B------:R-:W-:Y:S01]  /*c7c0*/  F2FP.SATFINITE.E4M3.F32.PACK_AB_MERGE_C R152, R32, R24, R91 ;  /* 0x000000182098723e */ /* 0x000fe2000480705b */
[-CC-:B------:R-:W-:Y:S01]  /*c7d0*/  FFMA.FTZ R83, R151, R0.reuse, -R20.reuse ;  /* 0x0000000097537223 */ /* 0x180fe20000010814 */
[----:B------:R-:W-:-:S01]  /*c7e0*/  FFMA.FTZ R92, R57, R0, -R20 ;  /* 0x00000000395c7223 */ /* 0x000fc20000010814 */
[-CC-:B------:R-:W-:Y:S01]  /*c7f0*/  FFMA.FTZ R57, R153, R0.reuse, -R20.reuse ;  /* 0x0000000099397223 */ /* 0x180fe20000010814 */
[----:B------:R-:W-:-:S01]  /*c800*/  FFMA.FTZ R94, R59, R0, -R20 ;  /* 0x000000003b5e7223 */ /* 0x000fc20000010814 */
[----:B------:R-:W0:Y:S01]  /*c810*/  MUFU.EX2 R15, R15 ;  /* 0x0000000f000f7308 */ /* 0x000e220000000800 */
[----:B-1----:R-:W-:-:S01]  /*c820*/  FADD.FTZ R67, R13, R98 ;  /* 0x000000620d437221 */ /* 0x002fc20000010000 */
[-CC-:B------:R-:W-:Y:S01]  /*c830*/  FFMA.FTZ R59, R155, R0.reuse, -R20.reuse ;  /* 0x000000009b3b7223 */ /* 0x180fe20000010814 */
[----:B------:R-:W-:-:S01]  /*c840*/  FFMA.FTZ R14, R14, R0, -R20 ;  /* 0x000000000e0e7223 */ /* 0x000fc20000010814 */
[-CC-:B------:R-:W-:Y:S01]  /*c850*/  FFMA.FTZ R26, R26, R0.reuse, -R20.reuse ;  /* 0x000000001a1a7223 */ /* 0x180fe20000010814 */
[----:B------:R-:W-:-:S01]  /*c860*/  FFMA.FTZ R27, R27, R0, -R20 ;  /* 0x000000001b1b7223 */ /* 0x000fc20000010814 */
[-CC-:B------:R-:W-:Y:S01]  /*c870*/  FFMA.FTZ R28, R28, R0.reuse, -R20.reuse ;  /* 0x000000001c1c7223 */ /* 0x180fe20000010814 */
[----:B------:R-:W-:-:S01]  /*c880*/  FFMA.FTZ R29, R29, R0, -R20 ;  /* 0x000000001d1d7223 */ /* 0x000fc20000010814 */
[----:B------:R-:W1:Y:S01]  /*c890*/  MUFU.EX2 R80, R80 ;  /* 0x0000005000507308 */ /* 0x000e620000000800 */
[----:B--2---:R-:W-:-:S01]  /*c8a0*/  FADD.FTZ R98, R78, R67 ;  /* 0x000000434e627221 */ /* 0x004fc20000010000 */
[----:B------:R-:W-:Y:S01]  /*c8b0*/  F2FP.SATFINITE.E4M3.F32.PACK_AB_MERGE_C R153, R78, R13, RZ ;  /* 0x0000000d4e99723e */ /* 0x000fe200048070ff */
[----:B------:R-:W-:-:S01]  /*c8c0*/  FFMA.FTZ R31, R31, R0, -R20 ;  /* 0x000000001f1f7223 */ /* 0x000fc20000010814 */
[-CC-:B------:R-:W-:Y:S01]  /*c8d0*/  FFMA.FTZ R101, R101, R0.reuse, -R20.reuse ;  /* 0x0000000065657223 */ /* 0x180fe20000010814 */
[----:B------:R-:W-:-:S01]  /*c8e0*/  FFMA.FTZ R107, R107, R0, -R20 ;  /* 0x000000006b6b7223 */ /* 0x000fc20000010814 */
[----:B------:R-:W-:-:S02]  /*c8f0*/  F2FP.SATFINITE.E4M3.F32.PACK_AB_MERGE_C R153, R76, R9, R153 ;  /* 0x000000094c99723e */ /* 0x000fc40004807099 */
[----:B------:R-:W2:Y:S01]  /*c900*/  MUFU.EX2 R21, R21 ;  /* 0x0000001500157308 */ /* 0x000ea20000000800 */
[----:B0-----:R-:W-:-:S01]  /*c910*/  FADD.FTZ R67, R15, R98 ;  /* 0x000000620f437221 */ /* 0x001fc20000010000 */
[----:B------:R-:W-:Y:S01]  /*c920*/  FADD.FTZ R98, R48, R85 ;  /* 0x0000005530627221 */ /* 0x000fe20000010000 */
[----:B------:R-:W-:-:S03]  /*c930*/  F2FP.SATFINITE.E4M3.F32.PACK_AB_MERGE_C R148, R73, R44, R148 ;  /* 0x0000002c4994723e */ /* 0x000fc60004807094 */
[----:B------:R-:W-:Y:S02]  /*c940*/  FADD.FTZ R85, R77, R98 ;  /* 0x000000624d557221 */ /* 0x000fe40000010000 */
[----:B------:R-:W0:Y:S01]  /*c950*/  MUFU.EX2 R82, R82 ;  /* 0x0000005200527308 */ /* 0x000e220000000800 */
[----:B-1----:R-:W-:-:S07]  /*c960*/  FADD.FTZ R36, R80, R67 ;  /* 0x0000004350247221 */ /* 0x002fce0000010000 */
[----:B------:R-:W1:Y:S01]  /*c970*/  MUFU.EX2 R37, R37 ;  /* 0x0000002500257308 */ /* 0x000e620000000800 */
[----:B--2---:R-:W-:-:S01]  /*c980*/  FADD.FTZ R67, R21, R36 ;  /* 0x0000002415437221 */ /* 0x004fc20000010000 */
[----:B------:R-:W-:Y:S01]  /*c990*/  FFMA.FTZ R36, R42, R0, -R20 ;  /* 0x000000002a247223 */ /* 0x000fe20000010814 */
[----:B------:R-:W-:-:S05]  /*c9a0*/  FADD.FTZ R42, R52, R85 ;  /* 0x00000055342a7221 */ /* 0x000fca0000010000 */
[----:B------:R-:W2:Y:S01]  /*c9b0*/  MUFU.EX2 R84, R84 ;  /* 0x0000005400547308 */ /* 0x000ea20000000800 */
[----:B0-----:R-:W-:-:S01]  /*c9c0*/  FADD.FTZ R40, R82, R67 ;  /* 0x0000004352287221 */ /* 0x001fc20000010000 */
[----:B------:R-:W-:-:S04]  /*c9d0*/  F2FP.SATFINITE.E4M3.F32.PACK_AB_MERGE_C R82, R82, R21, RZ ;  /* 0x000000155252723e */ /* 0x000fc800048070ff */
[----:B------:R-:W-:Y:S02]  /*c9e0*/  F2FP.SATFINITE.E4M3.F32.PACK_AB_MERGE_C R155, R80, R15, R82 ;  /* 0x0000000f509b723e */ /* 0x000fe40004807052 */
[----:B------:R-:W-:Y:S01]  /*c9f0*/  MUFU.EX2 R54, R119 ;  /* 0x0000007700367308 */ /* 0x000fe20000000800 */
[----:B-1----:R-:W-:-:S01]  /*ca00*/  FADD.FTZ R67, R37, R40 ;  /* 0x0000002825437221 */ /* 0x002fc20000010000 */
[----:B------:R-:W0:Y:S06]  /*ca10*/  @P5 LDC R15, c[0x0][0x44c] ;  /* 0x00011300ff0f5b82 */ /* 0x000e2c0000000800 */
[----:B------:R-:W-:Y:S01]  /*ca20*/  MUFU.EX2 R39, R39 ;  /* 0x0000002700277308 */ /* 0x000fe20000000800 */
[----:B--2---:R-:W-:-:S07]  /*ca30*/  FADD.FTZ R24, R84, R67 ;  /* 0x0000004354187221 */ /* 0x004fce0000010000 */
[----:B------:R-:W1:Y:S08]  /*ca40*/  MUFU.EX2 R97, R97 ;  /* 0x0000006100617308 */ /* 0x000e700000000800 */
[----:B------:R-:W2:Y:S01]  /*ca50*/  MUFU.EX2 R86, R86 ;  /* 0x0000005600567308 */ /* 0x000ea20000000800 */
[----:B0-----:R-:W-:-:S07]  /*ca60*/  @P5 IMAD.HI.U32 R15, R108, R15, RZ ;  /* 0x0000000f6c0f5227 */ /* 0x001fce00078e00ff */
[----:B------:R-:W0:Y:S01]  /*ca70*/  MUFU.EX2 R56, R121 ;  /* 0x0000007900387308 */ /* 0x000e220000000800 */
[----:B-1----:R-:W-:-:S04]  /*ca80*/  F2FP.SATFINITE.E4M3.F32.PACK_AB_MERGE_C R150, R97, R54, RZ ;  /* 0x000000366196723e */ /* 0x002fc800048070ff */
[----:B------:R-:W-:-:S03]  /*ca90*/  F2FP.SATFINITE.E4M3.F32.PACK_AB_MERGE_C R150, R81, R52, R150 ;  /* 0x000000345196723e */ /* 0x000fc60004807096 */
[----:B------:R-:W1:Y:S08]  /*caa0*/  MUFU.EX2 R75, R75 ;  /* 0x0000004b004b7308 */ /* 0x000e700000000800 */
[----:B------:R3:W-:Y:S08]  /*cab0*/  MUFU.EX2 R25, R41 ;  /* 0x0000002900197308 */ /* 0x0007f00000000800 */
[----:B------:R-:W4:Y:S01]  /*cac0*/  MUFU.EX2 R87, R87 ;  /* 0x0000005700577308 */ /* 0x000f220000000800 */
[----:B---3--:R-:W-:-:S01]  /*cad0*/  FFMA.FTZ R41, R43, R0, -R20 ;  /* 0x000000002b297223 */ /* 0x008fc20000010814 */
[----:B------:R-:W-:-:S04]  /*cae0*/  FADD.FTZ R43, R81, R42 ;  /* 0x0000002a512b7221 */ /* 0x000fc80000010000 */
[----:B------:R-:W-:Y:S01]  /*caf0*/  FADD.FTZ R32, R54, R43 ;  /* 0x0000002b36207221 */ /* 0x000fe20000010000 */
[----:B------:R-:W-:-:S01]  /*cb00*/  FADD.FTZ R43, R39, R24 ;  /* 0x00000018272b7221 */ /* 0x000fc20000010000 */
[----:B------:R-:W3:Y:S01]  /*cb10*/  MUFU.EX2 R88, R88 ;  /* 0x0000005800587308 */ /* 0x000ee20000000800 */
[----:B------:R-:W-:-:S01]  /*cb20*/  FFMA.FTZ R24, R46, R0, -R20 ;  /* 0x000000002e187223 */ /* 0x000fc20000010814 */
[----:B------:R-:W-:Y:S01]  /*cb30*/  FADD.FTZ R97, R97, R32 ;  /* 0x0000002061617221 */ /* 0x000fe20000010000 */
[----:B--2---:R-:W-:-:S01]  /*cb40*/  FADD.FTZ R32, R86, R43 ;  /* 0x0000002b56207221 */ /* 0x004fc20000010000 */
[----:B------:R-:W-:Y:S01]  /*cb50*/  FFMA.FTZ R43, R47, R0, -R20 ;  /* 0x000000002f2b7223 */ /* 0x000fe20000010814 */
[----:B------:R-:W-:Y:S01]  /*cb60*/  F2FP.SATFINITE.E4M3.F32.PACK_AB_MERGE_C R39, R86, R39, RZ ;  /* 0x000000275627723e */ /* 0x000fe200048070ff */
[----:B0-----:R-:W-:Y:S01]  /*cb70*/  FADD.FTZ R38, R56, R97 ;  /* 0x0000006138267221 */ /* 0x001fe20000010000 */
[----:B-1----:R-:W-:-:S01]  /*cb80*/  FADD.FTZ R67, R75, R32 ;  /* 0x000000204b437221 */ /* 0x002fc20000010000 */
[----:B------:R-:W-:Y:S01]  /*cb90*/  MUFU.EX2 R58, R58 ;  /* 0x0000003a003a7308 */ /* 0x000fe20000000800 */
[----:B------:R-:W-:Y:S01]  /*cba0*/  F2FP.SATFINITE.E4M3.F32.PACK_AB_MERGE_C R149, R84, R37, R39 ;  /* 0x000000255495723e */ /* 0x000fe20004807027 */
[----:B----4-:R-:W-:-:S06]  /*cbb0*/  FADD.FTZ R47, R87, R38 ;  /* 0x00000026572f7221 */ /* 0x010fcc0000010000 */
[----:B------:R-:W0:Y:S01]  /*cbc0*/  MUFU.EX2 R61, R61 ;  /* 0x0000003d003d7308 */ /* 0x000e220000000800 */
[----:B---3--:R-:W-:-:S07]  /*cbd0*/  FADD.FTZ R32, R88, R67 ;  /* 0x0000004358207221 */ /* 0x008fce0000010000 */
[----:B------:R-:W1:Y:S08]  /*cbe0*/  MUFU.EX2 R79, R79 ;  /* 0x0000004f004f7308 */ /* 0x000e700000000800 */
[----:B------:R-:W2:Y:S01]  /*cbf0*/  MUFU.EX2 R90, R90 ;  /* 0x0000005a005a7308 */ /* 0x000ea20000000800 */
[----:B0-----:R-:W-:Y:S01]  /*cc00*/  F2FP.SATFINITE.E4M3.F32.PACK_AB_MERGE_C R144, R61, R58, RZ ;  /* 0x0000003a3d90723e */ /* 0x001fe200048070ff */
[----:B------:R-:W-:-:S03]  /*cc10*/  FADD.FTZ R58, R58, R47 ;  /* 0x0000002f3a3a7221 */ /* 0x000fc60000010000 */
[----:B------:R-:W-:Y:S01]  /*cc20*/  F2FP.SATFINITE.E4M3.F32.PACK_AB_MERGE_C R144, R87, R56, R144 ;  /* 0x000000385790723e */ /* 0x000fe20004807090 */
[----:B------:R-:W-:-:S02]  /*cc30*/  FADD.FTZ R61, R61, R58 ;  /* 0x0000003a3d3d7221 */ /* 0x000fc40000010000 */
[----:B------:R-:W0:Y:S01]  /*cc40*/  MUFU.EX2 R60, R60 ;  /* 0x0000003c003c7308 */ /* 0x000e220000000800 */
[----:B-1----:R-:W-:-:S01]  /*cc50*/  FADD.FTZ R47, R79, R32 ;  /* 0x000000204f2f7221 */ /* 0x002fc20000010000 */
[----:B------:R-:W-:-:S06]  /*cc60*/  FFMA.FTZ R32, R50, R0, -R20 ;  /* 0x0000000032207223 */ /* 0x000fcc0000010814 */
[----:B------:R-:W1:Y:S01]  /*cc70*/  MUFU.EX2 R83, R83 ;  /* 0x0000005300537308 */ /* 0x000e620000000800 */
[----:B--2---:R-:W-:-:S01]  /*cc80*/  FADD.FTZ R38, R90, R47 ;  /* 0x0000002f5a267221 */ /* 0x004fc20000010000 */
[-CC-:B------:R-:W-:Y:S01]  /*cc90*/  FFMA.FTZ R47, R51, R0.reuse, -R20.reuse ;  /* 0x00000000332f7223 */ /* 0x180fe20000010814 */
[----:B------:R-:W-:-:S01]  /*cca0*/  FFMA.FTZ R20, R111, R0, -R20 ;  /* 0x000000006f147223 */ /* 0x000fc20000010814 */
[----:B------:R-:W-:-:S04]  /*ccb0*/  F2FP.SATFINITE.E4M3.F32.PACK_AB_MERGE_C R79, R90, R79, RZ ;  /* 0x0000004f5a4f723e */ /* 0x000fc800048070ff */
[----:B------:R-:W2:Y:S01]  /*ccc0*/  MUFU.EX2 R92, R92 ;  /* 0x0000005c005c7308 */ /* 0x000ea20000000800 */
[----:B0-----:R-:W-:-:S01]  /*ccd0*/  FADD.FTZ R40, R60, R61 ;  /* 0x0000003d3c287221 */ /* 0x001fc20000010000 */
[----:B------:R-:W-:-:S06]  /*cce0*/  F2FP.SATFINITE.E4M3.F32.PACK_AB_MERGE_C R151, R88, R75, R79 ;  /* 0x0000004b5897723e */ /* 0x000fcc000480704f */
[----:B------:R-:W0:Y:S01]  /*ccf0*/  MUFU.EX2 R57, R57 ;  /* 0x0000003900397308 */ /* 0x000e220000000800 */
[----:B-1----:R-:W-:-:S07]  /*cd00*/  FADD.FTZ R61, R83, R38 ;  /* 0x00000026533d7221 */ /* 0x002fce0000010000 */
[----:B------:R-:W-:Y:S01]  /*cd10*/  MUFU.EX2 R62, R62 ;  /* 0x0000003e003e7308 */ /* 0x000fe20000000800 */
[----:B--2---:R-:W-:-:S07]  /*cd20*/  FADD.FTZ R38, R92, R61 ;  /* 0x0000003d5c267221 */ /* 0x004fce0000010000 */
[----:B------:R-:W1:Y:S01]  /*cd30*/  MUFU.EX2 R69, R69 ;  /* 0x0000004500457308 */ /* 0x000e620000000800 */
[----:B0-----:R-:W-:-:S07]  /*cd40*/  FADD.FTZ R51, R57, R38 ;  /* 0x0000002639337221 */ /* 0x001fce0000010000 */
[----:B------:R-:W0:Y:S08]  /*cd50*/  MUFU.EX2 R94, R94 ;  /* 0x0000005e005e7308 */ /* 0x000e300000000800 */
[----:B------:R-:W2:Y:S01]  /*cd60*/  MUFU.EX2 R65, R65 ;  /* 0x0000004100417308 */ /* 0x000ea20000000800 */
[----:B-1----:R-:W-:-:S07]  /*cd70*/  F2FP.SATFINITE.E4M3.F32.PACK_AB_MERGE_C R146, R69, R62, RZ ;  /* 0x0000003e4592723e */ /* 0x002fce00048070ff */
[----:B------:R-:W1:Y:S01]  /*cd80*/  MUFU.EX2 R59, R59 ;  /* 0x0000003b003b7308 */ /* 0x000e620000000800 */
[----:B0-----:R-:W-:-:S01]  /*cd90*/  FADD.FTZ R38, R94, R51 ;  /* 0x000000335e267221 */ /* 0x001fc20000010000 */
[----:B------:R-:W-:-:S04]  /*cda0*/  F2FP.SATFINITE.E4M3.F32.PACK_AB_MERGE_C R57, R94, R57, RZ ;  /* 0x000000395e39723e */ /* 0x000fc800048070ff */
[----:B------:R-:W-:Y:S02]  /*cdb0*/  F2FP.SATFINITE.E4M3.F32.PACK_AB_MERGE_C R145, R92, R83, R57 ;  /* 0x000000535c91723e */ /* 0x000fe40004807039 */
[----:B------:R-:W0:Y:S01]  /*cdc0*/  MUFU.EX2 R96, R96 ;  /* 0x0000006000607308 */ /* 0x000e220000000800 */
[C---:B--2---:R-:W-:Y:S01]  /*cdd0*/  F2FP.SATFINITE.E4M3.F32.PACK_AB_MERGE_C R146, R65.reuse, R60, R146 ;  /* 0x0000003c4192723e */ /* 0x044fe20004807092 */
[----:B------:R-:W-:-:S04]  /*cde0*/  FADD.FTZ R65, R65, R40 ;  /* 0x0000002841417221 */ /* 0x000fc80000010000 */
[----:B------:R-:W-:Y:S02]  /*cdf0*/  FADD.FTZ R62, R62, R65 ;  /* 0x000000413e3e7221 */ /* 0x000fe40000010000 */
[----:B------:R-:W-:Y:S01]  /*ce00*/  MUFU.EX2 R12, R12 ;  /* 0x0000000c000c7308 */ /* 0x000fe20000000800 */
[----:B-1----:R-:W-:-:S01]  /*ce10*/  FADD.FTZ R51, R59, R38 ;  /* 0x000000263b337221 */ /* 0x002fc20000010000 */
[----:B------:R-:W-:-:S06]  /*ce20*/  FADD.FTZ R69, R69, R62 ;  /* 0x0000003e45457221 */ /* 0x000fcc0000010000 */
[----:B------:R-:W1:Y:S01]  /*ce30*/  MUFU.EX2 R45, R45 ;  /* 0x0000002d002d7308 */ /* 0x000e620000000800 */
[----:B0-----:R-:W-:-:S07]  /*ce40*/  FADD.FTZ R38, R96, R51 ;  /* 0x0000003360267221 */ /* 0x001fce0000010000 */
        /* <DEDUP_REMOVED lines=12> */
[----:B------:R-:W-:Y:S01]  /*cf10*/  FADD.FTZ R12, R12, R109 ;  /* 0x0000006d0c0c7221 */ /* 0x000fe20000010000 */
[----:B------:R-:W-:-:S03]  /*cf20*/  F2FP.SATFINITE.E4M3.F32.PACK_AB_MERGE_C R63, R66, R63, RZ ;  /* 0x0000003f423f723e */ /* 0x000fc600048070ff */
[----:B------:R-:W-:Y:S01]  /*cf30*/  FADD.FTZ R45, R45, R12 ;  /* 0x0000000c2d2d7221 */ /* 0x000fe20000010000 */
[----:B------:R-:W-:Y:S01]  /*cf40*/  F2FP.SATFINITE.E4M3.F32.PACK_AB_MERGE_C R147, R96, R59, R63 ;  /* 0x0000003b6093723e */ /* 0x000fe2000480703f */
[----:B------:R-:W-:Y:S01]  /*cf50*/  MUFU.EX2 R34, R34 ;  /* 0x0000002200227308 */ /* 0x000fe20000000800 */
[----:B--2---:R-:W-:-:S04]  /*cf60*/  FADD.FTZ R38, R14, R21 ;  /* 0x000000150e267221 */ /* 0x004fc80000010000 */
[----:B------:R-:W-:-:S03]  /*cf70*/  FADD.FTZ R21, R25, R38 ;  /* 0x0000002619157221 */ /* 0x000fc60000010000 */
[----:B------:R-:W0:Y:S01]  /*cf80*/  MUFU.EX2 R53, R53 ;  /* 0x0000003500357308 */ /* 0x000e220000000800 */
[----:B-1----:R-:W-:-:S07]  /*cf90*/  FADD.FTZ R12, R36, R21 ;  /* 0x00000015240c7221 */ /* 0x002fce0000010000 */
[----:B------:R-:W1:Y:S08]  /*cfa0*/  MUFU.EX2 R41, R41 ;  /* 0x0000002900297308 */ /* 0x000e700000000800 */
[----:B------:R-:W-:Y:S01]  /*cfb0*/  MUFU.EX2 R30, R30 ;  /* 0x0000001e001e7308 */ /* 0x000fe20000000800 */
[----:B0-----:R-:W-:-:S07]  /*cfc0*/  F2FP.SATFINITE.E4M3.F32.PACK_AB_MERGE_C R142, R53, R34, RZ ;  /* 0x00000022358e723e */ /* 0x001fce00048070ff */
[----:B------:R-:W0:Y:S01]  /*cfd0*/  MUFU.EX2 R49, R49 ;  /* 0x0000003100317308 */ /* 0x000e220000000800 */
[C---:B-1----:R-:W-:Y:S01]  /*cfe0*/  F2FP.SATFINITE.E4M3.F32.PACK_AB_MERGE_C R36, R41.reuse, R36, RZ ;  /* 0x000000242924723e */ /* 0x042fe200048070ff */
[----:B------:R-:W-:-:S03]  /*cff0*/  FADD.FTZ R41, R41, R12 ;  /* 0x0000000c29297221 */ /* 0x000fc60000010000 */
[----:B------:R-:W-:-:S03]  /*d000*/  F2FP.SATFINITE.E4M3.F32.PACK_AB_MERGE_C R141, R25, R14, R36 ;  /* 0x0000000e198d723e */ /* 0x000fc60004807024 */
        /* <DEDUP_REMOVED lines=10> */
[----:B--2---:R-:W-:-:S01]  /*d0b0*/  FADD.FTZ R9, R43, R12 ;  /* 0x0000000c2b097221 */ /* 0x004fc20000010000 */
[----:B------:R-:W1:Y:S06]  /*d0c0*/  @P5 LDC R34, c[0x0][0x450] ;  /* 0x00011400ff225b82 */ /* 0x000e6c0000000800 */
[----:B------:R-:W2:Y:S01]  /*d0d0*/  MUFU.EX2 R71, R71 ;  /* 0x0000004700477308 */ /* 0x000ea20000000800 */
[----:B0-----:R-:W-:-:S07]  /*d0e0*/  FADD.FTZ R30, R32, R9 ;  /* 0x00000009201e7221 */ /* 0x001fce0000010000 */
[----:B------:R-:W0:Y:S08]  /*d0f0*/  MUFU.EX2 R47, R47 ;  /* 0x0000002f002f7308 */ /* 0x000e300000000800 */
[----:B------:R-:W-:Y:S01]  /*d100*/  MUFU.EX2 R68, R139 ;  /* 0x0000008b00447308 */ /* 0x000fe20000000800 */
[----:B--2---:R-:W-:-:S07]  /*d110*/  F2FP.SATFINITE.E4M3.F32.PACK_AB_MERGE_C R9, R71, R70, RZ ;  /* 0x000000464709723e */ /* 0x004fce00048070ff */
[----:B------:R-:W2:Y:S01]  /*d120*/  MUFU.EX2 R55, R55 ;  /* 0x0000003700377308 */ /* 0x000ea20000000800 */
[C---:B0-----:R-:W-:Y:S01]  /*d130*/  F2FP.SATFINITE.E4M3.F32.PACK_AB_MERGE_C R32, R47.reuse, R32, RZ ;  /* 0x000000202f20723e */ /* 0x041fe200048070ff */
[----:B------:R-:W-:-:S03]  /*d140*/  FADD.FTZ R47, R47, R30 ;  /* 0x0000001e2f2f7221 */ /* 0x000fc60000010000 */
[----:B------:R-:W-:Y:S01]  /*d150*/  F2FP.SATFINITE.E4M3.F32.PACK_AB_MERGE_C R143, R43, R24, R32 ;  /* 0x000000182b8f723e */ /* 0x000fe20004807020 */
[----:B------:R-:W-:Y:S01]  /*d160*/  IMAD.MOV.U32 R24, RZ, RZ, R108 ;  /* 0x000000ffff187224 */ /* 0x000fe200078e006c */
[----:B-1----:R-:W-:Y:S01]  /*d170*/  @P5 SHF.R.U32.HI R24, RZ, R34, R15 ;  /* 0x00000022ff185219 */ /* 0x002fe2000001160f */
[----:B------:R-:W0:Y:S01]  /*d180*/  MUFU.EX2 R26, R26 ;  /* 0x0000001a001a7308 */ /* 0x000e220000000800 */
[----:B------:R-:W-:-:S07]  /*d190*/  ISETP.GE.AND P5, PT, R11, 0x1, PT ;  /* 0x000000010b00780c */ /* 0x000fce0003fa6270 */
[----:B------:R-:W1:Y:S01]  /*d1a0*/  MUFU.EX2 R13, R27 ;  /* 0x0000001b000d7308 */ /* 0x000e620000000800 */
[----:B--2---:R-:W-:Y:S01]  /*d1b0*/  F2FP.SATFINITE.E4M3.F32.PACK_AB_MERGE_C R136, R55, R68, R9 ;  /* 0x000000443788723e */ /* 0x004fe20004807009 */
[----:B------:R-:W-:-:S04]  /*d1c0*/  FADD.FTZ R68, R68, R53 ;  /* 0x0000003544447221 */ /* 0x000fc80000010000 */
[----:B------:R-:W-:Y:S02]  /*d1d0*/  FADD.FTZ R55, R55, R68 ;  /* 0x0000004437377221 */ /* 0x000fe40000010000 */
[----:B------:R-:W2:Y:S01]  /*d1e0*/  MUFU.EX2 R28, R28 ;  /* 0x0000001c001c7308 */ /* 0x000ea20000000800 */
[----:B0-----:R-:W-:-:S01]  /*d1f0*/  FADD.FTZ R30, R26, R47 ;  /* 0x0000002f1a1e7221 */ /* 0x001fc20000010000 */
[----:B------:R-:W-:-:S04]  /*d200*/  FADD.FTZ R70, R70, R55 ;  /* 0x0000003746467221 */ /* 0x000fc80000010000 */
[----:B------:R-:W-:Y:S02]  /*d210*/  FADD.FTZ R71, R71, R70 ;  /* 0x0000004647477221 */ /* 0x000fe40000010000 */
        /* <DEDUP_REMOVED lines=10> */
[----:B------:R-:W-:Y:S01]  /*d2c0*/  F2FP.SATFINITE.E4M3.F32.PACK_AB_MERGE_C R137, R13, R26, R28 ;  /* 0x0000001a0d89723e */ /* 0x000fe2000480701c */
[----:B------:R-:W-:Y:S01]  /*d2d0*/  IMAD.IADD R13, R105, 0x1, R24 ;  /* 0x00000001690d7824 */ /* 0x000fe200078e0218 */
[----:B------:R-:W1:Y:S03]  /*d2e0*/  MUFU.EX2 R31, R31 ;  /* 0x0000001f001f7308 */ /* 0x000e660000000800 */
[----:B------:R-:W-:-:S05]  /*d2f0*/  IMAD.IADD R10, R13, 0x1, R10 ;  /* 0x000000010d0a7824 */ /* 0x000fca00078e020a */
[----:B------:R-:W2:Y:S01]  /*d300*/  MUFU.EX2 R12, R101 ;  /* 0x00000065000c7308 */ /* 0x000ea20000000800 */
[----:B0-----:R-:W-:Y:S01]  /*d310*/  F2FP.SATFINITE.E4M3.F32.PACK_AB_MERGE_C R138, R33, R72, R9 ;  /* 0x00000048218a723e */ /* 0x001fe20004807009 */
[----:B------:R-:W-:-:S04]  /*d320*/  FADD.FTZ R72, R72, R71 ;  /* 0x0000004748487221 */ /* 0x000fc80000010000 */
[----:B------:R-:W-:Y:S02]  /*d330*/  FADD.FTZ R72, R33, R72 ;  /* 0x0000004821487221 */ /* 0x000fe40000010000 */
[----:B------:R-:W0:Y:S01]  /*d340*/  MUFU.EX2 R107, R107 ;  /* 0x0000006b006b7308 */ /* 0x000e220000000800 */
[----:B-1----:R-:W-:-:S01]  /*d350*/  FADD.FTZ R9, R31, R14 ;  /* 0x0000000e1f097221 */ /* 0x002fc20000010000 */
[----:B------:R-:W-:-:S06]  /*d360*/  FADD.FTZ R35, R35, R72 ;  /* 0x0000004823237221 */ /* 0x000fcc0000010000 */
[----:B------:R-:W1:Y:S01]  /*d370*/  MUFU.EX2 R20, R20 ;  /* 0x0000001400147308 */ /* 0x000e620000000800 */
[----:B--2---:R-:W-:-:S04]  /*d380*/  FADD.FTZ R14, R12, R9 ;  /* 0x000000090c0e7221 */ /* 0x004fc80000010000 */
[----:B0-----:R-:W-:Y:S01]  /*d390*/  FADD.FTZ R21, R107, R14 ;  /* 0x0000000e6b157221 */ /* 0x001fe20000010000 */
[----:B-1----:R-:W-:-:S03]  /*d3a0*/  F2FP.SATFINITE.E4M3.F32.PACK_AB_MERGE_C R9, R20, R107, RZ ;  /* 0x0000006b1409723e */ /* 0x002fc600048070ff */
[----:B------:R-:W-:Y:S01]  /*d3b0*/  FADD.FTZ R21, R20, R21 ;  /* 0x0000001514157221 */ /* 0x000fe20000010000 */
[----:B------:R-:W-:Y:S01]  /*d3c0*/  F2FP.SATFINITE.E4M3.F32.PACK_AB_MERGE_C R139, R12, R31, R9 ;  /* 0x0000001f0c8b723e */ /* 0x000fe20004807009 */
[----:B------:R-:W-:Y:S01]  /*d3d0*/  FADD.FTZ R12, R74, R35 ;  /* 0x000000234a0c7221 */ /* 0x000fe20000010000 */
[----:B------:R-:W-:-:S04]  /*d3e0*/  VIADD R9, R104, 0xfffffffe ;  /* 0xfffffffe68097836 */ /* 0x000fc80000000000 */
[----:B------:R0:W-:Y:S01]  /*d3f0*/  STL [R1], R12 ;  /* 0x0000000c01007387 */ /* 0x0001e20000100800 */
[----:B------:R-:W-:Y:S05]  /*d400*/  @!P5 BRA `(.L_x_1180) ;  /* 0x000000000048d947 */ /* 0x000fea0003800000 */
[C---:B------:R-:W-:Y:S01]  /*d410*/  ISETP.GT.AND P1, PT, R13.reuse, RZ, PT ;  /* 0x000000ff0d00720c */ /* 0x040fe20003f24270 */
[----:B------:R-:W-:Y:S01]  /*d420*/  BSSY B0, `(.L_x_1181) ;  /* 0x000000e000007945 */ /* 0x000fe20003800000 */
[----:B0-----:R-:W-:-:S11]  /*d430*/  VIADD R12, R13, 0xffffffff ;  /* 0xffffffff0d0c7836 */ /* 0x001fd60000000000 */
        /* <DEDUP_REMOVED lines=8> */
.L_x_1182:
[----:B------:R-:W-:-:S13]  /*d4c0*/  ISETP.NE.AND P1, PT, R11, 0x1, PT ;  /* 0x000000010b00780c */ /* 0x000fda0003f25270 */
[----:B------:R-:W0:Y:S02]  /*d4d0*/  @P1 LDC.64 R14, c[0x0][0x9e8] ;  /* 0x00027a00ff0e1b82 */ /* 0x000e240000000a00 */
[----:B0-----:R-:W-:-:S05]  /*d4e0*/  @P1 IMAD.HI.U32 R14, R12, R14, RZ ;  /* 0x0000000e0c0e1227 */ /* 0x001fca00078e00ff */
[----:B------:R-:W-:-:S07]  /*d4f0*/  @P1 SHF.R.U32.HI R12, RZ, R15, R14 ;  /* 0x0000000fff0c1219 */ /* 0x000fce000001160e */
.L_x_1183:
[----:B------:R-:W-:Y:S05]  /*d500*/  BSYNC B0 ;  /* 0x0000000000007941 */ /* 0x000fea0003800000 */
.L_x_1181:
[----:B------:R-:W-:-:S05]  /*d510*/  IMAD R11, R12, R11, R11 ;  /* 0x0000000b0c0b7224 */ /* 0x000fca00078e020b */
[----:B------:R-:W-:-:S07]  /*d520*/  VIMNMX R10, R10, R11, PT ;  /* 0x0000000b0a0a7248 */ /* 0x000fce0003fe0100 */
.L_x_1180:
[----:B0-----:R-:W2:Y:S01]  /*d530*/  LDL R12, [R1+0x54] ;  /* 0x00005400010c7983 */ /* 0x001ea20000100800 */
[----:B------:R-:W-:Y:S01]  /*d540*/  IMAD.HI R10, R10, 0x66666667, RZ ;  /* 0x666666670a0a7827 */ /* 0x000fe200078e02ff */
[----:B------:R-:W-:Y:S01]  /*d550*/  ULDC UR40, c[0x0][0x9e4] ;  /* 0x0002790000287ab9 */ /* 0x000fe20000000800 */
[----:B------:R-:W-:Y:S01]  /*d560*/  ULDC UR37, c[0x0][0x9e4] ;  /* 0x0002790000257ab9 */ /* 0x000fe20000000800 */
[----:B------:R0:W-:Y:S01]  /*d570*/  STL [R1+0x1c], RZ ;  /* 0x00001cff01007387 */ /* 0x0001e20000100800 */
[----:B------:R-:W-:Y:S01]  /*d580*/  ULDC UR36, c[0x0][0x988] ;  /* 0x0002620000247ab9 */ /* 0x000fe20000000800 */
[----:B------:R-:W-:Y:S01]  /*d590*/  SHF.R.U32.HI R11, RZ, 0x1f, R10 ;  /* 0x0000001fff0b7819 */ /* 0x000fe2000001160a */
[----:B------:R-:W-:Y:S01]  /*d5a0*/  ULDC UR39, c[0x0][0x988] ;  /* 0x0002620000277ab9 */ /* 0x000fe20000000800 */
[----:B------:R0:W-:Y:S01]  /*d5b0*/  STL [R1+0x18], RZ ;  /* 0x000018ff01007387 */ /* 0x0001e20000100800 */
[----:B------:R-:W-:Y:S01]  /*d5c0*/  ULDC UR38, c[0x0][0x988] ;  /* 0x0002620000267ab9 */ /* 0x000fe20000000800 */
[----:B------:R-:W-:Y:S01]  /*d5d0*/  LEA.HI.SX32 R11, R10, R11, 0x1a ;  /* 0x0000000b0a0b7211 */ /* 0x000fe200078fd2ff */
[----:B------:R-:W-:Y:S01]  /*d5e0*/  ULDC UR42, c[0x0][0x9e0] ;  /* 0x00027800002a7ab9 */ /* 0x000fe20000000800 */
[----:B------:R0:W-:Y:S01]  /*d5f0*/  STL [R1+0x14], RZ ;  /* 0x000014ff01007387 */ /* 0x0001e20000100800 */
[----:B------:R-:W-:Y:S01]  /*d600*/  ULDC UR41, c[0x0][0x9e0] ;  /* 0x0002780000297ab9 */ /* 0x000fe20000000800 */
[----:B------:R-:W-:Y:S01]  /*d610*/  BSSY B1, `(.L_x_1184) ;  /* 0x00004ef000017945 */ /* 0x000fe20003800000 */
[----:B------:R-:W-:Y:S01]  /*d620*/  CS2R R26, SRZ ;  /* 0x00000000001a7805 */ /* 0x000fe2000001ff00 */
[----:B------:R-:W-:Y:S01]  /*d630*/  IMAD.MOV.U32 R29, RZ, RZ, RZ ;  /* 0x000000ffff1d7224 */ /* 0x000fe200078e00ff */
        /* <DEDUP_REMOVED lines=13> */
[----:B--2---:R-:W-:-:S04]  /*d710*/  VIMNMX R10, R12, R11, !PT ;  /* 0x0000000b0c0a7248 */ /* 0x004fc80007fe0100 */
[----:B------:R-:W-:Y:S01]  /*d720*/  ISETP.GE.AND P1, PT, R9, R10, PT ;  /* 0x0000000a0900720c */ /* 0x000fe20003f26270 */
[----:B------:R0:W-:-:S12]  /*d730*/  STL [R1+0x30], R10 ;  /* 0x0000300a01007387 */ /* 0x0001d80000100800 */
[----:B0-----:R-:W-:Y:S05]  /*d740*/  @!P1 BRA `(.L_x_1185) ;  /* 0x0000004c006c9947 */ /* 0x001fea0003800000 */
[----:B------:R-:W-:Y:S01]  /*d750*/  BSSY B0, `(.L_x_1186) ;  /* 0x00004d3000007945 */ /* 0x000fe20003800000 */
        /* <DEDUP_REMOVED lines=15> */
[----:B------:R-:W-:-:S07]  /*d850*/  CS2R R24, SRZ ;  /* 0x0000000000187805 */ /* 0x000fce000001ff00 */
.L_x_1206:
[----:B------:R-:W-:-:S05]  /*d860*/  VIADD R10, R19, 0x1 ;  /* 0x00000001130a7836 */ /* 0x000fca0000000000 */
[----:B------:R-:W-:-:S04]  /*d870*/  ISETP.NE.AND P1, PT, R10, 0x2, PT ;  /* 0x000000020a00780c */ /* 0x000fc80003f25270 */
[----:B------:R-:W-:Y:S02]  /*d880*/  SEL R11, RZ, 0x1, P1 ;  /* 0x00000001ff0b7807 */ /* 0x000fe40000800000 */
[----:B------:R-:W-:Y:S02]  /*d890*/  SEL R10, R10, RZ, P1 ;  /* 0x000000ff0a0a7207 */ /* 0x000fe40000800000 */
[----:B------:R-:W-:Y:S01]  /*d8a0*/  LOP3.LUT R11, R156, R11, RZ, 0x3c, !PT ;  /* 0x0000000b9c0b7212 */ /* 0x000fe200078e3cff */
[----:B------:R-:W-:Y:S06]  /*d8b0*/  @!P0 BRA `(.L_x_1187) ;  /* 0x0000000000048947 */ /* 0x000fec0003800000 */
[----:B------:R-:W-:Y:S01]  /*d8c0*/  BPT.TRAP 0x1 ;  /* 0x000000040000795c */ /* 0x000fe20000300000 */
.L_x_1187:
[----:B------:R-:W-:Y:S01]  /*d8d0*/  IMAD R0, R10, 0x8, R18 ;  /* 0x000000080a007824 */ /* 0x000fe200078e0212 */
[----:B------:R-:W-:-:S04]  /*d8e0*/  SHF.L.U32 R13, R11, 0x1f, RZ ;  /* 0x0000001f0b0d7819 */ /* 0x000fc800000006ff */
[----:B------:R0:W1:Y:S01]  /*d8f0*/  SYNCS.PHASECHK.TRANS64.TRYWAIT P1, [R0+URZ+0x13230], R13 ;  /* 0x0132300d000075a7 */ /* 0x000062000802017f */
[----:B------:R-:W-:Y:S05]  /*d900*/  @!P0 BRA `(.L_x_1188) ;  /* 0x0000000000048947 */ /* 0x000fea0003800000 */
[----:B------:R-:W-:Y:S01]  /*d910*/  BPT.TRAP 0x1 ;  /* 0x000000040000795c */ /* 0x000fe20000300000 */
.L_x_1188:
[----:B------:R-:W2:Y:S01]  /*d920*/  LDL R12, [R1+0x3c] ;  /* 0x00003c00010c7983 */ /* 0x000ea20000100800 */
[----:B------:R-:W-:Y:S01]  /*d930*/  BSSY B2, `(.L_x_1189) ;  /* 0x0000007000027945 */ /* 0x000fe20003800000 */
[----:B--2---:R-:W-:-:S04]  /*d940*/  IMAD R20, R10, 0x280, R12 ;  /* 0x000002800a147824 */ /* 0x004fc800078e020c */
[C---:B------:R-:W-:Y:S02]  /*d950*/  VIADD R14, R20.reuse, 0x80 ;  /* 0x00000080140e7836 */ /* 0x040fe40000000000 */
[----:B------:R-:W-:Y:S01]  /*d960*/  VIADD R56, R20, 0x100 ;  /* 0x0000010014387836 */ /* 0x000fe20000000000 */
[----:B-1----:R-:W-:Y:S06]  /*d970*/  @P1 BRA `(.L_x_1190) ;  /* 0x0000000000081947 */ /* 0x002fec0003800000 */
[----:B------:R-:W1:Y:S02]  /*d980*/  SYNCS.PHASECHK.TRANS64.TRYWAIT P1, [R0+URZ+0x13230], R13 ;  /* 0x0132300d000075a7 */ /* 0x000e64000802017f */
[----:B-1----:R-:W-:Y:S05]  /*d990*/  @!P1 BRA `(.L_x_1191) ;  /* 0x0000017400e49947 */ /* 0x002fea0003800000 */
.L_x_1190:
[----:B------:R-:W-:Y:S05]  /*d9a0*/  BSYNC B2 ;  /* 0x0000000000027941 */ /* 0x000fea0003800000 */
.L_x_1189:
[----:B------:R-:W-:Y:S01]  /*d9b0*/  IMAD.MOV.U32 R12, RZ, RZ, R20 ;  /* 0x000000ffff0c7224 */ /* 0x000fe200078e0014 */
[----:B------:R-:W-:Y:S01]  /*d9c0*/  R2UR UR12, R4 ;  /* 0x00000000040c72ca */ /* 0x000fe200000e0000 */
[----:B01----:R-:W-:Y:S01]  /*d9d0*/  IMAD.MOV.U32 R13, RZ, RZ, -0x7fffffe0 ;  /* 0x80000020ff0d7424 */ /* 0x003fe200078e00ff */
[----:B------:R-:W-:Y:S01]  /*d9e0*/  R2UR UR13, R5 ;  /* 0x00000000050d72ca */ /* 0x000fe200000e0000 */
[----:B------:R-:W-:Y:S01]  /*d9f0*/  WARPGROUP.ARRIVE ;  /* 0x00000000000079c5 */ /* 0x000fe20000000000 */
[----:B------:R-:W-:Y:S01]  /*da00*/  R2UR UR14, R12 ;  /* 0x000000000c0e72ca */ /* 0x000fe200000e0000 */
[----:B------:R-:W-:Y:S01]  /*da10*/  IMAD.MOV.U32 R15, RZ, RZ, -0x7fffffe0 ;  /* 0x80000020ff0f7424 */ /* 0x000fe200078e00ff */
[----:B------:R-:W-:Y:S01]  /*da20*/  R2UR UR15, R13 ;  /* 0x000000000d0f72ca */ /* 0x000fe200000e0000 */
[----:B------:R-:W-:Y:S01]  /*da30*/  IMAD.MOV.U32 R12, RZ, RZ, R56 ;  /* 0x000000ffff0c7224 */ /* 0x000fe200078e0038 */
[----:B------:R-:W-:Y:S01]  /*da40*/  R2UR UR22, R14 ;  /* 0x000000000e1672ca */ /* 0x000fe200000e0000 */
[C---:B------:R-:W-:Y:S01]  /*da50*/  VIADD R14, R20.reuse, 0x180 ;  /* 0x00000180140e7836 */ /* 0x040fe20000000000 */
[----:B------:R-:W-:Y:S01]  /*da60*/  R2UR UR23, R15 ;  /* 0x000000000f1772ca */ /* 0x000fe200000e0000 */
[----:B------:R-:W-:Y:S01]  /*da70*/  VIADD R56, R20, 0x182 ;  /* 0x0000018214387836 */ /* 0x000fe20000000000 */
[----:B------:R-:W-:Y:S01]  /*da80*/  R2UR UR20, R4 ;  /* 0x00000000041472ca */ /* 0x000fe200000e0000 */
[----:B------:R-:W-:Y:S01]  /*da90*/  IMAD.MOV.U32 R57, RZ, RZ, -0x7fffffe0 ;  /* 0x80000020ff397424 */ /* 0x000fe200078e00ff */
[----:B------:R-:W-:-:S02]  /*daa0*/  R2UR UR21, R5 ;  /* 0x00000000051572ca */ /* 0x000fc400000e0000 */
        /* <DEDUP_REMOVED lines=13> */
[----:B------:R-:W-:Y:S01]  /*db80*/  R2UR UR7, R13 ;  /* 0x000000000d0772ca */ /* 0x000fe200000e0000 */
[----:B------:R-:W-:Y:S01]  /*db90*/  IMAD.MOV.U32 R13, RZ, RZ, -0x7fffffe0 ;  /* 0x80000020ff0d7424 */ /* 0x000fe200078e00ff */
[----:B------:R-:W-:Y:S02]  /*dba0*/  R2UR UR4, R4 ;  /* 0x00000000040472ca */ /* 0x000fe400000e0000 */
[----:B------:R-:W-:-:S02]  /*dbb0*/  R2UR UR5, R5 ;  /* 0x00000000050572ca */ /* 0x000fc400000e0000 */
[----:B------:R-:W-:Y:S01]  /*dbc0*/  R2UR UR18, R14 ;  /* 0x000000000e1272ca */ /* 0x000fe200000e0000 */
[----:B------:R-:W-:Y:S01]  /*dbd0*/  VIADD R14, R20, 0x102 ;  /* 0x00000102140e7836 */ /* 0x000fe20000000000 */
[----:B------:R-:W-:Y:S01]  /*dbe0*/  R2UR UR19, R15 ;  /* 0x000000000f1372ca */ /* 0x000fe200000e0000 */
[----:B------:R-:W-:Y:S01]  /*dbf0*/  IMAD.MOV.U32 R15, RZ, RZ, -0x7fffffe0 ;  /* 0x80000020ff0f7424 */ /* 0x000fe200078e00ff */
[----:B------:R-:W-:Y:S02]  /*dc00*/  R2UR UR16, R6 ;  /* 0x00000000061072ca */ /* 0x000fe400000e0000 */
[----:B------:R-:W-:Y:S02]  /*dc10*/  R2UR UR17, R7 ;  /* 0x00000000071172ca */ /* 0x000fe400000e0000 */
[----:B------:R-:W-:Y:S01]  /*dc20*/  R2UR UR14, R12 ;  /* 0x000000000c0e72ca */ /* 0x000fe200000e0000 */
[----:B------:R-:W-:Y:S01]  /*dc30*/  VIADD R12, R20, 0x202 ;  /* 0x00000202140c7836 */ /* 0x000fe20000000000 */
[----:B------:R-:W-:Y:S01]  /*dc40*/  R2UR UR15, R13 ;  /* 0x000000000d0f72ca */ /* 0x000fe200000e0000 */
[----:B------:R-:W-:Y:S01]  /*dc50*/  IMAD.MOV.U32 R13, RZ, RZ, -0x7fffffe0 ;  /* 0x80000020ff0d7424 */ /* 0x000fe200078e00ff */
[----:B------:R-:W-:-:S02]  /*dc60*/  R2UR UR12, R6 ;  /* 0x00000000060c72ca */ /* 0x000fc400000e0000 */
        /* <DEDUP_REMOVED lines=43> */
.L_x_1192:
[----:B------:R-:W-:Y:S01]  /*df20*/  SHF.L.U32 R12, R156, 0x1f, RZ ;  /* 0x0000001f9c0c7819 */ /* 0x000fe200000006ff */
[----:B------:R-:W-:-:S04]  /*df30*/  IMAD R20, R19, 0x8, R18 ;  /* 0x0000000813147824 */ /* 0x000fc800078e0212 */
[----:B------:R0:W1:Y:S01]  /*df40*/  SYNCS.PHASECHK.TRANS64.TRYWAIT P1, [R20+URZ+0x13250], R12 ;  /* 0x0132500c140075a7 */ /* 0x000062000802017f */
[----:B------:R-:W-:Y:S05]  /*df50*/  @!P0 BRA `(.L_x_1193) ;  /* 0x0000000000048947 */ /* 0x000fea0003800000 */
[----:B------:R-:W-:Y:S01]  /*df60*/  BPT.TRAP 0x1 ;  /* 0x000000040000795c */ /* 0x000fe20000300000 */
.L_x_1193:
[----:B------:R-:W-:Y:S04]  /*df70*/  BSSY B2, `(.L_x_1194) ;  /* 0x0000004000027945 */ /* 0x000fe80003800000 */
[----:B-1----:R-:W-:Y:S05]  /*df80*/  @P1 BRA `(.L_x_1195) ;  /* 0x0000000000081947 */ /* 0x002fea0003800000 */
[----:B------:R-:W1:Y:S02]  /*df90*/  SYNCS.PHASECHK.TRANS64.TRYWAIT P1, [R20+URZ+0x13250], R12 ;  /* 0x0132500c140075a7 */ /* 0x000e64000802017f */
[----:B-1----:R-:W-:Y:S05]  /*dfa0*/  @!P1 BRA `(.L_x_1196) ;  /* 0x0000017000749947 */ /* 0x002fea0003800000 */
.L_x_1195:
[----:B------:R-:W-:Y:S05]  /*dfb0*/  BSYNC B2 ;  /* 0x0000000000027941 */ /* 0x000fea0003800000 */
.L_x_1194:
[----:B01----:R-:W-:Y:S01]  /*dfc0*/  VIADD R12, R18, 0x1000 ;  /* 0x00001000120c7836 */ /* 0x003fe20000000000 */
[----:B------:R-:W-:Y:S01]  /*dfd0*/  WARPGROUP.ARRIVE ;  /* 0x00000000000079c5 */ /* 0x000fe20000000000 */
[----:B------:R-:W-:Y:S01]  /*dfe0*/  IMAD.MOV.U32 R13, RZ, RZ, -0x3ffffff0 ;  /* 0xc0000010ff0d7424 */ /* 0x000fe200078e00ff */
[----:B------:R-:W-:Y:S02]  /*dff0*/  LOP3.LUT P1, RZ, R17, 0x10, RZ, 0xc0, !PT ;  /* 0x0000001011ff7812 */ /* 0x000fe4000782c0ff */
[----:B------:R-:W-:Y:S02]  /*e000*/  SHF.R.U32.HI R12, RZ, 0x4, R12 ;  /* 0x00000004ff0c7819 */ /* 0x000fe4000001160c */
[----:B------:R-:W-:Y:S02]  /*e010*/  R2UR UR7, R13 ;  /* 0x000000000d0772ca */ /* 0x000fe400000e0000 */
[----:B------:R-:W-:-:S04]  /*e020*/  LOP3.LUT R12, R12, 0x3fff, RZ, 0xc0, !PT ;  /* 0x00003fff0c0c7812 */ /* 0x000fc800078ec0ff */
[----:B------:R-:W-:-:S05]  /*e030*/  LOP3.LUT R12, R12, 0x10000, RZ, 0xfc, !PT ;  /* 0x000100000c0c7812 */ /* 0x000fca00078efcff */
[----:B------:R-:W-:-:S05]  /*e040*/  IMAD R12, R19, 0x280, R12 ;  /* 0x00000280130c7824 */ /* 0x000fca00078e020c */
[----:B------:R-:W-:-:S13]  /*e050*/  R2UR UR6, R12 ;  /* 0x000000000c0672ca */ /* 0x000fda00000e0000 */
        /* <DEDUP_REMOVED lines=8> */
[----:B------:R-:W-:Y:S01]  /*e0e0*/  WARPGROUP.ARRIVE ;  /* 0x00000000000079c5 */ /* 0x000fe20000000000 */
[----:B------:R-:W2:Y:S01]  /*e0f0*/  LDL R153, [R1+0x38] ;  /* 0x0000380001997983 */ /* 0x000ea20000100800 */
[----:B------:R-:W-:Y:S01]  /*e100*/  FMUL.FTZ R13, R2, R120 ;  /* 0x00000078020d7220 */ /* 0x000fe20000410000 */
[----:B------:R-:W0:Y:S02]  /*e110*/  LDC R155, c[0x0][0x448] ;  /* 0x00011200ff9b7b82 */ /* 0x000e240000000800 */
[----:B------:R-:W2:Y:S02]  /*e120*/  LDL R154, [R1+0x50] ;  /* 0x00005000019a7983 */ /* 0x000ea40000100800 */
[----:B------:R-:W-:Y:S01]  /*e130*/  QGMMA.64x64x32.F32.E4M3.E4M3 R24, R148, gdesc[UR4], R24, gsb0 ;  /* 0x00e0000494187df3 */ /* 0x000fe20008000818 */
[----:B------:R-:W-:Y:S01]  /*e140*/  R2UR UR6, R14 ;  /* 0x000000000e0672ca */ /* 0x000fe200000e0000 */
[----:B------:R-:W-:Y:S01]  /*e150*/  VIADD R14, R12, 0x180 ;  /* 0x000001800c0e7836 */ /* 0x000fe20000000000 */
[----:B------:R-:W-:Y:S01]  /*e160*/  R2UR UR7, R15 ;  /* 0x000000000f0772ca */ /* 0x000fe200000e0000 */
[----:B------:R-:W-:-:S02]  /*e170*/  IMAD.MOV.U32 R15, RZ, RZ, -0x3ffffff0 ;  /* 0xc0000010ff0f7424 */ /* 0x000fc400078e00ff */
[C---:B------:R-:W-:Y:S01]  /*e180*/  FMUL.FTZ R120, R2.reuse, R124 ;  /* 0x0000007c02787220 */ /* 0x040fe20000410000 */
[C---:B------:R-:W-:Y:S01]  /*e190*/  FMUL.FTZ R124, R2.reuse, R128 ;  /* 0x00000080027c7220 */ /* 0x040fe20000410000 */
[C---:B------:R-:W-:Y:S01]  /*e1a0*/  FMUL.FTZ R128, R2.reuse, R132 ;  /* 0x0000008402807220 */ /* 0x040fe20000410000 */
[----:B------:R-:W-:Y:S01]  /*e1b0*/  FMUL.FTZ R132, R2, R56 ;  /* 0x0000003802847220 */ /* 0x000fe20000410000 */
        /* <DEDUP_REMOVED lines=9> */
[----:B------:R1:W3:Y:S01]  /*e250*/  MUFU.TANH R12, R61 ;  /* 0x0000003d000c7308 */ /* 0x0002e20000002400 */
[C---:B------:R-:W-:Y:S01]  /*e260*/  FMUL.FTZ R107, R2.reuse, R107 ;  /* 0x0000006b026b7220 */ /* 0x040fe20000410000 */
[C---:B------:R-:W-:Y:S01]  /*e270*/  FMUL.FTZ R108, R2.reuse, R108 ;  /* 0x0000006c026c7220 */ /* 0x040fe20000410000 */
[----:B0-----:R-:W-:Y:S01]  /*e280*/  ISETP.NE.AND P3, PT, R155, 0x1, PT ;  /* 0x000000019b00780c */ /* 0x001fe20003f65270 */
        /* <DEDUP_REMOVED lines=49> */
[----:B------:R-:W0:Y:S01]  /*e5a0*/  MUFU.TANH R13, R13 ;  /* 0x0000000d000d7308 */ /* 0x000e220000002400 */
[----:B------:R-:W-:-:S02]  /*e5b0*/  WARPGROUP.DEPBAR.LE gsb0, 0x0 ;  /* 0x00008000000079c5 */ /* 0x000fc40000010000 */
[----:B------:R-:W-:-:S06]  /*e5c0*/  WARPGROUP.ARRIVE ;  /* 0x00000000000079c5 */ /* 0x000fcc0000000000 */
[----:B------:R-:W4:Y:S01]  /*e5d0*/  S2R R155, SR_TID.X ;  /* 0x00000000009b7919 */ /* 0x000f220000002100 */
[----:B-1----:R-:W-:Y:S01]  /*e5e0*/  FMUL.FTZ R61, R2, R62 ;  /* 0x0000003e023d7220 */ /* 0x002fe20000410000 */
[----:B------:R-:W1:Y:S01]  /*e5f0*/  MUFU.TANH R19, R19 ;  /* 0x0000001300137308 */ /* 0x000e620000002400 */
        /* <DEDUP_REMOVED lines=8> */
[----:B------:R-:W-:Y:S01]  /*e680*/  FMUL.FTZ R133, R2, R57 ;  /* 0x0000003902857220 */ /* 0x000fe20000410000 */
[----:B------:R-:W-:-:S02]  /*e690*/  IMAD.MOV.U32 R57, RZ, RZ, -0x3ffffff0 ;  /* 0xc0000010ff397424 */ /* 0x000fc400078e00ff */
[C---:B------:R-:W-:Y:S01]  /*e6a0*/  FMUL.FTZ R122, R2.reuse, R126 ;  /* 0x0000007e027a7220 */ /* 0x040fe20000410000 */
[C---:B------:R-:W-:Y:S01]  /*e6b0*/  FMUL.FTZ R126, R2.reuse, R130 ;  /* 0x00000082027e7220 */ /* 0x040fe20000410000 */
[C---:B------:R-:W-:Y:S01]  /*e6c0*/  FMUL.FTZ R62, R2.reuse, R63 ;  /* 0x0000003f023e7220 */ /* 0x040fe20000410000 */
[----:B------:R-:W-:Y:S01]  /*e6d0*/  FMUL.FTZ R130, R2, R134 ;  /* 0x0000008602827220 */ /* 0x000fe20000410000 */
[----:B------:R-:W0:Y:S08]  /*e6e0*/  MUFU.TANH R120, R120 ;  /* 0x0000007800787308 */ /* 0x000e300000002400 */
[----:B------:R-:W0:Y:S01]  /*e6f0*/  MUFU.TANH R123, R123 ;  /* 0x0000007b007b7308 */ /* 0x000e220000002400 */
[----:B----4-:R-:W-:-:S07]  /*e700*/  LOP3.LUT R155, R155, 0x7f, RZ, 0xc0, !PT ;  /* 0x0000007f9b9b7812 */ /* 0x010fce00078ec0ff */
[----:B------:R-:W4:Y:S08]  /*e710*/  MUFU.TANH R124, R124 ;  /* 0x0000007c007c7308 */ /* 0x000f300000002400 */
        /* <DEDUP_REMOVED lines=8> */
[----:B------:R-:W-:-:S03]  /*e7a0*/  FMUL.FTZ R134, R2, R64 ;  /* 0x0000004002867220 */ /* 0x000fc60000410000 */
[----:B------:R-:W0:Y:S01]  /*e7b0*/  MUFU.TANH R15, R15 ;  /* 0x0000000f000f7308 */ /* 0x000e220000002400 */
[----:B------:R-:W-:Y:S01]  /*e7c0*/  QGMMA.64x64x32.F32.E4M3.E4M3 R24, R140, gdesc[UR4], R24, gsb0 ;  /* 0x00e000048c187df3 */ /* 0x000fe20008000818 */
[----:B------:R-:W-:Y:S02]  /*e7d0*/  R2UR UR6, R56 ;  /* 0x00000000380672ca */ /* 0x000fe400000e0000 */
[----:B------:R-:W-:Y:S01]  /*e7e0*/  R2UR UR7, R57 ;  /* 0x00000000390772ca */ /* 0x000fe200000e0000 */
[----:B------:R-:W5:Y:S03]  /*e7f0*/  @P3 LDC R56, c[0x0][0x44c] ;  /* 0x00011300ff383b82 */ /* 0x000f660000000800 */
[----:B------:R-:W0:Y:S05]  /*e800*/  MUFU.TANH R14, R14 ;  /* 0x0000000e000e7308 */ /* 0x000e2a0000002400 */
[----:B------:R-:W3:Y:S03]  /*e810*/  @P3 LDC R57, c[0x0][0x450] ;  /* 0x00011400ff393b82 */ /* 0x000ee60000000800 */
        /* <DEDUP_REMOVED lines=10> */
[----:B------:R-:W4:Y:S04]  /*e8c0*/  LDL R140, [R1+0x24] ;  /* 0x00002400018c7983 */ /* 0x000f280000100800 */
[----:B------:R-:W4:Y:S01]  /*e8d0*/  LDL R142, [R1+0x8] ;  /* 0x00000800018e7983 */ /* 0x000f220000100800 */
[----:B------:R-:W0:Y:S03]  /*e8e0*/  MUFU.TANH R109, R109 ;  /* 0x0000006d006d7308 */ /* 0x000e260000002400 */
[----:B------:R-:W4:Y:S01]  /*e8f0*/  LDL R141, [R1+0x4] ;  /* 0x00000400018d7983 */ /* 0x000f220000100800 */
[----:B------:R-:W-:-:S04]  /*e900*/  WARPGROUP.ARRIVE ;  /* 0x00000000000079c5 */ /* 0x000fc80000000000 */
[----:B------:R-:W0:Y:S02]  /*e910*/  MUFU.TANH R110, R110 ;  /* 0x0000006e006e7308 */ /* 0x000e240000002400 */
[----:B------:R-:W-:Y:S01]  /*e920*/  QGMMA.64x64x32.F32.E4M3.E4M3 R24, R136, gdesc[UR4], R24, gsb0 ;  /* 0x00e0000488187df3 */ /* 0x000fe20008000818 */
[----:B------:R-:W-:Y:S01]  /*e930*/  ISETP.NE.AND P2, PT, R155, RZ, PT ;  /* 0x000000ff9b00720c */ /* 0x000fe20003f45270 */
[C---:B------:R-:W-:Y:S01]  /*e940*/  FMUL.FTZ R66, R2.reuse, R70 ;  /* 0x0000004602427220 */ /* 0x040fe20000410000 */
[C---:B------:R-:W-:Y:S01]  /*e950*/  FMUL.FTZ R64, R2.reuse, R67 ;  /* 0x0000004302407220 */ /* 0x040fe20000410000 */
[----:B------:R-:W-:Y:S02]  /*e960*/  IMAD R70, R9, -0xa0, RZ ;  /* 0xffffff6009467824 */ /* 0x000fe400078e02ff */
[----:B------:R-:W-:Y:S01]  /*e970*/  FMUL.FTZ R67, R2, R71 ;  /* 0x0000004702437220 */ /* 0x000fe20000410000 */
[----:B------:R-:W0:Y:S08]  /*e980*/  MUFU.TANH R111, R111 ;  /* 0x0000006f006f7308 */ /* 0x000e300000002400 */
[----:B------:R-:W0:Y:S08]  /*e990*/  MUFU.TANH R112, R112 ;  /* 0x0000007000707308 */ /* 0x000e300000002400 */
[----:B------:R-:W0:Y:S01]  /*e9a0*/  MUFU.TANH R132, R132 ;  /* 0x0000008400847308 */ /* 0x000e220000002400 */
[----:B--2---:R-:W-:-:S07]  /*e9b0*/  IMAD.IADD R135, R154, 0x1, R153 ;  /* 0x000000019a877824 */ /* 0x004fce00078e0299 */
[----:B------:R-:W2:Y:S01]  /*e9c0*/  MUFU.TANH R113, R113 ;  /* 0x0000007100717308 */ /* 0x000ea20000002400 */
[----:B-----5:R-:W-:-:S05]  /*e9d0*/  @P3 IMAD.HI.U32 R56, R135, R56, RZ ;  /* 0x0000003887383227 */ /* 0x020fca00078e00ff */
[----:B---3--:R-:W-:Y:S02]  /*e9e0*/  @P3 SHF.R.U32.HI R135, RZ, R57, R56 ;  /* 0x00000039ff873219 */ /* 0x008fe40000011638 */
[----:B------:R-:W3:Y:S01]  /*e9f0*/  MUFU.TANH R114, R114 ;  /* 0x0000007200727308 */ /* 0x000ee20000002400 */
[----:B------:R-:W-:-:S07]  /*ea00*/  @!P2 VIADD R0, R0, 0x13240 ;  /* 0x000132400000a836 */ /* 0x000fce0000000000 */
[----:B------:R-:W0:Y:S01]  /*ea10*/  MUFU.TANH R115, R115 ;  /* 0x0000007300737308 */ /* 0x000e220000002400 */
[----:B------:R-:W-:-:S07]  /*ea20*/  @!P2 PRMT R0, RZ, 0x654, R0 ;  /* 0x00000654ff00a816 */ /* 0x000fce0000000000 */
[----:B------:R-:W0:Y:S08]  /*ea30*/  MUFU.TANH R116, R116 ;  /* 0x0000007400747308 */ /* 0x000e300000002400 */
[----:B------:R-:W0:Y:S08]  /*ea40*/  MUFU.TANH R117, R117 ;  /* 0x0000007500757308 */ /* 0x000e300000002400 */
[----:B------:R-:W0:Y:S01]  /*ea50*/  MUFU.TANH R118, R118 ;  /* 0x0000007600767308 */ /* 0x000e220000002400 */
[----:B------:R-:W-:-:S02]  /*ea60*/  WARPGROUP.DEPBAR.LE gsb0, 0x0 ;  /* 0x00008000000079c5 */ /* 0x000fc40000010000 */
[----:B------:R-:W5:Y:S01]  /*ea70*/  SHFL.IDX PT, R139, R135, RZ, 0x1c1f ;  /* 0x001c1fff878b7589 */ /* 0x000f6200000e0000 */
[----:B------:R1:W-:Y:S04]  /*ea80*/  @!P2 SYNCS.ARRIVE.TRANS64.RED.A1T0 RZ, [R0+URZ], RZ ;  /* 0x000000ff00ffa9a7 */ /* 0x0003e8000810043f */
        /* <DEDUP_REMOVED lines=26> */
[----:B----4-:R-:W-:-:S07]  /*ec30*/  IADD3 R137, -R140, 0x1, R70 ;  /* 0x000000018c897810 */ /* 0x010fce0007ffe146 */
[----:B------:R-:W4:Y:S01]  /*ec40*/  MUFU.TANH R81, R81 ;  /* 0x0000005100517308 */ /* 0x000f220000002400 */
[----:B------:R-:W-:-:S07]  /*ec50*/  IADD3 R137, -R141, R137, R142 ;  /* 0x000000898d897210 */ /* 0x000fce0007ffe18e */
[----:B------:R-:W0:Y:S01]  /*ec60*/  MUFU.TANH R82, R82 ;  /* 0x0000005200527308 */ /* 0x000e220000002400 */
[----:B------:R-:W-:-:S07]  /*ec70*/  VIADD R138, R137, UR42 ;  /* 0x0000002a898a7c36 */ /* 0x000fce0008000000 */
        /* <DEDUP_REMOVED lines=19> */
[----:B------:R-:W-:-:S02]  /*edb0*/  VIADD R137, R137, UR43 ;  /* 0x0000002b89897c36 */ /* 0x000fc40008000000 */
[----:B-1----:R-:W-:Y:S02]  /*edc0*/  IMAD.IADD R0, R70, 0x1, -R140 ;  /* 0x0000000146007824 */ /* 0x002fe400078e0a8c */
[--C-:B-----5:R-:W-:Y:S02]  /*edd0*/  IMAD.IADD R136, R138, 0x1, R139.reuse ;  /* 0x000000018a887824 */ /* 0x120fe400078e028b */
[----:B------:R-:W-:Y:S01]  /*ede0*/  IMAD.IADD R71, R137, 0x1, R139 ;  /* 0x0000000189477824 */ /* 0x000fe200078e028b */
[----:B--234-:R-:W-:Y:S06]  /*edf0*/  @!P1 BRA `(.L_x_1197) ;  /* 0x0000000000549947 */ /* 0x01cfec0003800000 */
        /* <DEDUP_REMOVED lines=12> */
.L_x_1199:
[----:B------:R-:W-:-:S05]  /*eec0*/  IMAD.U32 R140, RZ, RZ, UR40 ;  /* 0x00000028ff8c7e24 */ /* 0x000fca000f8e00ff */
[----:B------:R-:W-:-:S13]  /*eed0*/  ISETP.NE.AND P1, PT, R140, 0x1, PT ;  /* 0x000000018c00780c */ /* 0x000fda0003f25270 */
[----:B------:R-:W1:Y:S02]  /*eee0*/  @P1 LDC.64 R56, c[0x0][0x9e8] ;  /* 0x00027a00ff381b82 */ /* 0x000e640000000a00 */
[----:B-1----:R-:W-:-:S05]  /*eef0*/  @P1 IMAD.HI.U32 R56, R139, R56, RZ ;  /* 0x000000388b381227 */ /* 0x002fca00078e00ff */
[----:B------:R-:W-:-:S07]  /*ef00*/  @P1 SHF.R.U32.HI R139, RZ, R57, R56 ;  /* 0x00000039ff8b1219 */ /* 0x000fce0000011638 */
.L_x_1200:
[----:B------:R-:W-:Y:S05]  /*ef10*/  BSYNC B2 ;  /* 0x0000000000027941 */ /* 0x000fea0003800000 */
.L_x_1198:
[----:B------:R-:W-:-:S05]  /*ef20*/  IMAD R139, R139, R140, R0 ;  /* 0x0000008c8b8b7224 */ /* 0x000fca00078e0200 */
[----:B------:R-:W-:Y:S02]  /*ef30*/  VIMNMX R71, R71, R139, !PT ;  /* 0x0000008b47477248 */ /* 0x000fe40007fe0100 */
[----:B------:R-:W-:-:S07]  /*ef40*/  VIADDMNMX R136, R139, R140, R136, PT ;  /* 0x0000008c8b887246 */ /* 0x000fce0003800188 */
.L_x_1197:
[----:B------:R-:W-:Y:S02]  /*ef50*/  ISETP.GE.AND P1, PT, R70, 0x2, PT ;  /* 0x000000024600780c */ /* 0x000fe40003f26270 */
[----:B------:R-:W-:Y:S02]  /*ef60*/  LOP3.LUT R17, R17, 0xfffffffd, RZ, 0xc0, !PT ;  /* 0xfffffffd11117812 */ /* 0x000fe400078ec0ff */
[----:B------:R-:W-:Y:S02]  /*ef70*/  ISETP.GT.AND P2, PT, R71, 0x1, !P1 ;  /* 0x000000014700780c */ /* 0x000fe40004f44270 */
[----:B------:R-:W-:Y:S02]  /*ef80*/  LOP3.LUT R16, R16, 0x7fffffff, RZ, 0xc0, !PT ;  /* 0x7fffffff10107812 */ /* 0x000fe400078ec0ff */
[----:B------:R-:W-:Y:S02]  /*ef90*/  ISETP.LT.OR P3, PT, R136, 0x2, P2 ;  /* 0x000000028800780c */ /* 0x000fe40001761670 */
[----:B------:R-:W-:-:S02]  /*efa0*/  ISETP.GE.AND P2, PT, R70, 0x9, PT ;  /* 0x000000094600780c */ /* 0x000fc40003f46270 */
[----:B0-----:R-:W-:Y:S02]  /*efb0*/  FSEL R15, R15, -INF , !P3 ;  /* 0xff8000000f0f7808 */ /* 0x001fe40005800000 */
        /* <DEDUP_REMOVED lines=17> */
[----:B------:R-:W-:Y:S02]  /*f0d0*/  ISETP.GT.AND P6, PT, R71, 0x18, !P6 ;  /* 0x000000184700780c */ /* 0x000fe400077c4270 */
[----:B------:R-:W-:Y:S02]  /*f0e0*/  LOP3.LUT R17, R17, 0xfffffffe, RZ, 0xc0, !PT ;  /* 0xfffffffe11117812 */ /* 0x000fe400078ec0ff */
        /* <DEDUP_REMOVED lines=196> */
[----:B------:R-:W-:-:S04]  /*fd30*/  ISETP.GT.AND P6, PT, R71, RZ, !P6 ;  /* 0x000000ff4700720c */ /* 0x000fc800077c4270 */
[----:B------:R-:W-:-:S04]  /*fd40*/  ISETP.LT.OR P6, PT, R136, 0x1, P6 ;  /* 0x000000018800780c */ /* 0x000fc800037c1670 */
[----:B------:R-:W-:Y:S02]  /*fd50*/  FSEL R57, R13, -INF , !P6 ;  /* 0xff8000000d397808 */ /* 0x000fe40007000000 */
[----:B------:R-:W-:Y:S02]  /*fd60*/  ISETP.GE.AND P6, PT, R70, 0x9a, PT ;  /* 0x0000009a4600780c */ /* 0x000fe40003fc6270 */
[----:B------:R-:W0:Y:S11]  /*fd70*/  SHFL.IDX PT, R70, R135, 0x1, 0x1c1f ;  /* 0x003c1f0087467f89 */ /* 0x000e3600000e0000 */
[----:B------:R-:W-:-:S02]  /*fd80*/  @P6 LOP3.LUT R17, R17, 0x8, RZ, 0xfc, !PT ;  /* 0x0000000811116812 */ /* 0x000fc400078efcff */
[----:B------:R-:W-:-:S04]  /*fd90*/  ISETP.GT.AND P6, PT, R71, 0x99, !P6 ;  /* 0x000000994700780c */ /* 0x000fc800077c4270 */
[----:B------:R-:W-:-:S04]  /*fda0*/  ISETP.LT.OR P6, PT, R136, 0x9a, P6 ;  /* 0x0000009a8800780c */ /* 0x000fc800037c1670 */
[----:B------:R-:W-:Y:S02]  /*fdb0*/  FSEL R69, R69, -INF , !P6 ;  /* 0xff80000045457808 */ /* 0x000fe40007000000 */
[----:B------:R-:W-:Y:S01]  /*fdc0*/  LOP3.LUT P6, RZ, R17, 0x10, RZ, 0xc0, !PT ;  /* 0x0000001011ff7812 */ /* 0x000fe200078cc0ff */
[--C-:B0-----:R-:W-:Y:S02]  /*fdd0*/  IMAD.IADD R138, R138, 0x1, R70.reuse ;  /* 0x000000018a8a7824 */ /* 0x101fe400078e0246 */
[----:B------:R-:W-:-:S10]  /*fde0*/  IMAD.IADD R137, R137, 0x1, R70 ;  /* 0x0000000189897824 */ /* 0x000fd400078e0246 */
[----:B------:R-:W-:Y:S05]  /*fdf0*/  @!P6 BRA `(.L_x_1201) ;  /* 0x000000000054e947 */ /* 0x000fea0003800000 */
        /* <DEDUP_REMOVED lines=12> */
.L_x_1203:
[----:B------:R-:W-:-:S05]  /*fec0*/  IMAD.U32 R71, RZ, RZ, UR40 ;  /* 0x00000028ff477e24 */ /* 0x000fca000f8e00ff */
[----:B------:R-:W-:-:S13]  /*fed0*/  ISETP.NE.AND P6, PT, R71, 0x1, PT ;  /* 0x000000014700780c */ /* 0x000fda0003fc5270 */
[----:B------:R-:W0:Y:S02]  /*fee0*/  @P6 LDC.64 R12, c[0x0][0x9e8] ;  /* 0x00027a00ff0c6b82 */ /* 0x000e240000000a00 */
[----:B0-----:R-:W-:-:S05]  /*fef0*/  @P6 IMAD.HI.U32 R12, R70, R12, RZ ;  /* 0x0000000c460c6227 */ /* 0x001fca00078e00ff */
[----:B------:R-:W-:-:S07]  /*ff00*/  @P6 SHF.R.U32.HI R70, RZ, R13, R12 ;  /* 0x0000000dff466219 */ /* 0x000fce000001160c */
.L_x_1204:
[----:B------:R-:W-:Y:S05]  /*ff10*/  BSYNC B2 ;  /* 0x0000000000027941 */ /* 0x000fea0003800000 */
.L_x_1202:
[----:B------:R-:W-:-:S05]  /*ff20*/  IMAD R0, R70, R71, R0 ;  /* 0x0000004746007224 */ /* 0x000fca00078e0200 */
[----:B------:R-:W-:Y:S02]  /*ff30*/  VIMNMX R137, R137, R0, !PT ;  /* 0x0000000089897248 */ /* 0x000fe40007fe0100 */
[----:B------:R-:W-:-:S07]  /*ff40*/  VIADDMNMX R138, R0, R71, R138, PT ;  /* 0x00000047008a7246 */ /* 0x000fce000380018a */
.L_x_1201:
[----:B------:R-:W-:Y:S01]  /*ff50*/  ISETP.GT.AND P1, PT, R137, 0x1, !P1 ;  /* 0x000000018900780c */ /* 0x000fe20004f24270 */
[----:B------:R-:W2:Y:S01]  /*ff60*/  LDL.LU R135, [R1] ;  /* 0x0000000001877983 */ /* 0x000ea20000300800 */
[----:B------:R-:W-:Y:S02]  /*ff70*/  LOP3.LUT R17, R17, 0xffffffbf, RZ, 0xc0, !PT ;  /* 0xffffffbf11117812 */ /* 0x000fe400078ec0ff */
[----:B------:R-:W-:Y:S02]  /*ff80*/  ISETP.LT.OR P1, PT, R138, 0x2, P1 ;  /* 0x000000028a00780c */ /* 0x000fe40000f21670 */
[----:B------:R-:W-:Y:S02]  /*ff90*/  @P0 LOP3.LUT R17, R17, 0x40, RZ, 0xfc, !PT ;  /* 0x0000004011110812 */ /* 0x000fe400078efcff */
[----:B------:R-:W-:Y:S02]  /*ffa0*/  FSEL R19, R19, -INF , !P1 ;  /* 0xff80000013137808 */ /* 0x000fe40004800000 */
[----:B------:R-:W-:-:S02]  /*ffb0*/  LOP3.LUT P1, RZ, R17, 0x2, RZ, 0xc0, !PT ;  /* 0x0000000211ff7812 */ /* 0x000fc4000782c0ff */
[C---:B------:R-:W-:Y:S02]  /*ffc0*/  ISETP.GT.AND P5, PT, R137.reuse, 0x11, !P5 ;  /* 0x000000118900780c */ /* 0x040fe40006fa4270 */
[----:B------:R-:W-:Y:S02]  /*ffd0*/  ISETP.GT.AND P1, PT, R137, 0x18, !P1 ;  /* 0x000000188900780c */ /* 0x000fe40004f24270 */
[C---:B------:R-:W-:Y:S02]  /*ffe0*/  ISETP.LT.OR P5, PT, R138.reuse, 0x12, P5 ;  /* 0x000000128a00780c */ /* 0x040fe40002fa1670 */
[----:B------:R-:W-:Y:S02]  /*fff0*/  ISETP.LT.OR P1, PT, R138, 0x19, P1 ;  /* 0x000000198a00780c */ /* 0x000fe40000f21670 */
[----:B------:R-:W-:Y:S02]  /*10000*/  FSEL R127, R127, -INF , !P5 ;  /* 0xff8000007f7f7808 */ /* 0x000fe40006800000 */
[----:B------:R-:W-:-:S02]  /*10010*/  FSEL R130, R130, -INF , !P1 ;  /* 0xff80000082827808 */ /* 0x000fc40004800000 */
[----:B------:R-:W-:Y:S02]  /*10020*/  LOP3.LUT P1, RZ, R17, 0x1, RZ, 0xc0, !PT ;  /* 0x0000000111ff7812 */ /* 0x000fe4000782c0ff */
[C---:B------:R-:W-:Y:S02]  /*10030*/  ISETP.GT.AND P4, PT, R137.reuse, 0x10, !P4 ;  /* 0x000000108900780c */ /* 0x040fe40006784270 */
[----:B------:R-:W-:Y:S02]  /*10040*/  ISETP.GT.AND P1, PT, R137, 0x19, !P1 ;  /* 0x000000198900780c */ /* 0x000fe40004f24270 */
[----:B------:R-:W-:Y:S02]  /*10050*/  LOP3.LUT P5, RZ, R16, 0x40000000, RZ, 0xc0, !PT ;  /* 0x4000000010ff7812 */ /* 0x000fe400078ac0ff */
[C---:B------:R-:W-:Y:S02]  /*10060*/  ISETP.LT.OR P1, PT, R138.reuse, 0x1a, P1 ;  /* 0x0000001a8a00780c */ /* 0x040fe40000f21670 */
[----:B------:R-:W-:-:S02]  /*10070*/  ISETP.LT.OR P4, PT, R138, 0x11, P4 ;  /* 0x000000118a00780c */ /* 0x000fc40002781670 */
[----:B------:R-:W-:Y:S02]  /*10080*/  FSEL R131, R131, -INF , !P1 ;  /* 0xff80000083837808 */ /* 0x000fe40004800000 */
[----:B------:R-:W-:Y:S02]  /*10090*/  LOP3.LUT P1, RZ, R16, 0x80000000, RZ, 0xc0, !PT ;  /* 0x8000000010ff7812 */ /* 0x000fe4000782c0ff */
[----:B------:R-:W-:Y:S02]  /*100a0*/  FSEL R126, R126, -INF , !P4 ;  /* 0xff8000007e7e7808 */ /* 0x000fe40006000000 */
[C---:B------:R-:W-:Y:S02]  /*100b0*/  ISETP.GT.AND P1, PT, R137.reuse, 0x20, !P1 ;  /* 0x000000208900780c */ /* 0x040fe40004f24270 */
[----:B------:R-:W-:Y:S02]  /*100c0*/  ISETP.GT.AND P3, PT, R137, 0x9, !P3 ;  /* 0x000000098900780c */ /* 0x000fe40005f64270 */
[----:B------:R-:W-:-:S02]  /*100d0*/  ISETP.LT.OR P1, PT, R138, 0x21, P1 ;  /* 0x000000218a00780c */ /* 0x000fc40000f21670 */
[----:B------:R-:W-:Y:S02]  /*100e0*/  LOP3.LUT P4, RZ, R16, 0x20000000, RZ, 0xc0, !PT ;  /* 0x2000000010ff7812 */ /* 0x000fe4000788c0ff */
[----:B------:R-:W-:Y:S02]  /*100f0*/  FSEL R106, R106, -INF , !P1 ;  /* 0xff8000006a6a7808 */ /* 0x000fe40004800000 */
[----:B------:R-:W-:Y:S02]  /*10100*/  ISETP.GT.AND P1, PT, R137, 0x21, !P5 ;  /* 0x000000218900780c */ /* 0x000fe40006f24270 */
[C---:B------:R-:W-:Y:S02]  /*10110*/  ISETP.LT.OR P3, PT, R138.reuse, 0xa, P3 ;  /* 0x0000000a8a00780c */ /* 0x040fe40001f61670 */
[----:B------:R-:W-:Y:S02]  /*10120*/  ISETP.LT.OR P1, PT, R138, 0x22, P1 ;  /* 0x000000228a00780c */ /* 0x000fe40000f21670 */
[----:B------:R-:W-:-:S02]  /*10130*/  FSEL R123, R123, -INF , !P3 ;  /* 0xff8000007b7b7808 */ /* 0x000fc40005800000 */
[----:B------:R-:W-:Y:S02]  /*10140*/  FSEL R107, R107, -INF , !P1 ;  /* 0xff8000006b6b7808 */ /* 0x000fe40004800000 */
[C---:B------:R-:W-:Y:S02]  /*10150*/  ISETP.GT.AND P1, PT, R137.reuse, 0x28, !P4 ;  /* 0x000000288900780c */ /* 0x040fe40006724270 */
[----:B------:R-:W-:Y:S02]  /*10160*/  ISETP.GT.AND P2, PT, R137, 0x8, !P2 ;  /* 0x000000088900780c */ /* 0x000fe40005744270 */
[----:B------:R-:W-:Y:S02]  /*10170*/  ISETP.LT.OR P1, PT, R138, 0x29, P1 ;  /* 0x000000298a00780c */ /* 0x000fe40000f21670 */
[----:B------:R-:W-:Y:S02]  /*10180*/  LOP3.LUT P3, RZ, R16, 0x10000000, RZ, 0xc0, !PT ;  /* 0x1000000010ff7812 */ /* 0x000fe4000786c0ff */
[----:B------:R-:W-:-:S02]  /*10190*/  FSEL R110, R110, -INF , !P1 ;  /* 0xff8000006e6e7808 */ /* 0x000fc40004800000 */
[----:B------:R-:W-:Y:S02]  /*101a0*/  ISETP.LT.OR P2, PT, R138, 0x9, P2 ;  /* 0x000000098a00780c */ /* 0x000fe40001741670 */
[----:B------:R-:W-:Y:S02]  /*101b0*/  ISETP.GT.AND P1, PT, R137, 0x29, !P3 ;  /* 0x000000298900780c */ /* 0x000fe40005f24270 */
[----:B------:R-:W-:Y:S02]  /*101c0*/  FSEL R122, R122, -INF , !P2 ;  /* 0xff8000007a7a7808 */ /* 0x000fe40005000000 */
[----:B------:R-:W-:Y:S02]  /*101d0*/  ISETP.LT.OR P1, PT, R138, 0x2a, P1 ;  /* 0x0000002a8a00780c */ /* 0x000fe40000f21670 */
[----:B------:R-:W-:Y:S02]  /*101e0*/  LOP3.LUT P2, RZ, R16, 0x8000000, RZ, 0xc0, !PT ;  /* 0x0800000010ff7812 */ /* 0x000fe4000784c0ff */
[----:B------:R-:W-:-:S02]  /*101f0*/  FSEL R111, R111, -INF , !P1 ;  /* 0xff8000006f6f7808 */ /* 0x000fc40004800000 */
[C---:B------:R-:W-:Y:S02]  /*10200*/  ISETP.GT.AND P1, PT, R137.reuse, 0x30, !P2 ;  /* 0x000000308900780c */ /* 0x040fe40005724270 */
[----:B------:R-:W-:Y:S02]  /*10210*/  LOP3.LUT P0, RZ, R16, 0x4000000, RZ, 0xc0, !PT ;  /* 0x0400000010ff7812 */ /* 0x000fe4000780c0ff */
[----:B------:R-:W-:Y:S02]  /*10220*/  ISETP.LT.OR P1, PT, R138, 0x31, P1 ;  /* 0x000000318a00780c */ /* 0x000fe40000f21670 */
[----:B------:R-:W-:Y:S02]  /*10230*/  LOP3.LUT P6, RZ, R16, 0x2000000, RZ, 0xc0, !PT ;  /* 0x0200000010ff7812 */ /* 0x000fe400078cc0ff */
[----:B------:R-:W-:Y:S02]  /*10240*/  FSEL R114, R114, -INF , !P1 ;  /* 0xff80000072727808 */ /* 0x000fe40004800000 */
[----:B------:R-:W-:-:S02]  /*10250*/  ISETP.GT.AND P1, PT, R137, 0x31, !P0 ;  /* 0x000000318900780c */ /* 0x000fc40004724270 */
[----:B------:R-:W-:Y:S02]  /*10260*/  FMNMX.FTZ R0, R57, R8, !PT ;  /* 0x0000000839007209 */ /* 0x000fe40007810000 */
[----:B------:R-:W-:Y:S02]  /*10270*/  ISETP.LT.OR P1, PT, R138, 0x32, P1 ;  /* 0x000000328a00780c */ /* 0x000fe40000f21670 */
[----:B------:R-:W-:Y:S02]  /*10280*/  FMNMX.FTZ R0, R15, R0, !PT ;  /* 0x000000000f007209 */ /* 0x000fe40007810000 */
[----:B------:R-:W-:Y:S02]  /*10290*/  FSEL R115, R115, -INF , !P1 ;  /* 0xff80000073737808 */ /* 0x000fe40004800000 */
        /* <DEDUP_REMOVED lines=46> */
[----:B------:R-:W-:Y:S02]  /*10580*/  FMNMX.FTZ R0, R89, R0, !PT ;  /* 0x0000000059007209 */ /* 0x000fe40007810000 */
[----:B------:R-:W-:Y:S02]  /*10590*/  ISETP.LT.OR P1, PT, R138, 0x52, P1 ;  /* 0x000000528a00780c */ /* 0x000fe40000f21670 */
[----:B------:R-:W-:Y:S02]  /*105a0*/  LOP3.LUT P0, RZ, R16, 0x8000, RZ, 0xc0, !PT ;  /* 0x0000800010ff7812 */ /* 0x000fe4000780c0ff */
[----:B------:R-:W-:-:S02]  /*105b0*/  FSEL R99, R99, -INF , !P1 ;  /* 0xff80000063637808 */ /* 0x000fc40004800000 */
[----:B------:R-:W-:Y:S02]  /*105c0*/  ISETP.GT.AND P1, PT, R137, 0x58, !P3 ;  /* 0x000000588900780c */ /* 0x000fe40005f24270 */
[----:B------:R-:W-:Y:S02]  /*105d0*/  FMNMX.FTZ R0, R92, R0, !PT ;  /* 0x000000005c007209 */ /* 0x000fe40007810000 */
        /* <DEDUP_REMOVED lines=53> */
[C---:B------:R-:W-:Y:S01]  /*10930*/  LOP3.LUT P1, RZ, R16.reuse, 0x100, RZ, 0xc0, !PT ;  /* 0x0000010010ff7812 */ /* 0x040fe2000782c0ff */
[----:B------:R-:W0:Y:S01]  /*10940*/  SHFL.BFLY PT, R12, R0, 0x2, 0x1f ;  /* 0x0c401f00000c7f89 */ /* 0x000e2200000e0000 */
[----:B------:R-:W-:Y:S02]  /*10950*/  LOP3.LUT P0, RZ, R16, 0x1, RZ, 0xc0, !PT ;  /* 0x0000000110ff7812 */ /* 0x000fe4000780c0ff */
[C---:B------:R-:W-:Y:S02]  /*10960*/  ISETP.GT.AND P1, PT, R137.reuse, 0x79, !P1 ;  /* 0x000000798900780c */ /* 0x040fe40004f24270 */
[----:B------:R-:W-:Y:S02]  /*10970*/  ISETP.GT.AND P0, PT, R137, RZ, !P0 ;  /* 0x000000ff8900720c */ /* 0x000fe40004704270 */
[----:B------:R-:W-:-:S02]  /*10980*/  ISETP.LT.OR P1, PT, R138, 0x7a, P1 ;  /* 0x0000007a8a00780c */ /* 0x000fc40000f21670 */
[C---:B------:R-:W-:Y:S02]  /*10990*/  LOP3.LUT P3, RZ, R16.reuse, 0x20, RZ, 0xc0, !PT ;  /* 0x0000002010ff7812 */ /* 0x040fe4000786c0ff */
[----:B------:R-:W-:Y:S02]  /*109a0*/  FSEL R87, R87, -INF , !P1 ;  /* 0xff80000057577808 */ /* 0x000fe40004800000 */
[C---:B------:R-:W-:Y:S02]  /*109b0*/  LOP3.LUT P1, RZ, R16.reuse, 0x80, RZ, 0xc0, !PT ;  /* 0x0000008010ff7812 */ /* 0x040fe4000782c0ff */
[C---:B------:R-:W-:Y:S02]  /*109c0*/  LOP3.LUT P5, RZ, R16.reuse, 0x8, RZ, 0xc0, !PT ;  /* 0x0000000810ff7812 */ /* 0x040fe400078ac0ff */
[----:B------:R-:W-:Y:S02]  /*109d0*/  ISETP.GT.AND P1, PT, R137, 0x80, !P1 ;  /* 0x000000808900780c */ /* 0x000fe40004f24270 */
[----:B------:R-:W-:-:S02]  /*109e0*/  LOP3.LUT P4, RZ, R16, 0x4, RZ, 0xc0, !PT ;  /* 0x0000000410ff7812 */ /* 0x000fc4000788c0ff */
[----:B------:R-:W-:Y:S02]  /*109f0*/  ISETP.LT.OR P1, PT, R138, 0x81, P1 ;  /* 0x000000818a00780c */ /* 0x000fe40000f21670 */
[----:B------:R-:W-:Y:S02]  /*10a00*/  LOP3.LUT P2, RZ, R16, 0x2, RZ, 0xc0, !PT ;  /* 0x0000000210ff7812 */ /* 0x000fe4000784c0ff */
[----:B------:R-:W-:Y:S02]  /*10a10*/  FSEL R58, R58, -INF , !P1 ;  /* 0xff8000003a3a7808 */ /* 0x000fe40004800000 */
[----:B------:R-:W-:Y:S02]  /*10a20*/  LOP3.LUT P1, RZ, R16, 0x40, RZ, 0xc0, !PT ;  /* 0x0000004010ff7812 */ /* 0x000fe4000782c0ff */
[----:B0-----:R-:W-:Y:S02]  /*10a30*/  FMNMX.FTZ R12, R0, R12, !PT ;  /* 0x0000000c000c7209 */ /* 0x001fe40007810000 */
[----:B------:R-:W-:-:S02]  /*10a40*/  ISETP.GT.AND P1, PT, R137, 0x81, !P1 ;  /* 0x000000818900780c */ /* 0x000fc40004f24270 */
[C---:B------:R-:W-:Y:S01]  /*10a50*/  ISETP.GT.AND P3, PT, R137.reuse, 0x88, !P3 ;  /* 0x000000888900780c */ /* 0x040fe20005f64270 */
[----:B------:R-:W0:Y:S01]  /*10a60*/  SHFL.BFLY PT, R0, R12, 0x1, 0x1f ;  /* 0x0c201f000c007f89 */ /* 0x000e2200000e0000 */
[----:B------:R-:W-:Y:S02]  /*10a70*/  ISETP.LT.OR P1, PT, R138, 0x82, P1 ;  /* 0x000000828a00780c */ /* 0x000fe40000f21670 */
[----:B------:R-:W-:Y:S02]  /*10a80*/  ISETP.GT.AND P5, PT, R137, 0x90, !P5 ;  /* 0x000000908900780c */ /* 0x000fe40006fa4270 */
[----:B------:R-:W-:Y:S02]  /*10a90*/  FSEL R59, R59, -INF , !P1 ;  /* 0xff8000003b3b7808 */ /* 0x000fe40004800000 */
[C---:B------:R-:W-:Y:S02]  /*10aa0*/  LOP3.LUT P1, RZ, R16.reuse, 0x10, RZ, 0xc0, !PT ;  /* 0x0000001010ff7812 */ /* 0x040fe4000782c0ff */
[----:B------:R-:W-:-:S02]  /*10ab0*/  LOP3.LUT R16, R16, 0xfffffffe, RZ, 0xc0, !PT ;  /* 0xfffffffe10107812 */ /* 0x000fc400078ec0ff */
[C---:B------:R-:W-:Y:S02]  /*10ac0*/  ISETP.GT.AND P1, PT, R137.reuse, 0x89, !P1 ;  /* 0x000000898900780c */ /* 0x040fe40004f24270 */
[----:B------:R-:W-:Y:S02]  /*10ad0*/  @P0 LOP3.LUT R16, R16, 0x1, RZ, 0xfc, !PT ;  /* 0x0000000110100812 */ /* 0x000fe400078efcff */
[----:B------:R-:W-:Y:S02]  /*10ae0*/  ISETP.LT.OR P0, PT, R138, 0x89, P3 ;  /* 0x000000898a00780c */ /* 0x000fe40001f01670 */
[C---:B------:R-:W-:Y:S02]  /*10af0*/  LOP3.LUT P3, RZ, R16.reuse, 0x1, RZ, 0xc0, !PT ;  /* 0x0000000110ff7812 */ /* 0x040fe4000786c0ff */
[----:B------:R-:W-:Y:S02]  /*10b00*/  LOP3.LUT R16, R16, 0xfffffffb, RZ, 0xc0, !PT ;  /* 0xfffffffb10107812 */ /* 0x000fe400078ec0ff */
[----:B------:R-:W-:-:S02]  /*10b10*/  ISETP.GT.AND P4, PT, R137, 0x91, !P4 ;  /* 0x000000918900780c */ /* 0x000fc40006784270 */
[----:B------:R-:W-:Y:S02]  /*10b20*/  ISETP.LT.OR P5, PT, R138, 0x91, P5 ;  /* 0x000000918a00780c */ /* 0x000fe40002fa1670 */
[----:B0-----:R-:W-:Y:S02]  /*10b30*/  FMNMX.FTZ R12, R12, R0, !PT ;  /* 0x000000000c0c7209 */ /* 0x001fe40007810000 */
[----:B------:R-:W-:Y:S02]  /*10b40*/  LOP3.LUT P6, RZ, R17, 0x8, RZ, 0xc0, !PT ;  /* 0x0000000811ff7812 */ /* 0x000fe400078cc0ff */
[----:B------:R-:W-:Y:S02]  /*10b50*/  @P0 LOP3.LUT R16, R16, 0x4, RZ, 0xfc, !PT ;  /* 0x0000000410100812 */ /* 0x000fe400078efcff */
[C---:B------:R-:W-:Y:S02]  /*10b60*/  ISETP.LT.OR P0, PT, R138.reuse, 0x8a, P1 ;  /* 0x0000008a8a00780c */ /* 0x040fe40000f01670 */
[----:B------:R-:W-:-:S02]  /*10b70*/  ISETP.LT.OR P1, PT, R138, 0x1, P3 ;  /* 0x000000018a00780c */ /* 0x000fc40001f21670 */
[----:B------:R-:W-:Y:S02]  /*10b80*/  FSETP.NEU.FTZ.AND P3, PT, R12, -INF , PT ;  /* 0xff8000000c00780b */ /* 0x000fe40003f7d000 */
[----:B------:R-:W-:Y:S02]  /*10b90*/  FSEL R14, R14, -INF , !P1 ;  /* 0xff8000000e0e7808 */ /* 0x000fe40004800000 */
[----:B------:R-:W-:Y:S02]  /*10ba0*/  FSEL R0, R12, RZ, P3 ;  /* 0x000000ff0c007208 */ /* 0x000fe40001800000 */
[----:B------:R-:W-:Y:S02]  /*10bb0*/  FSEL R62, R62, -INF , !P0 ;  /* 0xff8000003e3e7808 */ /* 0x000fe40004000000 */
[----:B------:R-:W-:Y:S01]  /*10bc0*/  ISETP.GT.AND P2, PT, R137, 0x98, !P2 ;  /* 0x000000988900780c */ /* 0x000fe20005744270 */
[----:B------:R-:W-:-:S01]  /*10bd0*/  FADD.FTZ R8, -R0, R8 ;  /* 0x0000000800087221 */ /* 0x000fc20000010100 */
[----:B------:R-:W-:Y:S01]  /*10be0*/  IMAD.U32 R0, RZ, RZ, UR39 ;  /* 0x00000027ff007e24 */ /* 0x000fe2000f8e00ff */
[----:B------:R-:W-:-:S02]  /*10bf0*/  ISETP.LT.OR P4, PT, R138, 0x92, P4 ;  /* 0x000000928a00780c */ /* 0x000fc40002781670 */
[----:B------:R-:W-:Y:S01]  /*10c00*/  FSEL R63, R63, -INF , !P5 ;  /* 0xff8000003f3f7808 */ /* 0x000fe20006800000 */
[----:B------:R-:W-:-:S01]  /*10c10*/  FFMA.FTZ R13, R12, R0, -8 ;  /* 0xc10000000c0d7423 */ /* 0x000fc20000010000 */
[----:B------:R-:W-:Y:S01]  /*10c20*/  ISETP.GT.AND P6, PT, R137, 0x99, !P6 ;  /* 0x000000998900780c */ /* 0x000fe200077c4270 */
[-C--:B------:R-:W-:Y:S01]  /*10c30*/  FMUL.FTZ R8, R8, R0.reuse ;  /* 0x0000000008087220 */ /* 0x080fe20000410000 */
[----:B------:R-:W-:Y:S02]  /*10c40*/  ISETP.LT.OR P2, PT, R138, 0x99, P2 ;  /* 0x000000998a00780c */ /* 0x000fe40001741670 */
[----:B------:R-:W-:Y:S02]  /*10c50*/  FSEL R13, R13, RZ, P3 ;  /* 0x000000ff0d0d7208 */ /* 0x000fe40001800000 */
[----:B------:R-:W-:Y:S01]  /*10c60*/  LOP3.LUT P3, RZ, R16, 0x4, RZ, 0xc0, !PT ;  /* 0x0000000410ff7812 */ /* 0x000fe2000786c0ff */
[----:B------:R-:W-:Y:S01]  /*10c70*/  MUFU.EX2 R8, R8 ;  /* 0x0000000800087308 */ /* 0x000fe20000000800 */
[----:B------:R-:W-:Y:S01]  /*10c80*/  FSEL R64, R64, -INF , !P4 ;  /* 0xff80000040407808 */ /* 0x000fe20006000000 */
[-CC-:B------:R-:W-:Y:S01]  /*10c90*/  FFMA.FTZ R57, R57, R0.reuse, -R13.reuse ;  /* 0x0000000039397223 */ /* 0x180fe2000001080d */
[----:B------:R-:W-:-:S01]  /*10ca0*/  FFMA.FTZ R15, R15, R0, -R13 ;  /* 0x000000000f0f7223 */ /* 0x000fc2000001080d */
        /* <DEDUP_REMOVED lines=38> */
[----:B------:R-:W-:Y:S01]  /*10f10*/  FMNMX.FTZ R13, R14, R3, !PT ;  /* 0x000000030e0d7209 */ /* 0x000fe20007810000 */
[----:B------:R-:W2:Y:S01]  /*10f20*/  MUFU.EX2 R57, R57 ;  /* 0x0000003900397308 */ /* 0x000ea20000000800 */
[----:B------:R-:W-:-:S02]  /*10f30*/  FSEL R61, R61, -INF , !P3 ;  /* 0xff8000003d3d7808 */ /* 0x000fc40005800000 */
[----:B------:R-:W-:Y:S02]  /*10f40*/  FMNMX.FTZ R13, R19, R13, !PT ;  /* 0x0000000d130d7209 */ /* 0x000fe40007810000 */
[----:B------:R-:W-:Y:S02]  /*10f50*/  ISETP.LT.OR P6, PT, R138, 0x9a, P6 ;  /* 0x0000009a8a00780c */ /* 0x000fe400037c1670 */
[----:B------:R-:W-:Y:S01]  /*10f60*/  FMNMX.FTZ R13, R122, R13, !PT ;  /* 0x0000000d7a0d7209 */ /* 0x000fe20007810000 */
[----:B------:R-:W0:Y:S01]  /*10f70*/  MUFU.EX2 R15, R15 ;  /* 0x0000000f000f7308 */ /* 0x000e220000000800 */
[----:B------:R-:W-:Y:S02]  /*10f80*/  FSEL R66, R66, -INF , !P2 ;  /* 0xff80000042427808 */ /* 0x000fe40005000000 */
[----:B------:R-:W-:Y:S02]  /*10f90*/  FMNMX.FTZ R13, R123, R13, !PT ;  /* 0x0000000d7b0d7209 */ /* 0x000fe40007810000 */
[----:B------:R-:W-:-:S02]  /*10fa0*/  FSEL R67, R67, -INF , !P6 ;  /* 0xff80000043437808 */ /* 0x000fc40007000000 */
[----:B------:R-:W-:Y:S01]  /*10fb0*/  FMNMX.FTZ R13, R126, R13, !PT ;  /* 0x0000000d7e0d7209 */ /* 0x000fe20007810000 */
[----:B------:R-:W-:Y:S01]  /*10fc0*/  MUFU.EX2 R120, R120 ;  /* 0x0000007800787308 */ /* 0x000fe20000000800 */
[----:B------:R-:W-:Y:S02]  /*10fd0*/  LOP3.LUT P0, RZ, R17, 0x40, RZ, 0xc0, !PT ;  /* 0x0000004011ff7812 */ /* 0x000fe4000780c0ff */
        /* <DEDUP_REMOVED lines=51> */
[----:B------:R-:W-:-:S05]  /*11310*/  FMNMX.FTZ R13, R67, R13, !PT ;  /* 0x0000000d430d7209 */ /* 0x000fca0007810000 */
[----:B------:R-:W1:Y:S01]  /*11320*/  SHFL.BFLY PT, R70, R13, 0x2, 0x1f ;  /* 0x0c401f000d467f89 */ /* 0x000e6200000e0000 */
[----:B------:R-:W-:Y:S08]  /*11330*/  MUFU.EX2 R96, R96 ;  /* 0x0000006000607308 */ /* 0x000ff00000000800 */
[----:B------:R-:W-:Y:S08]  /*11340*/  MUFU.EX2 R97, R97 ;  /* 0x0000006100617308 */ /* 0x000ff00000000800 */
[----:B------:R-:W-:Y:S01]  /*11350*/  MUFU.EX2 R100, R100 ;  /* 0x0000006400647308 */ /* 0x000fe20000000800 */
[----:B-1----:R-:W-:-:S07]  /*11360*/  FMNMX.FTZ R13, R13, R70, !PT ;  /* 0x000000460d0d7209 */ /* 0x002fce0007810000 */
[----:B------:R-:W-:Y:S01]  /*11370*/  MUFU.EX2 R101, R101 ;  /* 0x0000006500657308 */ /* 0x000fe20000000800 */
[----:B------:R-:W1:Y:S07]  /*11380*/  SHFL.BFLY PT, R70, R13, 0x1, 0x1f ;  /* 0x0c201f000d467f89 */ /* 0x000e6e00000e0000 */
[----:B------:R-:W-:Y:S08]  /*11390*/  MUFU.EX2 R72, R72 ;  /* 0x0000004800487308 */ /* 0x000ff00000000800 */
[----:B------:R-:W-:Y:S08]  /*113a0*/  MUFU.EX2 R73, R73 ;  /* 0x0000004900497308 */ /* 0x000ff00000000800 */
[----:B------:R-:W-:Y:S01]  /*113b0*/  MUFU.EX2 R76, R76 ;  /* 0x0000004c004c7308 */ /* 0x000fe20000000800 */
[----:B-1----:R-:W-:-:S04]  /*113c0*/  FMNMX.FTZ R13, R13, R70, !PT ;  /* 0x000000460d0d7209 */ /* 0x002fc80007810000 */
[----:B------:R-:W-:-:S03]  /*113d0*/  FSETP.NEU.FTZ.AND P1, PT, R13, -INF , PT ;  /* 0xff8000000d00780b */ /* 0x000fc60003f3d000 */
[----:B------:R-:W-:Y:S01]  /*113e0*/  MUFU.EX2 R77, R77 ;  /* 0x0000004d004d7308 */ /* 0x000fe20000000800 */
[----:B------:R-:W-:-:S05]  /*113f0*/  FSEL R70, R13, RZ, P1 ;  /* 0x000000ff0d467208 */ /* 0x000fca0000800000 */
[----:B------:R-:W-:Y:S01]  /*11400*/  FADD.FTZ R3, -R70, R3 ;  /* 0x0000000346037221 */ /* 0x000fe20000010100 */
[----:B------:R-:W-:-:S01]  /*11410*/  FFMA.FTZ R70, R13, R0, -8 ;  /* 0xc10000000d467423 */ /* 0x000fc20000010000 */
[----:B------:R-:W-:Y:S02]  /*11420*/  MUFU.EX2 R80, R80 ;  /* 0x0000005000507308 */ /* 0x000fe40000000800 */
[----:B------:R-:W-:Y:S02]  /*11430*/  FMUL.FTZ R3, R3, R0 ;  /* 0x0000000003037220 */ /* 0x000fe40000410000 */
[----:B------:R-:W-:Y:S01]  /*11440*/  FSEL R71, R70, RZ, P1 ;  /* 0x000000ff46477208 */ /* 0x000fe20000800000 */
[----:B--2---:R-:W-:-:S03]  /*11450*/  FFMA.FTZ R70, R8, R135, R57 ;  /* 0x0000008708467223 */ /* 0x004fc60000010039 */
[----:B------:R-:W-:Y:S01]  /*11460*/  MUFU.EX2 R3, R3 ;  /* 0x0000000300037308 */ /* 0x000fe20000000800 */
[----:B------:R-:W-:-:S01]  /*11470*/  FFMA.FTZ R14, R14, R0, -R71 ;  /* 0x000000000e0e7223 */ /* 0x000fc20000010847 */
[----:B------:R-:W-:Y:S01]  /*11480*/  FFMA.FTZ R19, R19, R0, -R71 ;  /* 0x0000000013137223 */ /* 0x000fe20000010847 */
[----:B0-----:R-:W-:-:S01]  /*11490*/  FADD.FTZ R70, R15, R70 ;  /* 0x000000460f467221 */ /* 0x001fc20000010000 */
        /* <DEDUP_REMOVED lines=20> */
[----:B------:R-:W-:Y:S01]  /*115e0*/  FFMA.FTZ R98, R98, R0, -R71 ;  /* 0x0000000062627223 */ /* 0x000fe20000010847 */
[----:B0-----:R-:W-:-:S01]  /*115f0*/  FFMA.FTZ R21, R3, R21, R14 ;  /* 0x0000001503157223 */ /* 0x001fc2000001000e */
        /* <DEDUP_REMOVED lines=19> */
[----:B-1----:R-:W-:-:S01]  /*11730*/  FADD.FTZ R71, R19, R21 ;  /* 0x0000001513477221 */ /* 0x002fc20000010000 */
[----:B------:R-:W-:Y:S01]  /*11740*/  FADD.FTZ R21, R120, R70 ;  /* 0x0000004678157221 */ /* 0x000fe20000010000 */
[----:B------:R-:W0:Y:S03]  /*11750*/  MUFU.EX2 R122, R122 ;  /* 0x0000007a007a7308 */ /* 0x000e260000000800 */
[----:B------:R-:W-:-:S04]  /*11760*/  FADD.FTZ R21, R121, R21 ;  /* 0x0000001579157221 */ /* 0x000fc80000010000 */
[----:B------:R-:W-:Y:S01]  /*11770*/  FADD.FTZ R21, R124, R21 ;  /* 0x000000157c157221 */ /* 0x000fe20000010000 */
[----:B------:R-:W1:Y:S03]  /*11780*/  MUFU.EX2 R123, R123 ;  /* 0x0000007b007b7308 */ /* 0x000e660000000800 */
[----:B------:R-:W-:-:S04]  /*11790*/  FADD.FTZ R21, R125, R21 ;  /* 0x000000157d157221 */ /* 0x000fc80000010000 */
[----:B------:R-:W-:Y:S01]  /*117a0*/  FADD.FTZ R21, R128, R21 ;  /* 0x0000001580157221 */ /* 0x000fe20000010000 */
[----:B------:R-:W2:Y:S01]  /*117b0*/  MUFU.EX2 R126, R126 ;  /* 0x0000007e007e7308 */ /* 0x000ea20000000800 */
[----:B0-----:R-:W-:-:S02]  /*117c0*/  FADD.FTZ R70, R122, R71 ;  /* 0x000000477a467221 */ /* 0x001fc40000010000 */
[----:B------:R-:W-:-:S04]  /*117d0*/  FADD.FTZ R21, R129, R21 ;  /* 0x0000001581157221 */ /* 0x000fc80000010000 */
[----:B------:R-:W-:Y:S01]  /*117e0*/  FADD.FTZ R21, R104, R21 ;  /* 0x0000001568157221 */ /* 0x000fe20000010000 */
[----:B------:R-:W0:Y:S01]  /*117f0*/  MUFU.EX2 R127, R127 ;  /* 0x0000007f007f7308 */ /* 0x000e220000000800 */
[----:B-1----:R-:W-:-:S02]  /*11800*/  FADD.FTZ R70, R123, R70 ;  /* 0x000000467b467221 */ /* 0x002fc40000010000 */
[----:B------:R-:W-:-:S04]  /*11810*/  FADD.FTZ R21, R105, R21 ;  /* 0x0000001569157221 */ /* 0x000fc80000010000 */
[----:B------:R-:W-:Y:S01]  /*11820*/  FADD.FTZ R21, R108, R21 ;  /* 0x000000156c157221 */ /* 0x000fe20000010000 */
[----:B------:R-:W1:Y:S01]  /*11830*/  MUFU.EX2 R130, R130 ;  /* 0x0000008200827308 */ /* 0x000e620000000800 */
[----:B--2---:R-:W-:-:S02]  /*11840*/  FADD.FTZ R70, R126, R70 ;  /* 0x000000467e467221 */ /* 0x004fc40000010000 */
        /* <DEDUP_REMOVED lines=95> */
[----:B--2---:R-:W-:-:S05]  /*11e40*/  FADD.FTZ R71, R69, R21 ;  /* 0x0000001545477221 */ /* 0x004fca0000010000 */
[----:B------:R2:W-:Y:S02]  /*11e50*/  STL [R1], R71 ;  /* 0x0000004701007387 */ /* 0x0005e40000100800 */
[----:B------:R-:W3:Y:S01]  /*11e60*/  MUFU.EX2 R62, R62 ;  /* 0x0000003e003e7308 */ /* 0x000ee20000000800 */
[----:B0-----:R-:W-:-:S07]  /*11e70*/  FADD.FTZ R70, R59, R70 ;  /* 0x000000463b467221 */ /* 0x001fce0000010000 */
[----:B------:R-:W0:Y:S01]  /*11e80*/  MUFU.EX2 R63, R63 ;  /* 0x0000003f003f7308 */ /* 0x000e220000000800 */
[----:B-1----:R-:W-:-:S07]  /*11e90*/  FADD.FTZ R70, R61, R70 ;  /* 0x000000463d467221 */ /* 0x002fce0000010000 */
[----:B------:R-:W1:Y:S01]  /*11ea0*/  MUFU.EX2 R64, R64 ;  /* 0x0000004000407308 */ /* 0x000e620000000800 */
[----:B---3--:R-:W-:-:S07]  /*11eb0*/  FADD.FTZ R70, R62, R70 ;  /* 0x000000463e467221 */ /* 0x008fce0000010000 */
[----:B------:R-:W3:Y:S01]  /*11ec0*/  MUFU.EX2 R66, R66 ;  /* 0x0000004200427308 */ /* 0x000ee20000000800 */
[----:B0-----:R-:W-:-:S07]  /*11ed0*/  FADD.FTZ R70, R63, R70 ;  /* 0x000000463f467221 */ /* 0x001fce0000010000 */
[----:B------:R-:W0:Y:S01]  /*11ee0*/  MUFU.EX2 R67, R67 ;  /* 0x0000004300437308 */ /* 0x000e220000000800 */
[----:B-1----:R-:W-:-:S04]  /*11ef0*/  FADD.FTZ R70, R64, R70 ;  /* 0x0000004640467221 */ /* 0x002fc80000010000 */
[----:B---3--:R-:W-:-:S04]  /*11f00*/  FADD.FTZ R70, R66, R70 ;  /* 0x0000004642467221 */ /* 0x008fc80000010000 */
[----:B0-----:R-:W-:Y:S01]  /*11f10*/  FADD.FTZ R21, R67, R70 ;  /* 0x0000004643157221 */ /* 0x001fe20000010000 */
[----:B--2---:R-:W-:Y:S06]  /*11f20*/  @!P0 BRA `(.L_x_1205) ;  /* 0x0000000000048947 */ /* 0x004fec0003800000 */
[----:B------:R-:W-:Y:S01]  /*11f30*/  BPT.TRAP 0x1 ;  /* 0x000000040000795c */ /* 0x000fe20000300000 */
.L_x_1205:
[----:B------:R-:W2:Y:S01]  /*11f40*/  LDL R70, [R1+0x40] ;  /* 0x0000400001467983 */ /* 0x000ea20000100800 */
[----:B------:R-:W-:-:S05]  /*11f50*/  VIADD R20, R20, 0x13260 ;  /* 0x0001326014147836 */ /* 0x000fca0000000000 */
[----:B--2---:R-:W-:Y:S02]  /*11f60*/  PRMT R20, R70, 0x654, R20 ;  /* 0x0000065446147816 */ /* 0x004fe40000000014 */
        /* <DEDUP_REMOVED lines=78> */
[C---:B--2---:R-:W-:Y:S01]  /*12450*/  ISETP.GT.AND P1, PT, R9.reuse, R70, PT ;  /* 0x000000460900720c */ /* 0x044fe20003f24270 */
[----:B------:R-:W-:-:S12]  /*12460*/  VIADD R9, R9, 0xffffffff ;  /* 0xffffffff09097836 */ /* 0x000fd80000000000 */
[----:B0-----:R-:W-:Y:S05]  /*12470*/  @P1 BRA `(.L_x_1206) ;  /* 0xffffffb000f81947 */ /* 0x001fea000383ffff */
[----:B------:R-:W-:Y:S05]  /*12480*/  BSYNC B0 ;  /* 0x0000000000007941 */ /* 0x000fea0003800000 */
.L_x_1186:
[----:B------:R0:W-:Y:S01]  /*12490*/  STL [R1+0x18], R24 ;  /* 0x0000181801007387 */ /* 0x0001e20000100800 */
[----:B------:R-:W-:Y:S02]  /*124a0*/  IMAD.MOV.U32 R3, RZ, RZ, R13 ;  /* 0x000000ffff037224 */ /* 0x000fe400078e000d */
[----:B------:R-:W-:Y:S01]  /*124b0*/  IMAD.MOV.U32 R8, RZ, RZ, R12 ;  /* 0x000000ffff087224 */ /* 0x000fe200078e000c */
[----:B------:R0:W-:Y:S01]  /*124c0*/  STL [R1+0x1c], R25 ;  /* 0x00001c1901007387 */ /* 0x0001e20000100800 */
[----:B------:R-:W-:Y:S02]  /*124d0*/  IMAD.MOV.U32 R19, RZ, RZ, R10 ;  /* 0x000000ffff137224 */ /* 0x000fe400078e000a */
[----:B------:R-:W-:Y:S01]  /*124e0*/  IMAD.MOV.U32 R156, RZ, RZ, R11 ;  /* 0x000000ffff9c7224 */ /* 0x000fe200078e000b */
[----:B------:R0:W-:Y:S06]  /*124f0*/  STL [R1+0x14], R28 ;  /* 0x0000141c01007387 */ /* 0x0001ec0000100800 */
.L_x_1185:
[----:B------:R-:W-:Y:S05]  /*12500*/  BSYNC B1 ;  /* 0x0000000000017941 */ /* 0x000fea0003800000 */
.L_x_1184:
[----:B------:R-:W2:Y:S01]  /*12510*/  LDL R10, [R1+0x38] ;  /* 0x00003800010a7983 */ /* 0x000ea20000100800 */
[----:B------:R-:W1:Y:S03]  /*12520*/  LDC R11, c[0x0][0x448] ;  /* 0x00011200ff0b7b82 */ /* 0x000e660000000800 */
[----:B------:R-:W3:Y:S04]  /*12530*/  LDL R15, [R1+0x4] ;  /* 0x00000400010f7983 */ /* 0x000ee80000100800 */
[----:B------:R-:W3:Y:S01]  /*12540*/  LDL R13, [R1+0x8] ;  /* 0x00000800010d7983 */ /* 0x000ee20000100800 */
[----:B------:R-:W4:Y:S01]  /*12550*/  LDC R14, c[0x0][0x9e4] ;  /* 0x00027900ff0e7b82 */ /* 0x000f220000000800 */
[----:B------:R-:W-:Y:S01]  /*12560*/  LOP3.LUT R17, R17, 0xffffffef, RZ, 0xc0, !PT ;  /* 0xffffffef11117812 */ /* 0x000fe200078ec0ff */
[----:B------:R-:W-:Y:S01]  /*12570*/  ULDC UR4, c[0x0][0x9dc] ;  /* 0x0002770000047ab9 */ /* 0x000fe20000000800 */
[----:B-1----:R-:W-:-:S13]  /*12580*/  ISETP.NE.AND P1, PT, R11, 0x1, PT ;  /* 0x000000010b00780c */ /* 0x002fda0003f25270 */
[----:B------:R-:W1:Y:S01]  /*12590*/  @P1 LDC R11, c[0x0][0x44c] ;  /* 0x00011300ff0b1b82 */ /* 0x000e620000000800 */
[----:B------:R-:W-:-:S04]  /*125a0*/  @P1 LOP3.LUT R17, R17, 0x10, RZ, 0xfc, !PT ;  /* 0x0000001011111812 */ /* 0x000fc800078efcff */
[----:B------:R-:W-:-:S03]  /*125b0*/  LOP3.LUT R17, R17, 0xffffffdf, RZ, 0xc0, !PT ;  /* 0xffffffdf11117812 */ /* 0x000fc600078ec0ff */
[----:B------:R-:W5:Y:S01]  /*125c0*/  @P1 LDC R12, c[0x0][0x450] ;  /* 0x00011400ff0c1b82 */ /* 0x000f620000000800 */
[----:B--2---:R-:W-:-:S04]  /*125d0*/  VIADD R10, R10, 0xbf ;  /* 0x000000bf0a0a7836 */ /* 0x004fc80000000000 */
[----:B-1----:R-:W-:Y:S01]  /*125e0*/  @P1 IMAD.HI.U32 R11, R10, R11, RZ ;  /* 0x0000000b0a0b1227 */ /* 0x002fe200078e00ff */
[----:B---3--:R-:W-:-:S04]  /*125f0*/  IADD3 R13, R13, 0x1, -R15 ;  /* 0x000000010d0d7810 */ /* 0x008fc80007ffe80f */
[----:B-----5:R-:W-:Y:S02]  /*12600*/  @P1 SHF.R.U32.HI R10, RZ, R12, R11 ;  /* 0x0000000cff0a1219 */ /* 0x020fe4000001160b */
[----:B----4-:R-:W-:-:S03]  /*12610*/  ISETP.GE.AND P1, PT, R14, 0x1, PT ;  /* 0x000000010e00780c */ /* 0x010fc60003f26270 */
[----:B------:R-:W-:-:S04]  /*12620*/  IMAD.IADD R10, R10, 0x1, R13 ;  /* 0x000000010a0a7824 */ /* 0x000fc800078e020d */
[----:B------:R-:W-:-:S06]  /*12630*/  VIADD R12, R10, -UR4 ;  /* 0x800000040a0c7c36 */ /* 0x000fcc0008000000 */
[----:B------:R-:W-:Y:S01]  /*12640*/  @P1 LOP3.LUT R17, R17, 0x20, RZ, 0xfc, !PT ;  /* 0x0000002011111812 */ /* 0x000fe200078efcff */
[----:B------:R-:W-:Y:S06]  /*12650*/  @!P1 BRA `(.L_x_1207) ;  /* 0x0000000000489947 */ /* 0x000fec0003800000 */
[----:B------:R-:W-:Y:S01]  /*12660*/  IMAD.MOV.U32 R13, RZ, RZ, R10 ;  /* 0x000000ffff0d7224 */ /* 0x000fe200078e000a */
[----:B------:R-:W-:Y:S04]  /*12670*/  BSSY B0, `(.L_x_1208) ;  /* 0x000000e000007945 */ /* 0x000fe80003800000 */
        /* <DEDUP_REMOVED lines=9> */
.L_x_1209:
[----:B------:R-:W-:-:S13]  /*12710*/  ISETP.NE.AND P1, PT, R14, 0x1, PT ;  /* 0x000000010e00780c */ /* 0x000fda0003f25270 */
[----:B------:R-:W1:Y:S02]  /*12720*/  @P1 LDC.64 R10, c[0x0][0x9e8] ;  /* 0x00027a00ff0a1b82 */ /* 0x000e640000000a00 */
[----:B-1----:R-:W-:-:S05]  /*12730*/  @P1 IMAD.HI.U32 R10, R13, R10, RZ ;  /* 0x0000000a0d0a1227 */ /* 0x002fca00078e00ff */
[----:B------:R-:W-:-:S07]  /*12740*/  @P1 SHF.R.U32.HI R13, RZ, R11, R10 ;  /* 0x0000000bff0d1219 */ /* 0x000fce000001160a */
.L_x_1210:
[----:B------:R-:W-:Y:S05]  /*12750*/  BSYNC B0 ;  /* 0x0000000000007941 */ /* 0x000fea0003800000 */
.L_x_1208:
[----:B------:R-:W-:-:S05]  /*12760*/  IMAD R13, R13, R14, RZ ;  /* 0x0000000e0d0d7224 */ /* 0x000fca00078e02ff */
[----:B------:R-:W-:-:S07]  /*12770*/  VIMNMX R12, R12, R13, !PT ;  /* 0x0000000d0c0c7248 */ /* 0x000fce0007fe0100 */
.L_x_1207:
[----:B------:R-:W2:Y:S01]  /*12780*/  LDL R10, [R1+0x54] ;  /* 0x00005400010a7983 */ /* 0x000ea20000100800 */
[----:B------:R-:W-:Y:S01]  /*12790*/  VIADD R12, R12, 0x9f ;  /* 0x0000009f0c0c7836 */ /* 0x000fe20000000000 */
[----:B------:R-:W-:Y:S03]  /*127a0*/  BSSY B0, `(.L_x_1211) ;  /* 0x0000309000007945 */ /* 0x000fe60003800000 */
[----:B------:R-:W-:-:S05]  /*127b0*/  IMAD.HI R12, R12, 0x66666667, RZ ;  /* 0x666666670c0c7827 */ /* 0x000fca00078e02ff */
[----:B------:R-:W-:-:S04]  /*127c0*/  SHF.R.U32.HI R11, RZ, 0x1f, R12 ;  /* 0x0000001fff0b7819 */ /* 0x000fc8000001160c */
[----:B------:R-:W-:-:S04]  /*127d0*/  LEA.HI.SX32 R11, R12, R11, 0x1a ;  /* 0x0000000b0c0b7211 */ /* 0x000fc800078fd2ff */
[----:B--2---:R-:W-:-:S04]  /*127e0*/  VIMNMX R10, R10, R11, !PT ;  /* 0x0000000b0a0a7248 */ /* 0x004fc80007fe0100 */
[----:B------:R-:W-:Y:S01]  /*127f0*/  ISETP.GE.AND P1, PT, R9, R10, PT ;  /* 0x0000000a0900720c */ /* 0x000fe20003f26270 */
[----:B------:R1:W-:-:S12]  /*12800*/  STL [R1+0x48], R10 ;  /* 0x0000480a01007387 */ /* 0x0003d80000100800 */
[----:B-1----:R-:W-:Y:S05]  /*12810*/  @!P1 BRA `(.L_x_1212) ;  /* 0x0000003000049947 */ /* 0x002fea0003800000 */
[----:B------:R-:W-:Y:S01]  /*12820*/  BSSY B1, `(.L_x_1212) ;  /* 0x0000300000017945 */ /* 0x000fe20003800000 */
[----:B------:R-:W-:Y:S02]  /*12830*/  IMAD.MOV.U32 R13, RZ, RZ, R3 ;  /* 0x000000ffff0d7224 */ /* 0x000fe400078e0003 */
[----:B------:R-:W-:Y:S02]  /*12840*/  IMAD.MOV.U32 R12, RZ, RZ, R8 ;  /* 0x000000ffff0c7224 */ /* 0x000fe400078e0008 */
[----:B------:R-:W-:Y:S02]  /*12850*/  IMAD.MOV.U32 R20, RZ, RZ, R156 ;  /* 0x000000ffff147224 */ /* 0x000fe400078e009c */
[----:B0-----:R-:W-:-:S07]  /*12860*/  IMAD.MOV.U32 R28, RZ, RZ, R19 ;  /* 0x000000ffff1c7224 */ /* 0x001fce00078e0013 */
.L_x_1224:
[----:B------:R-:W-:-:S05]  /*12870*/  VIADD R19, R28, 0x1 ;  /* 0x000000011c137836 */ /* 0x000fca0000000000 */
[----:B------:R-:W-:-:S04]  /*12880*/  ISETP.NE.AND P1, PT, R19, 0x2, PT ;  /* 0x000000021300780c */ /* 0x000fc80003f25270 */
[----:B------:R-:W-:Y:S02]  /*12890*/  SEL R3, RZ, 0x1, P1 ;  /* 0x00000001ff037807 */ /* 0x000fe40000800000 */
[----:B------:R-:W-:Y:S02]  /*128a0*/  SEL R19, R19, RZ, P1 ;  /* 0x000000ff13137207 */ /* 0x000fe40000800000 */
[----:B------:R-:W-:Y:S01]  /*128b0*/  LOP3.LUT R156, R20, R3, RZ, 0x3c, !PT ;  /* 0x00000003149c7212 */ /* 0x000fe200078e3cff */
[----:B------:R-:W-:Y:S06]  /*128c0*/  @!P0 BRA `(.L_x_1213) ;  /* 0x0000000000048947 */ /* 0x000fec0003800000 */
[----:B------:R-:W-:Y:S01]  /*128d0*/  BPT.TRAP 0x1 ;  /* 0x000000040000795c */ /* 0x000fe20000300000 */
.L_x_1213:
[----:B------:R-:W-:Y:S01]  /*128e0*/  IMAD R0, R19, 0x8, R18 ;  /* 0x0000000813007824 */ /* 0x000fe200078e0212 */
[----:B------:R-:W-:-:S04]  /*128f0*/  SHF.L.U32 R3, R156, 0x1f, RZ ;  /* 0x0000001f9c037819 */ /* 0x000fc800000006ff */
[----:B------:R0:W1:Y:S01]  /*12900*/  SYNCS.PHASECHK.TRANS64.TRYWAIT P1, [R0+URZ+0x13230], R3 ;  /* 0x01323003000075a7 */ /* 0x000062000802017f */
[----:B------:R-:W-:Y:S05]  /*12910*/  @!P0 BRA `(.L_x_1214) ;  /* 0x0000000000048947 */ /* 0x000fea0003800000 */
[----:B------:R-:W-:Y:S01]  /*12920*/  BPT.TRAP 0x1 ;  /* 0x000000040000795c */ /* 0x000fe20000300000 */
.L_x_1214:
        /* <DEDUP_REMOVED lines=8> */
.L_x_1216:
[----:B------:R-:W-:Y:S05]  /*129b0*/  BSYNC B2 ;  /* 0x0000000000027941 */ /* 0x000fea0003800000 */
.L_x_1215:
[----:B------:R-:W-:Y:S01]  /*129c0*/  IMAD.MOV.U32 R10, RZ, RZ, R8 ;  /* 0x000000ffff0a7224 */ /* 0x000fe200078e0008 */
[----:B------:R-:W-:Y:S01]  /*129d0*/  R2UR UR12, R4 ;  /* 0x00000000040c72ca */ /* 0x000fe200000e0000 */
[----:B------:R-:W-:Y:S01]  /*129e0*/  IMAD.MOV.U32 R11, RZ, RZ, -0x7fffffe0 ;  /* 0x80000020ff0b7424 */ /* 0x000fe200078e00ff */
        /* <DEDUP_REMOVED lines=84> */
.L_x_1218:
[----:B01----:R-:W-:Y:S01]  /*12f30*/  SHF.L.U32 R0, R20, 0x1f, RZ ;  /* 0x0000001f14007819 */ /* 0x003fe200000006ff */
[----:B------:R-:W-:-:S04]  /*12f40*/  IMAD R20, R28, 0x8, R18 ;  /* 0x000000081c147824 */ /* 0x000fc800078e0212 */
[----:B------:R0:W1:Y:S01]  /*12f50*/  SYNCS.PHASECHK.TRANS64.TRYWAIT P1, [R20+URZ+0x13250], R0 ;  /* 0x01325000140075a7 */ /* 0x000062000802017f */
[----:B------:R-:W-:Y:S05]  /*12f60*/  @!P0 BRA `(.L_x_1219) ;  /* 0x0000000000048947 */ /* 0x000fea0003800000 */
[----:B------:R-:W-:Y:S01]  /*12f70*/  BPT.TRAP 0x1 ;  /* 0x000000040000795c */ /* 0x000fe20000300000 */
.L_x_1219:
[----:B------:R-:W-:Y:S04]  /*12f80*/  BSSY B2, `(.L_x_1220) ;  /* 0x0000004000027945 */ /* 0x000fe80003800000 */
[----:B-1----:R-:W-:Y:S05]  /*12f90*/  @P1 BRA `(.L_x_1221) ;  /* 0x0000000000081947 */ /* 0x002fea0003800000 */
[----:B------:R-:W1:Y:S02]  /*12fa0*/  SYNCS.PHASECHK.TRANS64.TRYWAIT P1, [R20+URZ+0x13250], R0 ;  /* 0x01325000140075a7 */ /* 0x000e64000802017f */
[----:B-1----:R-:W-:Y:S05]  /*12fb0*/  @!P1 BRA `(.L_x_1222) ;  /* 0x0000012000989947 */ /* 0x002fea0003800000 */
.L_x_1221:
[----:B------:R-:W-:Y:S05]  /*12fc0*/  BSYNC B2 ;  /* 0x0000000000027941 */ /* 0x000fea0003800000 */
.L_x_1220:
[----:B01----:R-:W-:Y:S01]  /*12fd0*/  VIADD R0, R18, 0x1000 ;  /* 0x0000100012007836 */ /* 0x003fe20000000000 */
[----:B------:R-:W2:Y:S01]  /*12fe0*/  LDL.LU R24, [R1+0x18] ;  /* 0x0000180001187983 */ /* 0x000ea20000300800 */
[----:B------:R-:W-:-:S03]  /*12ff0*/  IMAD.MOV.U32 R11, RZ, RZ, -0x3ffffff0 ;  /* 0xc0000010ff0b7424 */ /* 0x000fc600078e00ff */
[----:B------:R-:W-:Y:S01]  /*13000*/  SHF.R.U32.HI R0, RZ, 0x4, R0 ;  /* 0x00000004ff007819 */ /* 0x000fe20000011600 */
[----:B------:R-:W2:Y:S01]  /*13010*/  LDL.LU R25, [R1+0x1c] ;  /* 0x00001c0001197983 */ /* 0x000ea20000300800 */
[----:B------:R-:W-:Y:S02]  /*13020*/  R2UR UR7, R11 ;  /* 0x000000000b0772ca */ /* 0x000fe400000e0000 */
[----:B------:R-:W-:-:S04]  /*13030*/  LOP3.LUT R0, R0, 0x3fff, RZ, 0xc0, !PT ;  /* 0x00003fff00007812 */ /* 0x000fc800078ec0ff */
[----:B------:R-:W-:-:S05]  /*13040*/  LOP3.LUT R0, R0, 0x10000, RZ, 0xfc, !PT ;  /* 0x0001000000007812 */ /* 0x000fca00078efcff */
[----:B------:R-:W-:Y:S02]  /*13050*/  IMAD R10, R28, 0x280, R0 ;  /* 0x000002801c0a7824 */ /* 0x000fe400078e0200 */
[----:B------:R-:W2:Y:S03]  /*13060*/  LDL.LU R28, [R1+0x14] ;  /* 0x00001400011c7983 */ /* 0x000ea60000300800 */
[C---:B------:R-:W-:Y:S01]  /*13070*/  R2UR UR6, R10.reuse ;  /* 0x000000000a0672ca */ /* 0x040fe200000e0000 */
[----:B------:R-:W-:Y:S02]  /*13080*/  VIADD R14, R10, 0x80 ;  /* 0x000000800a0e7836 */ /* 0x000fe40000000000 */
[----:B------:R-:W-:Y:S02]  /*13090*/  IMAD.MOV.U32 R15, RZ, RZ, -0x3ffffff0 ;  /* 0xc0000010ff0f7424 */ /* 0x000fe400078e00ff */
[C---:B------:R-:W-:Y:S01]  /*130a0*/  FMUL.FTZ R126, R2.reuse, R126 ;  /* 0x0000007e027e7220 */ /* 0x040fe20000410000 */
[C---:B------:R-:W-:Y:S01]  /*130b0*/  FMUL.FTZ R11, R2.reuse, R120 ;  /* 0x00000078020b7220 */ /* 0x040fe20000410000 */
[----:B------:R-:W-:-:S04]  /*130c0*/  FMUL.FTZ R123, R2, R123 ;  /* 0x0000007b027b7220 */ /* 0x000fc80000410000 */
[----:B------:R0:W-:Y:S01]  /*130d0*/  MUFU.TANH R3, R123 ;  /* 0x0000007b00037308 */ /* 0x0001e20000002400 */
[----:B------:R-:W-:-:S07]  /*130e0*/  FMUL.FTZ R120, R2, R125 ;  /* 0x0000007d02787220 */ /* 0x000fce0000410000 */
[----:B------:R-:W-:Y:S01]  /*130f0*/  MUFU.TANH R11, R11 ;  /* 0x0000000b000b7308 */ /* 0x000fe20000002400 */
[C---:B------:R-:W-:Y:S01]  /*13100*/  FMUL.FTZ R122, R2.reuse, R122 ;  /* 0x0000007a027a7220 */ /* 0x040fe20000410000 */
[----:B------:R-:W-:-:S06]  /*13110*/  FMUL.FTZ R127, R2, R127 ;  /* 0x0000007f027f7220 */ /* 0x000fcc0000410000 */
[----:B------:R-:W-:Y:S01]  /*13120*/  MUFU.TANH R120, R120 ;  /* 0x0000007800787308 */ /* 0x000fe20000002400 */
[----:B0-----:R-:W-:-:S07]  /*13130*/  FMUL.FTZ R123, R2, R132 ;  /* 0x00000084027b7220 */ /* 0x001fce0000410000 */
[----:B------:R0:W-:Y:S02]  /*13140*/  MUFU.TANH R8, R122 ;  /* 0x0000007a00087308 */ /* 0x0001e40000002400 */
[----:B0-----:R-:W-:-:S06]  /*13150*/  FMUL.FTZ R122, R2, R129 ;  /* 0x00000081027a7220 */ /* 0x001fcc0000410000 */
[----:B------:R-:W-:Y:S01]  /*13160*/  MUFU.TANH R123, R123 ;  /* 0x0000007b007b7308 */ /* 0x000fe20000002400 */
[----:B------:R-:W-:-:S07]  /*13170*/  FMUL.FTZ R104, R2, R104 ;  /* 0x0000006802687220 */ /* 0x000fce0000410000 */
[----:B------:R-:W-:Y:S01]  /*13180*/  MUFU.TANH R122, R122 ;  /* 0x0000007a007a7308 */ /* 0x000fe20000002400 */
[----:B------:R-:W-:-:S07]  /*13190*/  FMUL.FTZ R105, R2, R105 ;  /* 0x0000006902697220 */ /* 0x000fce0000410000 */
[----:B------:R-:W-:Y:S08]  /*131a0*/  MUFU.TANH R104, R104 ;  /* 0x0000006800687308 */ /* 0x000ff00000002400 */
[----:B------:R-:W-:Y:S01]  /*131b0*/  MUFU.TANH R105, R105 ;  /* 0x0000006900697308 */ /* 0x000fe20000002400 */
[C---:B------:R-:W-:Y:S01]  /*131c0*/  FMUL.FTZ R129, R2.reuse, R110 ;  /* 0x0000006e02817220 */ /* 0x040fe20000410000 */
[C---:B------:R-:W-:Y:S01]  /*131d0*/  FMUL.FTZ R110, R2.reuse, R116 ;  /* 0x00000074026e7220 */ /* 0x040fe20000410000 */
[C---:B------:R-:W-:Y:S01]  /*131e0*/  FMUL.FTZ R130, R2.reuse, R130 ;  /* 0x0000008202827220 */ /* 0x040fe20000410000 */
[----:B------:R-:W-:-:S04]  /*131f0*/  FMUL.FTZ R88, R2, R88 ;  /* 0x0000005802587220 */ /* 0x000fc80000410000 */
[----:B------:R-:W-:Y:S01]  /*13200*/  MUFU.TANH R0, R130 ;  /* 0x0000008200007308 */ /* 0x000fe20000002400 */
[----:B------:R-:W-:-:S07]  /*13210*/  FMUL.FTZ R89, R2, R89 ;  /* 0x0000005902597220 */ /* 0x000fce0000410000 */
[----:B------:R-:W-:Y:S08]  /*13220*/  MUFU.TANH R110, R110 ;  /* 0x0000006e006e7308 */ /* 0x000ff00000002400 */
[----:B------:R-:W-:Y:S01]  /*13230*/  MUFU.TANH R88, R88 ;  /* 0x0000005800587308 */ /* 0x000fe20000002400 */
[----:B--2---:R-:W-:-:S06]  /*13240*/  WARPGROUP.ARRIVE ;  /* 0x00000000000079c5 */ /* 0x004fcc0000000000 */
[----:B------:R-:W-:Y:S01]  /*13250*/  QGMMA.64x64x32.F32.E4M3.E4M3 R24, R152, gdesc[UR4], R24, gsb0 ;  /* 0x00e0000498187df3 */ /* 0x000fe20008000818 */
[----:B------:R-:W-:Y:S02]  /*13260*/  R2UR UR6, R14 ;  /* 0x000000000e0672ca */ /* 0x000fe400000e0000 */
[----:B------:R-:W-:Y:S01]  /*13270*/  R2UR UR7, R15 ;  /* 0x000000000f0772ca */ /* 0x000fe200000e0000 */
[----:B------:R-:W-:Y:S02]  /*13280*/  VIADD R14, R10, 0x100 ;  /* 0x000001000a0e7836 */ /* 0x000fe40000000000 */
[----:B------:R-:W-:Y:S01]  /*13290*/  IMAD.MOV.U32 R15, RZ, RZ, -0x3ffffff0 ;  /* 0xc0000010ff0f7424 */ /* 0x000fe200078e00ff */
[----:B------:R-:W-:Y:S02]  /*132a0*/  WARPGROUP.DEPBAR.LE gsb0, 0x0 ;  /* 0x00008000000079c5 */ /* 0x000fe40000010000 */
[----:B------:R-:W-:-:S07]  /*132b0*/  WARPGROUP.ARRIVE ;  /* 0x00000000000079c5 */ /* 0x000fce0000000000 */
[----:B------:R-:W-:Y:S01]  /*132c0*/  QGMMA.64x64x32.F32.E4M3.E4M3 R24, R148, gdesc[UR4], R24, gsb0 ;  /* 0x00e0000494187df3 */ /* 0x000fe20008000818 */
[----:B------:R-:W0:Y:S01]  /*132d0*/  MUFU.TANH R154, R126 ;  /* 0x0000007e009a7308 */ /* 0x000e220000002400 */
[----:B------:R-:W-:Y:S01]  /*132e0*/  R2UR UR6, R14 ;  /* 0x000000000e0672ca */ /* 0x000fe200000e0000 */
[C---:B------:R-:W-:Y:S01]  /*132f0*/  FMUL.FTZ R14, R2.reuse, R121 ;  /* 0x00000079020e7220 */ /* 0x040fe20000410000 */
[----:B------:R-:W-:Y:S01]  /*13300*/  R2UR UR7, R15 ;  /* 0x000000000f0772ca */ /* 0x000fe200000e0000 */
[----:B------:R-:W-:-:S04]  /*13310*/  FMUL.FTZ R15, R2, R124 ;  /* 0x0000007c020f7220 */ /* 0x000fc80000410000 */
[----:B------:R-:W1:Y:S01]  /*13320*/  MUFU.TANH R14, R14 ;  /* 0x0000000e000e7308 */ /* 0x000e620000002400 */
[C---:B------:R-:W-:Y:S01]  /*13330*/  FMUL.FTZ R121, R2.reuse, R128 ;  /* 0x0000008002797220 */ /* 0x040fe20000410000 */
[----:B------:R-:W-:-:S06]  /*13340*/  FMUL.FTZ R124, R2, R133 ;  /* 0x00000085027c7220 */ /* 0x000fcc0000410000 */
[----:B------:R-:W2:Y:S01]  /*13350*/  MUFU.TANH R15, R15 ;  /* 0x0000000f000f7308 */ /* 0x000ea20000002400 */
[----:B0-----:R-:W-:Y:S02]  /*13360*/  IMAD.MOV.U32 R133, RZ, RZ, R154 ;  /* 0x000000ffff857224 */ /* 0x001fe400078e009a */
[C---:B------:R-:W-:Y:S01]  /*13370*/  FMUL.FTZ R154, R2.reuse, R106 ;  /* 0x0000006a029a7220 */ /* 0x040fe20000410000 */
[C---:B------:R-:W-:Y:S01]  /*13380*/  FMUL.FTZ R106, R2.reuse, R108 ;  /* 0x0000006c026a7220 */ /* 0x040fe20000410000 */
[----:B------:R-:W-:Y:S01]  /*13390*/  FMUL.FTZ R108, R2, R112 ;  /* 0x00000070026c7220 */ /* 0x000fe20000410000 */
[----:B------:R-:W-:Y:S01]  /*133a0*/  IMAD.MOV.U32 R112, RZ, RZ, R3 ;  /* 0x000000ffff707224 */ /* 0x000fe200078e0003 */
[----:B------:R-:W-:Y:S01]  /*133b0*/  FMNMX.FTZ R3, R11, R12, !PT ;  /* 0x0000000c0b037209 */ /* 0x000fe20007810000 */
[----:B------:R-:W0:Y:S03]  /*133c0*/  MUFU.TANH R121, R121 ;  /* 0x0000007900797308 */ /* 0x000e260000002400 */
[----:B-1----:R-:W-:-:S05]  /*133d0*/  FMNMX.FTZ R3, R14, R3, !PT ;  /* 0x000000030e037209 */ /* 0x002fca0007810000 */
[----:B------:R-:W1:Y:S01]  /*133e0*/  MUFU.TANH R153, R127 ;  /* 0x0000007f00997308 */ /* 0x000e620000002400 */
[----:B--2---:R-:W-:-:S04]  /*133f0*/  FMNMX.FTZ R3, R15, R3, !PT ;  /* 0x000000030f037209 */ /* 0x004fc80007810000 */
[----:B------:R-:W-:-:S03]  /*13400*/  FMNMX.FTZ R3, R120, R3, !PT ;  /* 0x0000000378037209 */ /* 0x000fc60007810000 */
[----:B------:R-:W2:Y:S01]  /*13410*/  MUFU.TANH R124, R124 ;  /* 0x0000007c007c7308 */ /* 0x000ea20000002400 */
[----:B0-----:R-:W-:-:S04]  /*13420*/  FMNMX.FTZ R3, R121, R3, !PT ;  /* 0x0000000379037209 */ /* 0x001fc80007810000 */
[----:B------:R-:W-:Y:S01]  /*13430*/  FMNMX.FTZ R3, R122, R3, !PT ;  /* 0x000000037a037209 */ /* 0x000fe20007810000 */
[----:B------:R-:W-:Y:S02]  /*13440*/  WARPGROUP.DEPBAR.LE gsb0, 0x0 ;  /* 0x00008000000079c5 */ /* 0x000fe40000010000 */
[----:B------:R-:W-:-:S06]  /*13450*/  WARPGROUP.ARRIVE ;  /* 0x00000000000079c5 */ /* 0x000fcc0000000000 */
[----:B------:R-:W-:Y:S01]  /*13460*/  QGMMA.64x64x32.F32.E4M3.E4M3 R24, R144, gdesc[UR4], R24, gsb0 ;  /* 0x00e0000490187df3 */ /* 0x000fe20008000818 */
[----:B-1----:R-:W-:Y:S02]  /*13470*/  IMAD.MOV.U32 R132, RZ, RZ, R153 ;  /* 0x000000ffff847224 */ /* 0x002fe400078e0099 */
[C---:B------:R-:W-:Y:S01]  /*13480*/  FMUL.FTZ R153, R2.reuse, R107 ;  /* 0x0000006b02997220 */ /* 0x040fe20000410000 */
[C---:B------:R-:W-:Y:S01]  /*13490*/  FMUL.FTZ R107, R2.reuse, R109 ;  /* 0x0000006d026b7220 */ /* 0x040fe20000410000 */
[----:B------:R-:W0:Y:S01]  /*134a0*/  MUFU.TANH R106, R106 ;  /* 0x0000006a006a7308 */ /* 0x000e220000002400 */
[----:B------:R-:W-:Y:S01]  /*134b0*/  FMNMX.FTZ R3, R123, R3, !PT ;  /* 0x000000037b037209 */ /* 0x000fe20007810000 */
[----:B------:R-:W-:-:S03]  /*134c0*/  FMUL.FTZ R109, R2, R113 ;  /* 0x00000071026d7220 */ /* 0x000fc60000410000 */
[----:B--2---:R-:W-:-:S03]  /*134d0*/  FMNMX.FTZ R3, R124, R3, !PT ;  /* 0x000000037c037209 */ /* 0x004fc60007810000 */
[----:B------:R-:W1:Y:S01]  /*134e0*/  MUFU.TANH R107, R107 ;  /* 0x0000006b006b7308 */ /* 0x000e620000002400 */
[----:B------:R-:W-:Y:S01]  /*134f0*/  FMNMX.FTZ R3, R104, R3, !PT ;  /* 0x0000000368037209 */ /* 0x000fe20007810000 */
[----:B------:R-:W-:-:S06]  /*13500*/  FMUL.FTZ R128, R2, R111 ;  /* 0x0000006f02807220 */ /* 0x000fcc0000410000 */
[----:B------:R-:W2:Y:S01]  /*13510*/  MUFU.TANH R108, R108 ;  /* 0x0000006c006c7308 */ /* 0x000ea20000002400 */
[----:B------:R-:W-:Y:S01]  /*13520*/  FMNMX.FTZ R3, R105, R3, !PT ;  /* 0x0000000369037209 */ /* 0x000fe20007810000 */
[----:B------:R-:W-:-:S06]  /*13530*/  FMUL.FTZ R111, R2, R117 ;  /* 0x00000075026f7220 */ /* 0x000fcc0000410000 */
[----:B------:R-:W3:Y:S01]  /*13540*/  MUFU.TANH R109, R109 ;  /* 0x0000006d006d7308 */ /* 0x000ee20000002400 */
[----:B0-----:R-:W-:-:S04]  /*13550*/  FMNMX.FTZ R3, R106, R3, !PT ;  /* 0x000000036a037209 */ /* 0x001fc80007810000 */
[----:B-1----:R-:W-:-:S03]  /*13560*/  FMNMX.FTZ R3, R107, R3, !PT ;  /* 0x000000036b037209 */ /* 0x002fc60007810000 */
[----:B------:R-:W0:Y:S01]  /*13570*/  MUFU.TANH R111, R111 ;  /* 0x0000006f006f7308 */ /* 0x000e220000002400 */
[----:B------:R-:W-:Y:S01]  /*13580*/  FMUL.FTZ R149, R2, R90 ;  /* 0x0000005a02957220 */ /* 0x000fe20000410000 */
[----:B--2---:R-:W-:Y:S01]  /*13590*/  FMNMX.FTZ R3, R108, R3, !PT ;  /* 0x000000036c037209 */ /* 0x004fe20007810000 */
[C---:B------:R-:W-:Y:S01]  /*135a0*/  FMUL.FTZ R90, R2.reuse, R92 ;  /* 0x0000005c025a7220 */ /* 0x040fe20000410000 */
[C---:B------:R-:W-:Y:S01]  /*135b0*/  FMUL.FTZ R155, R2.reuse, R131 ;  /* 0x00000083029b7220 */ /* 0x040fe20000410000 */
[C---:B------:R-:W-:Y:S01]  /*135c0*/  FMUL.FTZ R131, R2.reuse, R135 ;  /* 0x0000008702837220 */ /* 0x040fe20000410000 */
[----:B------:R-:W-:Y:S02]  /*135d0*/  IMAD.MOV.U32 R135, RZ, RZ, R8 ;  /* 0x000000ffff877224 */ /* 0x000fe400078e0008 */
[C---:B------:R-:W-:Y:S01]  /*135e0*/  FMUL.FTZ R148, R2.reuse, R91 ;  /* 0x0000005b02947220 */ /* 0x040fe20000410000 */
[----:B------:R-:W1:Y:S01]  /*135f0*/  MUFU.TANH R89, R89 ;  /* 0x0000005900597308 */ /* 0x000e620000002400 */
[----:B---3--:R-:W-:Y:S01]  /*13600*/  FMNMX.FTZ R3, R109, R3, !PT ;  /* 0x000000036d037209 */ /* 0x008fe20007810000 */
[----:B------:R-:W-:Y:S01]  /*13610*/  FMUL.FTZ R91, R2, R93 ;  /* 0x0000005d025b7220 */ /* 0x000fe20000410000 */
[----:B------:R-:W-:-:S02]  /*13620*/  IMAD.MOV.U32 R113, RZ, RZ, R0 ;  /* 0x000000ffff717224 */ /* 0x000fc400078e0000 */
[----:B------:R-:W-:Y:S01]  /*13630*/  FMUL.FTZ R92, R2, R96 ;  /* 0x00000060025c7220 */ /* 0x000fe20000410000 */
[----:B------:R-:W-:Y:S02]  /*13640*/  FMNMX.FTZ R3, R110, R3, !PT ;  /* 0x000000036e037209 */ /* 0x000fe40007810000 */
[----:B------:R-:W2:Y:S01]  /*13650*/  MUFU.TANH R90, R90 ;  /* 0x0000005a005a7308 */ /* 0x000ea20000002400 */
[----:B------:R-:W-:Y:S01]  /*13660*/  FMNMX.FTZ R0, R135, R13, !PT ;  /* 0x0000000d87007209 */ /* 0x000fe20007810000 */
[C---:B------:R-:W-:Y:S01]  /*13670*/  FMUL.FTZ R130, R2.reuse, R134 ;  /* 0x0000008602827220 */ /* 0x040fe20000410000 */
[----:B0-----:R-:W-:Y:S01]  /*13680*/  FMNMX.FTZ R3, R111, R3, !PT ;  /* 0x000000036f037209 */ /* 0x001fe20007810000 */
[----:B------:R-:W-:Y:S01]  /*13690*/  FMUL.FTZ R93, R2, R97 ;  /* 0x00000061025d7220 */ /* 0x000fe20000410000 */
[----:B------:R-:W-:-:S03]  /*136a0*/  FMNMX.FTZ R0, R112, R0, !PT ;  /* 0x0000000070007209 */ /* 0x000fc60007810000 */
[----:B------:R-:W0:Y:S01]  /*136b0*/  MUFU.TANH R91, R91 ;  /* 0x0000005b005b7308 */ /* 0x000e220000002400 */
[----:B------:R-:W-:Y:S02]  /*136c0*/  FMNMX.FTZ R3, R88, R3, !PT ;  /* 0x0000000358037209 */ /* 0x000fe40007810000 */
[----:B------:R-:W-:-:S05]  /*136d0*/  FMNMX.FTZ R0, R133, R0, !PT ;  /* 0x0000000085007209 */ /* 0x000fca0007810000 */
[----:B------:R-:W3:Y:S01]  /*136e0*/  MUFU.TANH R155, R155 ;  /* 0x0000009b009b7308 */ /* 0x000ee20000002400 */
[----:B-1----:R-:W-:-:S07]  /*136f0*/  FMNMX.FTZ R3, R89, R3, !PT ;  /* 0x0000000359037209 */ /* 0x002fce0007810000 */
[----:B------:R-:W1:Y:S01]  /*13700*/  MUFU.TANH R92, R92 ;  /* 0x0000005c005c7308 */ /* 0x000e620000002400 */
[----:B------:R-:W-:Y:S02]  /*13710*/  WARPGROUP.DEPBAR.LE gsb0, 0x0 ;  /* 0x00008000000079c5 */ /* 0x000fe40000010000 */
[C---:B------:R-:W-:Y:S01]  /*13720*/  FMUL.FTZ R147, R2.reuse, R94 ;  /* 0x0000005e02937220 */ /* 0x040fe20000410000 */
[----:B------:R-:W-:-:S04]  /*13730*/  FMUL.FTZ R94, R2, R100 ;  /* 0x00000064025e7220 */ /* 0x000fc80000410000 */
[----:B------:R-:W4:Y:S01]  /*13740*/  MUFU.TANH R130, R130 ;  /* 0x0000008200827308 */ /* 0x000f220000002400 */
[C---:B------:R-:W-:Y:S01]  /*13750*/  FMUL.FTZ R146, R2.reuse, R95 ;  /* 0x0000005f02927220 */ /* 0x040fe20000410000 */
[----:B------:R-:W-:Y:S01]  /*13760*/  FMUL.FTZ R95, R2, R101 ;  /* 0x00000065025f7220 */ /* 0x000fe20000410000 */
[----:B------:R-:W-:-:S05]  /*13770*/  FMNMX.FTZ R0, R132, R0, !PT ;  /* 0x0000000084007209 */ /* 0x000fca0007810000 */
[----:B------:R-:W5:Y:S01]  /*13780*/  MUFU.TANH R93, R93 ;  /* 0x0000005d005d7308 */ /* 0x000f620000002400 */
[----:B--2---:R-:W-:Y:S01]  /*13790*/  FMNMX.FTZ R3, R90, R3, !PT ;  /* 0x000000035a037209 */ /* 0x004fe20007810000 */
[----:B------:R-:W-:Y:S01]  /*137a0*/  FMUL.FTZ R72, R2, R72 ;  /* 0x0000004802487220 */ /* 0x000fe20000410000 */
[----:B------:R-:W-:-:S05]  /*137b0*/  FMNMX.FTZ R0, R113, R0, !PT ;  /* 0x0000000071007209 */ /* 0x000fca0007810000 */
[----:B------:R-:W2:Y:S01]  /*137c0*/  MUFU.TANH R131, R131 ;  /* 0x0000008300837308 */ /* 0x000ea20000002400 */
[----:B0-----:R-:W-:Y:S01]  /*137d0*/  FMNMX.FTZ R3, R91, R3, !PT ;  /* 0x000000035b037209 */ /* 0x001fe20007810000 */
[----:B------:R-:W-:-:S06]  /*137e0*/  FMUL.FTZ R73, R2, R73 ;  /* 0x0000004902497220 */ /* 0x000fcc0000410000 */
[----:B------:R-:W0:Y:S01]  /*137f0*/  MUFU.TANH R94, R94 ;  /* 0x0000005e005e7308 */ /* 0x000e220000002400 */
[----:B---3--:R-:W-:-:S07]  /*13800*/  FMNMX.FTZ R0, R155, R0, !PT ;  /* 0x000000009b007209 */ /* 0x008fce0007810000 */
[----:B------:R-:W3:Y:S01]  /*13810*/  MUFU.TANH R154, R154 ;  /* 0x0000009a009a7308 */ /* 0x000ee20000002400 */
[C---:B------:R-:W-:Y:S01]  /*13820*/  FMUL.FTZ R126, R2.reuse, R74 ;  /* 0x0000004a027e7220 */ /* 0x040fe20000410000 */
[----:B------:R-:W-:Y:S01]  /*13830*/  FMUL.FTZ R74, R2, R75 ;  /* 0x0000004b024a7220 */ /* 0x000fe20000410000 */
[----:B-1----:R-:W-:-:S05]  /*13840*/  FMNMX.FTZ R3, R92, R3, !PT ;  /* 0x000000035c037209 */ /* 0x002fca0007810000 */
[----:B------:R-:W1:Y:S01]  /*13850*/  MUFU.TANH R95, R95 ;  /* 0x0000005f005f7308 */ /* 0x000e620000002400 */
[----:B------:R-:W-:Y:S01]  /*13860*/  FMUL.FTZ R75, R2, R76 ;  /* 0x0000004c024b7220 */ /* 0x000fe20000410000 */
[----:B----4-:R-:W-:-:S06]  /*13870*/  FMNMX.FTZ R0, R130, R0, !PT ;  /* 0x0000000082007209 */ /* 0x010fcc0007810000 */
[----:B------:R-:W4:Y:S01]  /*13880*/  MUFU.TANH R153, R153 ;  /* 0x0000009900997308 */ /* 0x000f220000002400 */
[----:B------:R-:W-:Y:S01]  /*13890*/  FMUL.FTZ R152, R2, R114 ;  /* 0x0000007202987220 */ /* 0x000fe20000410000 */
[----:B-----5:R-:W-:-:S06]  /*138a0*/  FMNMX.FTZ R3, R93, R3, !PT ;  /* 0x000000035d037209 */ /* 0x020fcc0007810000 */
[----:B------:R-:W5:Y:S01]  /*138b0*/  MUFU.TANH R72, R72 ;  /* 0x0000004800487308 */ /* 0x000f620000002400 */
[----:B------:R-:W-:Y:S01]  /*138c0*/  FMUL.FTZ R76, R2, R77 ;  /* 0x0000004d024c7220 */ /* 0x000fe20000410000 */
[----:B--2---:R-:W-:-:S06]  /*138d0*/  FMNMX.FTZ R0, R131, R0, !PT ;  /* 0x0000000083007209 */ /* 0x004fcc0007810000 */
[----:B------:R-:W2:Y:S01]  /*138e0*/  MUFU.TANH R129, R129 ;  /* 0x0000008100817308 */ /* 0x000ea20000002400 */
[C---:B------:R-:W-:Y:S01]  /*138f0*/  FMUL.FTZ R151, R2.reuse, R115 ;  /* 0x0000007302977220 */ /* 0x040fe20000410000 */
[C---:B------:R-:W-:Y:S01]  /*13900*/  FMUL.FTZ R77, R2.reuse, R78 ;  /* 0x0000004e024d7220 */ /* 0x040fe20000410000 */
[----:B------:R-:W-:-:S05]  /*13910*/  FMUL.FTZ R78, R2, R79 ;  /* 0x0000004f024e7220 */ /* 0x000fca0000410000 */
[----:B------:R-:W2:Y:S01]  /*13920*/  MUFU.TANH R73, R73 ;  /* 0x0000004900497308 */ /* 0x000ea20000002400 */
[----:B0-----:R-:W-:Y:S01]  /*13930*/  FMNMX.FTZ R3, R94, R3, !PT ;  /* 0x000000035e037209 */ /* 0x001fe20007810000 */
[----:B------:R-:W-:Y:S01]  /*13940*/  FMUL.FTZ R79, R2, R80 ;  /* 0x00000050024f7220 */ /* 0x000fe20000410000 */
[----:B---3--:R-:W-:-:S05]  /*13950*/  FMNMX.FTZ R0, R154, R0, !PT ;  /* 0x000000009a007209 */ /* 0x008fca0007810000 */
[----:B------:R-:W0:Y:S01]  /*13960*/  MUFU.TANH R128, R128 ;  /* 0x0000008000807308 */ /* 0x000e220000002400 */
[----:B------:R-:W-:Y:S01]  /*13970*/  FMUL.FTZ R150, R2, R118 ;  /* 0x0000007602967220 */ /* 0x000fe20000410000 */
[----:B-1----:R-:W-:-:S06]  /*13980*/  FMNMX.FTZ R3, R95, R3, !PT ;  /* 0x000000035f037209 */ /* 0x002fcc0007810000 */
[----:B------:R-:W1:Y:S01]  /*13990*/  MUFU.TANH R75, R75 ;  /* 0x0000004b004b7308 */ /* 0x000e620000002400 */
[----:B------:R-:W-:Y:S01]  /*139a0*/  FMUL.FTZ R80, R2, R81 ;  /* 0x0000005102507220 */ /* 0x000fe20000410000 */
[----:B----4-:R-:W-:-:S06]  /*139b0*/  FMNMX.FTZ R0, R153, R0, !PT ;  /* 0x0000000099007209 */ /* 0x010fcc0007810000 */
[----:B------:R-:W3:Y:S01]  /*139c0*/  MUFU.TANH R152, R152 ;  /* 0x0000009800987308 */ /* 0x000ee20000002400 */
[C---:B------:R-:W-:Y:S01]  /*139d0*/  FMUL.FTZ R125, R2.reuse, R119 ;  /* 0x00000077027d7220 */ /* 0x040fe20000410000 */
[C---:B------:R-:W-:Y:S01]  /*139e0*/  FMUL.FTZ R81, R2.reuse, R82 ;  /* 0x0000005202517220 */ /* 0x040fe20000410000 */
[----:B------:R-:W-:-:S05]  /*139f0*/  FMUL.FTZ R82, R2, R83 ;  /* 0x0000005302527220 */ /* 0x000fca0000410000 */
[----:B------:R-:W4:Y:S01]  /*13a00*/  MUFU.TANH R76, R76 ;  /* 0x0000004c004c7308 */ /* 0x000f220000002400 */
[----:B-----5:R-:W-:Y:S01]  /*13a10*/  FMNMX.FTZ R3, R72, R3, !PT ;  /* 0x0000000348037209 */ /* 0x020fe20007810000 */
[----:B------:R-:W-:Y:S01]  /*13a20*/  FMUL.FTZ R83, R2, R84 ;  /* 0x0000005402537220 */ /* 0x000fe20000410000 */
[----:B--2---:R-:W-:-:S05]  /*13a30*/  FMNMX.FTZ R0, R129, R0, !PT ;  /* 0x0000000081007209 */ /* 0x004fca0007810000 */
[----:B------:R-:W2:Y:S01]  /*13a40*/  MUFU.TANH R151, R151 ;  /* 0x0000009700977308 */ /* 0x000ea20000002400 */
[----:B------:R-:W-:Y:S01]  /*13a50*/  FMNMX.FTZ R3, R73, R3, !PT ;  /* 0x0000000349037209 */ /* 0x000fe20007810000 */
[----:B------:R-:W-:-:S06]  /*13a60*/  FMUL.FTZ R84, R2, R85 ;  /* 0x0000005502547220 */ /* 0x000fcc0000410000 */
[----:B------:R-:W5:Y:S01]  /*13a70*/  MUFU.TANH R79, R79 ;  /* 0x0000004f004f7308 */ /* 0x000f620000002400 */
[----:B0-----:R-:W-:-:S07]  /*13a80*/  FMNMX.FTZ R0, R128, R0, !PT ;  /* 0x0000000080007209 */ /* 0x001fce0007810000 */
[----:B------:R-:W0:Y:S01]  /*13a90*/  MUFU.TANH R150, R150 ;  /* 0x0000009600967308 */ /* 0x000e220000002400 */
[C---:B------:R-:W-:Y:S01]  /*13aa0*/  FMUL.FTZ R85, R2.reuse, R86 ;  /* 0x0000005602557220 */ /* 0x040fe20000410000 */
[----:B------:R-:W-:Y:S01]  /*13ab0*/  FMUL.FTZ R86, R2, R87 ;  /* 0x0000005702567220 */ /* 0x000fe20000410000 */
[----:B-1----:R-:W-:-:S05]  /*13ac0*/  FMNMX.FTZ R3, R75, R3, !PT ;  /* 0x000000034b037209 */ /* 0x002fca0007810000 */
[----:B------:R-:W1:Y:S01]  /*13ad0*/  MUFU.TANH R80, R80 ;  /* 0x0000005000507308 */ /* 0x000e620000002400 */
[----:B------:R-:W-:Y:S01]  /*13ae0*/  FMUL.FTZ R87, R2, R56 ;  /* 0x0000003802577220 */ /* 0x000fe20000410000 */
[----:B---3--:R-:W-:-:S06]  /*13af0*/  FMNMX.FTZ R0, R152, R0, !PT ;  /* 0x0000000098007209 */ /* 0x008fcc0007810000 */
[----:B------:R-:W3:Y:S01]  /*13b00*/  MUFU.TANH R125, R125 ;  /* 0x0000007d007d7308 */ /* 0x000ee20000002400 */
[----:B----4-:R-:W-:Y:S01]  /*13b10*/  FMNMX.FTZ R3, R76, R3, !PT ;  /* 0x000000034c037209 */ /* 0x010fe20007810000 */
[----:B------:R-:W-:-:S06]  /*13b20*/  FMUL.FTZ R96, R2, R57 ;  /* 0x0000003902607220 */ /* 0x000fcc0000410000 */
[----:B------:R-:W4:Y:S01]  /*13b30*/  MUFU.TANH R83, R83 ;  /* 0x0000005300537308 */ /* 0x000f220000002400 */
[----:B--2---:R-:W-:-:S07]  /*13b40*/  FMNMX.FTZ R0, R151, R0, !PT ;  /* 0x0000000097007209 */ /* 0x004fce0007810000 */
[----:B------:R-:W2:Y:S01]  /*13b50*/  MUFU.TANH R149, R149 ;  /* 0x0000009500957308 */ /* 0x000ea20000002400 */
[----:B-----5:R-:W-:Y:S01]  /*13b60*/  FMNMX.FTZ R3, R79, R3, !PT ;  /* 0x000000034f037209 */ /* 0x020fe20007810000 */
[----:B------:R-:W-:-:S06]  /*13b70*/  FMUL.FTZ R60, R2, R60 ;  /* 0x0000003c023c7220 */ /* 0x000fcc0000410000 */
[----:B------:R-:W5:Y:S01]  /*13b80*/  MUFU.TANH R84, R84 ;  /* 0x0000005400547308 */ /* 0x000f620000002400 */
[----:B0-----:R-:W-:Y:S01]  /*13b90*/  FMNMX.FTZ R0, R150, R0, !PT ;  /* 0x0000000096007209 */ /* 0x001fe20007810000 */
[----:B------:R-:W-:-:S06]  /*13ba0*/  FMUL.FTZ R145, R2, R98 ;  /* 0x0000006202917220 */ /* 0x000fcc0000410000 */
[----:B------:R-:W0:Y:S01]  /*13bb0*/  MUFU.TANH R148, R148 ;  /* 0x0000009400947308 */ /* 0x000e220000002400 */
[----:B-1----:R-:W-:Y:S01]  /*13bc0*/  FMNMX.FTZ R3, R80, R3, !PT ;  /* 0x0000000350037209 */ /* 0x002fe20007810000 */
[----:B------:R-:W-:-:S06]  /*13bd0*/  FMUL.FTZ R61, R2, R61 ;  /* 0x0000003d023d7220 */ /* 0x000fcc0000410000 */
[----:B------:R-:W1:Y:S01]  /*13be0*/  MUFU.TANH R87, R87 ;  /* 0x0000005700577308 */ /* 0x000e620000002400 */
[----:B---3--:R-:W-:Y:S01]  /*13bf0*/  FMNMX.FTZ R0, R125, R0, !PT ;  /* 0x000000007d007209 */ /* 0x008fe20007810000 */
[----:B------:R-:W-:-:S06]  /*13c00*/  FMUL.FTZ R144, R2, R99 ;  /* 0x0000006302907220 */ /* 0x000fcc0000410000 */
[----:B------:R-:W3:Y:S01]  /*13c10*/  MUFU.TANH R147, R147 ;  /* 0x0000009300937308 */ /* 0x000ee20000002400 */
[----:B----4-:R-:W-:Y:S01]  /*13c20*/  FMNMX.FTZ R3, R83, R3, !PT ;  /* 0x0000000353037209 */ /* 0x010fe20007810000 */
[----:B------:R-:W-:-:S06]  /*13c30*/  FMUL.FTZ R64, R2, R64 ;  /* 0x0000004002407220 */ /* 0x000fcc0000410000 */
[----:B------:R-:W4:Y:S01]  /*13c40*/  MUFU.TANH R96, R96 ;  /* 0x0000006000607308 */ /* 0x000f220000002400 */
[----:B--2---:R-:W-:Y:S01]  /*13c50*/  FMNMX.FTZ R0, R149, R0, !PT ;  /* 0x0000000095007209 */ /* 0x004fe20007810000 */
[----:B------:R-:W-:-:S06]  /*13c60*/  FMUL.FTZ R134, R2, R102 ;  /* 0x0000006602867220 */ /* 0x000fcc0000410000 */
        /* <DEDUP_REMOVED lines=10> */
[----:B---3--:R-:W-:-:S07]  /*13d10*/  FMNMX.FTZ R0, R147, R0, !PT ;  /* 0x0000000093007209 */ /* 0x008fce0007810000 */
[----:B------:R-:W3:Y:S01]  /*13d20*/  MUFU.TANH R144, R144 ;  /* 0x0000009000907308 */ /* 0x000ee20000002400 */
[----:B----4-:R-:W-:Y:S01]  /*13d30*/  FMNMX.FTZ R3, R96, R3, !PT ;  /* 0x0000000360037209 */ /* 0x010fe20007810000 */
[----:B------:R-:W-:-:S06]  /*13d40*/  FMUL.FTZ R100, R2, R69 ;  /* 0x0000004502647220 */ /* 0x000fcc0000410000 */
[----:B------:R-:W4:Y:S01]  /*13d50*/  MUFU.TANH R64, R64 ;  /* 0x0000004000407308 */ /* 0x000f220000002400 */
[----:B--2---:R-:W-:-:S07]  /*13d60*/  FMNMX.FTZ R0, R146, R0, !PT ;  /* 0x0000000092007209 */ /* 0x004fce0007810000 */
[----:B------:R-:W2:Y:S01]  /*13d70*/  MUFU.TANH R134, R134 ;  /* 0x0000008600867308 */ /* 0x000ea20000002400 */
[----:B-----5:R-:W-:-:S07]  /*13d80*/  FMNMX.FTZ R3, R60, R3, !PT ;  /* 0x000000033c037209 */ /* 0x020fce0007810000 */
[----:B------:R-:W5:Y:S01]  /*13d90*/  MUFU.TANH R97, R97 ;  /* 0x0000006100617308 */ /* 0x000f620000002400 */
[----:B0-----:R-:W-:-:S07]  /*13da0*/  FMNMX.FTZ R0, R145, R0, !PT ;  /* 0x0000000091007209 */ /* 0x001fce0007810000 */
[----:B------:R-:W0:Y:S01]  /*13db0*/  MUFU.TANH R127, R127 ;  /* 0x0000007f007f7308 */ /* 0x000e220000002400 */
[----:B-1----:R-:W-:-:S07]  /*13dc0*/  FMNMX.FTZ R3, R61, R3, !PT ;  /* 0x000000033d037209 */ /* 0x002fce0007810000 */
[----:B------:R-:W1:Y:S01]  /*13dd0*/  MUFU.TANH R99, R99 ;  /* 0x0000006300637308 */ /* 0x000e620000002400 */
[----:B---3--:R-:W-:-:S07]  /*13de0*/  FMNMX.FTZ R0, R144, R0, !PT ;  /* 0x0000000090007209 */ /* 0x008fce0007810000 */
[----:B------:R-:W3:Y:S01]  /*13df0*/  MUFU.TANH R126, R126 ;  /* 0x0000007e007e7308 */ /* 0x000ee20000002400 */
[----:B----4-:R-:W-:-:S07]  /*13e00*/  FMNMX.FTZ R3, R64, R3, !PT ;  /* 0x0000000340037209 */ /* 0x010fce0007810000 */
[----:B------:R-:W4:Y:S01]  /*13e10*/  MUFU.TANH R100, R100 ;  /* 0x0000006400647308 */ /* 0x000f220000002400 */
[----:B--2---:R-:W-:-:S07]  /*13e20*/  FMNMX.FTZ R0, R134, R0, !PT ;  /* 0x0000000086007209 */ /* 0x004fce0007810000 */
[----:B------:R-:W2:Y:S01]  /*13e30*/  MUFU.TANH R74, R74 ;  /* 0x0000004a004a7308 */ /* 0x000ea20000002400 */
[----:B-----5:R-:W-:Y:S02]  /*13e40*/  FMNMX.FTZ R3, R97, R3, !PT ;  /* 0x0000000361037209 */ /* 0x020fe40007810000 */
[----:B0-----:R-:W-:-:S05]  /*13e50*/  FMNMX.FTZ R0, R127, R0, !PT ;  /* 0x000000007f007209 */ /* 0x001fca0007810000 */
[----:B------:R-:W0:Y:S01]  /*13e60*/  MUFU.TANH R77, R77 ;  /* 0x0000004d004d7308 */ /* 0x000e220000002400 */
[----:B-1----:R-:W-:Y:S02]  /*13e70*/  FMNMX.FTZ R3, R99, R3, !PT ;  /* 0x0000000363037209 */ /* 0x002fe40007810000 */
[----:B---3--:R-:W-:-:S05]  /*13e80*/  FMNMX.FTZ R0, R126, R0, !PT ;  /* 0x000000007e007209 */ /* 0x008fca0007810000 */
[----:B------:R-:W1:Y:S01]  /*13e90*/  MUFU.TANH R78, R78 ;  /* 0x0000004e004e7308 */ /* 0x000e620000002400 */
[----:B----4-:R-:W-:Y:S02]  /*13ea0*/  FMNMX.FTZ R8, R100, R3, !PT ;  /* 0x0000000364087209 */ /* 0x010fe40007810000 */
[----:B--2---:R-:W-:-:S05]  /*13eb0*/  FMNMX.FTZ R0, R74, R0, !PT ;  /* 0x000000004a007209 */ /* 0x004fca0007810000 */
[----:B------:R-:W2:Y:S01]  /*13ec0*/  MUFU.TANH R81, R81 ;  /* 0x0000005100517308 */ /* 0x000ea20000002400 */
[----:B0-----:R-:W-:Y:S01]  /*13ed0*/  FMNMX.FTZ R0, R77, R0, !PT ;  /* 0x000000004d007209 */ /* 0x001fe20007810000 */
[----:B------:R-:W0:Y:S06]  /*13ee0*/  SHFL.BFLY PT, R56, R8, 0x2, 0x1f ;  /* 0x0c401f0008387f89 */ /* 0x000e2c00000e0000 */
[----:B------:R-:W3:Y:S01]  /*13ef0*/  MUFU.TANH R82, R82 ;  /* 0x0000005200527308 */ /* 0x000ee20000002400 */
[----:B------:R-:W-:Y:S01]  /*13f00*/  FMUL.FTZ R58, R2, R58 ;  /* 0x0000003a023a7220 */ /* 0x000fe20000410000 */
[----:B-1----:R-:W-:-:S06]  /*13f10*/  FMNMX.FTZ R0, R78, R0, !PT ;  /* 0x000000004e007209 */ /* 0x002fcc0007810000 */
[----:B------:R-:W1:Y:S01]  /*13f20*/  MUFU.TANH R85, R85 ;  /* 0x0000005500557308 */ /* 0x000e620000002400 */
[----:B------:R-:W-:Y:S01]  /*13f30*/  FMUL.FTZ R59, R2, R59 ;  /* 0x0000003b023b7220 */ /* 0x000fe20000410000 */
[----:B--2---:R-:W-:-:S06]  /*13f40*/  FMNMX.FTZ R0, R81, R0, !PT ;  /* 0x0000000051007209 */ /* 0x004fcc0007810000 */
[----:B------:R-:W2:Y:S01]  /*13f50*/  MUFU.TANH R86, R86 ;  /* 0x0000005600567308 */ /* 0x000ea20000002400 */
[----:B------:R-:W-:Y:S01]  /*13f60*/  FMUL.FTZ R62, R2, R62 ;  /* 0x0000003e023e7220 */ /* 0x000fe20000410000 */
[----:B---3--:R-:W-:-:S06]  /*13f70*/  FMNMX.FTZ R0, R82, R0, !PT ;  /* 0x0000000052007209 */ /* 0x008fcc0007810000 */
        /* <DEDUP_REMOVED lines=10> */
[----:B0-----:R-:W-:Y:S01]  /*14020*/  FMNMX.FTZ R8, R8, R56, !PT ;  /* 0x0000003808087209 */ /* 0x001fe20007810000 */
[----:B------:R-:W-:Y:S01]  /*14030*/  FMUL.FTZ R70, R2, R70 ;  /* 0x0000004602467220 */ /* 0x000fe20000410000 */
[----:B------:R-:W-:Y:S02]  /*14040*/  VIADD R56, R10, 0x180 ;  /* 0x000001800a387836 */ /* 0x000fe40000000000 */
[----:B------:R-:W-:-:S03]  /*14050*/  IMAD.MOV.U32 R57, RZ, RZ, -0x3ffffff0 ;  /* 0xc0000010ff397424 */ /* 0x000fc600078e00ff */
[----:B------:R-:W0:Y:S01]  /*14060*/  MUFU.TANH R98, R98 ;  /* 0x0000006200627308 */ /* 0x000e220000002400 */
[----:B-1----:R-:W-:Y:S01]  /*14070*/  FMNMX.FTZ R0, R59, R0, !PT ;  /* 0x000000003b007209 */ /* 0x002fe20007810000 */
[----:B------:R-:W-:Y:S01]  /*14080*/  FMUL.FTZ R71, R2, R71 ;  /* 0x0000004702477220 */ /* 0x000fe20000410000 */
[----:B------:R-:W-:Y:S02]  /*14090*/  R2UR UR6, R56 ;  /* 0x00000000380672ca */ /* 0x000fe400000e0000 */
[----:B------:R-:W-:-:S03]  /*140a0*/  R2UR UR7, R57 ;  /* 0x00000000390772ca */ /* 0x000fc600000e0000 */
[----:B------:R-:W1:Y:S01]  /*140b0*/  MUFU.TANH R67, R67 ;  /* 0x0000004300437308 */ /* 0x000e620000002400 */
[----:B--2---:R-:W-:Y:S01]  /*140c0*/  FMNMX.FTZ R0, R62, R0, !PT ;  /* 0x000000003e007209 */ /* 0x004fe20007810000 */
[----:B------:R-:W-:-:S06]  /*140d0*/  WARPGROUP.ARRIVE ;  /* 0x00000000000079c5 */ /* 0x000fcc0000000000 */
[----:B------:R-:W2:Y:S01]  /*140e0*/  MUFU.TANH R70, R70 ;  /* 0x0000004600467308 */ /* 0x000ea20000002400 */
[----:B---3--:R-:W-:Y:S01]  /*140f0*/  FMNMX.FTZ R0, R63, R0, !PT ;  /* 0x000000003f007209 */ /* 0x008fe20007810000 */
[----:B------:R-:W-:Y:S06]  /*14100*/  QGMMA.64x64x32.F32.E4M3.E4M3 R24, R140, gdesc[UR4], R24, gsb0 ;  /* 0x00e000048c187df3 */ /* 0x000fec0008000818 */
[----:B------:R-:W3:Y:S01]  /*14110*/  MUFU.TANH R71, R71 ;  /* 0x0000004700477308 */ /* 0x000ee20000002400 */
[----:B0-----:R-:W-:-:S04]  /*14120*/  FMNMX.FTZ R0, R98, R0, !PT ;  /* 0x0000000062007209 */ /* 0x001fc80007810000 */
[----:B-1----:R-:W-:-:S04]  /*14130*/  FMNMX.FTZ R0, R67, R0, !PT ;  /* 0x0000000043007209 */ /* 0x002fc80007810000 */
[----:B--2---:R-:W-:-:S04]  /*14140*/  FMNMX.FTZ R0, R70, R0, !PT ;  /* 0x0000000046007209 */ /* 0x004fc80007810000 */
[----:B---3--:R-:W-:-:S05]  /*14150*/  FMNMX.FTZ R0, R71, R0, !PT ;  /* 0x0000000047007209 */ /* 0x008fca0007810000 */
[----:B------:R-:W0:Y:S02]  /*14160*/  SHFL.BFLY PT, R3, R0, 0x2, 0x1f ;  /* 0x0c401f0000037f89 */ /* 0x000e2400000e0000 */
[----:B0-----:R-:W-:Y:S02]  /*14170*/  FMNMX.FTZ R3, R0, R3, !PT ;  /* 0x0000000300037209 */ /* 0x001fe40007810000 */
[----:B------:R-:W0:Y:S02]  /*14180*/  SHFL.BFLY PT, R0, R8, 0x1, 0x1f ;  /* 0x0c201f0008007f89 */ /* 0x000e2400000e0000 */
[----:B0-----:R-:W-:Y:S01]  /*14190*/  FMNMX.FTZ R8, R8, R0, !PT ;  /* 0x0000000008087209 */ /* 0x001fe20007810000 */
[----:B------:R-:W-:Y:S01]  /*141a0*/  IMAD.U32 R0, RZ, RZ, UR38 ;  /* 0x00000026ff007e24 */ /* 0x000fe2000f8e00ff */
[----:B------:R-:W-:Y:S02]  /*141b0*/  WARPGROUP.DEPBAR.LE gsb0, 0x0 ;  /* 0x00008000000079c5 */ /* 0x000fe40000010000 */
[----:B------:R-:W-:-:S02]  /*141c0*/  IMAD.MOV.U32 R143, RZ, RZ, R113 ;  /* 0x000000ffff8f7224 */ /* 0x000fc400078e0071 */
[----:B------:R-:W-:-:S04]  /*141d0*/  FFMA.FTZ R113, R8, R0, -8 ;  /* 0xc100000008717423 */ /* 0x000fc80000010000 */
[-CC-:B------:R-:W-:Y:S01]  /*141e0*/  FFMA.FTZ R118, R60, R0.reuse, -R113.reuse ;  /* 0x000000003c767223 */ /* 0x180fe20000010871 */
[----:B------:R-:W-:-:S02]  /*141f0*/  FFMA.FTZ R60, R64, R0, -R113 ;  /* 0x00000000403c7223 */ /* 0x000fc40000010871 */
[----:B------:R-:W2:Y:S04]  /*14200*/  LDL.LU R64, [R1] ;  /* 0x0000000001407983 */ /* 0x000ea80000300800 */
[----:B------:R-:W0:Y:S01]  /*14210*/  SHFL.BFLY PT, R56, R3, 0x1, 0x1f ;  /* 0x0c201f0003387f89 */ /* 0x000e2200000e0000 */
[----:B------:R-:W-:-:S01]  /*14220*/  FADD.FTZ R57, -R8, R12 ;  /* 0x0000000c08397221 */ /* 0x000fc20000010100 */
[----:B------:R-:W-:-:S05]  /*14230*/  VIADD R12, R10, 0x200 ;  /* 0x000002000a0c7836 */ /* 0x000fca0000000000 */
[----:B------:R-:W-:Y:S01]  /*14240*/  R2UR UR6, R12 ;  /* 0x000000000c0672ca */ /* 0x000fe200000e0000 */
[----:B------:R-:W-:Y:S01]  /*14250*/  FMUL.FTZ R57, R57, R0 ;  /* 0x0000000039397220 */ /* 0x000fe20000410000 */
[----:B0-----:R-:W-:-:S05]  /*14260*/  FMNMX.FTZ R3, R3, R56, !PT ;  /* 0x0000003803037209 */ /* 0x001fca0007810000 */
[----:B------:R-:W-:-:S04]  /*14270*/  FADD.FTZ R10, -R3, R13 ;  /* 0x0000000d030a7221 */ /* 0x000fc80000010100 */
[----:B------:R-:W-:-:S04]  /*14280*/  FMUL.FTZ R10, R10, R0 ;  /* 0x000000000a0a7220 */ /* 0x000fc80000410000 */
[----:B------:R0:W-:Y:S01]  /*14290*/  MUFU.EX2 R12, R10 ;  /* 0x0000000a000c7308 */ /* 0x0001e20000000800 */
[----:B------:R-:W-:-:S01]  /*142a0*/  FFMA.FTZ R101, R15, R0, -R113 ;  /* 0x000000000f657223 */ /* 0x000fc20000010871 */
[-CC-:B0-----:R-:W-:Y:S01]  /*142b0*/  FFMA.FTZ R10, R11, R0.reuse, -R113.reuse ;  /* 0x000000000b0a7223 */ /* 0x181fe20000010871 */
[----:B------:R-:W-:-:S05]  /*142c0*/  FFMA.FTZ R11, R14, R0, -R113 ;  /* 0x000000000e0b7223 */ /* 0x000fca0000010871 */
[----:B------:R0:W-:Y:S01]  /*142d0*/  MUFU.EX2 R66, R57 ;  /* 0x0000003900427308 */ /* 0x0001e20000000800 */
[----:B------:R-:W-:Y:S02]  /*142e0*/  IMAD.MOV.U32 R13, RZ, RZ, -0x3ffffff0 ;  /* 0xc0000010ff0d7424 */ /* 0x000fe400078e00ff */
[----:B------:R-:W-:-:S05]  /*142f0*/  FFMA.FTZ R102, R120, R0, -R113 ;  /* 0x0000000078667223 */ /* 0x000fca0000010871 */
[----:B------:R-:W-:Y:S01]  /*14300*/  MUFU.EX2 R10, R10 ;  /* 0x0000000a000a7308 */ /* 0x000fe20000000800 */
[----:B------:R-:W-:Y:S01]  /*14310*/  R2UR UR7, R13 ;  /* 0x000000000d0772ca */ /* 0x000fe200000e0000 */
[----:B------:R-:W-:-:S06]  /*14320*/  FFMA.FTZ R13, R121, R0, -R113 ;  /* 0x00000000790d7223 */ /* 0x000fcc0000010871 */
[----:B------:R-:W-:Y:S01]  /*14330*/  MUFU.EX2 R11, R11 ;  /* 0x0000000b000b7308 */ /* 0x000fe20000000800 */
[----:B------:R-:W-:Y:S02]  /*14340*/  IMAD.MOV.U32 R141, RZ, RZ, R135 ;  /* 0x000000ffff8d7224 */ /* 0x000fe400078e0087 */
[----:B------:R-:W-:-:S05]  /*14350*/  FFMA.FTZ R14, R122, R0, -R113 ;  /* 0x000000007a0e7223 */ /* 0x000fca0000010871 */
[----:B------:R-:W-:Y:S01]  /*14360*/  MUFU.EX2 R101, R101 ;  /* 0x0000006500657308 */ /* 0x000fe20000000800 */
[----:B------:R-:W-:-:S01]  /*14370*/  FFMA.FTZ R135, R3, R0, -8 ;  /* 0xc100000003877423 */ /* 0x000fc20000010000 */
[----:B------:R-:W-:-:S06]  /*14380*/  FFMA.FTZ R103, R123, R0, -R113 ;  /* 0x000000007b677223 */ /* 0x000fcc0000010871 */
[----:B------:R-:W-:Y:S01]  /*14390*/  MUFU.EX2 R102, R102 ;  /* 0x0000006600667308 */ /* 0x000fe20000000800 */
[----:B------:R-:W-:-:S01]  /*143a0*/  FFMA.FTZ R120, R99, R0, -R113 ;  /* 0x0000000063787223 */ /* 0x000fc20000010871 */
[----:B------:R-:W-:Y:S02]  /*143b0*/  IMAD.MOV.U32 R142, RZ, RZ, R112 ;  /* 0x000000ffff8e7224 */ /* 0x000fe400078e0070 */
[----:B------:R-:W-:-:S04]  /*143c0*/  FFMA.FTZ R99, R141, R0, -R135 ;  /* 0x000000008d637223 */ /* 0x000fc80000010887 */
[----:B------:R-:W-:Y:S01]  /*143d0*/  MUFU.EX2 R13, R13 ;  /* 0x0000000d000d7308 */ /* 0x000fe20000000800 */
[----:B------:R-:W-:-:S01]  /*143e0*/  FFMA.FTZ R119, R61, R0, -R113 ;  /* 0x000000003d777223 */ /* 0x000fc20000010871 */
[-CC-:B------:R-:W-:Y:S01]  /*143f0*/  FFMA.FTZ R112, R124, R0.reuse, -R113.reuse ;  /* 0x000000007c707223 */ /* 0x180fe20000010871 */
[----:B------:R-:W-:-:S01]  /*14400*/  FFMA.FTZ R61, R97, R0, -R113 ;  /* 0x00000000613d7223 */ /* 0x000fc20000010871 */
[----:B------:R-:W-:-:S04]  /*14410*/  FFMA.FTZ R97, R142, R0, -R135 ;  /* 0x000000008e617223 */ /* 0x000fc80000010887 */
[----:B------:R-:W-:Y:S01]  /*14420*/  MUFU.EX2 R14, R14 ;  /* 0x0000000e000e7308 */ /* 0x000fe20000000800 */
[----:B------:R-:W-:-:S01]  /*14430*/  FFMA.FTZ R15, R104, R0, -R113 ;  /* 0x00000000680f7223 */ /* 0x000fc20000010871 */
[----:B------:R-:W-:-:S06]  /*14440*/  FFMA.FTZ R133, R133, R0, -R135 ;  /* 0x0000000085857223 */ /* 0x000fcc0000010887 */
[----:B------:R-:W-:Y:S01]  /*14450*/  MUFU.EX2 R103, R103 ;  /* 0x0000006700677308 */ /* 0x000fe20000000800 */
[----:B------:R-:W-:-:S01]  /*14460*/  FFMA.FTZ R56, R105, R0, -R113 ;  /* 0x0000000069387223 */ /* 0x000fc20000010871 */
[----:B------:R-:W-:-:S06]  /*14470*/  FFMA.FTZ R132, R132, R0, -R135 ;  /* 0x0000000084847223 */ /* 0x000fcc0000010887 */
[----:B------:R-:W1:Y:S01]  /*14480*/  MUFU.EX2 R99, R99 ;  /* 0x0000006300637308 */ /* 0x000e620000000800 */
[----:B------:R-:W-:-:S01]  /*14490*/  FFMA.FTZ R123, R127, R0, -R135 ;  /* 0x000000007f7b7223 */ /* 0x000fc20000010887 */
[-C--:B------:R-:W-:Y:S01]  /*144a0*/  FFMA.FTZ R115, R76, R0.reuse, -R113 ;  /* 0x000000004c737223 */ /* 0x080fe20000010871 */
[----:B------:R-:W-:-:S05]  /*144b0*/  FFMA.FTZ R127, R126, R0, -R135 ;  /* 0x000000007e7f7223 */ /* 0x000fca0000010887 */
[----:B------:R-:W-:Y:S01]  /*144c0*/  MUFU.EX2 R112, R112 ;  /* 0x0000007000707308 */ /* 0x000fe20000000800 */
[----:B------:R-:W-:-:S01]  /*144d0*/  FFMA.FTZ R76, R80, R0, -R113 ;  /* 0x00000000504c7223 */ /* 0x000fc20000010871 */
[-CC-:B------:R-:W-:Y:S01]  /*144e0*/  FFMA.FTZ R104, R106, R0.reuse, -R113.reuse ;  /* 0x000000006a687223 */ /* 0x180fe20000010871 */
[----:B------:R-:W-:-:S05]  /*144f0*/  FFMA.FTZ R80, R96, R0, -R113 ;  /* 0x0000000060507223 */ /* 0x000fca0000010871 */
[----:B------:R-:W3:Y:S01]  /*14500*/  MUFU.EX2 R97, R97 ;  /* 0x0000006100617308 */ /* 0x000ee20000000800 */
[----:B------:R-:W-:-:S01]  /*14510*/  FFMA.FTZ R96, R143, R0, -R135 ;  /* 0x000000008f607223 */ /* 0x000fc20000010887 */
[-CC-:B------:R-:W-:Y:S01]  /*14520*/  FFMA.FTZ R105, R107, R0.reuse, -R113.reuse ;  /* 0x000000006b697223 */ /* 0x180fe20000010871 */
[----:B------:R-:W-:-:S05]  /*14530*/  FFMA.FTZ R107, R111, R0, -R113 ;  /* 0x000000006f6b7223 */ /* 0x000fca0000010871 */
[----:B------:R-:W-:Y:S01]  /*14540*/  MUFU.EX2 R15, R15 ;  /* 0x0000000f000f7308 */ /* 0x000fe20000000800 */
[----:B------:R-:W-:-:S01]  /*14550*/  FFMA.FTZ R111, R95, R0, -R113 ;  /* 0x000000005f6f7223 */ /* 0x000fc20000010871 */
[----:B------:R-:W-:-:S06]  /*14560*/  FFMA.FTZ R95, R155, R0, -R135 ;  /* 0x000000009b5f7223 */ /* 0x000fcc0000010887 */
[----:B------:R-:W4:Y:S01]  /*14570*/  MUFU.EX2 R133, R133 ;  /* 0x0000008500857308 */ /* 0x000f220000000800 */
[----:B0-----:R-:W-:-:S01]  /*14580*/  FFMA.FTZ R57, R108, R0, -R113 ;  /* 0x000000006c397223 */ /* 0x001fc20000010871 */
[----:B-1----:R-:W-:-:S06]  /*14590*/  FFMA.FTZ R21, R12, R21, R99 ;  /* 0x000000150c157223 */ /* 0x002fcc0000010063 */
[----:B------:R-:W-:Y:S01]  /*145a0*/  MUFU.EX2 R56, R56 ;  /* 0x0000003800387308 */ /* 0x000fe20000000800 */
[----:B------:R-:W-:-:S07]  /*145b0*/  FFMA.FTZ R130, R130, R0, -R135 ;  /* 0x0000000082827223 */ /* 0x000fce0000010887 */
[----:B------:R-:W0:Y:S01]  /*145c0*/  MUFU.EX2 R132, R132 ;  /* 0x0000008400847308 */ /* 0x000e220000000800 */
[----:B------:R-:W-:-:S01]  /*145d0*/  FFMA.FTZ R65, R109, R0, -R113 ;  /* 0x000000006d417223 */ /* 0x000fc20000010871 */
[----:B---3--:R-:W-:-:S06]  /*145e0*/  FADD.FTZ R21, R97, R21 ;  /* 0x0000001561157221 */ /* 0x008fcc0000010000 */
[----:B------:R-:W-:Y:S01]  /*145f0*/  MUFU.EX2 R104, R104 ;  /* 0x0000006800687308 */ /* 0x000fe20000000800 */
[----:B------:R-:W-:-:S07]  /*14600*/  FFMA.FTZ R131, R131, R0, -R135 ;  /* 0x0000000083837223 */ /* 0x000fce0000010887 */
[----:B------:R-:W1:Y:S01]  /*14610*/  MUFU.EX2 R96, R96 ;  /* 0x0000006000607308 */ /* 0x000e620000000800 */
[----:B------:R-:W-:-:S01]  /*14620*/  FFMA.FTZ R106, R110, R0, -R113 ;  /* 0x000000006e6a7223 */ /* 0x000fc20000010871 */
[----:B------:R-:W-:-:S06]  /*14630*/  FFMA.FTZ R110, R94, R0, -R113 ;  /* 0x000000005e6e7223 */ /* 0x000fcc0000010871 */
[----:B------:R-:W-:Y:S01]  /*14640*/  MUFU.EX2 R105, R105 ;  /* 0x0000006900697308 */ /* 0x000fe20000000800 */
[----:B----4-:R-:W-:-:S01]  /*14650*/  FADD.FTZ R21, R133, R21 ;  /* 0x0000001585157221 */ /* 0x010fc20000010000 */
[----:B------:R-:W-:-:S06]  /*14660*/  FFMA.FTZ R94, R154, R0, -R135 ;  /* 0x000000009a5e7223 */ /* 0x000fcc0000010887 */
[----:B------:R-:W3:Y:S01]  /*14670*/  MUFU.EX2 R95, R95 ;  /* 0x0000005f005f7308 */ /* 0x000ee20000000800 */
[----:B------:R-:W-:-:S01]  /*14680*/  FFMA.FTZ R69, R89, R0, -R113 ;  /* 0x0000000059457223 */ /* 0x000fc20000010871 */
[----:B------:R-:W-:-:S06]  /*14690*/  FFMA.FTZ R89, R93, R0, -R113 ;  /* 0x000000005d597223 */ /* 0x000fcc0000010871 */
[----:B------:R-:W-:Y:S01]  /*146a0*/  MUFU.EX2 R57, R57 ;  /* 0x0000003900397308 */ /* 0x000fe20000000800 */
[----:B0-----:R-:W-:-:S01]  /*146b0*/  FADD.FTZ R21, R132, R21 ;  /* 0x0000001584157221 */ /* 0x001fc20000010000 */
[----:B------:R-:W-:-:S06]  /*146c0*/  FFMA.FTZ R93, R153, R0, -R135 ;  /* 0x00000000995d7223 */ /* 0x000fcc0000010887 */
[----:B------:R-:W0:Y:S01]  /*146d0*/  MUFU.EX2 R130, R130 ;  /* 0x0000008200827308 */ /* 0x000e220000000800 */
[----:B------:R-:W-:-:S01]  /*146e0*/  FFMA.FTZ R68, R88, R0, -R113 ;  /* 0x0000000058447223 */ /* 0x000fc20000010871 */
[----:B-1----:R-:W-:-:S06]  /*146f0*/  FADD.FTZ R21, R96, R21 ;  /* 0x0000001560157221 */ /* 0x002fcc0000010000 */
[----:B------:R-:W1:Y:S01]  /*14700*/  MUFU.EX2 R65, R65 ;  /* 0x0000004100417308 */ /* 0x000e620000000800 */
[----:B------:R-:W-:-:S07]  /*14710*/  FFMA.FTZ R129, R129, R0, -R135 ;  /* 0x0000000081817223 */ /* 0x000fce0000010887 */
[----:B------:R-:W4:Y:S01]  /*14720*/  MUFU.EX2 R131, R131 ;  /* 0x0000008300837308 */ /* 0x000f220000000800 */
[----:B---3--:R-:W-:-:S07]  /*14730*/  FADD.FTZ R21, R95, R21 ;  /* 0x000000155f157221 */ /* 0x008fce0000010000 */
[----:B------:R-:W-:Y:S01]  /*14740*/  MUFU.EX2 R106, R106 ;  /* 0x0000006a006a7308 */ /* 0x000fe20000000800 */
[----:B------:R-:W-:-:S07]  /*14750*/  FFMA.FTZ R128, R128, R0, -R135 ;  /* 0x0000000080807223 */ /* 0x000fce0000010887 */
[----:B------:R-:W3:Y:S01]  /*14760*/  MUFU.EX2 R94, R94 ;  /* 0x0000005e005e7308 */ /* 0x000ee20000000800 */
[----:B------:R-:W-:-:S01]  /*14770*/  FFMA.FTZ R108, R90, R0, -R113 ;  /* 0x000000005a6c7223 */ /* 0x000fc20000010871 */
[----:B------:R-:W-:-:S06]  /*14780*/  FFMA.FTZ R88, R92, R0, -R113 ;  /* 0x000000005c587223 */ /* 0x000fcc0000010871 */
[----:B------:R-:W-:Y:S01]  /*14790*/  MUFU.EX2 R107, R107 ;  /* 0x0000006b006b7308 */ /* 0x000fe20000000800 */
[----:B--2---:R-:W-:-:S04]  /*147a0*/  FFMA.FTZ R64, R66, R64, R10 ;  /* 0x0000004042407223 */ /* 0x004fc8000001000a */
[----:B------:R-:W-:-:S04]  /*147b0*/  FADD.FTZ R64, R11, R64 ;  /* 0x000000400b407221 */ /* 0x000fc80000010000 */
[----:B------:R-:W-:-:S04]  /*147c0*/  FADD.FTZ R64, R101, R64 ;  /* 0x0000004065407221 */ /* 0x000fc80000010000 */
[----:B------:R-:W-:-:S04]  /*147d0*/  FADD.FTZ R64, R102, R64 ;  /* 0x0000004066407221 */ /* 0x000fc80000010000 */
[----:B------:R-:W-:-:S04]  /*147e0*/  FADD.FTZ R126, R13, R64 ;  /* 0x000000400d7e7221 */ /* 0x000fc80000010000 */
[----:B------:R-:W-:-:S04]  /*147f0*/  FADD.FTZ R126, R14, R126 ;  /* 0x0000007e0e7e7221 */ /* 0x000fc80000010000 */
[----:B------:R-:W-:Y:S01]  /*14800*/  FADD.FTZ R126, R103, R126 ;  /* 0x0000007e677e7221 */ /* 0x000fe20000010000 */
[----:B------:R2:W-:Y:S03]  /*14810*/  MUFU.EX2 R64, R127 ;  /* 0x0000007f00407308 */ /* 0x0005e60000000800 */
[----:B------:R-:W-:-:S01]  /*14820*/  FADD.FTZ R126, R112, R126 ;  /* 0x0000007e707e7221 */ /* 0x000fc20000010000 */
[----:B--2---:R-:W-:-:S03]  /*14830*/  FFMA.FTZ R127, R77, R0, -R135 ;  /* 0x000000004d7f7223 */ /* 0x004fc60000010887 */
[----:B------:R-:W-:-:S04]  /*14840*/  FADD.FTZ R77, R15, R126 ;  /* 0x0000007e0f4d7221 */ /* 0x000fc80000010000 */
[----:B------:R-:W-:-:S04]  /*14850*/  FADD.FTZ R77, R56, R77 ;  /* 0x0000004d384d7221 */ /* 0x000fc80000010000 */
[----:B------:R-:W-:Y:S01]  /*14860*/  FADD.FTZ R77, R104, R77 ;  /* 0x0000004d684d7221 */ /* 0x000fe20000010000 */
[----:B------:R-:W2:Y:S03]  /*14870*/  MUFU.EX2 R93, R93 ;  /* 0x0000005d005d7308 */ /* 0x000ea60000000800 */
[----:B------:R-:W-:-:S01]  /*14880*/  FADD.FTZ R77, R105, R77 ;  /* 0x0000004d694d7221 */ /* 0x000fc20000010000 */
[----:B0-----:R-:W-:-:S04]  /*14890*/  FADD.FTZ R21, R130, R21 ;  /* 0x0000001582157221 */ /* 0x001fc80000010000 */
[----:B------:R0:W-:Y:S01]  /*148a0*/  MUFU.EX2 R126, R127 ;  /* 0x0000007f007e7308 */ /* 0x0001e20000000800 */
[----:B------:R-:W-:-:S01]  /*148b0*/  FFMA.FTZ R92, R152, R0, -R135 ;  /* 0x00000000985c7223 */ /* 0x000fc20000010887 */
[----:B------:R-:W-:-:S06]  /*148c0*/  FFMA.FTZ R81, R81, R0, -R135 ;  /* 0x0000000051517223 */ /* 0x000fcc0000010887 */
[----:B------:R-:W-:Y:S01]  /*148d0*/  MUFU.EX2 R68, R68 ;  /* 0x0000004400447308 */ /* 0x000fe20000000800 */
[----:B0-----:R-:W-:-:S01]  /*148e0*/  FFMA.FTZ R127, R78, R0, -R135 ;  /* 0x000000004e7f7223 */ /* 0x001fc20000010887 */
[----:B------:R-:W-:Y:S01]  /*148f0*/  FADD.FTZ R78, R57, R77 ;  /* 0x0000004d394e7221 */ /* 0x000fe20000010000 */
[----:B------:R-:W-:-:S05]  /*14900*/  FFMA.FTZ R109, R91, R0, -R113 ;  /* 0x000000005b6d7223 */ /* 0x000fca0000010871 */
[----:B------:R-:W0:Y:S01]  /*14910*/  MUFU.EX2 R129, R129 ;  /* 0x0000008100817308 */ /* 0x000e220000000800 */
[----:B-1----:R-:W-:-:S01]  /*14920*/  FADD.FTZ R78, R65, R78 ;  /* 0x0000004e414e7221 */ /* 0x002fc20000010000 */
[----:B----4-:R-:W-:Y:S01]  /*14930*/  FADD.FTZ R21, R131, R21 ;  /* 0x0000001583157221 */ /* 0x010fe20000010000 */
[----:B------:R-:W-:-:S05]  /*14940*/  FFMA.FTZ R91, R151, R0, -R135 ;  /* 0x00000000975b7223 */ /* 0x000fca0000010887 */
[----:B------:R-:W-:Y:S01]  /*14950*/  MUFU.EX2 R69, R69 ;  /* 0x0000004500457308 */ /* 0x000fe20000000800 */
[----:B---3--:R-:W-:-:S01]  /*14960*/  FADD.FTZ R21, R94, R21 ;  /* 0x000000155e157221 */ /* 0x008fc20000010000 */
[----:B------:R-:W-:-:S06]  /*14970*/  FFMA.FTZ R124, R150, R0, -R135 ;  /* 0x00000000967c7223 */ /* 0x000fcc0000010887 */
[----:B------:R-:W1:Y:S01]  /*14980*/  MUFU.EX2 R128, R128 ;  /* 0x0000008000807308 */ /* 0x000e620000000800 */
[----:B------:R-:W-:-:S01]  /*14990*/  FFMA.FTZ R82, R82, R0, -R135 ;  /* 0x0000000052527223 */ /* 0x000fc20000010887 */
[----:B--2---:R-:W-:-:S06]  /*149a0*/  FADD.FTZ R21, R93, R21 ;  /* 0x000000155d157221 */ /* 0x004fcc0000010000 */
[----:B------:R-:W-:Y:S01]  /*149b0*/  MUFU.EX2 R108, R108 ;  /* 0x0000006c006c7308 */ /* 0x000fe20000000800 */
[----:B------:R-:W-:-:S07]  /*149c0*/  FFMA.FTZ R125, R125, R0, -R135 ;  /* 0x000000007d7d7223 */ /* 0x000fce0000010887 */
[----:B------:R2:W-:Y:S08]  /*149d0*/  MUFU.EX2 R77, R81 ;  /* 0x00000051004d7308 */ /* 0x0005f00000000800 */
[----:B------:R-:W3:Y:S01]  /*149e0*/  MUFU.EX2 R92, R92 ;  /* 0x0000005c005c7308 */ /* 0x000ee20000000800 */
[----:B--2---:R-:W-:-:S04]  /*149f0*/  FADD.FTZ R81, R106, R78 ;  /* 0x0000004e6a517221 */ /* 0x004fc80000010000 */
[----:B------:R-:W-:-:S03]  /*14a00*/  FADD.FTZ R81, R107, R81 ;  /* 0x000000516b517221 */ /* 0x000fc60000010000 */
[----:B------:R-:W-:Y:S01]  /*14a10*/  MUFU.EX2 R109, R109 ;  /* 0x0000006d006d7308 */ /* 0x000fe20000000800 */
[----:B0-----:R-:W-:-:S01]  /*14a20*/  FADD.FTZ R21, R129, R21 ;  /* 0x0000001581157221 */ /* 0x001fc20000010000 */
[----:B------:R-:W-:-:S06]  /*14a30*/  FFMA.FTZ R90, R149, R0, -R135 ;  /* 0x00000000955a7223 */ /* 0x000fcc0000010887 */
[----:B------:R-:W0:Y:S01]  /*14a40*/  MUFU.EX2 R91, R91 ;  /* 0x0000005b005b7308 */ /* 0x000e220000000800 */
[----:B------:R-:W-:-:S01]  /*14a50*/  FFMA.FTZ R114, R75, R0, -R113 ;  /* 0x000000004b727223 */ /* 0x000fc20000010871 */
[-C--:B------:R-:W-:Y:S01]  /*14a60*/  FFMA.FTZ R85, R85, R0.reuse, -R135 ;  /* 0x0000000055557223 */ /* 0x080fe20000010887 */
[----:B------:R-:W-:-:S05]  /*14a70*/  FFMA.FTZ R75, R79, R0, -R113 ;  /* 0x000000004f4b7223 */ /* 0x000fca0000010871 */
[----:B------:R-:W2:Y:S01]  /*14a80*/  MUFU.EX2 R88, R88 ;  /* 0x0000005800587308 */ /* 0x000ea20000000800 */
[----:B------:R-:W-:-:S01]  /*14a90*/  FFMA.FTZ R79, R87, R0, -R113 ;  /* 0x00000000574f7223 */ /* 0x000fc20000010871 */
[----:B-1----:R-:W-:-:S06]  /*14aa0*/  FADD.FTZ R21, R128, R21 ;  /* 0x0000001580157221 */ /* 0x002fcc0000010000 */
[----:B------:R1:W-:Y:S01]  /*14ab0*/  MUFU.EX2 R78, R82 ;  /* 0x00000052004e7308 */ /* 0x0003e20000000800 */
[----:B------:R-:W-:-:S07]  /*14ac0*/  FFMA.FTZ R87, R148, R0, -R135 ;  /* 0x0000000094577223 */ /* 0x000fce0000010887 */
[----:B------:R-:W4:Y:S01]  /*14ad0*/  MUFU.EX2 R124, R124 ;  /* 0x0000007c007c7308 */ /* 0x000f220000000800 */
[----:B-1----:R-:W-:-:S04]  /*14ae0*/  FADD.FTZ R82, R68, R81 ;  /* 0x0000005144527221 */ /* 0x002fc80000010000 */
[----:B------:R-:W-:-:S03]  /*14af0*/  FADD.FTZ R82, R69, R82 ;  /* 0x0000005245527221 */ /* 0x000fc60000010000 */
[----:B------:R-:W1:Y:S01]  /*14b00*/  MUFU.EX2 R89, R89 ;  /* 0x0000005900597308 */ /* 0x000e620000000800 */
[----:B------:R-:W-:-:S01]  /*14b10*/  FFMA.FTZ R72, R72, R0, -R113 ;  /* 0x0000000048487223 */ /* 0x000fc20000010871 */
[-CC-:B------:R-:W-:Y:S01]  /*14b20*/  FFMA.FTZ R73, R73, R0.reuse, -R113.reuse ;  /* 0x0000000049497223 */ /* 0x180fe20000010871 */
[----:B------:R-:W-:-:S05]  /*14b30*/  FFMA.FTZ R116, R83, R0, -R113 ;  /* 0x0000000053747223 */ /* 0x000fca0000010871 */
[----:B------:R-:W5:Y:S01]  /*14b40*/  MUFU.EX2 R125, R125 ;  /* 0x0000007d007d7308 */ /* 0x000f620000000800 */
[----:B------:R-:W-:-:S01]  /*14b50*/  FFMA.FTZ R117, R84, R0, -R113 ;  /* 0x0000000054757223 */ /* 0x000fc20000010871 */
[----:B------:R-:W-:Y:S01]  /*14b60*/  FFMA.FTZ R100, R100, R0, -R113 ;  /* 0x0000000064647223 */ /* 0x000fe20000010871 */
[----:B---3--:R-:W-:-:S01]  /*14b70*/  FADD.FTZ R21, R92, R21 ;  /* 0x000000155c157221 */ /* 0x008fc20000010000 */
[----:B------:R-:W-:-:S04]  /*14b80*/  FFMA.FTZ R113, R147, R0, -R135 ;  /* 0x0000000093717223 */ /* 0x000fc80000010887 */
[----:B------:R-:W3:Y:S01]  /*14b90*/  MUFU.EX2 R110, R110 ;  /* 0x0000006e006e7308 */ /* 0x000ee20000000800 */
[----:B0-----:R-:W-:-:S07]  /*14ba0*/  FADD.FTZ R21, R91, R21 ;  /* 0x000000155b157221 */ /* 0x001fce0000010000 */
[----:B------:R0:W-:Y:S01]  /*14bb0*/  MUFU.EX2 R81, R85 ;  /* 0x0000005500517308 */ /* 0x0001e20000000800 */
[----:B------:R-:W-:-:S07]  /*14bc0*/  FFMA.FTZ R121, R146, R0, -R135 ;  /* 0x0000000092797223 */ /* 0x000fce0000010887 */
[----:B------:R-:W3:Y:S01]  /*14bd0*/  MUFU.EX2 R90, R90 ;  /* 0x0000005a005a7308 */ /* 0x000ee20000000800 */
[----:B0-----:R-:W-:-:S04]  /*14be0*/  FADD.FTZ R85, R108, R82 ;  /* 0x000000526c557221 */ /* 0x001fc80000010000 */
[----:B------:R-:W-:-:S03]  /*14bf0*/  FADD.FTZ R85, R109, R85 ;  /* 0x000000556d557221 */ /* 0x000fc60000010000 */
[----:B------:R-:W0:Y:S01]  /*14c00*/  MUFU.EX2 R111, R111 ;  /* 0x0000006f006f7308 */ /* 0x000e220000000800 */
[----:B--2---:R-:W-:-:S01]  /*14c10*/  FADD.FTZ R85, R88, R85 ;  /* 0x0000005558557221 */ /* 0x004fc20000010000 */
[----:B----4-:R-:W-:-:S06]  /*14c20*/  FADD.FTZ R21, R124, R21 ;  /* 0x000000157c157221 */ /* 0x010fcc0000010000 */
[----:B------:R-:W2:Y:S01]  /*14c30*/  MUFU.EX2 R87, R87 ;  /* 0x0000005700577308 */ /* 0x000ea20000000800 */
[----:B------:R-:W-:-:S01]  /*14c40*/  FFMA.FTZ R84, R145, R0, -R135 ;  /* 0x0000000091547223 */ /* 0x000fc20000010887 */
[----:B-1----:R-:W-:-:S06]  /*14c50*/  FADD.FTZ R85, R89, R85 ;  /* 0x0000005559557221 */ /* 0x002fcc0000010000 */
[----:B------:R-:W-:Y:S01]  /*14c60*/  MUFU.EX2 R72, R72 ;  /* 0x0000004800487308 */ /* 0x000fe20000000800 */
[----:B-----5:R-:W-:-:S01]  /*14c70*/  FADD.FTZ R21, R125, R21 ;  /* 0x000000157d157221 */ /* 0x020fc20000010000 */
[----:B------:R-:W-:-:S06]  /*14c80*/  FFMA.FTZ R83, R144, R0, -R135 ;  /* 0x0000000090537223 */ /* 0x000fcc0000010887 */
[----:B------:R-:W1:Y:S01]  /*14c90*/  MUFU.EX2 R113, R113 ;  /* 0x0000007100717308 */ /* 0x000e620000000800 */
[----:B---3--:R-:W-:-:S01]  /*14ca0*/  FADD.FTZ R85, R110, R85 ;  /* 0x000000556e557221 */ /* 0x008fc20000010000 */
[----:B------:R-:W-:-:S06]  /*14cb0*/  FADD.FTZ R21, R90, R21 ;  /* 0x000000155a157221 */ /* 0x000fcc0000010000 */
[----:B------:R-:W-:Y:S01]  /*14cc0*/  MUFU.EX2 R73, R73 ;  /* 0x0000004900497308 */ /* 0x000fe20000000800 */
[----:B------:R-:W-:-:S01]  /*14cd0*/  FFMA.FTZ R122, R134, R0, -R135 ;  /* 0x00000000867a7223 */ /* 0x000fc20000010887 */
[----:B------:R-:W-:-:S06]  /*14ce0*/  WARPGROUP.ARRIVE ;  /* 0x00000000000079c5 */ /* 0x000fcc0000000000 */
[----:B------:R-:W3:Y:S01]  /*14cf0*/  MUFU.EX2 R121, R121 ;  /* 0x0000007900797308 */ /* 0x000ee20000000800 */
[----:B------:R-:W-:-:S01]  /*14d00*/  FFMA.FTZ R86, R86, R0, -R135 ;  /* 0x0000000056567223 */ /* 0x000fc20000010887 */
[----:B0-----:R-:W-:-:S06]  /*14d10*/  FADD.FTZ R85, R111, R85 ;  /* 0x000000556f557221 */ /* 0x001fcc0000010000 */
[----:B------:R-:W-:Y:S01]  /*14d20*/  MUFU.EX2 R114, R114 ;  /* 0x0000007200727308 */ /* 0x000fe20000000800 */
[----:B--2---:R-:W-:-:S01]  /*14d30*/  FADD.FTZ R21, R87, R21 ;  /* 0x0000001557157221 */ /* 0x004fc20000010000 */
[----:B------:R-:W-:Y:S06]  /*14d40*/  QGMMA.64x64x32.F32.E4M3.E4M3 R24, R136, gdesc[UR4], R24, gsb0 ;  /* 0x00e0000488187df3 */ /* 0x000fec0008000818 */
[----:B------:R-:W0:Y:S01]  /*14d50*/  MUFU.EX2 R84, R84 ;  /* 0x0000005400547308 */ /* 0x000e220000000800 */
[----:B-1----:R-:W-:-:S07]  /*14d60*/  FADD.FTZ R21, R113, R21 ;  /* 0x0000001571157221 */ /* 0x002fce0000010000 */
[----:B------:R-:W-:Y:S01]  /*14d70*/  MUFU.EX2 R115, R115 ;  /* 0x0000007300737308 */ /* 0x000fe20000000800 */
[----:B------:R-:W-:-:S07]  /*14d80*/  FFMA.FTZ R62, R62, R0, -R135 ;  /* 0x000000003e3e7223 */ /* 0x000fce0000010887 */
[----:B------:R-:W1:Y:S01]  /*14d90*/  MUFU.EX2 R83, R83 ;  /* 0x0000005300537308 */ /* 0x000e620000000800 */
[----:B------:R-:W2:Y:S01]  /*14da0*/  S2R R143, SR_TID.X ;  /* 0x00000000008f7919 */ /* 0x000ea20000002100 */
[----:B---3--:R-:W-:-:S06]  /*14db0*/  FADD.FTZ R21, R121, R21 ;  /* 0x0000001579157221 */ /* 0x008fcc0000010000 */
[----:B------:R-:W-:Y:S01]  /*14dc0*/  MUFU.EX2 R75, R75 ;  /* 0x0000004b004b7308 */ /* 0x000fe20000000800 */
[----:B------:R-:W-:-:S07]  /*14dd0*/  FFMA.FTZ R74, R74, R0, -R135 ;  /* 0x000000004a4a7223 */ /* 0x000fce0000010887 */
[----:B------:R3:W-:Y:S08]  /*14de0*/  MUFU.EX2 R82, R86 ;  /* 0x0000005600527308 */ /* 0x0007f00000000800 */
[----:B------:R-:W4:Y:S01]  /*14df0*/  MUFU.EX2 R122, R122 ;  /* 0x0000007a007a7308 */ /* 0x000f220000000800 */
[----:B---3--:R-:W-:-:S04]  /*14e00*/  FADD.FTZ R86, R72, R85 ;  /* 0x0000005548567221 */ /* 0x008fc80000010000 */
[----:B------:R-:W-:-:S03]  /*14e10*/  FADD.FTZ R86, R73, R86 ;  /* 0x0000005649567221 */ /* 0x000fc60000010000 */
[----:B------:R-:W-:Y:S01]  /*14e20*/  MUFU.EX2 R76, R76 ;  /* 0x0000004c004c7308 */ /* 0x000fe20000000800 */
[----:B0-----:R-:W-:-:S07]  /*14e30*/  FADD.FTZ R21, R84, R21 ;  /* 0x0000001554157221 */ /* 0x001fce0000010000 */
[----:B------:R-:W0:Y:S01]  /*14e40*/  MUFU.EX2 R123, R123 ;  /* 0x0000007b007b7308 */ /* 0x000e220000000800 */
[----:B------:R-:W-:-:S01]  /*14e50*/  FFMA.FTZ R63, R63, R0, -R135 ;  /* 0x000000003f3f7223 */ /* 0x000fc20000010887 */
[----:B-1----:R-:W-:-:S06]  /*14e60*/  FADD.FTZ R21, R83, R21 ;  /* 0x0000001553157221 */ /* 0x002fcc0000010000 */
[----:B------:R-:W-:Y:S08]  /*14e70*/  MUFU.EX2 R116, R116 ;  /* 0x0000007400747308 */ /* 0x000ff00000000800 */
[----:B------:R1:W-:Y:S02]  /*14e80*/  MUFU.EX2 R85, R62 ;  /* 0x0000003e00557308 */ /* 0x0003e40000000800 */
[----:B-1----:R-:W-:-:S06]  /*14e90*/  FADD.FTZ R62, R114, R86 ;  /* 0x00000056723e7221 */ /* 0x002fcc0000010000 */
[----:B------:R-:W-:Y:S01]  /*14ea0*/  MUFU.EX2 R117, R117 ;  /* 0x0000007500757308 */ /* 0x000fe20000000800 */
[----:B------:R-:W-:-:S07]  /*14eb0*/  FADD.FTZ R62, R115, R62 ;  /* 0x0000003e733e7221 */ /* 0x000fce0000010000 */
[----:B------:R-:W1:Y:S01]  /*14ec0*/  MUFU.EX2 R74, R74 ;  /* 0x0000004a004a7308 */ /* 0x000e620000000800 */
[----:B----4-:R-:W-:-:S01]  /*14ed0*/  FADD.FTZ R21, R122, R21 ;  /* 0x000000157a157221 */ /* 0x010fc20000010000 */
[----:B------:R-:W-:-:S06]  /*14ee0*/  FFMA.FTZ R98, R98, R0, -R135 ;  /* 0x0000000062627223 */ /* 0x000fcc0000010887 */
[----:B------:R-:W3:Y:S01]  /*14ef0*/  MUFU.EX2 R79, R79 ;  /* 0x0000004f004f7308 */ /* 0x000ee20000000800 */
[----:B0-----:R-:W-:-:S07]  /*14f00*/  FADD.FTZ R21, R123, R21 ;  /* 0x000000157b157221 */ /* 0x001fce0000010000 */
[----:B------:R0:W-:Y:S02]  /*14f10*/  MUFU.EX2 R86, R63 ;  /* 0x0000003f00567308 */ /* 0x0001e40000000800 */
[----:B0-----:R-:W-:-:S06]  /*14f20*/  FADD.FTZ R63, R75, R62 ;  /* 0x0000003e4b3f7221 */ /* 0x001fcc0000010000 */
[----:B------:R-:W0:Y:S01]  /*14f30*/  MUFU.EX2 R80, R80 ;  /* 0x0000005000507308 */ /* 0x000e220000000800 */
[----:B------:R-:W-:-:S07]  /*14f40*/  FADD.FTZ R63, R76, R63 ;  /* 0x0000003f4c3f7221 */ /* 0x000fce0000010000 */
[----:B------:R-:W4:Y:S01]  /*14f50*/  MUFU.EX2 R127, R127 ;  /* 0x0000007f007f7308 */ /* 0x000f220000000800 */
[----:B------:R-:W-:-:S07]  /*14f60*/  FADD.FTZ R21, R64, R21 ;  /* 0x0000001540157221 */ /* 0x000fce0000010000 */
[----:B------:R5:W-:Y:S01]  /*14f70*/  MUFU.EX2 R62, R98 ;  /* 0x00000062003e7308 */ /* 0x000be20000000800 */
[----:B-1----:R-:W-:-:S07]  /*14f80*/  FADD.FTZ R21, R74, R21 ;  /* 0x000000154a157221 */ /* 0x002fce0000010000 */
[----:B------:R-:W1:Y:S01]  /*14f90*/  MUFU.EX2 R118, R118 ;  /* 0x0000007600767308 */ /* 0x000e620000000800 */
[----:B-----5:R-:W-:-:S01]  /*14fa0*/  FFMA.FTZ R98, R67, R0, -R135 ;  /* 0x0000000043627223 */ /* 0x020fc20000010887 */
[----:B------:R-:W-:-:S04]  /*14fb0*/  FADD.FTZ R67, R116, R63 ;  /* 0x0000003f74437221 */ /* 0x000fc80000010000 */
[----:B------:R-:W-:Y:S02]  /*14fc0*/  FADD.FTZ R67, R117, R67 ;  /* 0x0000004375437221 */ /* 0x000fe40000010000 */
[----:B------:R-:W5:Y:S01]  /*14fd0*/  MUFU.EX2 R119, R119 ;  /* 0x0000007700777308 */ /* 0x000f620000000800 */
[----:B------:R-:W-:-:S01]  /*14fe0*/  FADD.FTZ R21, R126, R21 ;  /* 0x000000157e157221 */ /* 0x000fc20000010000 */
[----:B---3--:R-:W-:Y:S01]  /*14ff0*/  FADD.FTZ R67, R79, R67 ;  /* 0x000000434f437221 */ /* 0x008fe20000010000 */
[----:B------:R-:W-:-:S05]  /*15000*/  FFMA.FTZ R58, R58, R0, -R135 ;  /* 0x000000003a3a7223 */ /* 0x000fca0000010887 */
[----:B------:R-:W3:Y:S01]  /*15010*/  MUFU.EX2 R60, R60 ;  /* 0x0000003c003c7308 */ /* 0x000ee20000000800 */
[----:B--2---:R-:W-:Y:S01]  /*15020*/  LOP3.LUT R134, R143, 0x7f, RZ, 0xc0, !PT ;  /* 0x0000007f8f867812 */ /* 0x004fe200078ec0ff */
[----:B0-----:R-:W-:Y:S01]  /*15030*/  FADD.FTZ R67, R80, R67 ;  /* 0x0000004350437221 */ /* 0x001fe20000010000 */
[----:B----4-:R-:W-:-:S01]  /*15040*/  FADD.FTZ R21, R127, R21 ;  /* 0x000000157f157221 */ /* 0x010fc20000010000 */
[----:B------:R-:W-:-:S04]  /*15050*/  FFMA.FTZ R59, R59, R0, -R135 ;  /* 0x000000003b3b7223 */ /* 0x000fc80000010887 */
[----:B------:R-:W0:Y:S01]  /*15060*/  MUFU.EX2 R61, R61 ;  /* 0x0000003d003d7308 */ /* 0x000e220000000800 */
[----:B------:R-:W-:Y:S01]  /*15070*/  ISETP.NE.AND P1, PT, R134, RZ, PT ;  /* 0x000000ff8600720c */ /* 0x000fe20003f25270 */
[----:B-1----:R-:W-:Y:S01]  /*15080*/  FADD.FTZ R67, R118, R67 ;  /* 0x0000004376437221 */ /* 0x002fe20000010000 */
[----:B------:R-:W-:-:S05]  /*15090*/  FADD.FTZ R21, R77, R21 ;  /* 0x000000154d157221 */ /* 0x000fca0000010000 */
[----:B------:R-:W1:Y:S01]  /*150a0*/  MUFU.EX2 R120, R120 ;  /* 0x0000007800787308 */ /* 0x000e620000000800 */
[----:B-----5:R-:W-:-:S01]  /*150b0*/  FADD.FTZ R67, R119, R67 ;  /* 0x0000004377437221 */ /* 0x020fc20000010000 */
[----:B------:R-:W-:-:S06]  /*150c0*/  FADD.FTZ R21, R78, R21 ;  /* 0x000000154e157221 */ /* 0x000fcc0000010000 */
[----:B------:R-:W2:Y:S01]  /*150d0*/  MUFU.EX2 R58, R58 ;  /* 0x0000003a003a7308 */ /* 0x000ea20000000800 */
[----:B---3--:R-:W-:-:S01]  /*150e0*/  FADD.FTZ R67, R60, R67 ;  /* 0x000000433c437221 */ /* 0x008fc20000010000 */
[----:B------:R-:W-:-:S06]  /*150f0*/  FADD.FTZ R21, R81, R21 ;  /* 0x0000001551157221 */ /* 0x000fcc0000010000 */
[----:B------:R-:W3:Y:S08]  /*15100*/  MUFU.EX2 R100, R100 ;  /* 0x0000006400647308 */ /* 0x000ef00000000800 */
[----:B------:R-:W4:Y:S01]  /*15110*/  MUFU.EX2 R59, R59 ;  /* 0x0000003b003b7308 */ /* 0x000f220000000800 */
[----:B0-----:R-:W-:-:S01]  /*15120*/  FADD.FTZ R67, R61, R67 ;  /* 0x000000433d437221 */ /* 0x001fc20000010000 */
[----:B------:R-:W-:-:S06]  /*15130*/  FADD.FTZ R21, R82, R21 ;  /* 0x0000001552157221 */ /* 0x000fcc0000010000 */
[----:B------:R0:W5:Y:S01]  /*15140*/  MUFU.EX2 R63, R98 ;  /* 0x00000062003f7308 */ /* 0x0001620000000800 */
[----:B-1----:R-:W-:-:S01]  /*15150*/  FADD.FTZ R67, R120, R67 ;  /* 0x0000004378437221 */ /* 0x002fc20000010000 */
[----:B--2---:R-:W-:Y:S01]  /*15160*/  FADD.FTZ R21, R58, R21 ;  /* 0x000000153a157221 */ /* 0x004fe20000010000 */
[----:B0-----:R-:W-:Y:S02]  /*15170*/  @!P1 IMAD R98, R19, 0x8, R18 ;  /* 0x0000000813629824 */ /* 0x001fe400078e0212 */
[----:B------:R-:W-:Y:S02]  /*15180*/  FFMA.FTZ R70, R70, R0, -R135 ;  /* 0x0000000046467223 */ /* 0x000fe40000010887 */
[----:B------:R-:W-:Y:S02]  /*15190*/  @!P1 VIADD R134, R98, 0x13240 ;  /* 0x0001324062869836 */ /* 0x000fe40000000000 */
[----:B---3--:R-:W-:-:S01]  /*151a0*/  FADD.FTZ R67, R100, R67 ;  /* 0x0000004364437221 */ /* 0x008fc20000010000 */
[----:B----4-:R-:W-:Y:S01]  /*151b0*/  FADD.FTZ R21, R59, R21 ;  /* 0x000000153b157221 */ /* 0x010fe20000010000 */
[----:B------:R-:W0:Y:S01]  /*151c0*/  MUFU.EX2 R98, R70 ;  /* 0x0000004600627308 */ /* 0x000e220000000800 */
[----:B------:R-:W-:Y:S01]  /*151d0*/  @!P1 PRMT R134, RZ, 0x654, R134 ;  /* 0x00000654ff869816 */ /* 0x000fe20000000086 */
[----:B------:R-:W-:Y:S01]  /*151e0*/  FFMA.FTZ R71, R71, R0, -R135 ;  /* 0x0000000047477223 */ /* 0x000fe20000010887 */
[----:B------:R-:W-:-:S01]  /*151f0*/  FADD.FTZ R21, R85, R21 ;  /* 0x0000001555157221 */ /* 0x000fc20000010000 */
[----:B------:R1:W-:Y:S01]  /*15200*/  STL [R1], R67 ;  /* 0x0000004301007387 */ /* 0x0003e20000100800 */
[----:B------:R-:W-:-:S02]  /*15210*/  WARPGROUP.DEPBAR.LE gsb0, 0x0 ;  /* 0x00008000000079c5 */ /* 0x000fc40000010000 */
[----:B------:R2:W-:Y:S01]  /*15220*/  @!P1 SYNCS.ARRIVE.TRANS64.RED.A1T0 RZ, [R134+URZ], RZ ;  /* 0x000000ff86ff99a7 */ /* 0x0005e2000810043f */
[----:B------:R-:W-:-:S01]  /*15230*/  FADD.FTZ R21, R86, R21 ;  /* 0x0000001556157221 */ /* 0x000fc20000010000 */
[----:B--2---:R-:W2:Y:S03]  /*15240*/  MUFU.EX2 R134, R71 ;  /* 0x0000004700867308 */ /* 0x004ea60000000800 */
[----:B------:R-:W-:-:S04]  /*15250*/  FADD.FTZ R21, R62, R21 ;  /* 0x000000153e157221 */ /* 0x000fc80000010000 */
[----:B-----5:R-:W-:-:S04]  /*15260*/  FADD.FTZ R21, R63, R21 ;  /* 0x000000153f157221 */ /* 0x020fc80000010000 */
[----:B0-----:R-:W-:-:S04]  /*15270*/  FADD.FTZ R21, R98, R21 ;  /* 0x0000001562157221 */ /* 0x001fc80000010000 */
[----:B--2---:R-:W-:Y:S01]  /*15280*/  FADD.FTZ R21, R134, R21 ;  /* 0x0000001586157221 */ /* 0x004fe20000010000 */
[----:B-1----:R-:W-:Y:S06]  /*15290*/  @!P0 BRA `(.L_x_1223) ;  /* 0x0000000000048947 */ /* 0x002fec0003800000 */
[----:B------:R-:W-:Y:S01]  /*152a0*/  BPT.TRAP 0x1 ;  /* 0x000000040000795c */ /* 0x000fe20000300000 */
.L_x_1223:
[-C--:B------:R-:W-:Y:S01]  /*152b0*/  FMUL.FTZ R24, R24, R66.reuse ;  /* 0x0000004218187220 */ /* 0x080fe20000410000 */
[----:B------:R-:W2:Y:S01]  /*152c0*/  LDL R67, [R1+0x40] ;  /* 0x0000400001437983 */ /* 0x000ea20000100800 */
[----:B------:R-:W-:Y:S01]  /*152d0*/  F2FP.SATFINITE.E4M3.F32.PACK_AB_MERGE_C R81, R82, R81, RZ ;  /* 0x000000515251723e */ /* 0x000fe200048070ff */
[-C--:B------:R-:W-:Y:S01]  /*152e0*/  FMUL.FTZ R82, R25, R66.reuse ;  /* 0x0000004219527220 */ /* 0x080fe20000410000 */
[----:B------:R-:W-:Y:S01]  /*152f0*/  FMUL.FTZ R25, R28, R66 ;  /* 0x000000421c197220 */ /* 0x000fe20000410000 */
[----:B------:R0:W-:Y:S01]  /*15300*/  STL [R1+0x18], R24 ;  /* 0x0000181801007387 */ /* 0x0001e20000100800 */
[----:B------:R-:W-:Y:S01]  /*15310*/  VIADD R20, R20, 0x13260 ;  /* 0x0001326014147836 */ /* 0x000fe20000000000 */
[----:B------:R-:W-:Y:S02]  /*15320*/  F2FP.SATFINITE.E4M3.F32.PACK_AB_MERGE_C R103, R112, R103, RZ ;  /* 0x000000677067723e */ /* 0x000fe400048070ff */
[----:B------:R-:W-:Y:S02]  /*15330*/  F2FP.SATFINITE.E4M3.F32.PACK_AB_MERGE_C R101, R102, R101, RZ ;  /* 0x000000656665723e */ /* 0x000fe400048070ff */
[----:B------:R-:W-:-:S02]  /*15340*/  F2FP.SATFINITE.E4M3.F32.PACK_AB_MERGE_C R104, R105, R104, RZ ;  /* 0x000000686968723e */ /* 0x000fc400048070ff */
[----:B------:R-:W-:Y:S01]  /*15350*/  F2FP.SATFINITE.E4M3.F32.PACK_AB_MERGE_C R70, R128, R129, RZ ;  /* 0x000000818046723e */ /* 0x000fe200048070ff */
[----:B0-----:R-:W3:Y:S01]  /*15360*/  LDL R24, [R1+0x48] ;  /* 0x0000480001187983 */ /* 0x001ee20000100800 */
[----:B------:R-:W-:Y:S02]  /*15370*/  F2FP.SATFINITE.E4M3.F32.PACK_AB_MERGE_C R106, R107, R106, RZ ;  /* 0x0000006a6b6a723e */ /* 0x000fe400048070ff */
[----:B------:R-:W-:Y:S01]  /*15380*/  F2FP.SATFINITE.E4M3.F32.PACK_AB_MERGE_C R71, R125, R124, RZ ;  /* 0x0000007c7d47723e */ /* 0x000fe200048070ff */
[----:B------:R0:W-:Y:S01]  /*15390*/  STL [R1+0x1c], R82 ;  /* 0x00001c5201007387 */ /* 0x0001e20000100800 */
[----:B------:R-:W-:Y:S02]  /*153a0*/  F2FP.SATFINITE.E4M3.F32.PACK_AB_MERGE_C R108, R109, R108, RZ ;  /* 0x0000006c6d6c723e */ /* 0x000fe400048070ff */
[----:B------:R-:W-:Y:S01]  /*153b0*/  F2FP.SATFINITE.E4M3.F32.PACK_AB_MERGE_C R113, R121, R113, RZ ;  /* 0x000000717971723e */ /* 0x000fe200048070ff */
[----:B------:R0:W-:Y:S01]  /*153c0*/  STL [R1+0x14], R25 ;  /* 0x0000141901007387 */ /* 0x0001e20000100800 */
[----:B------:R-:W-:-:S02]  /*153d0*/  F2FP.SATFINITE.E4M3.F32.PACK_AB_MERGE_C R110, R111, R110, RZ ;  /* 0x0000006e6f6e723e */ /* 0x000fc400048070ff */
[----:B------:R-:W-:Y:S02]  /*153e0*/  F2FP.SATFINITE.E4M3.F32.PACK_AB_MERGE_C R122, R123, R122, RZ ;  /* 0x0000007a7b7a723e */ /* 0x000fe400048070ff */
[----:B------:R-:W-:Y:S02]  /*153f0*/  F2FP.SATFINITE.E4M3.F32.PACK_AB_MERGE_C R114, R115, R114, RZ ;  /* 0x000000727372723e */ /* 0x000fe400048070ff */
[----:B------:R-:W-:Y:S02]  /*15400*/  F2FP.SATFINITE.E4M3.F32.PACK_AB_MERGE_C R126, R127, R126, RZ ;  /* 0x0000007e7f7e723e */ /* 0x000fe400048070ff */
[----:B------:R-:W-:Y:S02]  /*15410*/  F2FP.SATFINITE.E4M3.F32.PACK_AB_MERGE_C R116, R117, R116, RZ ;  /* 0x000000747574723e */ /* 0x000fe400048070ff */
[----:B------:R-:W-:Y:S02]  /*15420*/  F2FP.SATFINITE.E4M3.F32.PACK_AB_MERGE_C R118, R119, R118, RZ ;  /* 0x000000767776723e */ /* 0x000fe400048070ff */
[----:B------:R-:W-:-:S02]  /*15430*/  F2FP.SATFINITE.E4M3.F32.PACK_AB_MERGE_C R85, R86, R85, RZ ;  /* 0x000000555655723e */ /* 0x000fc400048070ff */
[----:B------:R-:W-:Y:S02]  /*15440*/  F2FP.SATFINITE.E4M3.F32.PACK_AB_MERGE_C R100, R100, R120, RZ ;  /* 0x000000786464723e */ /* 0x000fe400048070ff */
[----:B------:R-:W-:Y:S01]  /*15450*/  F2FP.SATFINITE.E4M3.F32.PACK_AB_MERGE_C R98, R134, R98, RZ ;  /* 0x000000628662723e */ /* 0x000fe200048070ff */
        /* <DEDUP_REMOVED lines=50> */
[----:B--2---:R-:W-:Y:S02]  /*15780*/  PRMT R20, R67, 0x654, R20 ;  /* 0x0000065443147816 */ /* 0x004fe40000000014 */
[----:B------:R-:W-:Y:S02]  /*15790*/  F2FP.SATFINITE.E4M3.F32.PACK_AB_MERGE_C R67, R131, R130, RZ ;  /* 0x000000828343723e */ /* 0x000fe400048070ff */
[----:B------:R1:W-:Y:S01]  /*157a0*/  SYNCS.ARRIVE.TRANS64.RED.A1T0 RZ, [R20+URZ], RZ ;  /* 0x000000ff14ff79a7 */ /* 0x0003e2000810043f */
[C---:B---3--:R-:W-:Y:S02]  /*157b0*/  ISETP.GT.AND P1, PT, R9.reuse, R24, PT ;  /* 0x000000180900720c */ /* 0x048fe40003f24270 */
[----:B-1----:R-:W-:Y:S01]  /*157c0*/  F2FP.SATFINITE.E4M3.F32.PACK_AB_MERGE_C R20, R132, R133, RZ ;  /* 0x000000858414723e */ /* 0x002fe200048070ff */
[----:B------:R-:W-:Y:S01]  /*157d0*/  VIADD R9, R9, 0xffffffff ;  /* 0xffffffff09097836 */ /* 0x000fe20000000000 */
[----:B------:R-:W-:-:S02]  /*157e0*/  F2FP.SATFINITE.E4M3.F32.PACK_AB_MERGE_C R155, R95, R96, R67 ;  /* 0x000000605f9b723e */ /* 0x000fc40004807043 */
[----:B------:R-:W-:Y:S01]  /*157f0*/  F2FP.SATFINITE.E4M3.F32.PACK_AB_MERGE_C R153, R97, R99, R20 ;  /* 0x000000636199723e */ /* 0x000fe20004807014 */
[----:B------:R-:W-:-:S06]  /*15800*/  IMAD.MOV.U32 R20, RZ, RZ, R156 ;  /* 0x000000ffff147224 */ /* 0x000fcc00078e009c */
[----:B0-----:R-:W-:Y:S05]  /*15810*/  @P1 BRA `(.L_x_1224) ;  /* 0xffffffd000141947 */ /* 0x001fea000383ffff */
[----:B------:R-:W-:Y:S05]  /*15820*/  BSYNC B1 ;  /* 0x0000000000017941 */ /* 0x000fea0003800000 */
.L_x_1212:
[----:B------:R-:W-:Y:S05]  /*15830*/  BSYNC B0 ;  /* 0x0000000000007941 */ /* 0x000fea0003800000 */
.L_x_1211:
[----:B------:R-:W2:Y:S01]  /*15840*/  LDL R10, [R1+0x54] ;  /* 0x00005400010a7983 */ /* 0x000ea20000100800 */
[----:B------:R-:W-:Y:S01]  /*15850*/  BSSY B1, `(.L_x_1225) ;  /* 0x00004d2000017945 */ /* 0x000fe20003800000 */
[----:B--2---:R-:W-:-:S13]  /*15860*/  ISETP.GE.AND P1, PT, R9, R10, PT ;  /* 0x0000000a0900720c */ /* 0x004fda0003f26270 */
[----:B------:R-:W-:Y:S05]  /*15870*/  @!P1 BRA `(.L_x_1226) ;  /* 0x0000004c003c9947 */ /* 0x000fea0003800000 */
[----:B0-----:R0:W5:Y:S04]  /*15880*/  LDL.LU R24, [R1+0x18] ;  /* 0x0000180001187983 */ /* 0x0011680000300800 */
[----:B------:R0:W5:Y:S04]  /*15890*/  LDL.LU R25, [R1+0x1c] ;  /* 0x00001c0001197983 */ /* 0x0001680000300800 */
[----:B------:R0:W5:Y:S01]  /*158a0*/  LDL.LU R28, [R1+0x14] ;  /* 0x00001400011c7983 */ /* 0x0001620000300800 */
[----:B------:R-:W-:Y:S01]  /*158b0*/  BSSY B0, `(.L_x_1227) ;  /* 0x00004c4000007945 */ /* 0x000fe20003800000 */
.L_x_1247:
[----:B------:R-:W-:-:S05]  /*158c0*/  VIADD R10, R19, 0x1 ;  /* 0x00000001130a7836 */ /* 0x000fca0000000000 */
[----:B------:R-:W-:-:S04]  /*158d0*/  ISETP.NE.AND P1, PT, R10, 0x2, PT ;  /* 0x000000020a00780c */ /* 0x000fc80003f25270 */
[----:B------:R-:W-:Y:S02]  /*158e0*/  SEL R11, RZ, 0x1, P1 ;  /* 0x00000001ff0b7807 */ /* 0x000fe40000800000 */
[----:B------:R-:W-:Y:S02]  /*158f0*/  SEL R10, R10, RZ, P1 ;  /* 0x000000ff0a0a7207 */ /* 0x000fe40000800000 */
[----:B------:R-:W-:Y:S01]  /*15900*/  LOP3.LUT R11, R156, R11, RZ, 0x3c, !PT ;  /* 0x0000000b9c0b7212 */ /* 0x000fe200078e3cff */
[----:B------:R-:W-:Y:S06]  /*15910*/  @!P0 BRA `(.L_x_1228) ;  /* 0x0000000000048947 */ /* 0x000fec0003800000 */
[----:B------:R-:W-:Y:S01]  /*15920*/  BPT.TRAP 0x1 ;  /* 0x000000040000795c */ /* 0x000fe20000300000 */
.L_x_1228:
[----:B------:R-:W-:Y:S01]  /*15930*/  IMAD R0, R10, 0x8, R18 ;  /* 0x000000080a007824 */ /* 0x000fe200078e0212 */
[----:B------:R-:W-:-:S04]  /*15940*/  SHF.L.U32 R13, R11, 0x1f, RZ ;  /* 0x0000001f0b0d7819 */ /* 0x000fc800000006ff */
[----:B------:R1:W2:Y:S01]  /*15950*/  SYNCS.PHASECHK.TRANS64.TRYWAIT P1, [R0+URZ+0x13230], R13 ;  /* 0x0132300d000075a7 */ /* 0x0002a2000802017f */
[----:B------:R-:W-:Y:S05]  /*15960*/  @!P0 BRA `(.L_x_1229) ;  /* 0x0000000000048947 */ /* 0x000fea0003800000 */
[----:B------:R-:W-:Y:S01]  /*15970*/  BPT.TRAP 0x1 ;  /* 0x000000040000795c */ /* 0x000fe20000300000 */
.L_x_1229:
[----:B------:R-:W3:Y:S01]  /*15980*/  LDL R12, [R1+0x3c] ;  /* 0x00003c00010c7983 */ /* 0x000ee20000100800 */
[----:B------:R-:W-:Y:S01]  /*15990*/  BSSY B2, `(.L_x_1230) ;  /* 0x0000007000027945 */ /* 0x000fe20003800000 */
[----:B---3--:R-:W-:-:S04]  /*159a0*/  IMAD R20, R10, 0x280, R12 ;  /* 0x000002800a147824 */ /* 0x008fc800078e020c */
[C---:B------:R-:W-:Y:S02]  /*159b0*/  VIADD R14, R20.reuse, 0x80 ;  /* 0x00000080140e7836 */ /* 0x040fe40000000000 */
[----:B------:R-:W-:Y:S01]  /*159c0*/  VIADD R56, R20, 0x100 ;  /* 0x0000010014387836 */ /* 0x000fe20000000000 */
[----:B--2---:R-:W-:Y:S06]  /*159d0*/  @P1 BRA `(.L_x_1231) ;  /* 0x0000000000081947 */ /* 0x004fec0003800000 */
[----:B------:R-:W2:Y:S02]  /*159e0*/  SYNCS.PHASECHK.TRANS64.TRYWAIT P1, [R0+URZ+0x13230], R13 ;  /* 0x0132300d000075a7 */ /* 0x000ea4000802017f */
[----:B--2---:R-:W-:Y:S05]  /*159f0*/  @!P1 BRA `(.L_x_1232) ;  /* 0x000000f8001c9947 */ /* 0x004fea0003800000 */
.L_x_1231:
[----:B------:R-:W-:Y:S05]  /*15a00*/  BSYNC B2 ;  /* 0x0000000000027941 */ /* 0x000fea0003800000 */
.L_x_1230:
[----:B------:R-:W-:Y:S01]  /*15a10*/  IMAD.MOV.U32 R12, RZ, RZ, R20 ;  /* 0x000000ffff0c7224 */ /* 0x000fe200078e0014 */
[----:B------:R-:W-:Y:S01]  /*15a20*/  R2UR UR12, R4 ;  /* 0x00000000040c72ca */ /* 0x000fe200000e0000 */
[----:B-12---:R-:W-:Y:S01]  /*15a30*/  IMAD.MOV.U32 R13, RZ, RZ, -0x7fffffe0 ;  /* 0x80000020ff0d7424 */ /* 0x006fe200078e00ff */
        /* <DEDUP_REMOVED lines=84> */
.L_x_1233:
[----:B------:R-:W-:Y:S01]  /*15f80*/  SHF.L.U32 R12, R156, 0x1f, RZ ;  /* 0x0000001f9c0c7819 */ /* 0x000fe200000006ff */
[----:B------:R-:W-:-:S04]  /*15f90*/  IMAD R20, R19, 0x8, R18 ;  /* 0x0000000813147824 */ /* 0x000fc800078e0212 */
[----:B------:R1:W2:Y:S01]  /*15fa0*/  SYNCS.PHASECHK.TRANS64.TRYWAIT P1, [R20+URZ+0x13250], R12 ;  /* 0x0132500c140075a7 */ /* 0x0002a2000802017f */
[----:B------:R-:W-:Y:S05]  /*15fb0*/  @!P0 BRA `(.L_x_1234) ;  /* 0x0000000000048947 */ /* 0x000fea0003800000 */
[----:B------:R-:W-:Y:S01]  /*15fc0*/  BPT.TRAP 0x1 ;  /* 0x000000040000795c */ /* 0x000fe20000300000 */
.L_x_1234:
[----:B------:R-:W-:Y:S04]  /*15fd0*/  BSSY B2, `(.L_x_1235) ;  /* 0x0000004000027945 */ /* 0x000fe80003800000 */
[----:B--2---:R-:W-:Y:S05]  /*15fe0*/  @P1 BRA `(.L_x_1236) ;  /* 0x0000000000081947 */ /* 0x004fea0003800000 */
[----:B------:R-:W2:Y:S02]  /*15ff0*/  SYNCS.PHASECHK.TRANS64.TRYWAIT P1, [R20+URZ+0x13250], R12 ;  /* 0x0132500c140075a7 */ /* 0x000ea4000802017f */
[----:B--2---:R-:W-:Y:S05]  /*16000*/  @!P1 BRA `(.L_x_1237) ;  /* 0x000000f000ac9947 */ /* 0x004fea0003800000 */
.L_x_1236:
[----:B------:R-:W-:Y:S05]  /*16010*/  BSYNC B2 ;  /* 0x0000000000027941 */ /* 0x000fea0003800000 */
.L_x_1235:
[----:B-12---:R-:W-:Y:S01]  /*16020*/  VIADD R12, R18, 0x1000 ;  /* 0x00001000120c7836 */ /* 0x006fe20000000000 */
[----:B-----5:R-:W-:Y:S01]  /*16030*/  WARPGROUP.ARRIVE ;  /* 0x00000000000079c5 */ /* 0x020fe20000000000 */
[----:B------:R-:W-:-:S03]  /*16040*/  IMAD.MOV.U32 R13, RZ, RZ, -0x3ffffff0 ;  /* 0xc0000010ff0d7424 */ /* 0x000fc600078e00ff */
        /* <DEDUP_REMOVED lines=17> */
[----:B------:R-:W1:Y:S02]  /*16160*/  LDC R155, c[0x0][0x448] ;  /* 0x00011200ff9b7b82 */ /* 0x000e640000000800 */
        /* <DEDUP_REMOVED lines=19> */
[----:B------:R3:W4:Y:S01]  /*162a0*/  MUFU.TANH R12, R61 ;  /* 0x0000003d000c7308 */ /* 0x0007220000002400 */
[C---:B------:R-:W-:Y:S01]  /*162b0*/  FMUL.FTZ R107, R2.reuse, R107 ;  /* 0x0000006b026b7220 */ /* 0x040fe20000410000 */
[C---:B------:R-:W-:Y:S01]  /*162c0*/  FMUL.FTZ R108, R2.reuse, R108 ;  /* 0x0000006c026c7220 */ /* 0x040fe20000410000 */
[----:B-1----:R-:W-:Y:S01]  /*162d0*/  ISETP.NE.AND P2, PT, R155, 0x1, PT ;  /* 0x000000019b00780c */ /* 0x002fe20003f45270 */
        /* <DEDUP_REMOVED lines=49> */
[----:B------:R-:W1:Y:S01]  /*165f0*/  MUFU.TANH R13, R13 ;  /* 0x0000000d000d7308 */ /* 0x000e620000002400 */
[----:B------:R-:W-:-:S02]  /*16600*/  WARPGROUP.DEPBAR.LE gsb0, 0x0 ;  /* 0x00008000000079c5 */ /* 0x000fc40000010000 */
[----:B------:R-:W-:-:S06]  /*16610*/  WARPGROUP.ARRIVE ;  /* 0x00000000000079c5 */ /* 0x000fcc0000000000 */
[----:B------:R-:W0:Y:S01]  /*16620*/  S2R R155, SR_TID.X ;  /* 0x00000000009b7919 */ /* 0x000e220000002100 */
[----:B---3--:R-:W-:Y:S01]  /*16630*/  FMUL.FTZ R61, R2, R62 ;  /* 0x0000003e023d7220 */ /* 0x008fe20000410000 */
[----:B------:R-:W3:Y:S01]  /*16640*/  MUFU.TANH R19, R19 ;  /* 0x0000001300137308 */ /* 0x000ee20000002400 */
        /* <DEDUP_REMOVED lines=12> */
[----:B------:R-:W1:Y:S08]  /*16710*/  MUFU.TANH R120, R120 ;  /* 0x0000007800787308 */ /* 0x000e700000002400 */
[----:B------:R-:W1:Y:S01]  /*16720*/  MUFU.TANH R123, R123 ;  /* 0x0000007b007b7308 */ /* 0x000e620000002400 */
[----:B0-----:R-:W-:Y:S01]  /*16730*/  LOP3.LUT R155, R155, 0x7f, RZ, 0xc0, !PT ;  /* 0x0000007f9b9b7812 */ /* 0x001fe200078ec0ff */
[C---:B------:R-:W-:Y:S01]  /*16740*/  FMUL.FTZ R62, R2.reuse, R63 ;  /* 0x0000003f023e7220 */ /* 0x040fe20000410000 */
[----:B------:R-:W-:-:S05]  /*16750*/  FMUL.FTZ R130, R2, R134 ;  /* 0x0000008602827220 */ /* 0x000fca0000410000 */
        /* <DEDUP_REMOVED lines=8> */
[----:B------:R-:W-:Y:S01]  /*167e0*/  ISETP.NE.AND P1, PT, R155, RZ, PT ;  /* 0x000000ff9b00720c */ /* 0x000fe20003f25270 */
[C---:B------:R-:W-:Y:S01]  /*167f0*/  FMUL.FTZ R63, R2.reuse, R66 ;  /* 0x00000042023f7220 */ /* 0x040fe20000410000 */
[----:B------:R-:W-:Y:S02]  /*16800*/  FMUL.FTZ R134, R2, R64 ;  /* 0x0000004002867220 */ /* 0x000fe40000410000 */
[----:B------:R-:W0:Y:S01]  /*16810*/  MUFU.TANH R14, R14 ;  /* 0x0000000e000e7308 */ /* 0x000e220000002400 */
[----:B------:R-:W-:Y:S01]  /*16820*/  QGMMA.64x64x32.F32.E4M3.E4M3 R24, R140, gdesc[UR4], R24, gsb0 ;  /* 0x00e000048c187df3 */ /* 0x000fe20008000818 */
[----:B------:R-:W-:Y:S02]  /*16830*/  R2UR UR6, R56 ;  /* 0x00000000380672ca */ /* 0x000fe400000e0000 */
[----:B------:R-:W-:Y:S01]  /*16840*/  R2UR UR7, R57 ;  /* 0x00000000390772ca */ /* 0x000fe200000e0000 */
[----:B------:R-:W4:Y:S03]  /*16850*/  @P2 LDC R56, c[0x0][0x44c] ;  /* 0x00011300ff382b82 */ /* 0x000f260000000800 */
        /* <DEDUP_REMOVED lines=11> */
[----:B------:R-:W3:Y:S05]  /*16910*/  LDL R140, [R1+0x24] ;  /* 0x00002400018c7983 */ /* 0x000eea0000100800 */
[----:B------:R-:W0:Y:S01]  /*16920*/  MUFU.TANH R108, R108 ;  /* 0x0000006c006c7308 */ /* 0x000e220000002400 */
[----:B------:R-:W3:Y:S04]  /*16930*/  LDL R142, [R1+0x8] ;  /* 0x00000800018e7983 */ /* 0x000ee80000100800 */
[----:B------:R-:W3:Y:S01]  /*16940*/  LDL R141, [R1+0x4] ;  /* 0x00000400018d7983 */ /* 0x000ee20000100800 */
[----:B------:R-:W-:Y:S01]  /*16950*/  WARPGROUP.ARRIVE ;  /* 0x00000000000079c5 */ /* 0x000fe20000000000 */
[----:B------:R-:W1:Y:S01]  /*16960*/  LDC R143, c[0x0][0x9e4] ;  /* 0x00027900ff8f7b82 */ /* 0x000e620000000800 */
[----:B------:R-:W0:Y:S04]  /*16970*/  MUFU.TANH R109, R109 ;  /* 0x0000006d006d7308 */ /* 0x000e280000002400 */
[----:B------:R-:W-:Y:S01]  /*16980*/  QGMMA.64x64x32.F32.E4M3.E4M3 R24, R136, gdesc[UR4], R24, gsb0 ;  /* 0x00e0000488187df3 */ /* 0x000fe20008000818 */
[----:B------:R-:W-:-:S02]  /*16990*/  @!P1 VIADD R0, R0, 0x13240 ;  /* 0x0001324000009836 */ /* 0x000fc40000000000 */
[C---:B------:R-:W-:Y:S01]  /*169a0*/  FMUL.FTZ R66, R2.reuse, R70 ;  /* 0x0000004602427220 */ /* 0x040fe20000410000 */
[C---:B------:R-:W-:Y:S01]  /*169b0*/  FMUL.FTZ R64, R2.reuse, R67 ;  /* 0x0000004302407220 */ /* 0x040fe20000410000 */
[----:B------:R-:W-:Y:S01]  /*169c0*/  IMAD R70, R9, -0xa0, RZ ;  /* 0xffffff6009467824 */ /* 0x000fe200078e02ff */
[----:B------:R-:W0:Y:S01]  /*169d0*/  MUFU.TANH R110, R110 ;  /* 0x0000006e006e7308 */ /* 0x000e220000002400 */
[----:B------:R-:W-:Y:S01]  /*169e0*/  @!P1 PRMT R0, RZ, 0x654, R0 ;  /* 0x00000654ff009816 */ /* 0x000fe20000000000 */
[----:B------:R-:W-:-:S06]  /*169f0*/  FMUL.FTZ R67, R2, R71 ;  /* 0x0000004702437220 */ /* 0x000fcc0000410000 */
[----:B------:R-:W0:Y:S08]  /*16a00*/  MUFU.TANH R111, R111 ;  /* 0x0000006f006f7308 */ /* 0x000e300000002400 */
[----:B------:R-:W0:Y:S08]  /*16a10*/  MUFU.TANH R112, R112 ;  /* 0x0000007000707308 */ /* 0x000e300000002400 */
[----:B------:R-:W0:Y:S01]  /*16a20*/  MUFU.TANH R113, R113 ;  /* 0x0000007100717308 */ /* 0x000e220000002400 */
[----:B--2---:R-:W-:-:S04]  /*16a30*/  IMAD.IADD R135, R154, 0x1, R153 ;  /* 0x000000019a877824 */ /* 0x004fc800078e0299 */
[----:B----4-:R-:W-:-:S03]  /*16a40*/  @P2 IMAD.HI.U32 R56, R135, R56, RZ ;  /* 0x0000003887382227 */ /* 0x010fc600078e00ff */
[----:B------:R-:W2:Y:S02]  /*16a50*/  MUFU.TANH R114, R114 ;  /* 0x0000007200727308 */ /* 0x000ea40000002400 */
[----:B---3--:R-:W-:-:S06]  /*16a60*/  @P2 SHF.R.U32.HI R135, RZ, R57, R56 ;  /* 0x00000039ff872219 */ /* 0x008fcc0000011638 */
[----:B------:R-:W3:Y:S08]  /*16a70*/  MUFU.TANH R115, R115 ;  /* 0x0000007300737308 */ /* 0x000ef00000002400 */
[----:B------:R-:W4:Y:S08]  /*16a80*/  MUFU.TANH R116, R116 ;  /* 0x0000007400747308 */ /* 0x000f300000002400 */
[----:B------:R-:W0:Y:S08]  /*16a90*/  MUFU.TANH R117, R117 ;  /* 0x0000007500757308 */ /* 0x000e300000002400 */
[----:B------:R-:W0:Y:S08]  /*16aa0*/  MUFU.TANH R118, R118 ;  /* 0x0000007600767308 */ /* 0x000e300000002400 */
[----:B------:R-:W0:Y:S01]  /*16ab0*/  MUFU.TANH R119, R119 ;  /* 0x0000007700777308 */ /* 0x000e220000002400 */
[----:B------:R-:W-:-:S02]  /*16ac0*/  WARPGROUP.DEPBAR.LE gsb0, 0x0 ;  /* 0x00008000000079c5 */ /* 0x000fc40000010000 */
[----:B------:R-:W2:Y:S01]  /*16ad0*/  SHFL.IDX PT, R139, R135, RZ, 0x1c1f ;  /* 0x001c1fff878b7589 */ /* 0x000ea200000e0000 */
[----:B------:R4:W-:Y:S01]  /*16ae0*/  @!P1 SYNCS.ARRIVE.TRANS64.RED.A1T0 RZ, [R0+URZ], RZ ;  /* 0x000000ff00ff99a7 */ /* 0x0009e2000810043f */
[----:B-1----:R-:W-:-:S03]  /*16af0*/  ISETP.GE.AND P1, PT, R143, 0x1, PT ;  /* 0x000000018f00780c */ /* 0x002fc60003f26270 */
        /* <DEDUP_REMOVED lines=25> */
[----:B------:R-:W-:-:S07]  /*16c90*/  IADD3 R137, -R140, 0x1, R70 ;  /* 0x000000018c897810 */ /* 0x000fce0007ffe146 */
[----:B------:R-:W0:Y:S08]  /*16ca0*/  MUFU.TANH R81, R81 ;  /* 0x0000005100517308 */ /* 0x000e300000002400 */
[----:B------:R-:W0:Y:S01]  /*16cb0*/  MUFU.TANH R82, R82 ;  /* 0x0000005200527308 */ /* 0x000e220000002400 */
        /* <DEDUP_REMOVED lines=23> */
[----:B----4-:R-:W-:Y:S02]  /*16e30*/  IMAD.IADD R0, R70, 0x1, -R140 ;  /* 0x0000000146007824 */ /* 0x010fe400078e0a8c */
[--C-:B--2---:R-:W-:Y:S02]  /*16e40*/  IMAD.IADD R136, R138, 0x1, R139.reuse ;  /* 0x000000018a887824 */ /* 0x104fe400078e028b */
[----:B------:R-:W-:Y:S01]  /*16e50*/  IMAD.IADD R71, R137, 0x1, R139 ;  /* 0x0000000189477824 */ /* 0x000fe200078e028b */
[----:B-1-3--:R-:W-:Y:S06]  /*16e60*/  @!P1 BRA `(.L_x_1238) ;  /* 0x0000000000549947 */ /* 0x00afec0003800000 */
        /* <DEDUP_REMOVED lines=12> */
.L_x_1240:
[----:B------:R-:W-:-:S05]  /*16f30*/  IMAD.U32 R140, RZ, RZ, UR37 ;  /* 0x00000025ff8c7e24 */ /* 0x000fca000f8e00ff */
[----:B------:R-:W-:-:S13]  /*16f40*/  ISETP.NE.AND P1, PT, R140, 0x1, PT ;  /* 0x000000018c00780c */ /* 0x000fda0003f25270 */
[----:B------:R-:W1:Y:S02]  /*16f50*/  @P1 LDC.64 R56, c[0x0][0x9e8] ;  /* 0x00027a00ff381b82 */ /* 0x000e640000000a00 */
[----:B-1----:R-:W-:-:S05]  /*16f60*/  @P1 IMAD.HI.U32 R56, R139, R56, RZ ;  /* 0x000000388b381227 */ /* 0x002fca00078e00ff */
[----:B------:R-:W-:-:S07]  /*16f70*/  @P1 SHF.R.U32.HI R139, RZ, R57, R56 ;  /* 0x00000039ff8b1219 */ /* 0x000fce0000011638 */
.L_x_1241:
[----:B------:R-:W-:Y:S05]  /*16f80*/  BSYNC B2 ;  /* 0x0000000000027941 */ /* 0x000fea0003800000 */
.L_x_1239:
[----:B------:R-:W-:-:S05]  /*16f90*/  IMAD R139, R139, R140, R0 ;  /* 0x0000008c8b8b7224 */ /* 0x000fca00078e0200 */
[----:B------:R-:W-:Y:S02]  /*16fa0*/  VIMNMX R71, R71, R139, !PT ;  /* 0x0000008b47477248 */ /* 0x000fe40007fe0100 */
[----:B------:R-:W-:-:S07]  /*16fb0*/  VIADDMNMX R136, R139, R140, R136, PT ;  /* 0x0000008c8b887246 */ /* 0x000fce0003800188 */
.L_x_1238:
        /* <DEDUP_REMOVED lines=231> */
[----:B------:R-:W-:Y:S01]  /*17e30*/  ISETP.GE.AND P6, PT, R143, 0x1, PT ;  /* 0x000000018f00780c */ /* 0x000fe20003fc6270 */
        /* <DEDUP_REMOVED lines=15> */
.L_x_1244:
[----:B------:R-:W-:-:S05]  /*17f30*/  IMAD.U32 R71, RZ, RZ, UR37 ;  /* 0x00000025ff477e24 */ /* 0x000fca000f8e00ff */
[----:B------:R-:W-:-:S13]  /*17f40*/  ISETP.NE.AND P6, PT, R71, 0x1, PT ;  /* 0x000000014700780c */ /* 0x000fda0003fc5270 */
[----:B------:R-:W0:Y:S02]  /*17f50*/  @P6 LDC.64 R12, c[0x0][0x9e8] ;  /* 0x00027a00ff0c6b82 */ /* 0x000e240000000a00 */
[----:B0-----:R-:W-:-:S05]  /*17f60*/  @P6 IMAD.HI.U32 R12, R70, R12, RZ ;  /* 0x0000000c460c6227 */ /* 0x001fca00078e00ff */
[----:B------:R-:W-:-:S07]  /*17f70*/  @P6 SHF.R.U32.HI R70, RZ, R13, R12 ;  /* 0x0000000dff466219 */ /* 0x000fce000001160c */
.L_x_1245:
[----:B------:R-:W-:Y:S05]  /*17f80*/  BSYNC B2 ;  /* 0x0000000000027941 */ /* 0x000fea0003800000 */
.L_x_1243:
[----:B------:R-:W-:-:S05]  /*17f90*/  IMAD R0, R70, R71, R0 ;  /* 0x0000004746007224 */ /* 0x000fca00078e0200 */
[----:B------:R-:W-:Y:S02]  /*17fa0*/  VIMNMX R137, R137, R0, !PT ;  /* 0x0000000089897248 */ /* 0x000fe40007fe0100 */
[----:B------:R-:W-:-:S07]  /*17fb0*/  VIADDMNMX R138, R0, R71, R138, PT ;  /* 0x00000047008a7246 */ /* 0x000fce000380018a */
.L_x_1242:
        /* <DEDUP_REMOVED lines=511> */
.L_x_1246:
        /* <DEDUP_REMOVED lines=83> */
[----:B-1----:R-:W-:Y:S05]  /*1a4e0*/  @P1 BRA `(.L_x_1247) ;  /* 0xffffffb000f41947 */ /* 0x002fea000383ffff */
[----:B------:R-:W-:Y:S05]  /*1a4f0*/  BSYNC B0 ;  /* 0x0000000000007941 */ /* 0x000fea0003800000 */
.L_x_1227:
[----:B------:R1:W-:Y:S01]  /*1a500*/  STL [R1+0x18], R24 ;  /* 0x0000181801007387 */ /* 0x0003e20000100800 */
[----:B------:R-:W-:Y:S02]  /*1a510*/  IMAD.MOV.U32 R3, RZ, RZ, R13 ;  /* 0x000000ffff037224 */ /* 0x000fe400078e000d */
[----:B------:R-:W-:Y:S01]  /*1a520*/  IMAD.MOV.U32 R8, RZ, RZ, R12 ;  /* 0x000000ffff087224 */ /* 0x000fe200078e000c */
[----:B------:R1:W-:Y:S01]  /*1a530*/  STL [R1+0x1c], R25 ;  /* 0x00001c1901007387 */ /* 0x0003e20000100800 */
[----:B------:R-:W-:Y:S02]  /*1a540*/  IMAD.MOV.U32 R19, RZ, RZ, R10 ;  /* 0x000000ffff137224 */ /* 0x000fe400078e000a */
[----:B------:R-:W-:Y:S01]  /*1a550*/  IMAD.MOV.U32 R156, RZ, RZ, R11 ;  /* 0x000000ffff9c7224 */ /* 0x000fe200078e000b */
[----:B------:R1:W-:Y:S06]  /*1a560*/  STL [R1+0x14], R28 ;  /* 0x0000141c01007387 */ /* 0x0003ec0000100800 */
.L_x_1226:
[----:B------:R-:W-:Y:S05]  /*1a570*/  BSYNC B1 ;  /* 0x0000000000017941 */ /* 0x000fea0003800000 */
.L_x_1225:
[----:B------:R-:W-:Y:S06]  /*1a580*/  BAR.ARV 0x8, 0x200 ;  /* 0x0208000000007b1d */ /* 0x000fec0000002000 */
[----:B------:R-:W-:Y:S05]  /*1a590*/  @!P0 BRA `(.L_x_1248) ;  /* 0x0000000000048947 */ /* 0x000fea0003800000 */
[----:B------:R-:W-:Y:S01]  /*1a5a0*/  BPT.TRAP 0x1 ;  /* 0x000000040000795c */ /* 0x000fe20000300000 */
.L_x_1248:
[----:B------:R-:W-:Y:S01]  /*1a5b0*/  IMAD R9, R19, 0x8, R18 ;  /* 0x0000000813097824 */ /* 0x000fe200078e0212 */
[----:B------:R-:W-:-:S04]  /*1a5c0*/  SHF.L.U32 R2, R156, 0x1f, RZ ;  /* 0x0000001f9c027819 */ /* 0x000fc800000006ff */
[----:B------:R2:W3:Y:S01]  /*1a5d0*/  SYNCS.PHASECHK.TRANS64.TRYWAIT P1, [R9+URZ+0x13250], R2 ;  /* 0x01325002090075a7 */ /* 0x0004e2000802017f */
[----:B------:R-:W-:Y:S05]  /*1a5e0*/  @!P0 BRA `(.L_x_1249) ;  /* 0x0000000000048947 */ /* 0x000fea0003800000 */
[----:B------:R-:W-:Y:S01]  /*1a5f0*/  BPT.TRAP 0x1 ;  /* 0x000000040000795c */ /* 0x000fe20000300000 */
.L_x_1249:
[----:B------:R-:W-:Y:S04]  /*1a600*/  BSSY B0, `(.L_x_1250) ;  /* 0x0000004000007945 */ /* 0x000fe80003800000 */
[----:B---3--:R-:W-:Y:S05]  /*1a610*/  @P1 BRA `(.L_x_1251) ;  /* 0x0000000000081947 */ /* 0x008fea0003800000 */
[----:B------:R-:W3:Y:S02]  /*1a620*/  SYNCS.PHASECHK.TRANS64.TRYWAIT P1, [R9+URZ+0x13250], R2 ;  /* 0x01325002090075a7 */ /* 0x000ee4000802017f */
[----:B---3--:R-:W-:Y:S05]  /*1a630*/  @!P1 BRA `(.L_x_1252) ;  /* 0x000000ac00349947 */ /* 0x008fea0003800000 */
.L_x_1251:
[----:B------:R-:W-:Y:S05]  /*1a640*/  BSYNC B0 ;  /* 0x0000000000007941 */ /* 0x000fea0003800000 */
.L_x_1250:
[----:B------:R-:W4:Y:S01]  /*1a650*/  LDL.LU R12, [R1+0x6c] ;  /* 0x00006c00010c7983 */ /* 0x000f220000300800 */
[----:B------:R-:W-:Y:S01]  /*1a660*/  ULDC.64 UR4, c[0x0][0x9a0] ;  /* 0x0002680000047ab9 */ /* 0x000fe20000000a00 */
[----:B------:R-:W-:Y:S01]  /*1a670*/  VIADD R18, R18, 0x1000 ;  /* 0x0000100012127836 */ /* 0x000fe20000000000 */
[----:B------:R-:W-:Y:S01]  /*1a680*/  ISETP.NE.U32.AND P1, PT, RZ, UR4, PT ;  /* 0x00000004ff007c0c */ /* 0x000fe2000bf25070 */
[----:B01----:R-:W5:Y:S03]  /*1a690*/  LDL.LU R24, [R1+0x18] ;  /* 0x0000180001187983 */ /* 0x003f660000300800 */
[----:B------:R-:W-:Y:S01]  /*1a6a0*/  ISETP.NE.AND.EX P1, PT, RZ, UR5, PT, P1 ;  /* 0x00000005ff007c0c */ /* 0x000fe2000bf25310 */
[----:B------:R-:W5:Y:S01]  /*1a6b0*/  LDL.LU R25, [R1+0x1c] ;  /* 0x00001c0001197983 */ /* 0x000f620000300800 */
[----:B------:R-:W-:-:S03]  /*1a6c0*/  SHF.R.U32.HI R18, RZ, 0x4, R18 ;  /* 0x00000004ff127819 */ /* 0x000fc60000011612 */
[----:B------:R-:W5:Y:S01]  /*1a6d0*/  LDL.LU R28, [R1+0x14] ;  /* 0x00001400011c7983 */ /* 0x000f620000300800 */
[----:B------:R-:W-:-:S04]  /*1a6e0*/  LOP3.LUT R18, R18, 0x3fff, RZ, 0xc0, !PT ;  /* 0x00003fff12127812 */ /* 0x000fc800078ec0ff */
[----:B------:R-:W-:-:S03]  /*1a6f0*/  LOP3.LUT R18, R18, 0x10000, RZ, 0xfc, !PT ;  /* 0x0001000012127812 */ /* 0x000fc600078efcff */
[----:B------:R-:W0:Y:S02]  /*1a700*/  @P1 LDC.64 R10, c[0x0][0x9c8] ;  /* 0x00027200ff0a1b82 */ /* 0x000e240000000a00 */
[----:B------:R-:W-:-:S05]  /*1a710*/  IMAD R4, R19, 0x280, R18 ;  /* 0x0000028013047824 */ /* 0x000fca00078e0212 */
[----:B------:R-:W-:Y:S02]  /*1a720*/  R2UR UR6, R4 ;  /* 0x00000000040672ca */ /* 0x000fe400000e0000 */
[----:B----4-:R-:W-:Y:S01]  /*1a730*/  @P1 SHF.R.S32.HI R5, RZ, 0x1f, R12 ;  /* 0x0000001fff051819 */ /* 0x010fe2000001140c */
[----:B0-----:R-:W-:-:S04]  /*1a740*/  @P1 IMAD.WIDE.U32 R6, R12, R10, RZ ;  /* 0x0000000a0c061225 */ /* 0x001fc800078e00ff */
[----:B--23--:R-:W-:Y:S02]  /*1a750*/  @P1 IMAD R2, R5, R10, RZ ;  /* 0x0000000a05021224 */ /* 0x00cfe400078e02ff */
[----:B------:R-:W-:-:S05]  /*1a760*/  IMAD.MOV.U32 R5, RZ, RZ, -0x3ffffff0 ;  /* 0xc0000010ff057424 */ /* 0x000fca00078e00ff */
[----:B------:R-:W-:Y:S01]  /*1a770*/  R2UR UR7, R5 ;  /* 0x00000000050772ca */ /* 0x000fe200000e0000 */
[----:B------:R-:W-:Y:S02]  /*1a780*/  @P1 IMAD R5, R12, R11, R2 ;  /* 0x0000000b0c051224 */ /* 0x000fe400078e0202 */
[----:B------:R-:W2:Y:S01]  /*1a790*/  LDL R2, [R1+0x58] ;  /* 0x0000580001027983 */ /* 0x000ea20000100800 */
[----:B-----5:R-:W-:Y:S01]  /*1a7a0*/  WARPGROUP.ARRIVE ;  /* 0x00000000000079c5 */ /* 0x020fe20000000000 */
[----:B------:R-:W2:Y:S02]  /*1a7b0*/  @P1 LDC.64 R10, c[0x0][0x9d0] ;  /* 0x00027400ff0a1b82 */ /* 0x000ea40000000a00 */
[----:B------:R-:W3:Y:S06]  /*1a7c0*/  LDL.LU R13, [R1] ;  /* 0x00000000010d7983 */ /* 0x000eec0000300800 */
[----:B------:R-:W-:Y:S01]  /*1a7d0*/  QGMMA.64x64x32.F32.E4M3.E4M3 R24, R152, gdesc[UR4], R24, gsb0 ;  /* 0x00e0000498187df3 */ /* 0x000fe20008000818 */
[----:B------:R-:W-:-:S02]  /*1a7e0*/  @P1 IMAD.IADD R7, R7, 0x1, R5 ;  /* 0x0000000107071824 */ /* 0x000fc400078e0205 */
[----:B------:R-:W-:Y:S01]  /*1a7f0*/  IMAD.MOV.U32 R12, RZ, RZ, 0x3f800000 ;  /* 0x3f800000ff0c7424 */ /* 0x000fe200078e00ff */
[----:B------:R-:W-:Y:S02]  /*1a800*/  WARPGROUP.DEPBAR.LE gsb0, 0x0 ;  /* 0x00008000000079c5 */ /* 0x000fe40000010000 */
[----:B------:R-:W-:Y:S01]  /*1a810*/  WARPGROUP.ARRIVE ;  /* 0x00000000000079c5 */ /* 0x000fe20000000000 */
[----:B--2---:R-:W-:-:S04]  /*1a820*/  @P1 IMAD.WIDE.U32 R6, R2, R10, R6 ;  /* 0x0000000a02061225 */ /* 0x004fc800078e0006 */
[----:B------:R-:W-:Y:S01]  /*1a830*/  @P1 IMAD R11, R2, R11, R7 ;  /* 0x0000000b020b1224 */ /* 0x000fe200078e0207 */
[----:B------:R-:W-:Y:S01]  /*1a840*/  @P1 LEA R10, P2, R6, UR4, 0x2 ;  /* 0x00000004060a1c11 */ /* 0x000fe2000f8410ff */
[----:B------:R-:W-:-:S03]  /*1a850*/  IMAD.MOV.U32 R7, RZ, RZ, -0x3ffffff0 ;  /* 0xc0000010ff077424 */ /* 0x000fc600078e00ff */
[----:B------:R-:W-:Y:S01]  /*1a860*/  @P1 LEA.HI.X R11, R6, UR5, R11, 0x2, P2 ;  /* 0x00000005060b1c11 */ /* 0x000fe200090f140b */
[----:B------:R-:W-:Y:S01]  /*1a870*/  VIADD R6, R4, 0x80 ;  /* 0x0000008004067836 */ /* 0x000fe20000000000 */
[----:B------:R-:W-:-:S03]  /*1a880*/  R2UR UR7, R7 ;  /* 0x00000000070772ca */ /* 0x000fc600000e0000 */
[----:B------:R0:W2:Y:S01]  /*1a890*/  @P1 LDG.E R12, desc[UR44][R10.64] ;  /* 0x0000002c0a0c1981 */ /* 0x0000a2000c1e1900 */
        /* <DEDUP_REMOVED lines=13> */
[----:B---3--:R-:W1:Y:S04]  /*1a970*/  SHFL.BFLY PT, R2, R13, 0x2, 0x1f ;  /* 0x0c401f000d027f89 */ /* 0x008e6800000e0000 */
[----:B------:R-:W3:Y:S01]  /*1a980*/  SHFL.BFLY PT, R6, R21, 0x2, 0x1f ;  /* 0x0c401f0015067f89 */ /* 0x000ee200000e0000 */
[----:B------:R-:W-:Y:S02]  /*1a990*/  VIADD R4, R4, 0x200 ;  /* 0x0000020004047836 */ /* 0x000fe40000000000 */
[----:B------:R-:W-:Y:S01]  /*1a9a0*/  IMAD.MOV.U32 R5, RZ, RZ, -0x3ffffff0 ;  /* 0xc0000010ff057424 */ /* 0x000fe200078e00ff */
[----:B------:R-:W-:-:S02]  /*1a9b0*/  WARPGROUP.DEPBAR.LE gsb0, 0x0 ;  /* 0x00008000000079c5 */ /* 0x000fc40000010000 */
[----:B------:R-:W-:-:S06]  /*1a9c0*/  WARPGROUP.ARRIVE ;  /* 0x00000000000079c5 */ /* 0x000fcc0000000000 */
[----:B------:R-:W-:Y:S01]  /*1a9d0*/  QGMMA.64x64x32.F32.E4M3.E4M3 R24, R140, gdesc[UR4], R24, gsb0 ;  /* 0x00e000048c187df3 */ /* 0x000fe20008000818 */
[----:B------:R-:W-:Y:S02]  /*1a9e0*/  R2UR UR6, R4 ;  /* 0x00000000040672ca */ /* 0x000fe400000e0000 */
[----:B------:R-:W-:Y:S01]  /*1a9f0*/  R2UR UR7, R5 ;  /* 0x00000000050772ca */ /* 0x000fe200000e0000 */
[----:B-1----:R-:W-:-:S01]  /*1aa00*/  FADD.FTZ R2, R2, R13 ;  /* 0x0000000d02027221 */ /* 0x002fc20000010000 */
[----:B---3--:R-:W-:-:S04]  /*1aa10*/  FADD.FTZ R6, R6, R21 ;  /* 0x0000001506067221 */ /* 0x008fc80000010000 */
[----:B------:R-:W0:Y:S04]  /*1aa20*/  SHFL.BFLY PT, R7, R2, 0x1, 0x1f ;  /* 0x0c201f0002077f89 */ /* 0x000e2800000e0000 */
[----:B------:R-:W1:Y:S01]  /*1aa30*/  SHFL.BFLY PT, R5, R6, 0x1, 0x1f ;  /* 0x0c201f0006057f89 */ /* 0x000e6200000e0000 */
[----:B0-----:R-:W-:-:S01]  /*1aa40*/  FADD.FTZ R10, R2, R7 ;  /* 0x00000007020a7221 */ /* 0x001fc20000010000 */
[----:B-1----:R-:W-:-:S04]  /*1aa50*/  FADD.FTZ R13, R6, R5 ;  /* 0x00000005060d7221 */ /* 0x002fc80000010000 */
[C---:B------:R-:W-:Y:S01]  /*1aa60*/  FSETP.NE.FTZ.AND P1, PT, R10.reuse, RZ, PT ;  /* 0x000000ff0a00720b */ /* 0x040fe20003f35000 */
[----:B------:R-:W-:Y:S01]  /*1aa70*/  FMUL.FTZ R14, R10, 0.00390625 ;  /* 0x3b8000000a0e7820 */ /* 0x000fe20000410000 */
[----:B------:R-:W-:Y:S01]  /*1aa80*/  FMUL.FTZ R15, R13, 0.00390625 ;  /* 0x3b8000000d0f7820 */ /* 0x000fe20000410000 */
[----:B------:R-:W-:Y:S02]  /*1aa90*/  WARPGROUP.DEPBAR.LE gsb0, 0x0 ;  /* 0x00008000000079c5 */ /* 0x000fe40000010000 */
[----:B------:R-:W-:-:S06]  /*1aaa0*/  WARPGROUP.ARRIVE ;  /* 0x00000000000079c5 */ /* 0x000fcc0000000000 */
[----:B------:R-:W-:Y:S01]  /*1aab0*/  QGMMA.64x64x32.F32.E4M3.E4M3 R24, R136, gdesc[UR4], R24, gsb0 ;  /* 0x00e0000488187df3 */ /* 0x000fe20008000818 */
[----:B------:R-:W-:Y:S01]  /*1aac0*/  IMAD.MOV.U32 R5, RZ, RZ, RZ ;  /* 0x000000ffff057224 */ /* 0x000fe200078e00ff */
[----:B------:R-:W-:Y:S02]  /*1aad0*/  FSETP.NE.FTZ.AND P2, PT, R14, RZ, PT ;  /* 0x000000ff0e00720b */ /* 0x000fe40003f55000 */
[----:B------:R-:W-:-:S03]  /*1aae0*/  FSETP.NE.FTZ.AND P3, PT, R15, RZ, PT ;  /* 0x000000ff0f00720b */ /* 0x000fc60003f75000 */
[----:B------:R-:W-:Y:S01]  /*1aaf0*/  @P1 MUFU.RCP R5, R10 ;  /* 0x0000000a00051308 */ /* 0x000fe20000001000 */
[----:B------:R-:W-:Y:S01]  /*1ab00*/  FSETP.NE.FTZ.AND P1, PT, R13, RZ, PT ;  /* 0x000000ff0d00720b */ /* 0x000fe20003f35000 */
[----:B------:R-:W-:-:S06]  /*1ab10*/  IMAD.MOV.U32 R11, RZ, RZ, RZ ;  /* 0x000000ffff0b7224 */ /* 0x000fcc00078e00ff */
[----:B------:R-:W0:Y:S08]  /*1ab20*/  @P2 MUFU.LG2 R4, R14 ;  /* 0x0000000e00042308 */ /* 0x000e300000000c00 */
[----:B------:R-:W1:Y:S08]  /*1ab30*/  @P3 MUFU.LG2 R6, R15 ;  /* 0x0000000f00063308 */ /* 0x000e700000000c00 */
[----:B------:R-:W3:Y:S01]  /*1ab40*/  @P1 MUFU.RCP R11, R13 ;  /* 0x0000000d000b1308 */ /* 0x000ee20000001000 */
[C---:B------:R-:W-:Y:S01]  /*1ab50*/  @P2 FMUL.FTZ R7, R0.reuse, 0.69314718246459960938 ;  /* 0x3f31721800072820 */ /* 0x040fe20000410000 */
[----:B------:R-:W-:Y:S01]  /*1ab60*/  @P3 FMUL.FTZ R21, R0, 0.69314718246459960938 ;  /* 0x3f31721800153820 */ /* 0x000fe20000410000 */
[----:B0-----:R-:W-:Y:S01]  /*1ab70*/  @P2 FMUL.FTZ R4, R4, 0.69314718246459960938 ;  /* 0x3f31721804042820 */ /* 0x001fe20000410000 */
[----:B------:R-:W-:-:S02]  /*1ab80*/  IMAD.MOV.U32 R20, RZ, RZ, -0x800000 ;  /* 0xff800000ff147424 */ /* 0x000fc400078e00ff */
[----:B--2---:R-:W-:Y:S01]  /*1ab90*/  FMUL.FTZ R0, R5, R12 ;  /* 0x0000000c05007220 */ /* 0x004fe20000410000 */
[----:B------:R-:W-:Y:S02]  /*1aba0*/  IMAD.MOV.U32 R2, RZ, RZ, -0x800000 ;  /* 0xff800000ff027424 */ /* 0x000fe400078e00ff */
[----:B-1----:R-:W-:Y:S01]  /*1abb0*/  @P3 FMUL.FTZ R6, R6, 0.69314718246459960938 ;  /* 0x3f31721806063820 */ /* 0x002fe20000410000 */
[----:B------:R-:W-:-:S03]  /*1abc0*/  @P2 FFMA.FTZ R20, R7, R8, R4 ;  /* 0x0000000807142223 */ /* 0x000fc60000010004 */
[----:B------:R-:W-:Y:S01]  /*1abd0*/  @P3 FFMA.FTZ R2, R21, R3, R6 ;  /* 0x0000000315023223 */ /* 0x000fe20000010006 */
[----:B---3--:R-:W-:Y:S01]  /*1abe0*/  FMUL.FTZ R11, R11, R12 ;  /* 0x0000000c0b0b7220 */ /* 0x008fe20000410000 */
[----:B------:R-:W-:Y:S02]  /*1abf0*/  WARPGROUP.DEPBAR.LE gsb0, 0x0 ;  /* 0x00008000000079c5 */ /* 0x000fe40000010000 */
[----:B------:R-:W-:Y:S05]  /*1ac00*/  @!P0 BRA `(.L_x_1253) ;  /* 0x0000000000048947 */ /* 0x000fea0003800000 */
[----:B------:R-:W-:Y:S01]  /*1ac10*/  BPT.TRAP 0x1 ;  /* 0x000000040000795c */ /* 0x000fe20000300000 */
.L_x_1253:
[----:B------:R-:W2:Y:S01]  /*1ac20*/  LDL.LU R3, [R1+0x40] ;  /* 0x0000400001037983 */ /* 0x000ea20000300800 */
[----:B------:R-:W-:Y:S02]  /*1ac30*/  VIADD R9, R9, 0x13260 ;  /* 0x0001326009097836 */ /* 0x000fe40000000000 */
[-C--:B------:R-:W-:Y:S01]  /*1ac40*/  FMUL.FTZ R24, R24, R0.reuse ;  /* 0x0000000018187220 */ /* 0x080fe20000410000 */
[----:B------:R-:W-:Y:S01]  /*1ac50*/  FMUL.FTZ R29, R29, R0 ;  /* 0x000000001d1d7220 */ /* 0x000fe20000410000 */
[----:B------:R-:W3:Y:S01]  /*1ac60*/  LDL.LU R4, [R1+0x7c] ;  /* 0x00007c0001047983 */ /* 0x000ee20000300800 */
[----:B------:R-:W-:-:S05]  /*1ac70*/  VIADD R19, R19, 0x1 ;  /* 0x0000000113137836 */ /* 0x000fca0000000000 */
[----:B------:R-:W-:Y:S01]  /*1ac80*/  ISETP.NE.AND P1, PT, R19, 0x2, PT ;  /* 0x000000021300780c */ /* 0x000fe20003f25270 */
        /* <DEDUP_REMOVED lines=31> */
[----:B------:R-:W-:-:S02]  /*1ae80*/  SEL R19, R19, RZ, P1 ;  /* 0x000000ff13137207 */ /* 0x000fc40000800000 */
[----:B--2---:R-:W-:Y:S01]  /*1ae90*/  PRMT R9, R3, 0x654, R9 ;  /* 0x0000065403097816 */ /* 0x004fe20000000009 */
[----:B---3--:R-:W-:-:S03]  /*1aea0*/  VIADD R4, R4, 0x1 ;  /* 0x0000000104047836 */ /* 0x008fc60000000000 */
[----:B------:R0:W-:Y:S02]  /*1aeb0*/  SYNCS.ARRIVE.TRANS64.RED.A1T0 RZ, [R9+URZ], RZ ;  /* 0x000000ff09ff79a7 */ /* 0x0001e4000810043f */
[----:B------:R0:W-:Y:S01]  /*1aec0*/  STL [R1+0x7c], R4 ;  /* 0x00007c0401007387 */ /* 0x0001e20000100800 */
[----:B------:R-:W-:-:S04]  /*1aed0*/  SEL R3, RZ, 0x1, P1 ;  /* 0x00000001ff037807 */ /* 0x000fc80000800000 */
[----:B------:R-:W-:-:S07]  /*1aee0*/  LOP3.LUT R156, R156, R3, RZ, 0x3c, !PT ;  /* 0x000000039c9c7212 */ /* 0x000fce00078e3cff */
.L_x_1143:
[----:B------:R-:W2:Y:S01]  /*1aef0*/  LDL R77, [R1+0x74] ;  /* 0x00007400014d7983 */ /* 0x000ea20000100800 */
[----:B------:R-:W1:Y:S01]  /*1af00*/  S2UR UR4, SR_CgaCtaId ;  /* 0x00000000000479c3 */ /* 0x000e620000008800 */
[----:B------:R-:W-:Y:S01]  /*1af10*/  MOV R18, 0x400 ;  /* 0x0000040000127802 */ /* 0x000fe20000000f00 */
[----:B------:R-:W-:Y:S01]  /*1af20*/  BSSY B0, `(.L_x_1254) ;  /* 0x00002ab000007945 */ /* 0x000fe20003800000 */
[----:B------:R-:W3:Y:S01]  /*1af30*/  S2R R79, SR_TID.X ;  /* 0x00000000004f7919 */ /* 0x000ee20000002100 */
[----:B-1----:R-:W-:-:S05]  /*1af40*/  IMAD.U32 R0, RZ, RZ, UR4 ;  /* 0x00000004ff007e24 */ /* 0x002fca000f8e00ff */
[----:B------:R-:W-:Y:S01]  /*1af50*/  LEA R18, R0, R18, 0x18 ;  /* 0x0000001200127211 */ /* 0x000fe200078ec0ff */
[----:B------:R-:W-:Y:S01]  /*1af60*/  BAR.SYNC.DEFER_BLOCKING 0x5, 0x200 ;  /* 0x0148000000007b1d */ /* 0x000fe20000010000 */
[----:B---3--:R-:W-:-:S05]  /*1af70*/  VIADD R63, R79, 0xffffff80 ;  /* 0xffffff804f3f7836 */ /* 0x008fca0000000000 */
[----:B------:R1:W-:Y:S01]  /*1af80*/  STL [R1+0x40], R0 ;  /* 0x0000400001007387 */ /* 0x0003e20000100800 */
[----:B------:R-:W-:-:S04]  /*1af90*/  SHF.R.S32.HI R66, RZ, 0x1f, R63 ;  /* 0x0000001fff427819 */ /* 0x000fc8000001143f */
[----:B------:R-:W-:-:S04]  /*1afa0*/  LEA.HI R21, R66, R63, RZ, 0x3 ;  /* 0x0000003f42157211 */ /* 0x000fc800078f18ff */
[----:B------:R-:W-:Y:S02]  /*1afb0*/  LOP3.LUT R62, R21, 0xfffffff8, RZ, 0xc0, !PT ;  /* 0xfffffff8153e7812 */ /* 0x000fe400078ec0ff */
[----:B------:R-:W-:-:S03]  /*1afc0*/  SHF.R.S32.HI R21, RZ, 0x3, R21 ;  /* 0x00000003ff157819 */ /* 0x000fc60000011415 */
[----:B------:R-:W-:Y:S01]  /*1afd0*/  IMAD.IADD R62, R63, 0x1, -R62 ;  /* 0x000000013f3e7824 */ /* 0x000fe200078e0a3e */
[----:B0-----:R-:W0:Y:S03]  /*1afe0*/  LDS.128 R8, [R18+0x132d0] ;  /* 0x0132d00012087984 */ /* 0x001e260000000c00 */
[----:B-1----:R-:W-:-:S05]  /*1aff0*/  IMAD.SHL.U32 R0, R62, 0x8, RZ ;  /* 0x000000083e007824 */ /* 0x002fca00078e00ff */
[----:B------:R-:W-:Y:S01]  /*1b000*/  SHF.R.S32.HI R3, RZ, 0x1f, R0 ;  /* 0x0000001fff037819 */ /* 0x000fe20000011400 */
[----:B0-----:R0:W-:Y:S04]  /*1b010*/  STL.64 [R1+0x60], R8 ;  /* 0x0000600801007387 */ /* 0x0011e80000100a00 */
[----:B------:R0:W-:Y:S01]  /*1b020*/  STL.64 [R1+0x68], R10 ;  /* 0x0000680a01007387 */ /* 0x0001e20000100a00 */
[----:B------:R-:W-:Y:S06]  /*1b030*/  BAR.ARV 0x4, 0x200 ;  /* 0x0108000000007b1d */ /* 0x000fec0000002000 */
[----:B--2---:R-:W-:-:S13]  /*1b040*/  ISETP.NE.AND P1, PT, R77, RZ, PT ;  /* 0x000000ff4d00720c */ /* 0x004fda0003f25270 */
[----:B------:R-:W1:Y:S02]  /*1b050*/  @!P1 LDC R77, c[0x0][0xad4] ;  /* 0x0002b500ff4d9b82 */ /* 0x000e640000000800 */
[----:B-1----:R0:W-:Y:S01]  /*1b060*/  @!P1 STL [R1+0x74], R77 ;  /* 0x0000744d01009387 */ /* 0x0021e20000100800 */
[----:B------:R-:W-:Y:S05]  /*1b070*/  @P0 BRA `(.L_x_1255) ;  /* 0x0000001c00ec0947 */ /* 0x000fea0003800000 */
[----:B------:R-:W-:Y:S01]  /*1b080*/  IMAD.SHL.U32 R4, R79, 0x4, RZ ;  /* 0x000000044f047824 */ /* 0x000fe200078e00ff */
[----:B------:R-:W-:Y:S01]  /*1b090*/  ULDC.64 UR4, c[0x4][0x38] ;  /* 0x01000e0000047ab9 */ /* 0x000fe20000000a00 */
[----:B------:R-:W2:Y:S01]  /*1b0a0*/  LDL R83, [R1+0x58] ;  /* 0x0000580001537983 */ /* 0x000ea20000100800 */
[----:B------:R-:W1:Y:S02]  /*1b0b0*/  S2R R7, SR_SWINHI ;  /* 0x0000000000077919 */ /* 0x000e640000002f00 */
[----:B------:R-:W-:Y:S01]  /*1b0c0*/  LOP3.LUT R4, R4, 0xc, RZ, 0xc0, !PT ;  /* 0x0000000c04047812 */ /* 0x000fe200078ec0ff */
[----:B------:R-:W-:Y:S01]  /*1b0d0*/  ULDC.64 UR6, c[0x0][0xc08] ;  /* 0x0003020000067ab9 */ /* 0x000fe20000000a00 */
[----:B------:R-:W3:Y:S01]  /*1b0e0*/  LDL.LU R89, [R1+0x78] ;  /* 0x0000780001597983 */ /* 0x000ee20000300800 */
[----:B------:R-:W-:Y:S01]  /*1b0f0*/  BAR.SYNC.DEFER_BLOCKING 0x1, 0x180 ;  /* 0x0046000000007b1d */ /* 0x000fe20000010000 */
[----:B0-----:R-:W-:-:S05]  /*1b100*/  IADD3 R8, P0, R4, UR4, RZ ;  /* 0x0000000404087c10 */ /* 0x001fca000ff1e0ff */
[----:B------:R-:W-:Y:S01]  /*1b110*/  IMAD.X R9, RZ, RZ, UR5, P0 ;  /* 0x00000005ff097e24 */ /* 0x000fe200080e06ff */
[----:B------:R-:W-:Y:S01]  /*1b120*/  LEA.HI R6, R66, R63, RZ, 0x5 ;  /* 0x0000003f42067211 */ /* 0x000fe200078f28ff */
[----:B------:R-:W-:Y:S01]  /*1b130*/  ULDC.64 UR4, c[0x0][0xc00] ;  /* 0x0003000000047ab9 */ /* 0x000fe20000000a00 */
[----:B------:R-:W4:Y:S04]  /*1b140*/  LDL R87, [R1+0x50] ;  /* 0x0000500001577983 */ /* 0x000f280000100800 */
[----:B------:R0:W2:Y:S01]  /*1b150*/  LDG.E.CONSTANT R8, desc[UR44][R8.64] ;  /* 0x0000002c08087981 */ /* 0x0000a2000c1e9900 */
[----:B------:R-:W-:-:S03]  /*1b160*/  LOP3.LUT P0, R4, R79, 0x3, RZ, 0xc0, !PT ;  /* 0x000000034f047812 */ /* 0x000fc6000780c0ff */
[----:B------:R-:W4:Y:S01]  /*1b170*/  LDL R85, [R1+0x38] ;  /* 0x0000380001557983 */ /* 0x000f220000100800 */
[----:B------:R-:W-:Y:S02]  /*1b180*/  ISETP.EQ.OR P0, PT, R4, 0x3, !P0 ;  /* 0x000000030400780c */ /* 0x000fe40004702670 */
[----:B------:R-:W-:Y:S01]  /*1b190*/  LEA.HI R4, R66, R63, RZ, 0x4 ;  /* 0x0000003f42047211 */ /* 0x000fe200078f20ff */
[----:B------:R-:W-:Y:S01]  /*1b1a0*/  IMAD.SHL.U32 R10, R6, 0x20, RZ ;  /* 0x00000020060a7824 */ /* 0x000fe200078e00ff */
[----:B------:R-:W4:Y:S02]  /*1b1b0*/  LDL R81, [R1+0x80] ;  /* 0x0000800001517983 */ /* 0x000f240000100800 */
[----:B------:R-:W-:Y:S02]  /*1b1c0*/  SHF.R.S32.HI R13, RZ, 0x4, R4 ;  /* 0x00000004ff0d7819 */ /* 0x000fe40000011404 */
[C---:B------:R-:W-:Y:S02]  /*1b1d0*/  LOP3.LUT R6, R4.reuse, 0x3fffff0, RZ, 0xc0, !PT ;  /* 0x03fffff004067812 */ /* 0x040fe400078ec0ff */
[----:B------:R-:W-:-:S02]  /*1b1e0*/  LEA.HI R4, R4, R13, RZ, 0x1 ;  /* 0x0000000d04047211 */ /* 0x000fc400078f08ff */
[----:B------:R-:W-:Y:S02]  /*1b1f0*/  SEL R57, R40, R41, P0 ;  /* 0x0000002928397207 */ /* 0x000fe40000000000 */
[----:B------:R-:W-:Y:S02]  /*1b200*/  SEL R80, R41, R40, P0 ;  /* 0x0000002829507207 */ /* 0x000fe40000000000 */
[----:B------:R-:W-:Y:S02]  /*1b210*/  SEL R41, R44, R5, P0 ;  /* 0x000000052c297207 */ /* 0x000fe40000000000 */
[----:B------:R-:W-:Y:S01]  /*1b220*/  SEL R82, R5, R44, P0 ;  /* 0x0000002c05527207 */ /* 0x000fe20000000000 */
[----:B------:R-:W-:Y:S01]  /*1b230*/  IMAD.IADD R6, R63, 0x1, -R6 ;  /* 0x000000013f067824 */ /* 0x000fe200078e0a06 */
[----:B------:R-:W-:Y:S02]  /*1b240*/  LOP3.LUT R5, R10, 0xfffffc00, RZ, 0xc0, !PT ;  /* 0xfffffc000a057812 */ /* 0x000fe400078ec0ff */
[----:B------:R-:W-:-:S03]  /*1b250*/  LOP3.LUT R4, R4, 0x1ffffffe, RZ, 0xc0, !PT ;  /* 0x1ffffffe04047812 */ /* 0x000fc600078ec0ff */
[----:B------:R-:W-:Y:S02]  /*1b260*/  IMAD R5, R6, 0x40, R5 ;  /* 0x0000004006057824 */ /* 0x000fe400078e0205 */
[----:B------:R-:W-:Y:S01]  /*1b270*/  IMAD.IADD R4, R13, 0x1, -R4 ;  /* 0x000000010d047824 */ /* 0x000fe200078e0a04 */
[----:B------:R-:W-:Y:S02]  /*1b280*/  SEL R75, R28, R29, P0 ;  /* 0x0000001d1c4b7207 */ /* 0x000fe40000000000 */
[----:B------:R-:W-:Y:S01]  /*1b290*/  SEL R88, R29, R28, P0 ;  /* 0x0000001c1d587207 */ /* 0x000fe20000000000 */
[----:B------:R-:W-:Y:S01]  /*1b2a0*/  IMAD R5, R4, 0x8, R5 ;  /* 0x0000000804057824 */ /* 0x000fe200078e0205 */
[----:B------:R-:W-:Y:S02]  /*1b2b0*/  MOV R28, R18 ;  /* 0x00000012001c7202 */ /* 0x000fe40000000f00 */
[----:B-1----:R-:W-:-:S03]  /*1b2c0*/  MOV R29, R7 ;  /* 0x00000007001d7202 */ /* 0x002fc60000000f00 */
[----:B------:R-:W-:Y:S01]  /*1b2d0*/  IMAD.WIDE R4, R5, 0x2, R28 ;  /* 0x0000000205047825 */ /* 0x000fe200078e021c */
[----:B------:R-:W-:Y:S02]  /*1b2e0*/  SEL R59, R32, R33, P0 ;  /* 0x00000021203b7207 */ /* 0x000fe40000000000 */
[----:B------:R-:W-:Y:S02]  /*1b2f0*/  SEL R60, R33, R32, P0 ;  /* 0x00000020213c7207 */ /* 0x000fe40000000000 */
[C---:B------:R-:W-:Y:S02]  /*1b300*/  IADD3 R65, P3, R4.reuse, 0x20, RZ ;  /* 0x0000002004417810 */ /* 0x040fe40007f7e0ff */
[C---:B------:R-:W-:Y:S02]  /*1b310*/  LOP3.LUT R7, R4.reuse, 0x380, RZ, 0xc0, !PT ;  /* 0x0000038004077812 */ /* 0x040fe400078ec0ff */
[----:B------:R-:W-:Y:S02]  /*1b320*/  IADD3 R33, P2, R4, 0x40, RZ ;  /* 0x0000004004217810 */ /* 0x000fe40007f5e0ff */
[----:B------:R-:W-:-:S02]  /*1b330*/  LOP3.LUT R64, R65, 0x380, RZ, 0xc0, !PT ;  /* 0x0000038041407812 */ /* 0x000fc400078ec0ff */
[----:B0-----:R-:W-:Y:S02]  /*1b340*/  SEL R9, R36, R37, P0 ;  /* 0x0000002524097207 */ /* 0x001fe40000000000 */
[----:B------:R-:W-:Y:S02]  /*1b350*/  SEL R84, R37, R36, P0 ;  /* 0x0000002425547207 */ /* 0x000fe40000000000 */
[----:B------:R-:W-:Y:S02]  /*1b360*/  SHF.R.U64 R7, R7, 0x3, RZ ;  /* 0x0000000307077819 */ /* 0x000fe400000012ff */
[----:B------:R-:W-:Y:S02]  /*1b370*/  IADD3 R37, P1, R4, 0x60, RZ ;  /* 0x0000006004257810 */ /* 0x000fe40007f3e0ff */
[----:B------:R-:W-:Y:S02]  /*1b380*/  LOP3.LUT R6, R33, 0x380, RZ, 0xc0, !PT ;  /* 0x0000038021067812 */ /* 0x000fe400078ec0ff */
[----:B------:R-:W-:-:S02]  /*1b390*/  SHF.R.U64 R64, R64, 0x3, RZ ;  /* 0x0000000340407819 */ /* 0x000fc400000012ff */
[----:B------:R-:W-:Y:S02]  /*1b3a0*/  LOP3.LUT R4, R7, R4, RZ, 0x3c, !PT ;  /* 0x0000000407047212 */ /* 0x000fe400078e3cff */
[----:B------:R-:W-:Y:S02]  /*1b3b0*/  LOP3.LUT R10, R37, 0x380, RZ, 0xc0, !PT ;  /* 0x00000380250a7812 */ /* 0x000fe400078ec0ff */
[----:B------:R-:W-:Y:S01]  /*1b3c0*/  SHF.R.U64 R6, R6, 0x3, RZ ;  /* 0x0000000306067819 */ /* 0x000fe200000012ff */
[--C-:B------:R-:W-:Y:S01]  /*1b3d0*/  IMAD.X R69, RZ, RZ, R5.reuse, P1 ;  /* 0x000000ffff457224 */ /* 0x100fe200008e0605 */
[----:B------:R-:W-:Y:S01]  /*1b3e0*/  SEL R11, R48, R49, P0 ;  /* 0x00000031300b7207 */ /* 0x000fe20000000000 */
[--C-:B------:R-:W-:Y:S01]  /*1b3f0*/  IMAD.X R7, RZ, RZ, R5.reuse, P2 ;  /* 0x000000ffff077224 */ /* 0x100fe200010e0605 */
[----:B------:R-:W-:Y:S02]  /*1b400*/  SEL R76, R49, R48, P0 ;  /* 0x00000030314c7207 */ /* 0x000fe40000000000 */
[----:B------:R-:W-:Y:S01]  /*1b410*/  LOP3.LUT R64, R64, R65, RZ, 0x3c, !PT ;  /* 0x0000004140407212 */ /* 0x000fe200078e3cff */
[----:B------:R-:W-:Y:S01]  /*1b420*/  IMAD.X R65, RZ, RZ, R5, P3 ;  /* 0x000000ffff417224 */ /* 0x000fe200018e0605 */
[----:B------:R-:W-:-:S02]  /*1b430*/  SEL R49, R30, R31, P0 ;  /* 0x0000001f1e317207 */ /* 0x000fc40000000000 */
[----:B------:R-:W-:Y:S02]  /*1b440*/  MOV R73, R4 ;  /* 0x0000000400497202 */ /* 0x000fe40000000f00 */
[----:B------:R-:W-:Y:S02]  /*1b450*/  SEL R71, R24, R25, P0 ;  /* 0x0000001918477207 */ /* 0x000fe40000000000 */
[----:B------:R-:W-:Y:S02]  /*1b460*/  SEL R86, R25, R24, P0 ;  /* 0x0000001819567207 */ /* 0x000fe40000000000 */
[----:B------:R-:W-:Y:S02]  /*1b470*/  SEL R13, R26, R27, P0 ;  /* 0x0000001b1a0d7207 */ /* 0x000fe40000000000 */
[----:B------:R-:W-:Y:S02]  /*1b480*/  SEL R70, R27, R26, P0 ;  /* 0x0000001a1b467207 */ /* 0x000fe40000000000 */
[----:B------:R-:W-:-:S02]  /*1b490*/  SEL R15, R34, R35, P0 ;  /* 0x00000023220f7207 */ /* 0x000fc40000000000 */
[----:B------:R-:W-:Y:S02]  /*1b4a0*/  SEL R58, R35, R34, P0 ;  /* 0x00000022233a7207 */ /* 0x000fe40000000000 */
[----:B------:R-:W-:Y:S02]  /*1b4b0*/  SHF.R.U64 R10, R10, 0x3, RZ ;  /* 0x000000030a0a7819 */ /* 0x000fe400000012ff */
[----:B------:R-:W-:Y:S02]  /*1b4c0*/  SEL R27, R42, R43, P0 ;  /* 0x0000002b2a1b7207 */ /* 0x000fe40000000000 */
[----:B------:R-:W-:Y:S02]  /*1b4d0*/  SEL R35, R50, R51, P0 ;  /* 0x0000003332237207 */ /* 0x000fe40000000000 */
[----:B------:R-:W-:Y:S02]  /*1b4e0*/  LOP3.LUT R6, R6, R33, RZ, 0x3c, !PT ;  /* 0x0000002106067212 */ /* 0x000fe400078e3cff */
[----:B-----5:R-:W-:-:S02]  /*1b4f0*/  SEL R45, R52, R53, P0 ;  /* 0x00000035342d7207 */ /* 0x020fc40000000000 */
        /* <DEDUP_REMOVED lines=10> */
[----:B------:R-:W-:Y:S02]  /*1b5a0*/  LOP3.LUT R68, R10, R37, RZ, 0x3c, !PT ;  /* 0x000000250a447212 */ /* 0x000fe400078e3cff */
[----:B------:R-:W-:-:S02]  /*1b5b0*/  MOV R67, R6 ;  /* 0x0000000600437202 */ /* 0x000fc40000000f00 */
[----:B------:R-:W-:Y:S02]  /*1b5c0*/  MOV R64, R64 ;  /* 0x0000004000407202 */ /* 0x000fe40000000f00 */
[----:B------:R-:W-:Y:S02]  /*1b5d0*/  MOV R68, R68 ;  /* 0x0000004400447202 */ /* 0x000fe40000000f00 */
[----:B------:R-:W-:Y:S01]  /*1b5e0*/  ISETP.NE.U32.AND P1, PT, RZ, UR4, PT ;  /* 0x00000004ff007c0c */ /* 0x000fe2000bf25070 */
[----:B------:R-:W-:Y:S01]  /*1b5f0*/  IMAD.MOV.U32 R65, RZ, RZ, RZ ;  /* 0x000000ffff417224 */ /* 0x000fe200078e00ff */
[----:B--2---:R-:W-:Y:S01]  /*1b600*/  LOP3.LUT R5, R8, 0x2, RZ, 0x3c, !PT ;  /* 0x0000000208057812 */ /* 0x004fe200078e3cff */
[----:B------:R-:W-:Y:S04]  /*1b610*/  SHFL.IDX PT, R14, R49, R8, 0x1c1f ;  /* 0x001c1f08310e7589 */ /* 0x000fe800000e0000 */
[----:B------:R-:W-:Y:S04]  /*1b620*/  SHFL.IDX PT, R32, R71, R8, 0x1c1f ;  /* 0x001c1f0847207589 */ /* 0x000fe800000e0000 */
[----:B------:R-:W0:Y:S04]  /*1b630*/  SHFL.IDX PT, R33, R86, R5, 0x1c1f ;  /* 0x001c1f0556217589 */ /* 0x000e2800000e0000 */
[----:B------:R-:W-:Y:S04]  /*1b640*/  SHFL.IDX PT, R48, R13, R8, 0x1c1f ;  /* 0x001c1f080d307589 */ /* 0x000fe800000e0000 */
[----:B------:R1:W2:Y:S04]  /*1b650*/  SHFL.IDX PT, R49, R70, R5, 0x1c1f ;  /* 0x001c1f0546317589 */ /* 0x0002a800000e0000 */
[----:B------:R-:W-:Y:S04]  /*1b660*/  SHFL.IDX PT, R36, R59, R8, 0x1c1f ;  /* 0x001c1f083b247589 */ /* 0x000fe800000e0000 */
[----:B------:R-:W-:Y:S01]  /*1b670*/  SHFL.IDX PT, R40, R57, R8, 0x1c1f ;  /* 0x001c1f0839287589 */ /* 0x000fe200000e0000 */
[----:B-1----:R-:W3:Y:S03]  /*1b680*/  LDC.64 R70, c[0x0][0xc00] ;  /* 0x00030000ff467b82 */ /* 0x002ee60000000a00 */
[----:B------:R-:W-:Y:S04]  /*1b690*/  SHFL.IDX PT, R10, R41, R8, 0x1c1f ;  /* 0x001c1f08290a7589 */ /* 0x000fe800000e0000 */
[----:B------:R-:W1:Y:S04]  /*1b6a0*/  SHFL.IDX PT, R37, R60, R5, 0x1c1f ;  /* 0x001c1f053c257589 */ /* 0x000e6800000e0000 */
[----:B------:R-:W-:Y:S04]  /*1b6b0*/  SHFL.IDX PT, R52, R15, R8, 0x1c1f ;  /* 0x001c1f080f347589 */ /* 0x000fe800000e0000 */
[----:B------:R-:W4:Y:S04]  /*1b6c0*/  SHFL.IDX PT, R53, R58, R5, 0x1c1f ;  /* 0x001c1f053a357589 */ /* 0x000f2800000e0000 */
[----:B------:R-:W-:Y:S04]  /*1b6d0*/  SHFL.IDX PT, R4, R75, R8, 0x1c1f ;  /* 0x001c1f084b047589 */ /* 0x000fe800000e0000 */
[----:B------:R-:W-:Y:S04]  /*1b6e0*/  SHFL.IDX PT, R6, R9, R8, 0x1c1f ;  /* 0x001c1f0809067589 */ /* 0x000fe800000e0000 */
[----:B------:R-:W-:Y:S04]  /*1b6f0*/  SHFL.IDX PT, R12, R45, R8, 0x1c1f ;  /* 0x001c1f082d0c7589 */ /* 0x000fe800000e0000 */
[----:B------:R-:W3:Y:S04]  /*1b700*/  SHFL.IDX PT, R7, R88, R5, 0x1c1f ;  /* 0x001c1f0558077589 */ /* 0x000ee800000e0000 */
[----:B------:R-:W-:Y:S04]  /*1b710*/  SHFL.IDX PT, R24, R25, R8, 0x1c1f ;  /* 0x001c1f0819187589 */ /* 0x000fe800000e0000 */
[----:B------:R-:W3:Y:S04]  /*1b720*/  SHFL.IDX PT, R41, R80, R5, 0x1c1f ;  /* 0x001c1f0550297589 */ /* 0x000ee800000e0000 */
[----:B------:R-:W-:Y:S04]  /*1b730*/  SHFL.IDX PT, R56, R27, R8, 0x1c1f ;  /* 0x001c1f081b387589 */ /* 0x000fe800000e0000 */
[----:B------:R-:W-:Y:S04]  /*1b740*/  SHFL.IDX PT, R60, R35, R8, 0x1c1f ;  /* 0x001c1f08233c7589 */ /* 0x000fe800000e0000 */
[----:B------:R-:W3:Y:S04]  /*1b750*/  SHFL.IDX PT, R15, R74, R5, 0x1c1f ;  /* 0x001c1f054a0f7589 */ /* 0x000ee800000e0000 */
[----:B------:R-:W3:Y:S04]  /*1b760*/  SHFL.IDX PT, R57, R42, R5, 0x1c1f ;  /* 0x001c1f052a397589 */ /* 0x000ee800000e0000 */
[----:B------:R-:W3:Y:S04]  /*1b770*/  SHFL.IDX PT, R59, R50, R5, 0x1c1f ;  /* 0x001c1f05323b7589 */ /* 0x000ee800000e0000 */
[----:B------:R-:W-:Y:S04]  /*1b780*/  SHFL.IDX PT, R44, R11, R8, 0x1c1f ;  /* 0x001c1f080b2c7589 */ /* 0x000fe800000e0000 */
[----:B------:R-:W3:Y:S04]  /*1b790*/  SHFL.IDX PT, R9, R84, R5, 0x1c1f ;  /* 0x001c1f0554097589 */ /* 0x000ee800000e0000 */
[----:B------:R-:W3:Y:S04]  /*1b7a0*/  SHFL.IDX PT, R45, R76, R5, 0x1c1f ;  /* 0x001c1f054c2d7589 */ /* 0x000ee800000e0000 */
[----:B------:R-:W3:Y:S04]  /*1b7b0*/  SHFL.IDX PT, R25, R38, R5, 0x1c1f ;  /* 0x001c1f0526197589 */ /* 0x000ee800000e0000 */
[----:B------:R-:W3:Y:S04]  /*1b7c0*/  SHFL.IDX PT, R11, R82, R5, 0x1c1f ;  /* 0x001c1f05520b7589 */ /* 0x000ee800000e0000 */
[----:B------:R-:W-:Y:S04]  /*1b7d0*/  SHFL.IDX PT, R26, R31, R8, 0x1c1f ;  /* 0x001c1f081f1a7589 */ /* 0x000fe800000e0000 */
[----:B------:R-:W-:Y:S04]  /*1b7e0*/  SHFL.IDX PT, R61, R61, R8, 0x1c1f ;  /* 0x001c1f083d3d7589 */ /* 0x000fe800000e0000 */
[----:B------:R2:W3:Y:S04]  /*1b7f0*/  SHFL.IDX PT, R27, R46, R5, 0x1c1f ;  /* 0x001c1f052e1b7589 */ /* 0x0004e800000e0000 */
[----:B------:R-:W3:Y:S04]  /*1b800*/  SHFL.IDX PT, R72, R72, R5, 0x1c1f ;  /* 0x001c1f0548487589 */ /* 0x000ee800000e0000 */
[----:B------:R-:W3:Y:S01]  /*1b810*/  SHFL.IDX PT, R13, R78, R5, 0x1c1f ;  /* 0x001c1f054e0d7589 */ /* 0x000ee200000e0000 */
[----:B0-----:R-:W-:-:S02]  /*1b820*/  SEL R30, R32, R33, P0 ;  /* 0x00000021201e7207 */ /* 0x001fc40000000000 */
[----:B--2---:R-:W-:Y:S02]  /*1b830*/  SEL R46, R48, R49, P0 ;  /* 0x00000031302e7207 */ /* 0x004fe40000000000 */
[----:B------:R-:W-:Y:S02]  /*1b840*/  SEL R32, R33, R32, P0 ;  /* 0x0000002021207207 */ /* 0x000fe40000000000 */
[----:B-1----:R-:W-:Y:S02]  /*1b850*/  SEL R34, R36, R37, P0 ;  /* 0x0000002524227207 */ /* 0x002fe40000000000 */
        /* <DEDUP_REMOVED lines=44> */
[----:B------:R0:W-:Y:S04]  /*1bb20*/  STSM.16.M88.4 [R73], R24 ;  /* 0x0000001849007844 */ /* 0x0001e80000000200 */
[----:B------:R1:W-:Y:S04]  /*1bb30*/  STSM.16.M88.4 [R64], R4 ;  /* 0x0000000440007844 */ /* 0x0003e80000000200 */
[----:B------:R-:W-:Y:S04]  /*1bb40*/  STSM.16.M88.4 [R67], R8 ;  /* 0x0000000843007844 */ /* 0x000fe80000000200 */
[----:B------:R2:W-:Y:S01]  /*1bb50*/  STSM.16.M88.4 [R68], R12 ;  /* 0x0000000c44007844 */ /* 0x0005e20000000200 */
[----:B------:R-:W-:Y:S01]  /*1bb60*/  BAR.SYNC.DEFER_BLOCKING 0x1, 0x180 ;  /* 0x0046000000007b1d */ /* 0x000fe20000010000 */
[----:B------:R-:W-:Y:S01]  /*1bb70*/  ISETP.NE.AND.EX P0, PT, RZ, UR5, PT, P1 ;  /* 0x00000005ff007c0c */ /* 0x000fe2000bf05310 */
[----:B0-----:R-:W-:Y:S01]  /*1bb80*/  IMAD.WIDE R24, R89, 0x4, R70 ;  /* 0x0000000459187825 */ /* 0x001fe200078e0246 */
[----:B------:R-:W-:-:S05]  /*1bb90*/  ISETP.GT.AND P3, PT, R77, 0x1, PT ;  /* 0x000000014d00780c */ /* 0x000fca0003f64270 */
[----:B-1----:R-:W0:Y:S06]  /*1bba0*/  LDC R64, c[0x0][0xbe8] ;  /* 0x0002fa00ff407b82 */ /* 0x002e2c0000000800 */
[----:B------:R-:W3:Y:S01]  /*1bbb0*/  @P0 LDG.E R65, desc[UR44][R24.64] ;  /* 0x0000002c18410981 */ /* 0x000ee2000c1e1900 */
[----:B------:R-:W-:-:S04]  /*1bbc0*/  ISETP.NE.U32.AND P1, PT, RZ, UR6, PT ;  /* 0x00000006ff007c0c */ /* 0x000fc8000bf25070 */
[----:B------:R-:W-:-:S13]  /*1bbd0*/  ISETP.NE.AND.EX P1, PT, RZ, UR7, PT, P1 ;  /* 0x00000007ff007c0c */ /* 0x000fda000bf25310 */
[----:B------:R-:W1:Y:S02]  /*1bbe0*/  @P1 LDC.64 R26, c[0x0][0xc08] ;  /* 0x00030200ff1a1b82 */ /* 0x000e640000000a00 */
[----:B-1----:R-:W-:-:S04]  /*1bbf0*/  @P1 IMAD.WIDE R4, R89, 0x4, R26 ;  /* 0x0000000459041825 */ /* 0x002fc800078e021a */
[----:B------:R-:W-:-:S05]  /*1bc00*/  IMAD.MOV.U32 R26, RZ, RZ, 0x9b8 ;  /* 0x000009b8ff1a7424 */ /* 0x000fca00078e00ff */
[----:B------:R-:W-:-:S04]  /*1bc10*/  SEL R26, R26, 0x978, P3 ;  /* 0x000009781a1a7807 */ /* 0x000fc80001800000 */
[----:B--2---:R-:W1:Y:S08]  /*1bc20*/  LDC.64 R12, c[0x0][R26+0x220] ;  /* 0x000088001a0c7b82 */ /* 0x004e700000000a00 */
[----:B------:R-:W2:Y:S01]  /*1bc30*/  LDC.64 R10, c[0x0][R26+0x218] ;  /* 0x000086001a0a7b82 */ /* 0x000ea20000000a00 */
[----:B0-----:R-:W-:-:S07]  /*1bc40*/  ISETP.NE.AND P4, PT, R64, 0x1, PT ;  /* 0x000000014000780c */ /* 0x001fce0003f85270 */
[----:B------:R-:W0:Y:S01]  /*1bc50*/  LDC.64 R8, c[0x0][R26+0x228] ;  /* 0x00008a001a087b82 */ /* 0x000e220000000a00 */
[----:B------:R-:W-:Y:S02]  /*1bc60*/  ULDC UR6, c[0x0][0xa88] ;  /* 0x0002a20000067ab9 */ /* 0x000fe40000000800 */
[----:B------:R-:W-:-:S05]  /*1bc70*/  IMAD.U32 R69, RZ, RZ, UR6 ;  /* 0x00000006ff457e24 */ /* 0x000fca000f8e00ff */
[----:B------:R4:W4:Y:S01]  /*1bc80*/  LDC.64 R6, c[0x0][R26+0x210] ;  /* 0x000084001a067b82 */ /* 0x0009220000000a00 */
[----:B------:R1:W5:Y:S01]  /*1bc90*/  @P1 LDG.E R69, desc[UR44][R4.64] ;  /* 0x0000002c04451981 */ /* 0x000362000c1e1900 */
[----:B------:R-:W-:-:S06]  /*1bca0*/  ISETP.NE.U32.AND P2, PT, RZ, UR4, PT ;  /* 0x00000004ff007c0c */ /* 0x000fcc000bf45070 */
[----:B------:R-:W0:Y:S01]  /*1bcb0*/  @P4 LDC R68, c[0x0][0xbec] ;  /* 0x0002fb00ff444b82 */ /* 0x000e220000000800 */
[----:B------:R-:W-:-:S07]  /*1bcc0*/  ISETP.NE.AND.EX P2, PT, RZ, UR5, PT, P2 ;  /* 0x00000005ff007c0c */ /* 0x000fce000bf45320 */
[----:B------:R-:W4:Y:S08]  /*1bcd0*/  @P4 LDC R75, c[0x0][0xbf0] ;  /* 0x0002fc00ff4b4b82 */ /* 0x000f300000000800 */
[----:B-1----:R-:W1:Y:S01]  /*1bce0*/  LDC.64 R4, c[0x0][0xba8] ;  /* 0x0002ea00ff047b82 */ /* 0x002e620000000a00 */
[----:B------:R-:W-:Y:S02]  /*1bcf0*/  SHF.R.S32.HI R15, RZ, 0x1f, R89 ;  /* 0x0000001fff0f7819 */ /* 0x000fe40000011459 */
[----:B------:R-:W-:-:S02]  /*1bd00*/  SEL R67, R89, RZ, !P2 ;  /* 0x000000ff59437207 */ /* 0x000fc40005000000 */
[----:B------:R-:W-:Y:S02]  /*1bd10*/  SEL R15, R15, RZ, !P2 ;  /* 0x000000ff0f0f7207 */ /* 0x000fe40005000000 */
[----:B------:R-:W-:Y:S01]  /*1bd20*/  LEA.HI R70, R66, R63, RZ, 0x7 ;  /* 0x0000003f42467211 */ /* 0x000fe200078f38ff */
[----:B------:R-:W-:Y:S02]  /*1bd30*/  IMAD R13, R13, R67, RZ ;  /* 0x000000430d0d7224 */ /* 0x000fe400078e02ff */
[----:B--2---:R-:W-:Y:S02]  /*1bd40*/  IMAD R71, R11, R83, RZ ;  /* 0x000000530b477224 */ /* 0x004fe400078e02ff */
[----:B------:R-:W-:Y:S01]  /*1bd50*/  IMAD.IADD R11, R87, 0x1, R85 ;  /* 0x00000001570b7824 */ /* 0x000fe200078e0255 */
[----:B------:R-:W-:Y:S01]  /*1bd60*/  LOP3.LUT R66, R70, 0xffffff80, RZ, 0xc0, !PT ;  /* 0xffffff8046427812 */ /* 0x000fe200078ec0ff */
[----:B------:R-:W-:Y:S01]  /*1bd70*/  IMAD R73, R12, R15, R13 ;  /* 0x0000000f0c497224 */ /* 0x000fe200078e020d */
[----:B------:R-:W-:Y:S01]  /*1bd80*/  SEL R27, R81, RZ, P3 ;  /* 0x000000ff511b7207 */ /* 0x000fe20001800000 */
[----:B------:R-:W-:-:S04]  /*1bd90*/  IMAD.WIDE.U32 R14, R10, R83, RZ ;  /* 0x000000530a0e7225 */ /* 0x000fc800078e00ff */
[----:B------:R-:W-:-:S04]  /*1bda0*/  IMAD.WIDE.U32 R12, R12, R67, RZ ;  /* 0x000000430c0c7225 */ /* 0x000fc800078e00ff */
[----:B0-----:R-:W-:Y:S01]  /*1bdb0*/  @P4 IMAD.HI.U32 R10, R11, R68, RZ ;  /* 0x000000440b0a4227 */ /* 0x001fe200078e00ff */
[----:B-1----:R-:W0:Y:S03]  /*1bdc0*/  @!P3 LDC R4, c[0x0][0xb50] ;  /* 0x0002d400ff04bb82 */ /* 0x002e260000000800 */
[----:B------:R-:W-:Y:S02]  /*1bdd0*/  IMAD.IADD R72, R63, 0x1, -R66 ;  /* 0x000000013f487824 */ /* 0x000fe400078e0a42 */
[----:B------:R-:W-:Y:S02]  /*1bde0*/  IMAD.IADD R71, R15, 0x1, R71 ;  /* 0x000000010f477824 */ /* 0x000fe400078e0247 */
[----:B------:R-:W-:Y:S01]  /*1bdf0*/  IMAD.IADD R73, R13, 0x1, R73 ;  /* 0x000000010d497824 */ /* 0x000fe200078e0249 */
[----:B------:R-:W1:Y:S01]  /*1be00*/  @!P3 LDC R5, c[0x0][0xb54] ;  /* 0x0002d500ff05bb82 */ /* 0x000e620000000800 */
[----:B------:R-:W-:Y:S01]  /*1be10*/  IMAD.MOV.U32 R13, RZ, RZ, R11 ;  /* 0x000000ffff0d7224 */ /* 0x000fe200078e000b */
[----:B----4-:R-:W-:Y:S01]  /*1be20*/  @P4 SHF.R.U32.HI R13, RZ, R75, R10 ;  /* 0x0000004bff0d4219 */ /* 0x010fe2000001160a */
[----:B------:R-:W-:-:S02]  /*1be30*/  IMAD R15, R9, R27, RZ ;  /* 0x0000001b090f7224 */ /* 0x000fc400078e02ff */
[----:B------:R-:W-:Y:S01]  /*1be40*/  IMAD.WIDE.U32 R8, R8, R27, RZ ;  /* 0x0000001b08087225 */ /* 0x000fe200078e00ff */
[----:B------:R-:W-:Y:S02]  /*1be50*/  SHF.R.S32.HI R27, RZ, 0x1f, R72 ;  /* 0x0000001fff1b7819 */ /* 0x000fe40000011448 */
[----:B------:R-:W-:Y:S02]  /*1be60*/  SHF.R.S32.HI R70, RZ, 0x7, R70 ;  /* 0x00000007ff467819 */ /* 0x000fe40000011446 */
[--C-:B---3--:R-:W-:Y:S02]  /*1be70*/  IADD3 R12, P2, P5, R12, R14, R65.reuse ;  /* 0x0000000e0c0c7210 */ /* 0x108fe40007d5e041 */
[----:B------:R-:W-:Y:S01]  /*1be80*/  SHF.R.S32.HI R66, RZ, 0x1f, R65 ;  /* 0x0000001fff427819 */ /* 0x000fe20000011441 */
[----:B------:R-:W-:Y:S02]  /*1be90*/  IMAD.IADD R14, R9, 0x1, R15 ;  /* 0x00000001090e7824 */ /* 0x000fe400078e020f */
[----:B------:R-:W-:Y:S01]  /*1bea0*/  IMAD.MOV R15, RZ, RZ, -R13 ;  /* 0x000000ffff0f7224 */ /* 0x000fe200078e0a0d */
[----:B------:R-:W-:-:S02]  /*1beb0*/  IADD3.X R10, R73, R71, R66, P2, P5 ;  /* 0x00000047490a7210 */ /* 0x000fc400017ea442 */
[----:B------:R-:W-:Y:S02]  /*1bec0*/  IADD3 R8, P2, P5, R13, R12, R8 ;  /* 0x0000000c0d087210 */ /* 0x000fe40007d5e008 */
[----:B------:R-:W-:Y:S01]  /*1bed0*/  LEA.HI R12, R27, R72, RZ, 0x2 ;  /* 0x000000481b0c7211 */ /* 0x000fe200078f10ff */
[----:B------:R-:W-:Y:S01]  /*1bee0*/  IMAD R15, R64, R15, R11 ;  /* 0x0000000f400f7224 */ /* 0x000fe200078e020b */
[----:B------:R-:W-:Y:S02]  /*1bef0*/  SHF.R.S32.HI R9, RZ, 0x1f, R13 ;  /* 0x0000001fff097819 */ /* 0x000fe4000001140d */
[--C-:B------:R-:W-:Y:S02]  /*1bf00*/  SHF.R.S32.HI R26, RZ, 0x2, R12.reuse ;  /* 0x00000002ff1a7819 */ /* 0x100fe4000001140c */
[----:B------:R-:W-:Y:S01]  /*1bf10*/  SHF.R.S32.HI R63, RZ, 0x1f, R12 ;  /* 0x0000001fff3f7819 */ /* 0x000fe2000001140c */
[----:B------:R-:W-:Y:S01]  /*1bf20*/  IMAD R7, R7, R15, RZ ;  /* 0x0000000f07077224 */ /* 0x000fe200078e02ff */
[----:B------:R-:W-:-:S02]  /*1bf30*/  SHF.R.S32.HI R13, RZ, 0x1f, R15 ;  /* 0x0000001fff0d7819 */ /* 0x000fc4000001140f */
[----:B------:R-:W-:Y:S02]  /*1bf40*/  IADD3.X R9, R9, R10, R14, P2, P5 ;  /* 0x0000000a09097210 */ /* 0x000fe400017ea40e */
[----:B------:R-:W-:Y:S01]  /*1bf50*/  LEA.HI R63, R63, R26, RZ, 0x3 ;  /* 0x0000001a3f3f7211 */ /* 0x000fe200078f18ff */
[----:B------:R-:W-:Y:S01]  /*1bf60*/  IMAD.HI R10, R70, 0x55555556, RZ ;  /* 0x55555556460a7827 */ /* 0x000fe200078e02ff */
[----:B------:R-:W-:Y:S02]  /*1bf70*/  LEA.HI R27, R27, R72, RZ, 0x5 ;  /* 0x000000481b1b7211 */ /* 0x000fe400078f28ff */
[----:B------:R-:W-:Y:S01]  /*1bf80*/  LOP3.LUT R63, R63, 0xfffffff8, RZ, 0xc0, !PT ;  /* 0xfffffff83f3f7812 */ /* 0x000fe200078ec0ff */
[C---:B------:R-:W-:Y:S02]  /*1bf90*/  IMAD R7, R6.reuse, R13, R7 ;  /* 0x0000000d06077224 */ /* 0x040fe400078e0207 */
[----:B------:R-:W-:Y:S01]  /*1bfa0*/  IMAD.WIDE.U32 R8, R6, R15, R8 ;  /* 0x0000000f06087225 */ /* 0x000fe200078e0008 */
[----:B------:R-:W-:-:S02]  /*1bfb0*/  LEA.HI R13, R10, R10, RZ, 0x1 ;  /* 0x0000000a0a0d7211 */ /* 0x000fc400078f08ff */
[----:B------:R-:W-:Y:S01]  /*1bfc0*/  SHF.R.S32.HI R27, RZ, 0x5, R27 ;  /* 0x00000005ff1b7819 */ /* 0x000fe2000001141b */
[----:B------:R-:W-:Y:S01]  /*1bfd0*/  IMAD.IADD R6, R9, 0x1, R7 ;  /* 0x0000000109067824 */ /* 0x000fe200078e0207 */
[----:B0-----:R-:W-:Y:S01]  /*1bfe0*/  LEA R10, P2, R8, R4, 0x2 ;  /* 0x00000004080a7211 */ /* 0x001fe200078410ff */
[----:B------:R-:W-:Y:S02]  /*1bff0*/  IMAD.IADD R26, R26, 0x1, -R63 ;  /* 0x000000011a1a7824 */ /* 0x000fe400078e0a3f */
[----:B------:R-:W-:Y:S01]  /*1c000*/  IMAD R13, R13, -0x3, R70 ;  /* 0xfffffffd0d0d7824 */ /* 0x000fe200078e0246 */
[----:B-1----:R-:W-:Y:S01]  /*1c010*/  LEA.HI.X R5, R8, R5, R6, 0x2, P2 ;  /* 0x0000000508057211 */ /* 0x002fe200010f1406 */
[----:B------:R-:W-:Y:S01]  /*1c020*/  IMAD R26, R27, 0x10, R26 ;  /* 0x000000101b1a7824 */ /* 0x000fe200078e021a */
[----:B------:R-:W-:Y:S07]  /*1c030*/  @P1 BRA `(.L_x_1256) ;  /* 0x0000000000101947 */ /* 0x000fee0003800000 */
[----:B------:R-:W-:Y:S05]  /*1c040*/  @!P0 BRA `(.L_x_1256) ;  /* 0x00000000000c8947 */ /* 0x000fea0003800000 */
[----:B------:R-:W2:Y:S04]  /*1c050*/  LDG.E R4, desc[UR44][R24.64] ;  /* 0x0000002c18047981 */ /* 0x000ea8000c1e1900 */
[----:B-----5:R-:W2:Y:S02]  /*1c060*/  LDG.E R69, desc[UR44][R24.64+0x4] ;  /* 0x0000042c18457981 */ /* 0x020ea4000c1e1900 */
[----:B--2---:R-:W-:-:S07]  /*1c070*/  IMAD.IADD R69, R69, 0x1, -R4 ;  /* 0x0000000145457824 */ /* 0x004fce00078e0a04 */
.L_x_1256:
[----:B------:R-:W-:Y:S01]  /*1c080*/  IMAD R12, R13, 0x40, R26 ;  /* 0x000000400d0c7824 */ /* 0x000fe200078e021a */
[----:B------:R-:W-:Y:S01]  /*1c090*/  SHFL.IDX PT, R6, R10, RZ, 0x1c1f ;  /* 0x001c1fff0a067589 */ /* 0x000fe200000e0000 */
[----:B-----5:R-:W-:Y:S01]  /*1c0a0*/  IMAD R63, R69, R64, RZ ;  /* 0x00000040453f7224 */ /* 0x020fe200078e02ff */
[----:B------:R-:W-:Y:S01]  /*1c0b0*/  LOP3.LUT P0, RZ, R72, 0x3, RZ, 0xc0, !PT ;  /* 0x0000000348ff7812 */ /* 0x000fe2000780c0ff */
[----:B------:R-:W-:Y:S01]  /*1c0c0*/  IMAD.IADD R12, R12, 0x1, R85 ;  /* 0x000000010c0c7824 */ /* 0x000fe200078e0255 */
        /* <DEDUP_REMOVED lines=8> */
[----:B------:R-:W-:Y:S05]  /*1c150*/  @P3 BRA `(.L_x_1257) ;  /* 0x0000000400a03947 */ /* 0x000fea0003800000 */
[----:B------:R-:W-:Y:S01]  /*1c160*/  IMAD R5, R21, 0x40, R0 ;  /* 0x0000004015057824 */ /* 0x000fe200078e0200 */
[----:B------:R-:W1:Y:S01]  /*1c170*/  @P4 LDC R33, c[0x0][0xbec] ;  /* 0x0002fb00ff214b82 */ /* 0x000e620000000800 */
[----:B------:R-:W-:Y:S02]  /*1c180*/  ULDC.64 UR4, c[0x0][0xaa0] ;  /* 0x0002a80000047ab9 */ /* 0x000fe40000000a00 */
[----:B------:R-:W-:-:S03]  /*1c190*/  IMAD.WIDE R28, R5, 0x2, R28 ;  /* 0x00000002051c7825 */ /* 0x000fc600078e021c */
[C---:B0-----:R-:W-:Y:S02]  /*1c1a0*/  IADD3 R9, P0, R28.reuse, 0x1800, RZ ;  /* 0x000018001c097810 */ /* 0x041fe40007f1e0ff */
[----:B------:R-:W0:Y:S01]  /*1c1b0*/  @P4 LDC R35, c[0x0][0xbf0] ;  /* 0x0002fc00ff234b82 */ /* 0x000e220000000800 */
        /* <DEDUP_REMOVED lines=16> */
[----:B------:R-:W-:Y:S01]  /*1c2c0*/  IADD3 R27, P0, R28, 0x4800, RZ ;  /* 0x000048001c1b7810 */ /* 0x000fe20007f1e0ff */
[----:B------:R-:W-:-:S02]  /*1c2d0*/  IMAD R66, R66, UR4, RZ ;  /* 0x0000000442427c24 */ /* 0x000fc4000f8e02ff */
[----:B------:R-:W-:Y:S01]  /*1c2e0*/  IMAD R62, R62, 0x30, R21 ;  /* 0x000000303e3e7824 */ /* 0x000fe200078e0215 */
[----:B------:R-:W-:Y:S01]  /*1c2f0*/  LOP3.LUT R2, R27, 0x380, RZ, 0xc0, !PT ;  /* 0x000003801b027812 */ /* 0x000fe200078ec0ff */
[----:B------:R-:W-:Y:S02]  /*1c300*/  IMAD.X R25, RZ, RZ, R29, P0 ;  /* 0x000000ffff197224 */ /* 0x000fe400000e061d */
[C---:B------:R-:W-:Y:S01]  /*1c310*/  IMAD R31, R65.reuse, UR5, R66 ;  /* 0x00000005411f7c24 */ /* 0x040fe2000f8e0242 */
[----:B------:R-:W-:Y:S01]  /*1c320*/  SHF.R.U64 R2, R2, 0x3, RZ ;  /* 0x0000000302027819 */ /* 0x000fe200000012ff */
[----:B------:R-:W-:Y:S01]  /*1c330*/  IMAD.WIDE.U32 R28, R65, UR4, RZ ;  /* 0x00000004411c7c25 */ /* 0x000fe2000f8e00ff */
[----:B------:R-:W-:Y:S01]  /*1c340*/  ULDC.64 UR4, c[0x0][0xae8] ;  /* 0x0002ba0000047ab9 */ /* 0x000fe20000000a00 */
[----:B------:R-:W-:Y:S02]  /*1c350*/  SHF.R.S32.HI R20, RZ, 0x1f, R67 ;  /* 0x0000001fff147819 */ /* 0x000fe40000011443 */
[----:B------:R-:W-:Y:S01]  /*1c360*/  IMAD.IADD R29, R29, 0x1, R31 ;  /* 0x000000011d1d7824 */ /* 0x000fe200078e021f */
[----:B------:R-:W-:Y:S01]  /*1c370*/  LOP3.LUT R24, R2, R27, RZ, 0x3c, !PT ;  /* 0x0000001b02187212 */ /* 0x000fe200078e3cff */
[----:B------:R-:W-:-:S02]  /*1c380*/  IMAD.IADD R62, R85, 0x1, R62 ;  /* 0x00000001553e7824 */ /* 0x000fc400078e023e */
[----:B------:R-:W-:-:S03]  /*1c390*/  IMAD.WIDE.U32 R28, R83, UR4, R28 ;  /* 0x00000004531c7c25 */ /* 0x000fc6000f8e001c */
[----:B------:R-:W5:Y:S01]  /*1c3a0*/  LD.E.128 R24, desc[UR44][R24.64] ;  /* 0x0000002c18187980 */ /* 0x000f62000c101d00 */
[----:B-1----:R-:W-:Y:S01]  /*1c3b0*/  @P4 IMAD.HI.U32 R2, R62, R33, RZ ;  /* 0x000000213e024227 */ /* 0x002fe200078e00ff */
[----:B------:R-:W-:Y:S01]  /*1c3c0*/  @!PT LDS RZ, [RZ] ;  /* 0x00000000fffff984 */ /* 0x000fe20000000800 */
[----:B------:R-:W-:Y:S01]  /*1c3d0*/  @!PT LDS RZ, [RZ] ;  /* 0x00000000fffff984 */ /* 0x000fe20000000800 */
[----:B------:R-:W-:Y:S01]  /*1c3e0*/  @!PT LDS RZ, [RZ] ;  /* 0x00000000fffff984 */ /* 0x000fe20000000800 */
[----:B------:R-:W-:Y:S01]  /*1c3f0*/  @!PT LDS RZ, [RZ] ;  /* 0x00000000fffff984 */ /* 0x000fe20000000800 */
[----:B------:R1:W-:Y:S06]  /*1c400*/  MEMBAR.ALL.CTA ;  /* 0x0000000000007992 */ /* 0x0003ec0000008000 */
[----:B-1----:R-:W1:Y:S01]  /*1c410*/  FENCE.VIEW.ASYNC.S ;  /* 0x00000000000073c6 */ /* 0x002e620000000000 */
[----:B------:R-:W-:Y:S01]  /*1c420*/  IMAD R29, R83, UR5, R29 ;  /* 0x00000005531d7c24 */ /* 0x000fe2000f8e021d */
[----:B------:R-:W-:Y:S01]  /*1c430*/  ULDC.64 UR4, c[0x0][0xaf0] ;  /* 0x0002bc0000047ab9 */ /* 0x000fe20000000a00 */
[----:B------:R-:W-:Y:S01]  /*1c440*/  IMAD.MOV.U32 R31, RZ, RZ, R62 ;  /* 0x000000ffff1f7224 */ /* 0x000fe200078e003e */
[----:B0-----:R-:W-:Y:S01]  /*1c450*/  @P4 SHF.R.U32.HI R31, RZ, R35, R2 ;  /* 0x00000023ff1f4219 */ /* 0x001fe20000011602 */
[----:B------:R-:W-:-:S02]  /*1c460*/  IMAD R20, R20, UR4, RZ ;  /* 0x0000000414147c24 */ /* 0x000fc4000f8e02ff */
        /* <DEDUP_REMOVED lines=12> */
[----:B------:R-:W-:Y:S02]  /*1c530*/  IMAD.IADD R29, R29, 0x1, R35 ;  /* 0x000000011d1d7824 */ /* 0x000fe400078e0223 */
[----:B------:R-:W-:Y:S02]  /*1c540*/  IMAD R2, R2, UR4, RZ ;  /* 0x0000000402027c24 */ /* 0x000fe4000f8e02ff */
[----:B------:R-:W-:-:S04]  /*1c550*/  IMAD.WIDE.U32 R28, R33, UR4, R28 ;  /* 0x00000004211c7c25 */ /* 0x000fc8000f8e001c */
[----:B------:R-:W-:Y:S01]  /*1c560*/  IMAD R31, R33, UR5, R2 ;  /* 0x00000005211f7c24 */ /* 0x000fe2000f8e0202 */
[----:B------:R-:W-:Y:S01]  /*1c570*/  ULDC.64 UR4, c[0x0][0xa80] ;  /* 0x0002a00000047ab9 */ /* 0x000fe20000000a00 */
[----:B------:R-:W-:Y:S01]  /*1c580*/  IMAD.IADD R34, R21, 0x1, R85 ;  /* 0x0000000115227824 */ /* 0x000fe200078e0255 */
[----:B------:R-:W-:Y:S01]  /*1c590*/  LEA R32, P0, R28, UR4, 0x1 ;  /* 0x000000041c207c11 */ /* 0x000fe2000f8008ff */
[----:B------:R-:W-:Y:S01]  /*1c5a0*/  IMAD.IADD R29, R29, 0x1, R31 ;  /* 0x000000011d1d7824 */ /* 0x000fe200078e021f */
[----:B------:R-:W-:Y:S01]  /*1c5b0*/  ULDC UR4, c[0x0][0xac8] ;  /* 0x0002b20000047ab9 */ /* 0x000fe20000000800 */
[----:B------:R-:W-:Y:S02]  /*1c5c0*/  VIADD R2, R34, 0x30 ;  /* 0x0000003022027836 */ /* 0x000fe40000000000 */
[----:B-1----:R-:W0:Y:S01]  /*1c5d0*/  SHFL.IDX PT, R31, R32, RZ, 0x181f ;  /* 0x00181fff201f7589 */ /* 0x002e2200000e0000 */
[----:B------:R-:W-:Y:S01]  /*1c5e0*/  LEA.HI.X R33, R28, UR5, R29, 0x1, P0 ;  /* 0x000000051c217c11 */ /* 0x000fe200080f0c1d */
[----:B------:R-:W-:Y:S01]  /*1c5f0*/  VIADD R20, R34, 0x60 ;  /* 0x0000006022147836 */ /* 0x000fe20000000000 */
[----:B------:R-:W-:Y:S01]  /*1c600*/  ISETP.GE.AND P0, PT, R0, UR4, PT ;  /* 0x0000000400007c0c */ /* 0x000fe2000bf06270 */
[----:B------:R-:W1:Y:S03]  /*1c610*/  SHFL.IDX PT, R37, R32, 0x1, 0x181f ;  /* 0x00381f0020257f89 */ /* 0x000e6600000e0000 */
[-C--:B------:R-:W-:Y:S01]  /*1c620*/  ISETP.GE.OR P1, PT, R34, R63.reuse, P0 ;  /* 0x0000003f2200720c */ /* 0x080fe20000726670 */
[----:B------:R-:W1:Y:S01]  /*1c630*/  SHFL.IDX PT, R39, R32, 0x2, 0x181f ;  /* 0x00581f0020277f89 */ /* 0x000e6200000e0000 */
[-C--:B------:R-:W-:Y:S01]  /*1c640*/  ISETP.GE.OR P2, PT, R2, R63.reuse, P0 ;  /* 0x0000003f0200720c */ /* 0x080fe20000746670 */
[----:B------:R-:W-:Y:S01]  /*1c650*/  VIADD R2, R18, 0x13220 ;  /* 0x0001322012027836 */ /* 0x000fe20000000000 */
[----:B------:R-:W-:Y:S01]  /*1c660*/  ISETP.GE.OR P3, PT, R20, R63, P0 ;  /* 0x0000003f1400720c */ /* 0x000fe20000766670 */
[----:B------:R-:W1:Y:S03]  /*1c670*/  SHFL.IDX PT, R29, R33, RZ, 0x181f ;  /* 0x00181fff211d7589 */ /* 0x000e6600000e0000 */
[----:B------:R-:W-:Y:S01]  /*1c680*/  PRMT R2, RZ, 0x654, R2 ;  /* 0x00000654ff027816 */ /* 0x000fe20000000002 */
[----:B------:R-:W1:Y:S03]  /*1c690*/  SHFL.IDX PT, R35, R33, 0x1, 0x181f ;  /* 0x00381f0021237f89 */ /* 0x000e6600000e0000 */
[----:B------:R1:W-:Y:S01]  /*1c6a0*/  SYNCS.ARRIVE.TRANS64.RED.A1T0 RZ, [R2+URZ], RZ ;  /* 0x000000ff02ff79a7 */ /* 0x0003e2000810043f */
[----:B------:R-:W1:Y:S01]  /*1c6b0*/  SHFL.IDX PT, R36, R33, 0x2, 0x181f ;  /* 0x00581f0021247f89 */ /* 0x000e6200000e0000 */
[----:B0-----:R-:W-:-:S03]  /*1c6c0*/  @!P1 LEA R20, P4, R0, R31, 0x1 ;  /* 0x0000001f00149211 */ /* 0x001fc600078808ff */
[----:B------:R-:W0:Y:S01]  /*1c6d0*/  SHFL.IDX PT, R33, R33, 0x3, 0x181f ;  /* 0x00781f0021217f89 */ /* 0x000e2200000e0000 */
[----:B-1----:R-:W-:Y:S01]  /*1c6e0*/  VIADD R2, R34, 0x90 ;  /* 0x0000009022027836 */ /* 0x002fe20000000000 */
[C---:B------:R-:W-:Y:S02]  /*1c6f0*/  @!P2 LEA R28, P5, R0.reuse, R37, 0x1 ;  /* 0x00000025001ca211 */ /* 0x040fe400078a08ff */
[----:B------:R-:W-:Y:S02]  /*1c700*/  @!P3 LEA R30, P6, R0, R39, 0x1 ;  /* 0x00000027001eb211 */ /* 0x000fe400078c08ff */
[----:B------:R-:W-:Y:S02]  /*1c710*/  ISETP.GE.OR P0, PT, R2, R63, P0 ;  /* 0x0000003f0200720c */ /* 0x000fe40000706670 */
[C-C-:B------:R-:W-:Y:S02]  /*1c720*/  @!P1 LEA.HI.X R21, R0.reuse, R29, R3.reuse, 0x1, P4 ;  /* 0x0000001d00159211 */ /* 0x140fe400020f0c03 */
[----:B------:R-:W-:-:S02]  /*1c730*/  @!P2 LEA.HI.X R29, R0, R35, R3, 0x1, P5 ;  /* 0x00000023001da211 */ /* 0x000fc400028f0c03 */
[----:B------:R1:W0:Y:S01]  /*1c740*/  SHFL.IDX PT, R35, R32, 0x3, 0x181f ;  /* 0x00781f0020237f89 */ /* 0x00022200000e0000 */
[----:B------:R-:W-:-:S03]  /*1c750*/  @!P3 LEA.HI.X R31, R0, R36, R3, 0x1, P6 ;  /* 0x00000024001fb211 */ /* 0x000fc600030f0c03 */
[----:B--2---:R1:W-:Y:S04]  /*1c760*/  @!P1 ST.E.128 desc[UR44][R20.64], R4 ;  /* 0x0000000414009985 */ /* 0x0043e8000c101d2c */
[----:B---3--:R1:W-:Y:S04]  /*1c770*/  @!P2 ST.E.128 desc[UR44][R28.64], R8 ;  /* 0x000000081c00a985 */ /* 0x0083e8000c101d2c */
[----:B----4-:R1:W-:Y:S01]  /*1c780*/  @!P3 ST.E.128 desc[UR44][R30.64], R12 ;  /* 0x0000000c1e00b985 */ /* 0x0103e2000c101d2c */
[----:B0-----:R-:W-:Y:S05]  /*1c790*/  @P0 BRA `(.L_x_1258) ;  /* 0x00000010008c0947 */ /* 0x001fea0003800000 */
[----:B------:R-:W-:-:S04]  /*1c7a0*/  LEA R2, P0, R0, R35, 0x1 ;  /* 0x0000002300027211 */ /* 0x000fc800078008ff */
[----:B------:R-:W-:-:S05]  /*1c7b0*/  LEA.HI.X R3, R0, R33, R3, 0x1, P0 ;  /* 0x0000002100037211 */ /* 0x000fca00000f0c03 */
[----:B-----5:R4:W-:Y:S01]  /*1c7c0*/  ST.E.128 desc[UR44][R2.64], R24 ;  /* 0x0000001802007985 */ /* 0x0209e2000c101d2c */
[----:B------:R-:W-:Y:S05]  /*1c7d0*/  BRA `(.L_x_1258) ;  /* 0x00000010007c7947 */ /* 0x000fea0003800000 */
.L_x_1257:
[----:B------:R-:W2:Y:S01]  /*1c7e0*/  LDL R68, [R1+0x24] ;  /* 0x0000240001447983 */ /* 0x000ea20000100800 */
[----:B0-----:R-:W0:Y:S01]  /*1c7f0*/  @P4 LDC R6, c[0x0][0xbec] ;  /* 0x0002fb00ff064b82 */ /* 0x001e220000000800 */
[----:B------:R-:W-:Y:S01]  /*1c800*/  ULDC.64 UR4, c[0x0][0xb08] ;  /* 0x0002c20000047ab9 */ /* 0x000fe20000000a00 */
[----:B------:R-:W-:Y:S01]  /*1c810*/  SHF.R.S32.HI R0, RZ, 0x1f, R67 ;  /* 0x0000001fff007819 */ /* 0x000fe20000011443 */
[----:B------:R-:W-:Y:S01]  /*1c820*/  IMAD R66, R66, UR4, RZ ;  /* 0x0000000442427c24 */ /* 0x000fe2000f8e02ff */
[----:B------:R-:W-:Y:S01]  /*1c830*/  ULDC.64 UR6, c[0x0][0xb30] ;  /* 0x0002cc0000067ab9 */ /* 0x000fe20000000a00 */
[----:B------:R-:W-:-:S03]  /*1c840*/  IMAD.WIDE.U32 R2, R65, UR4, RZ ;  /* 0x0000000441027c25 */ /* 0x000fc6000f8e00ff */
[----:B------:R-:W1:Y:S01]  /*1c850*/  @P4 LDC R9, c[0x0][0xbf0] ;  /* 0x0002fc00ff094b82 */ /* 0x000e620000000800 */
[----:B------:R-:W-:Y:S01]  /*1c860*/  IMAD R65, R65, UR5, R66 ;  /* 0x0000000541417c24 */ /* 0x000fe2000f8e0242 */
[----:B------:R-:W-:-:S03]  /*1c870*/  ULDC.64 UR4, c[0x0][0xb38] ;  /* 0x0002ce0000047ab9 */ /* 0x000fc60000000a00 */
[----:B------:R-:W-:Y:S02]  /*1c880*/  IMAD.IADD R3, R3, 0x1, R65 ;  /* 0x0000000103037824 */ /* 0x000fe400078e0241 */
[----:B------:R-:W-:-:S04]  /*1c890*/  IMAD.WIDE.U32 R2, R83, UR4, R2 ;  /* 0x0000000453027c25 */ /* 0x000fc8000f8e0002 */
[----:B------:R-:W-:Y:S01]  /*1c8a0*/  IMAD R3, R83, UR5, R3 ;  /* 0x0000000553037c24 */ /* 0x000fe2000f8e0203 */
[----:B------:R-:W-:Y:S02]  /*1c8b0*/  ULDC.64 UR4, c[0x0][0xb40] ;  /* 0x0002d00000047ab9 */ /* 0x000fe40000000a00 */
[----:B------:R-:W-:Y:S02]  /*1c8c0*/  IMAD R0, R0, UR4, RZ ;  /* 0x0000000400007c24 */ /* 0x000fe4000f8e02ff */
[----:B0-----:R-:W-:-:S04]  /*1c8d0*/  @P4 IMAD.HI.U32 R6, R11, R6, RZ ;  /* 0x000000060b064227 */ /* 0x001fc800078e00ff */
[C---:B------:R-:W-:Y:S02]  /*1c8e0*/  IMAD R7, R67.reuse, UR5, R0 ;  /* 0x0000000543077c24 */ /* 0x040fe4000f8e0200 */
[----:B------:R-:W-:Y:S01]  /*1c8f0*/  IMAD.WIDE.U32 R2, R67, UR4, R2 ;  /* 0x0000000443027c25 */ /* 0x000fe2000f8e0002 */
[----:B------:R-:W-:-:S03]  /*1c900*/  ULDC.64 UR4, c[0x0][0xb48] ;  /* 0x0002d20000047ab9 */ /* 0x000fc60000000a00 */
[----:B------:R-:W-:Y:S01]  /*1c910*/  IMAD.MOV.U32 R5, RZ, RZ, R11 ;  /* 0x000000ffff057224 */ /* 0x000fe200078e000b */
[----:B-1----:R-:W-:Y:S01]  /*1c920*/  @P4 SHF.R.U32.HI R5, RZ, R9, R6 ;  /* 0x00000009ff054219 */ /* 0x002fe20000011606 */
        /* <DEDUP_REMOVED lines=24> */
[----:B------:R1:W3:Y:S04]  /*1cab0*/  SHFL.IDX PT, R7, R5, RZ, 0x1c1f ;  /* 0x001c1fff05077589 */ /* 0x0002e800000e0000 */
[----:B0-----:R1:W0:Y:S01]  /*1cac0*/  SHFL.IDX PT, R6, R0, RZ, 0x1c1f ;  /* 0x001c1fff00067589 */ /* 0x00122200000e0000 */
[----:B--2---:R-:W-:-:S02]  /*1cad0*/  VIADD R21, R68, 0x8 ;  /* 0x0000000844157836 */ /* 0x004fc40000000000 */
[C---:B------:R-:W-:Y:S02]  /*1cae0*/  VIADD R25, R68.reuse, 0x10 ;  /* 0x0000001044197836 */ /* 0x040fe40000000000 */
[C---:B------:R-:W-:Y:S02]  /*1caf0*/  VIADD R27, R68.reuse, 0x18 ;  /* 0x00000018441b7836 */ /* 0x040fe40000000000 */
[C---:B------:R-:W-:Y:S02]  /*1cb00*/  VIADD R29, R68.reuse, 0x20 ;  /* 0x00000020441d7836 */ /* 0x040fe40000000000 */
[C---:B------:R-:W-:Y:S02]  /*1cb10*/  VIADD R65, R68.reuse, 0x28 ;  /* 0x0000002844417836 */ /* 0x040fe40000000000 */
[C---:B------:R-:W-:Y:S02]  /*1cb20*/  VIADD R67, R68.reuse, 0x30 ;  /* 0x0000003044437836 */ /* 0x040fe40000000000 */
[----:B------:R-:W-:Y:S01]  /*1cb30*/  VIADD R69, R68, 0x38 ;  /* 0x0000003844457836 */ /* 0x000fe20000000000 */
[----:B------:R-:W-:-:S02]  /*1cb40*/  SHF.R.S32.HI R20, RZ, 0x1f, R25 ;  /* 0x0000001fff147819 */ /* 0x000fc40000011419 */
[----:B------:R-:W-:Y:S02]  /*1cb50*/  SHF.R.S32.HI R24, RZ, 0x1f, R27 ;  /* 0x0000001fff187819 */ /* 0x000fe4000001141b */
[----:B------:R-:W-:Y:S02]  /*1cb60*/  SHF.R.S32.HI R26, RZ, 0x1f, R29 ;  /* 0x0000001fff1a7819 */ /* 0x000fe4000001141d */
[----:B------:R-:W-:Y:S02]  /*1cb70*/  SHF.R.S32.HI R28, RZ, 0x1f, R65 ;  /* 0x0000001fff1c7819 */ /* 0x000fe40000011441 */
[----:B------:R-:W-:Y:S02]  /*1cb80*/  SHF.R.S32.HI R62, RZ, 0x1f, R67 ;  /* 0x0000001fff3e7819 */ /* 0x000fe40000011443 */
[----:B------:R-:W-:Y:S02]  /*1cb90*/  SHF.R.S32.HI R64, RZ, 0x1f, R69 ;  /* 0x0000001fff407819 */ /* 0x000fe40000011445 */
[----:B------:R-:W-:Y:S01]  /*1cba0*/  SHF.R.S32.HI R66, RZ, 0x1f, R21 ;  /* 0x0000001fff427819 */ /* 0x000fe20000011415 */
[----:B01-3--:R-:W-:Y:S06]  /*1cbb0*/  @P0 BRA `(.L_x_1260) ;  /* 0x0000000000800947 */ /* 0x00bfec0003800000 */
[----:B------:R-:W-:Y:S02]  /*1cbc0*/  ULDC UR4, c[0x0][0xac8] ;  /* 0x0002b20000047ab9 */ /* 0x000fe40000000800 */
[----:B------:R-:W-:Y:S02]  /*1cbd0*/  ISETP.GE.AND P1, PT, R21, UR4, PT ;  /* 0x0000000415007c0c */ /* 0x000fe4000bf26270 */
[----:B------:R-:W-:Y:S02]  /*1cbe0*/  ISETP.GE.AND P0, PT, R68, UR4, PT ;  /* 0x0000000444007c0c */ /* 0x000fe4000bf06270 */
[----:B------:R-:W-:Y:S02]  /*1cbf0*/  ISETP.GE.AND P4, PT, R25, UR4, PT ;  /* 0x0000000419007c0c */ /* 0x000fe4000bf86270 */
[----:B------:R-:W-:Y:S02]  /*1cc00*/  ISETP.GE.AND P5, PT, R27, UR4, PT ;  /* 0x000000041b007c0c */ /* 0x000fe4000bfa6270 */
[----:B------:R-:W-:-:S05]  /*1cc10*/  ISETP.GE.AND P3, PT, R29, UR4, PT ;  /* 0x000000041d007c0c */ /* 0x000fca000bf66270 */
        /* <DEDUP_REMOVED lines=18> */
[-C--:B-1----:R-:W-:Y:S02]  /*1cd40*/  @!P1 LEA R8, P5, R67, R6.reuse, 0x2 ;  /* 0x0000000643089211 */ /* 0x082fe400078a10ff */
[----:B------:R-:W-:Y:S01]  /*1cd50*/  @!P0 LEA R6, P6, R69, R6, 0x2 ;  /* 0x0000000645068211 */ /* 0x000fe200078c10ff */
[----:B------:R2:W-:Y:S01]  /*1cd60*/  @!P3 ST.E.64 desc[UR44][R2.64], R38 ;  /* 0x000000260200b985 */ /* 0x0005e2000c101b2c */
[-C--:B------:R-:W-:Y:S02]  /*1cd70*/  @!P1 LEA.HI.X R9, R67, R7.reuse, R62, 0x2, P5 ;  /* 0x0000000743099211 */ /* 0x080fe400028f143e */
[----:B------:R-:W-:Y:S01]  /*1cd80*/  @!P0 LEA.HI.X R7, R69, R7, R64, 0x2, P6 ;  /* 0x0000000745078211 */ /* 0x000fe200030f1440 */
[----:B------:R2:W-:Y:S04]  /*1cd90*/  @!P2 ST.E.64 desc[UR44][R14.64], R40 ;  /* 0x000000280e00a985 */ /* 0x0005e8000c101b2c */
[----:B------:R2:W-:Y:S04]  /*1cda0*/  @!P1 ST.E.64 desc[UR44][R8.64], R42 ;  /* 0x0000002a08009985 */ /* 0x0005e8000c101b2c */
[----:B------:R2:W-:Y:S02]  /*1cdb0*/  @!P0 ST.E.64 desc[UR44][R6.64], R44 ;  /* 0x0000002c06008985 */ /* 0x0005e4000c101b2c */
.L_x_1260:
[----:B------:R-:W-:Y:S05]  /*1cdc0*/  BSYNC B1 ;  /* 0x0000000000017941 */ /* 0x000fea0003800000 */
.L_x_1259:
[----:B------:R-:W-:Y:S01]  /*1cdd0*/  ISETP.GE.AND P0, PT, R4, R63, PT ;  /* 0x0000003f0400720c */ /* 0x000fe20003f06270 */
[----:B--2---:R0:W1:Y:S04]  /*1cde0*/  SHFL.IDX PT, R7, R5, 0x1, 0x1c1f ;  /* 0x003c1f0005077f89 */ /* 0x00406800000e0000 */
[----:B------:R0:W2:Y:S08]  /*1cdf0*/  SHFL.IDX PT, R6, R0, 0x1, 0x1c1f ;  /* 0x003c1f0000067f89 */ /* 0x0000b000000e0000 */
[----:B0-----:R-:W-:Y:S05]  /*1ce00*/  @P0 BRA `(.L_x_1258) ;  /* 0x0000000800f00947 */ /* 0x001fea0003800000 */
[----:B------:R-:W-:Y:S02]  /*1ce10*/  ULDC UR4, c[0x0][0xac8] ;  /* 0x0002b20000047ab9 */ /* 0x000fe40000000800 */
[----:B------:R-:W-:Y:S02]  /*1ce20*/  ISETP.GE.AND P0, PT, R68, UR4, PT ;  /* 0x0000000444007c0c */ /* 0x000fe4000bf06270 */
[----:B------:R-:W-:Y:S02]  /*1ce30*/  ISETP.GE.AND P4, PT, R21, UR4, PT ;  /* 0x0000000415007c0c */ /* 0x000fe4000bf86270 */
[----:B------:R-:W-:Y:S02]  /*1ce40*/  ISETP.GE.AND P3, PT, R25, UR4, PT ;  /* 0x0000000419007c0c */ /* 0x000fe4000bf66270 */
[----:B------:R-:W-:Y:S02]  /*1ce50*/  ISETP.GE.AND P2, PT, R27, UR4, PT ;  /* 0x000000041b007c0c */ /* 0x000fe4000bf46270 */
[----:B------:R-:W-:-:S05]  /*1ce60*/  ISETP.GE.AND P1, PT, R29, UR4, PT ;  /* 0x000000041d007c0c */ /* 0x000fca000bf26270 */
[----:B-12---:R-:W-:Y:S02]  /*1ce70*/  @!P0 IMAD.WIDE R2, R68, 0x4, R6 ;  /* 0x0000000444028825 */ /* 0x006fe400078e0206 */
[-C--:B------:R-:W-:Y:S02]  /*1ce80*/  @!P4 LEA R4, P5, R21, R6.reuse, 0x2 ;  /* 0x000000061504c211 */ /* 0x080fe400078a10ff */
        /* <DEDUP_REMOVED lines=26> */
.L_x_1255:
[----:B0-----:R-:W2:Y:S01]  /*1d030*/  LDL R8, [R1+0x78] ;  /* 0x0000780001087983 */ /* 0x001ea20000100800 */
[----:B------:R-:W-:Y:S01]  /*1d040*/  ULDC.64 UR4, c[0x0][0xc08] ;  /* 0x0003020000047ab9 */ /* 0x000fe20000000a00 */
[----:B------:R-:W2:Y:S01]  /*1d050*/  LDC.64 R4, c[0x0][0xc00] ;  /* 0x00030000ff047b82 */ /* 0x000ea20000000a00 */
[----:B------:R-:W-:Y:S01]  /*1d060*/  ISETP.NE.U32.AND P0, PT, RZ, UR4, PT ;  /* 0x00000004ff007c0c */ /* 0x000fe2000bf05070 */
[----:B------:R-:W-:-:S03]  /*1d070*/  IMAD.MOV.U32 R15, RZ, RZ, RZ ;  /* 0x000000ffff0f7224 */ /* 0x000fc600078e00ff */
[----:B------:R-:W-:Y:S01]  /*1d080*/  ISETP.NE.AND.EX P1, PT, RZ, UR5, PT, P0 ;  /* 0x00000005ff007c0c */ /* 0x000fe2000bf25300 */
[----:B------:R-:W-:Y:S02]  /*1d090*/  ULDC.64 UR4, c[0x0][0xc00] ;  /* 0x0003000000047ab9 */ /* 0x000fe40000000a00 */
[----:B------:R-:W-:-:S04]  /*1d0a0*/  ISETP.NE.U32.AND P0, PT, RZ, UR4, PT ;  /* 0x00000004ff007c0c */ /* 0x000fc8000bf05070 */
[----:B------:R-:W-:-:S06]  /*1d0b0*/  ISETP.NE.AND.EX P0, PT, RZ, UR5, PT, P0 ;  /* 0x00000005ff007c0c */ /* 0x000fcc000bf05300 */
[----:B------:R-:W0:Y:S01]  /*1d0c0*/  @P1 LDC.64 R6, c[0x0][0xc08] ;  /* 0x00030200ff061b82 */ /* 0x000e220000000a00 */
[----:B------:R-:W-:Y:S02]  /*1d0d0*/  ULDC UR4, c[0x0][0xa88] ;  /* 0x0002a20000047ab9 */ /* 0x000fe40000000800 */
[----:B------:R-:W-:Y:S02]  /*1d0e0*/  IMAD.U32 R2, RZ, RZ, UR4 ;  /* 0x00000004ff027e24 */ /* 0x000fe4000f8e00ff */
[----:B--2---:R-:W-:-:S04]  /*1d0f0*/  IMAD.WIDE R4, R8, 0x4, R4 ;  /* 0x0000000408047825 */ /* 0x004fc800078e0204 */
[----:B0-----:R-:W-:Y:S01]  /*1d100*/  @P1 IMAD.WIDE R6, R8, 0x4, R6 ;  /* 0x0000000408061825 */ /* 0x001fe200078e0206 */
[----:B------:R0:W5:Y:S04]  /*1d110*/  @P0 LDG.E R15, desc[UR44][R4.64] ;  /* 0x0000002c040f0981 */ /* 0x000168000c1e1900 */
[----:B------:R0:W5:Y:S01]  /*1d120*/  @P1 LDG.E R2, desc[UR44][R6.64] ;  /* 0x0000002c06021981 */ /* 0x000162000c1e1900 */
[----:B------:R-:W-:Y:S02]  /*1d130*/  ISETP.GT.AND P3, PT, R63, 0xbf, PT ;  /* 0x000000bf3f00780c */ /* 0x000fe40003f64270 */
[----:B------:R-:W-:Y:S02]  /*1d140*/  ISETP.GT.AND P2, PT, R77, 0x1, PT ;  /* 0x000000014d00780c */ /* 0x000fe40003f44270 */
[----:B------:R-:W-:Y:S01]  /*1d150*/  SHF.R.S32.HI R24, RZ, 0x1f, R8 ;  /* 0x0000001fff187819 */ /* 0x000fe20000011408 */
[----:B------:R-:W-:Y:S10]  /*1d160*/  @P1 BRA `(.L_x_1261) ;  /* 0x0000000000101947 */ /* 0x000ff40003800000 */
[----:B------:R-:W-:Y:S05]  /*1d170*/  @!P0 BRA `(.L_x_1261) ;  /* 0x00000000000c8947 */ /* 0x000fea0003800000 */
[----:B0-----:R-:W2:Y:S04]  /*1d180*/  LDG.E R7, desc[UR44][R4.64] ;  /* 0x0000002c04077981 */ /* 0x001ea8000c1e1900 */
[----:B-----5:R-:W2:Y:S02]  /*1d190*/  LDG.E R2, desc[UR44][R4.64+0x4] ;  /* 0x0000042c04027981 */ /* 0x020ea4000c1e1900 */
[----:B--2---:R-:W-:-:S07]  /*1d1a0*/  IMAD.IADD R2, R2, 0x1, -R7 ;  /* 0x0000000102027824 */ /* 0x004fce00078e0a07 */
.L_x_1261:
[----:B------:R-:W-:Y:S01]  /*1d1b0*/  BSSY B1, `(.L_x_1262) ;  /* 0x0000038000017945 */ /* 0x000fe20003800000 */
[----:B------:R-:W-:Y:S02]  /*1d1c0*/  SEL R27, R8, RZ, !P0 ;  /* 0x000000ff081b7207 */ /* 0x000fe40004000000 */
[----:B------:R-:W-:Y:S02]  /*1d1d0*/  SEL R24, R24, RZ, !P0 ;  /* 0x000000ff18187207 */ /* 0x000fe40004000000 */
[----:B-----5:R-:W-:Y:S01]  /*1d1e0*/  SHF.R.S32.HI R20, RZ, 0x1f, R15 ;  /* 0x0000001fff147819 */ /* 0x020fe2000001140f */
[----:B------:R-:W-:Y:S06]  /*1d1f0*/  @P3 BRA `(.L_x_1263) ;  /* 0x0000000000cc3947 */ /* 0x000fec0003800000 */
[----:B0-----:R-:W2:Y:S01]  /*1d200*/  LDL R5, [R1+0x38] ;  /* 0x0000380001057983 */ /* 0x001ea20000100800 */
[----:B------:R-:W0:Y:S02]  /*1d210*/  LDC R31, c[0x0][0xbe8] ;  /* 0x0002fa00ff1f7b82 */ /* 0x000e240000000800 */
[----:B0-----:R-:W-:Y:S01]  /*1d220*/  IMAD R4, R2, R31, RZ ;  /* 0x0000001f02047224 */ /* 0x001fe200078e02ff */
[----:B--2---:R-:W-:-:S04]  /*1d230*/  IADD3 R29, R5, -0x80, R79 ;  /* 0xffffff80051d7810 */ /* 0x004fc80007ffe04f */
[----:B------:R-:W-:-:S13]  /*1d240*/  ISETP.GE.AND P0, PT, R29, R4, PT ;  /* 0x000000041d00720c */ /* 0x000fda0003f06270 */
[----:B------:R-:W-:Y:S05]  /*1d250*/  @P0 BRA `(.L_x_1263) ;  /* 0x0000000000b40947 */ /* 0x000fea0003800000 */
[----:B------:R-:W2:Y:S01]  /*1d260*/  LDL R12, [R1+0x58] ;  /* 0x00005800010c7983 */ /* 0x000ea20000100800 */
[----:B------:R-:W-:Y:S01]  /*1d270*/  IMAD.MOV.U32 R4, RZ, RZ, 0x9b8 ;  /* 0x000009b8ff047424 */ /* 0x000fe200078e00ff */
[----:B------:R-:W-:Y:S01]  /*1d280*/  ISETP.GT.AND P3, PT, R77, 0x1, PT ;  /* 0x000000014d00780c */ /* 0x000fe20003f64270 */
[----:B------:R-:W0:Y:S01]  /*1d290*/  LDC.64 R32, c[0x0][0xba8] ;  /* 0x0002ea00ff207b82 */ /* 0x000e220000000a00 */
[----:B------:R-:W3:Y:S01]  /*1d2a0*/  LDL.LU R28, [R1+0x80] ;  /* 0x00008000011c7983 */ /* 0x000ee20000300800 */
[----:B------:R-:W-:Y:S01]  /*1d2b0*/  ISETP.NE.AND P0, PT, R31, 0x1, PT ;  /* 0x000000011f00780c */ /* 0x000fe20003f05270 */
[----:B------:R-:W-:Y:S01]  /*1d2c0*/  IMAD.MOV.U32 R25, RZ, RZ, R29 ;  /* 0x000000ffff197224 */ /* 0x000fe200078e001d */
[----:B------:R-:W-:-:S04]  /*1d2d0*/  SEL R26, R4, 0x978, P3 ;  /* 0x00000978041a7807 */ /* 0x000fc80001800000 */
        /* <DEDUP_REMOVED lines=37> */
.L_x_1263:
[----:B------:R-:W-:Y:S05]  /*1d530*/  BSYNC B1 ;  /* 0x0000000000017941 */ /* 0x000fea0003800000 */
.L_x_1262:
[----:B------:R-:W-:Y:S05]  /*1d540*/  @P2 BRA `(.L_x_1258) ;  /* 0x0000000400202947 */ /* 0x000fea0003800000 */
[----:B------:R-:W2:Y:S01]  /*1d550*/  LDL.LU R12, [R1+0x58] ;  /* 0x00005800010c7983 */ /* 0x000ea20000300800 */
[----:B------:R-:W3:Y:S01]  /*1d560*/  LDC R13, c[0x0][0xbe8] ;  /* 0x0002fa00ff0d7b82 */ /* 0x000ee20000000800 */
[----:B------:R-:W-:Y:S01]  /*1d570*/  ULDC.64 UR4, c[0x0][0xaa0] ;  /* 0x0002a80000047ab9 */ /* 0x000fe20000000a00 */
[----:B------:R-:W-:Y:S01]  /*1d580*/  IMAD R62, R62, 0x30, R21 ;  /* 0x000000303e3e7824 */ /* 0x000fe200078e0215 */
[----:B------:R-:W4:Y:S01]  /*1d590*/  LDL.LU R10, [R1+0x38] ;  /* 0x00003800010a7983 */ /* 0x000f220000300800 */
[----:B0-----:R-:W-:Y:S01]  /*1d5a0*/  IMAD R4, R20, UR4, RZ ;  /* 0x0000000414047c24 */ /* 0x001fe2000f8e02ff */
[----:B------:R-:W-:Y:S02]  /*1d5b0*/  ULDC.64 UR6, c[0x0][0xaf0] ;  /* 0x0002bc0000067ab9 */ /* 0x000fe40000000a00 */
[----:B------:R-:W-:Y:S02]  /*1d5c0*/  IMAD R8, R24, UR6, RZ ;  /* 0x0000000618087c24 */ /* 0x000fe4000f8e02ff */
[----:B-1----:R-:W-:-:S02]  /*1d5d0*/  IMAD R7, R15, UR5, R4 ;  /* 0x000000050f077c24 */ /* 0x002fc4000f8e0204 */
[----:B------:R-:W-:Y:S01]  /*1d5e0*/  IMAD.WIDE.U32 R4, R15, UR4, RZ ;  /* 0x000000040f047c25 */ /* 0x000fe2000f8e00ff */
[----:B------:R-:W-:-:S03]  /*1d5f0*/  ULDC.64 UR4, c[0x0][0xae8] ;  /* 0x0002ba0000047ab9 */ /* 0x000fc60000000a00 */
[----:B------:R-:W-:Y:S01]  /*1d600*/  IMAD.IADD R5, R5, 0x1, R7 ;  /* 0x0000000105057824 */ /* 0x000fe200078e0207 */
[----:B---3--:R-:W-:Y:S01]  /*1d610*/  ISETP.NE.AND P0, PT, R13, 0x1, PT ;  /* 0x000000010d00780c */ /* 0x008fe20003f05270 */
[----:B------:R-:W-:-:S12]  /*1d620*/  IMAD R25, R2, R13, RZ ;  /* 0x0000000d02197224 */ /* 0x000fd800078e02ff */
[----:B------:R-:W0:Y:S08]  /*1d630*/  @P0 LDC R9, c[0x0][0xbec] ;  /* 0x0002fb00ff090b82 */ /* 0x000e300000000800 */
[----:B------:R-:W1:Y:S01]  /*1d640*/  @P0 LDC R11, c[0x0][0xbf0] ;  /* 0x0002fc00ff0b0b82 */ /* 0x000e620000000800 */
[----:B--2---:R-:W-:-:S04]  /*1d650*/  IMAD.WIDE.U32 R4, R12, UR4, R4 ;  /* 0x000000040c047c25 */ /* 0x004fc8000f8e0004 */
[----:B----4-:R-:W-:Y:S02]  /*1d660*/  IMAD.IADD R62, R10, 0x1, R62 ;  /* 0x000000010a3e7824 */ /* 0x010fe400078e023e */
[----:B------:R-:W-:Y:S01]  /*1d670*/  IMAD R5, R12, UR5, R5 ;  /* 0x000000050c057c24 */ /* 0x000fe2000f8e0205 */
[----:B------:R-:W-:Y:S01]  /*1d680*/  ULDC.64 UR4, c[0x0][0xae0] ;  /* 0x0002b80000047ab9 */ /* 0x000fe20000000a00 */
[----:B0-----:R-:W-:-:S04]  /*1d690*/  @P0 IMAD.HI.U32 R6, R62, R9, RZ ;  /* 0x000000093e060227 */ /* 0x001fc800078e00ff */
[----:B------:R-:W-:Y:S01]  /*1d6a0*/  IMAD.MOV.U32 R7, RZ, RZ, R62 ;  /* 0x000000ffff077224 */ /* 0x000fe200078e003e */
[----:B-1----:R-:W-:Y:S01]  /*1d6b0*/  @P0 SHF.R.U32.HI R7, RZ, R11, R6 ;  /* 0x0000000bff070219 */ /* 0x002fe20000011606 */
[C---:B------:R-:W-:Y:S02]  /*1d6c0*/  IMAD R11, R27.reuse, UR7, R8 ;  /* 0x000000071b0b7c24 */ /* 0x040fe4000f8e0208 */
[----:B------:R-:W-:Y:S01]  /*1d6d0*/  IMAD.WIDE.U32 R4, R27, UR6, R4 ;  /* 0x000000061b047c25 */ /* 0x000fe2000f8e0004 */
[----:B------:R-:W-:-:S03]  /*1d6e0*/  SHF.R.S32.HI R6, RZ, 0x1f, R7 ;  /* 0x0000001fff067819 */ /* 0x000fc60000011407 */
[----:B------:R-:W-:Y:S02]  /*1d6f0*/  IMAD.MOV R9, RZ, RZ, -R7 ;  /* 0x000000ffff097224 */ /* 0x000fe400078e0a07 */
[----:B------:R-:W-:Y:S02]  /*1d700*/  IMAD R6, R6, UR4, RZ ;  /* 0x0000000406067c24 */ /* 0x000fe4000f8e02ff */
[----:B------:R-:W-:Y:S02]  /*1d710*/  IMAD R9, R13, R9, R62 ;  /* 0x000000090d097224 */ /* 0x000fe400078e023e */
[----:B------:R-:W-:Y:S02]  /*1d720*/  IMAD.IADD R5, R5, 0x1, R11 ;  /* 0x0000000105057824 */ /* 0x000fe400078e020b */
[C---:B------:R-:W-:Y:S01]  /*1d730*/  IMAD R11, R7.reuse, UR5, R6 ;  /* 0x00000005070b7c24 */ /* 0x040fe2000f8e0206 */
[----:B------:R-:W-:Y:S01]  /*1d740*/  SHF.R.S32.HI R6, RZ, 0x1f, R9 ;  /* 0x0000001fff067819 */ /* 0x000fe20000011409 */
[----:B------:R-:W-:Y:S01]  /*1d750*/  IMAD.WIDE.U32 R4, R7, UR4, R4 ;  /* 0x0000000407047c25 */ /* 0x000fe2000f8e0004 */
[----:B------:R-:W-:-:S03]  /*1d760*/  ULDC.64 UR4, c[0x0][0xad8] ;  /* 0x0002b60000047ab9 */ /* 0x000fc60000000a00 */
[----:B------:R-:W-:Y:S02]  /*1d770*/  IMAD R6, R6, UR4, RZ ;  /* 0x0000000406067c24 */ /* 0x000fe4000f8e02ff */
[----:B------:R-:W-:Y:S02]  /*1d780*/  IMAD.IADD R5, R5, 0x1, R11 ;  /* 0x0000000105057824 */ /* 0x000fe400078e020b */
[C---:B------:R-:W-:Y:S02]  /*1d790*/  IMAD R7, R9.reuse, UR5, R6 ;  /* 0x0000000509077c24 */ /* 0x040fe4000f8e0206 */
[----:B------:R-:W-:Y:S01]  /*1d7a0*/  IMAD.WIDE.U32 R4, R9, UR4, R4 ;  /* 0x0000000409047c25 */ /* 0x000fe2000f8e0004 */
[----:B------:R-:W-:-:S03]  /*1d7b0*/  ULDC.64 UR4, c[0x0][0xa80] ;  /* 0x0002a00000047ab9 */ /* 0x000fc60000000a00 */
[----:B------:R-:W-:Y:S01]  /*1d7c0*/  IMAD.IADD R5, R5, 0x1, R7 ;  /* 0x0000000105057824 */ /* 0x000fe200078e0207 */
[C---:B------:R-:W-:Y:S01]  /*1d7d0*/  LEA R6, P0, R4.reuse, UR4, 0x1 ;  /* 0x0000000404067c11 */ /* 0x040fe2000f8008ff */
[----:B------:R-:W-:Y:S01]  /*1d7e0*/  IMAD.IADD R8, R21, 0x1, R10 ;  /* 0x0000000115087824 */ /* 0x000fe200078e020a */
[----:B------:R-:W-:Y:S02]  /*1d7f0*/  ULDC UR4, c[0x0][0xac8] ;  /* 0x0002b20000047ab9 */ /* 0x000fe40000000800 */
[----:B------:R-:W-:Y:S01]  /*1d800*/  LEA.HI.X R10, R4, UR5, R5, 0x1, P0 ;  /* 0x00000005040a7c11 */ /* 0x000fe200080f0c05 */
[----:B------:R-:W0:Y:S01]  /*1d810*/  SHFL.IDX PT, R9, R6, RZ, 0x181f ;  /* 0x00181fff06097589 */ /* 0x000e2200000e0000 */
[----:B------:R-:W-:Y:S01]  /*1d820*/  ISETP.GE.AND P0, PT, R0, UR4, PT ;  /* 0x0000000400007c0c */ /* 0x000fe2000bf06270 */
[C---:B------:R-:W-:Y:S02]  /*1d830*/  VIADD R2, R8.reuse, 0x30 ;  /* 0x0000003008027836 */ /* 0x040fe40000000000 */
[----:B------:R-:W1:Y:S01]  /*1d840*/  SHFL.IDX PT, R13, R6, 0x1, 0x181f ;  /* 0x00381f00060d7f89 */ /* 0x000e6200000e0000 */
[C---:B------:R-:W-:Y:S01]  /*1d850*/  VIADD R4, R8.reuse, 0x60 ;  /* 0x0000006008047836 */ /* 0x040fe20000000000 */
[CC--:B------:R-:W-:Y:S01]  /*1d860*/  ISETP.GE.OR P3, PT, R8.reuse, R25.reuse, P0 ;  /* 0x000000190800720c */ /* 0x0c0fe20000766670 */
[----:B------:R-:W-:Y:S01]  /*1d870*/  VIADD R5, R8, 0x90 ;  /* 0x0000009008057836 */ /* 0x000fe20000000000 */
[----:B------:R-:W2:Y:S01]  /*1d880*/  SHFL.IDX PT, R15, R6, 0x2, 0x181f ;  /* 0x00581f00060f7f89 */ /* 0x000ea200000e0000 */
[----:B------:R-:W-:-:S02]  /*1d890*/  ISETP.GE.OR P2, PT, R2, R25, P0 ;  /* 0x000000190200720c */ /* 0x000fc40000746670 */
[-C--:B------:R-:W-:Y:S01]  /*1d8a0*/  ISETP.GE.OR P1, PT, R4, R25.reuse, P0 ;  /* 0x000000190400720c */ /* 0x080fe20000726670 */
[----:B------:R-:W3:Y:S01]  /*1d8b0*/  SHFL.IDX PT, R7, R10, RZ, 0x181f ;  /* 0x00181fff0a077589 */ /* 0x000ee200000e0000 */
[----:B------:R-:W-:-:S03]  /*1d8c0*/  ISETP.GE.OR P0, PT, R5, R25, P0 ;  /* 0x000000190500720c */ /* 0x000fc60000706670 */
[----:B------:R1:W4:Y:S04]  /*1d8d0*/  SHFL.IDX PT, R21, R6, 0x3, 0x181f ;  /* 0x00781f0006157f89 */ /* 0x00032800000e0000 */
[----:B------:R-:W5:Y:S04]  /*1d8e0*/  SHFL.IDX PT, R11, R10, 0x1, 0x181f ;  /* 0x00381f000a0b7f89 */ /* 0x000f6800000e0000 */
[----:B------:R-:W5:Y:S01]  /*1d8f0*/  SHFL.IDX PT, R12, R10, 0x2, 0x181f ;  /* 0x00581f000a0c7f89 */ /* 0x000f6200000e0000 */
[----:B0-----:R-:W-:-:S03]  /*1d900*/  @!P3 LEA R4, P6, R0, R9, 0x1 ;  /* 0x000000090004b211 */ /* 0x001fc600078c08ff */
[----:B------:R-:W0:Y:S01]  /*1d910*/  SHFL.IDX PT, R14, R10, 0x3, 0x181f ;  /* 0x00781f000a0e7f89 */ /* 0x000e2200000e0000 */
        /* <DEDUP_REMOVED lines=11> */
.L_x_1258:
[----:B------:R-:W-:Y:S05]  /*1d9d0*/  BSYNC B0 ;  /* 0x0000000000007941 */ /* 0x000fea0003800000 */
.L_x_1254:
[----:B------:R-:W3:Y:S01]  /*1d9e0*/  LDL R0, [R1+0x6c] ;  /* 0x00006c0001007983 */ /* 0x000ee20000100800 */
[----:B------:R-:W-:Y:S02]  /*1d9f0*/  ULDC UR4, c[0x0][0xc3c] ;  /* 0x00030f0000047ab9 */ /* 0x000fe40000000800 */
[----:B---3--:R-:W-:-:S13]  /*1da00*/  ISETP.GE.AND P0, PT, R0, UR4, PT ;  /* 0x0000000400007c0c */ /* 0x008fda000bf06270 */
[----:B------:R-:W-:Y:S05]  /*1da10*/  @!P0 BRA `(.L_x_1264) ;  /* 0xfffffe3400608947 */ /* 0x000fea000383ffff */
[----:B------:R-:W-:Y:S05]  /*1da20*/  BRA `(.L_x_1082) ;  /* 0x0000007000547947 */ /* 0x000fea0003800000 */
.L_x_1080:
[----:B------:R-:W-:-:S08]  /*1da30*/  NOP ;  /* 0x0000000000007918 */ /* 0x000fd00000000000 */
[----:B0-----:R-:W0:-:S00]  /*1da40*/  USETMAXREG.DEALLOC.CTAPOOL 0x20 ;  /* 0x00000020000079c8 */ /* 0x001e0000080e0500 */
        /* <DEDUP_REMOVED lines=11> */
[----:B------:R-:W1:Y:S01]  /*1db00*/  LDS.128 R24, [UR4+0x132d0] ;  /* 0x0132d004ff187984 */ /* 0x000e620008000c00 */
[----:B------:R-:W-:Y:S06]  /*1db10*/  BAR.ARV 0x4, 0x200 ;  /* 0x0108000000007b1d */ /* 0x000fec0000002000 */
[----:B------:R-:W-:Y:S05]  /*1db20*/  BRA `(.L_x_1266) ;  /* 0x0000000c008c7947 */ /* 0x000fea0003800000 */
.L_x_1265:
        /* <DEDUP_REMOVED lines=44> */
.L_x_1269:
[----:B------:R-:W0:Y:S01]  /*1ddf0*/  LDC R2, c[0x0][0xc3c] ;  /* 0x00030f00ff027b82 */ /* 0x000e220000000800 */
[----:B------:R-:W-:Y:S01]  /*1de00*/  UIADD3 UR4, UR4, 0x1f, URZ ;  /* 0x0000001f04047890 */ /* 0x000fe2000fffe03f */
[----:B------:R-:W-:Y:S02]  /*1de10*/  ULDC UR7, c[0x0][0xc3c] ;  /* 0x00030f0000077ab9 */ /* 0x000fe40000000800 */
[----:B------:R-:W-:-:S03]  /*1de20*/  IMAD.U32 R27, RZ, RZ, UR7 ;  /* 0x00000007ff1b7e24 */ /* 0x000fc6000f8e00ff */
[----:B0-----:R-:W-:-:S13]  /*1de30*/  ISETP.LE.AND P6, PT, R2, UR4, PT ;  /* 0x0000000402007c0c */ /* 0x001fda000bfc3270 */
[----:B------:R-:W-:Y:S05]  /*1de40*/  @P6 BRA `(.L_x_1268) ;  /* 0x0000000800a06947 */ /* 0x000fea0003800000 */
[----:B------:R-:W-:Y:S02]  /*1de50*/  VIADD R9, R0, UR4 ;  /* 0x0000000400097c36 */ /* 0x000fe40008000000 */
[----:B------:R-:W-:Y:S02]  /*1de60*/  IMAD.MOV.U32 R25, RZ, RZ, RZ ;  /* 0x000000ffff197224 */ /* 0x000fe400078e00ff */
[----:B------:R-:W-:Y:S01]  /*1de70*/  IMAD.MOV.U32 R6, RZ, RZ, RZ ;  /* 0x000000ffff067224 */ /* 0x000fe200078e00ff */
[----:B------:R-:W-:-:S13]  /*1de80*/  ISETP.GE.OR P6, PT, R9, R2, !P0 ;  /* 0x000000020900720c */ /* 0x000fda00047c6670 */
[----:B------:R-:W0:Y:S08]  /*1de90*/  @!P6 LDC.64 R4, c[0x0][0xc80] ;  /* 0x00032000ff04eb82 */ /* 0x000e300000000a00 */
[----:B------:R-:W1:Y:S01]  /*1dea0*/  @!P6 LDC.64 R2, c[0x0][0xc78] ;  /* 0x00031e00ff02eb82 */ /* 0x000e620000000a00 */
[----:B0-----:R-:W-:-:S05]  /*1deb0*/  @!P6 IMAD.WIDE R4, R9, 0x4, R4 ;  /* 0x000000040904e825 */ /* 0x001fca00078e0204 */
[----:B------:R-:W2:Y:S01]  /*1dec0*/  @!P6 LDG.E R25, desc[UR44][R4.64] ;  /* 0x0000002c0419e981 */ /* 0x000ea2000c1e1900 */
[----:B-1----:R-:W-:-:S05]  /*1ded0*/  @!P6 IMAD.WIDE R2, R9, 0x4, R2 ;  /* 0x000000040902e825 */ /* 0x002fca00078e0202 */
        /* <DEDUP_REMOVED lines=22> */
.L_x_1267:
        /* <DEDUP_REMOVED lines=8> */
[----:B------:R1:W2:Y:S01]  /*1e0c0*/  SHFL.IDX PT, R25, R25, R27, 0x1f ;  /* 0x00001f1b19197589 */ /* 0x0002a200000e0000 */
[----:B0-----:R-:W-:-:S07]  /*1e0d0*/  ISETP.NE.AND P1, PT, R6, 0x1, PT ;  /* 0x000000010600780c */ /* 0x001fce0003f25270 */
[----:B-1----:R-:W-:Y:S06]  /*1e0e0*/  @!P0 BRA `(.L_x_1270) ;  /* 0x0000000000088947 */ /* 0x002fec0003800000 */
[----:B------:R-:W-:-:S05]  /*1e0f0*/  VIADD R3, R27, 0xffffffff ;  /* 0xffffffff1b037836 */ /* 0x000fca0000000000 */
[----:B------:R0:W1:Y:S02]  /*1e100*/  SHFL.IDX PT, R24, R2, R3, 0x1f ;  /* 0x00001f0302187589 */ /* 0x00006400000e0000 */
.L_x_1270:
[----:B-1----:R-:W-:Y:S02]  /*1e110*/  IMAD R24, R24, UR5, R5 ;  /* 0x0000000518187c24 */ /* 0x002fe4000f8e0205 */
[----:B------:R-:W-:-:S03]  /*1e120*/  VIADD R27, R27, UR4 ;  /* 0x000000041b1b7c36 */ /* 0x000fc60008000000 */
[----:B------:R-:W-:Y:S01]  /*1e130*/  IADD3 R4, -R24, UR6, RZ ;  /* 0x0000000618047c10 */ /* 0x000fe2000fffe1ff */
[----:B------:R-:W-:Y:S06]  /*1e140*/  @!P1 BRA `(.L_x_1271) ;  /* 0x0000000000e49947 */ /* 0x000fec0003800000 */
[----:B--2---:R-:W-:Y:S02]  /*1e150*/  IABS R7, R25 ;  /* 0x0000001900077213 */ /* 0x004fe40000000000 */
[----:B------:R-:W-:Y:S02]  /*1e160*/  IABS R5, R6 ;  /* 0x0000000600057213 */ /* 0x000fe40000000000 */
[----:B------:R-:W1:Y:S08]  /*1e170*/  I2F.RP R8, R7 ;  /* 0x0000000700087306 */ /* 0x000e700000209400 */
[----:B-1----:R-:W0:Y:S02]  /*1e180*/  MUFU.RCP R8, R8 ;  /* 0x0000000800087308 */ /* 0x002e240000001000 */
[----:B0-----:R-:W-:Y:S01]  /*1e190*/  VIADD R2, R8, 0xffffffe ;  /* 0x0ffffffe08027836 */ /* 0x001fe20000000000 */
[----:B------:R-:W-:-:S05]  /*1e1a0*/  IABS R8, R4 ;  /* 0x0000000400087213 */ /* 0x000fca0000000000 */
[----:B------:R0:W1:Y:S02]  /*1e1b0*/  F2I.FTZ.U32.TRUNC.NTZ R3, R2 ;  /* 0x0000000200037305 */ /* 0x000064000021f000 */
[----:B0-----:R-:W-:Y:S02]  /*1e1c0*/  IMAD.MOV.U32 R2, RZ, RZ, RZ ;  /* 0x000000ffff027224 */ /* 0x001fe400078e00ff */
[----:B-1----:R-:W-:-:S04]  /*1e1d0*/  IMAD.MOV R10, RZ, RZ, -R3 ;  /* 0x000000ffff0a7224 */ /* 0x002fc800078e0a03 */
[----:B------:R-:W-:Y:S01]  /*1e1e0*/  IMAD R9, R10, R7, RZ ;  /* 0x000000070a097224 */ /* 0x000fe200078e02ff */
[----:B------:R-:W-:-:S03]  /*1e1f0*/  IABS R10, R25 ;  /* 0x00000019000a7213 */ /* 0x000fc60000000000 */
[----:B------:R-:W-:Y:S02]  /*1e200*/  IMAD.HI.U32 R3, R3, R9, R2 ;  /* 0x0000000903037227 */ /* 0x000fe400078e0002 */
[----:B------:R-:W0:Y:S02]  /*1e210*/  I2F.RP R9, R5 ;  /* 0x0000000500097306 */ /* 0x000e240000209400 */
[----:B------:R-:W-:Y:S02]  /*1e220*/  IMAD.MOV R11, RZ, RZ, -R10 ;  /* 0x000000ffff0b7224 */ /* 0x000fe400078e0a0a */
[----:B------:R-:W-:-:S04]  /*1e230*/  IMAD.HI.U32 R2, R3, R8, RZ ;  /* 0x0000000803027227 */ /* 0x000fc800078e00ff */
[----:B------:R-:W-:-:S05]  /*1e240*/  IMAD R8, R2, R11, R8 ;  /* 0x0000000b02087224 */ /* 0x000fca00078e0208 */
[----:B------:R-:W-:Y:S01]  /*1e250*/  ISETP.GT.U32.AND P1, PT, R7, R8, PT ;  /* 0x000000080700720c */ /* 0x000fe20003f24070 */
[----:B0-----:R-:W0:-:S12]  /*1e260*/  MUFU.RCP R9, R9 ;  /* 0x0000000900097308 */ /* 0x001e180000001000 */
[----:B------:R-:W-:Y:S02]  /*1e270*/  @!P1 IMAD.IADD R8, R8, 0x1, -R7 ;  /* 0x0000000108089824 */ /* 0x000fe400078e0a07 */
[----:B------:R-:W-:Y:S01]  /*1e280*/  @!P1 VIADD R2, R2, 0x1 ;  /* 0x0000000102029836 */ /* 0x000fe20000000000 */
[----:B------:R-:W-:Y:S02]  /*1e290*/  ISETP.NE.AND P1, PT, R25, RZ, PT ;  /* 0x000000ff1900720c */ /* 0x000fe40003f25270 */
[----:B------:R-:W-:Y:S01]  /*1e2a0*/  ISETP.GE.U32.AND P0, PT, R8, R7, PT ;  /* 0x000000070800720c */ /* 0x000fe20003f06070 */
[----:B0-----:R-:W-:Y:S01]  /*1e2b0*/  VIADD R3, R9, 0xffffffe ;  /* 0x0ffffffe09037836 */ /* 0x001fe20000000000 */
[----:B------:R-:W-:-:S04]  /*1e2c0*/  LOP3.LUT R7, R4, R25, RZ, 0x3c, !PT ;  /* 0x0000001904077212 */ /* 0x000fc800078e3cff */
[----:B------:R-:W-:Y:S01]  /*1e2d0*/  ISETP.GE.AND P2, PT, R7, RZ, PT ;  /* 0x000000ff0700720c */ /* 0x000fe20003f46270 */
[----:B------:R-:W0:Y:S06]  /*1e2e0*/  F2I.FTZ.U32.TRUNC.NTZ R3, R3 ;  /* 0x0000000300037305 */ /* 0x000e2c000021f000 */
[----:B------:R-:W-:-:S04]  /*1e2f0*/  @P0 VIADD R2, R2, 0x1 ;  /* 0x0000000102020836 */ /* 0x000fc80000000000 */
[----:B------:R-:W-:-:S04]  /*1e300*/  IMAD.MOV.U32 R7, RZ, RZ, R2 ;  /* 0x000000ffff077224 */ /* 0x000fc800078e0002 */
[----:B------:R-:W-:Y:S01]  /*1e310*/  @!P2 IMAD.MOV R7, RZ, RZ, -R7 ;  /* 0x000000ffff07a224 */ /* 0x000fe200078e0a07 */
[----:B------:R-:W-:Y:S01]  /*1e320*/  @!P1 LOP3.LUT R7, RZ, R25, RZ, 0x33, !PT ;  /* 0x00000019ff079212 */ /* 0x000fe200078e33ff */
[----:B0-----:R-:W-:-:S04]  /*1e330*/  IMAD.MOV R8, RZ, RZ, -R3 ;  /* 0x000000ffff087224 */ /* 0x001fc800078e0a03 */
[----:B------:R-:W-:Y:S01]  /*1e340*/  IMAD.MOV.U32 R2, RZ, RZ, R8 ;  /* 0x000000ffff027224 */ /* 0x000fe200078e0008 */
[----:B------:R-:W-:-:S03]  /*1e350*/  IABS R8, R6 ;  /* 0x0000000600087213 */ /* 0x000fc60000000000 */
[----:B------:R-:W-:Y:S02]  /*1e360*/  IMAD R9, R2, R5, RZ ;  /* 0x0000000502097224 */ /* 0x000fe400078e02ff */
[----:B------:R-:W-:Y:S02]  /*1e370*/  IMAD.MOV.U32 R2, RZ, RZ, RZ ;  /* 0x000000ffff027224 */ /* 0x000fe400078e00ff */
[----:B------:R-:W-:Y:S02]  /*1e380*/  IMAD.MOV R8, RZ, RZ, -R8 ;  /* 0x000000ffff087224 */ /* 0x000fe400078e0a08 */
[----:B------:R-:W-:Y:S01]  /*1e390*/  IMAD.HI.U32 R2, R3, R9, R2 ;  /* 0x0000000903027227 */ /* 0x000fe200078e0002 */
[----:B------:R-:W-:-:S05]  /*1e3a0*/  IABS R3, R7 ;  /* 0x0000000700037213 */ /* 0x000fca0000000000 */
[----:B------:R-:W-:-:S04]  /*1e3b0*/  IMAD.HI.U32 R2, R2, R3, RZ ;  /* 0x0000000302027227 */ /* 0x000fc800078e00ff */
[----:B------:R-:W-:Y:S01]  /*1e3c0*/  IMAD R8, R2, R8, R3 ;  /* 0x0000000802087224 */ /* 0x000fe200078e0203 */
[----:B------:R-:W-:-:S04]  /*1e3d0*/  LOP3.LUT R3, R7, R6, RZ, 0x3c, !PT ;  /* 0x0000000607037212 */ /* 0x000fc800078e3cff */
[----:B------:R-:W-:Y:S02]  /*1e3e0*/  ISETP.GT.U32.AND P1, PT, R5, R8, PT ;  /* 0x000000080500720c */ /* 0x000fe40003f24070 */
[----:B------:R-:W-:Y:S01]  /*1e3f0*/  ISETP.GE.AND P2, PT, R3, RZ, PT ;  /* 0x000000ff0300720c */ /* 0x000fe20003f46270 */
[----:B------:R-:W-:-:S10]  /*1e400*/  IMAD.MOV R3, RZ, RZ, -R7 ;  /* 0x000000ffff037224 */ /* 0x000fd400078e0a07 */
        /* <DEDUP_REMOVED lines=13> */
.L_x_1271:
[----:B0-----:R-:W0:Y:S02]  /*1e4e0*/  LDC.64 R2, c[0x0][0xc90] ;  /* 0x00032400ff027b82 */ /* 0x001e240000000a00 */
[----:B0-----:R-:W-:-:S05]  /*1e4f0*/  IMAD.WIDE R2, R27, 0x4, R2 ;  /* 0x000000041b027825 */ /* 0x001fca00078e0202 */
[----:B------:R0:W2:Y:S02]  /*1e500*/  LDG.E R8, desc[UR44][R2.64] ;  /* 0x0000002c02087981 */ /* 0x0000a4000c1e1900 */
[----:B0-----:R-:W-:Y:S02]  /*1e510*/  IMAD.MOV.U32 R2, RZ, RZ, RZ ;  /* 0x000000ffff027224 */ /* 0x001fe400078e00ff */
[----:B--2---:R-:W-:-:S05]  /*1e520*/  IMAD R5, R25, R8, RZ ;  /* 0x0000000819057224 */ /* 0x004fca00078e02ff */
[----:B------:R-:W-:-:S04]  /*1e530*/  IABS R10, R5 ;  /* 0x00000005000a7213 */ /* 0x000fc80000000000 */
[----:B------:R-:W0:Y:S08]  /*1e540*/  I2F.RP R6, R10 ;  /* 0x0000000a00067306 */ /* 0x000e300000209400 */
[----:B0-----:R-:W0:Y:S02]  /*1e550*/  MUFU.RCP R6, R6 ;  /* 0x0000000600067308 */ /* 0x001e240000001000 */
[----:B0-----:R-:W-:-:S06]  /*1e560*/  VIADD R7, R6, 0xffffffe ;  /* 0x0ffffffe06077836 */ /* 0x001fcc0000000000 */
[----:B------:R-:W0:Y:S02]  /*1e570*/  F2I.FTZ.U32.TRUNC.NTZ R3, R7 ;  /* 0x0000000700037305 */ /* 0x000e24000021f000 */
[----:B0-----:R-:W-:-:S04]  /*1e580*/  IMAD.MOV R9, RZ, RZ, -R3 ;  /* 0x000000ffff097224 */ /* 0x001fc800078e0a03 */
[----:B------:R-:W-:-:S04]  /*1e590*/  IMAD R9, R9, R10, RZ ;  /* 0x0000000a09097224 */ /* 0x000fc800078e02ff */
[----:B------:R-:W-:Y:S01]  /*1e5a0*/  IMAD.HI.U32 R2, R3, R9, R2 ;  /* 0x0000000903027227 */ /* 0x000fe200078e0002 */
[----:B------:R-:W-:Y:S02]  /*1e5b0*/  IABS R9, R4 ;  /* 0x0000000400097213 */ /* 0x000fe40000000000 */
[----:B------:R-:W-:-:S03]  /*1e5c0*/  IABS R3, R5 ;  /* 0x0000000500037213 */ /* 0x000fc60000000000 */
[----:B------:R-:W-:-:S04]  /*1e5d0*/  IMAD.HI.U32 R2, R2, R9, RZ ;  /* 0x0000000902027227 */ /* 0x000fc800078e00ff */
[----:B------:R-:W-:-:S04]  /*1e5e0*/  IMAD.MOV R3, RZ, RZ, -R3 ;  /* 0x000000ffff037224 */ /* 0x000fc800078e0a03 */
        /* <DEDUP_REMOVED lines=14> */
[----:B------:R-:W-:Y:S02]  /*1e6d0*/  IMAD R4, R5, R2, R4 ;  /* 0x0000000205047224 */ /* 0x000fe400078e0204 */
[----:B------:R-:W-:Y:S01]  /*1e6e0*/  IMAD.MOV.U32 R2, RZ, RZ, RZ ;  /* 0x000000ffff027224 */ /* 0x000fe200078e00ff */
[----:B------:R-:W-:-:S04]  /*1e6f0*/  VIADDMNMX R7, R7, UR5, R8, PT ;  /* 0x0000000507077c46 */ /* 0x000fc8000b800108 */
[----:B------:R-:W-:Y:S01]  /*1e700*/  IABS R8, R7 ;  /* 0x0000000700087213 */ /* 0x000fe20000000000 */
[----:B------:R-:W-:-:S03]  /*1e710*/  IMAD.MOV R26, RZ, RZ, -R7 ;  /* 0x000000ffff1a7224 */ /* 0x000fc600078e0a07 */
[----:B------:R-:W0:Y:S08]  /*1e720*/  I2F.RP R9, R8 ;  /* 0x0000000800097306 */ /* 0x000e300000209400 */
[----:B0-----:R-:W0:Y:S02]  /*1e730*/  MUFU.RCP R9, R9 ;  /* 0x0000000900097308 */ /* 0x001e240000001000 */
[----:B0-----:R-:W-:Y:S01]  /*1e740*/  VIADD R3, R9, 0xffffffe ;  /* 0x0ffffffe09037836 */ /* 0x001fe20000000000 */
[----:B------:R-:W-:-:S05]  /*1e750*/  IABS R9, R7 ;  /* 0x0000000700097213 */ /* 0x000fca0000000000 */
[----:B------:R-:W0:Y:S02]  /*1e760*/  F2I.FTZ.U32.TRUNC.NTZ R3, R3 ;  /* 0x0000000300037305 */ /* 0x000e24000021f000 */
[----:B0-----:R-:W-:-:S04]  /*1e770*/  IMAD.MOV R11, RZ, RZ, -R3 ;  /* 0x000000ffff0b7224 */ /* 0x001fc800078e0a03 */
        /* <DEDUP_REMOVED lines=12> */
[----:B------:R-:W-:Y:S02]  /*1e840*/  ISETP.GE.AND P2, PT, R3, RZ, PT ;  /* 0x000000ff0300720c */ /* 0x000fe40003f46270 */
[----:B------:R-:W-:-:S05]  /*1e850*/  IADD3 R3, R6, 0x1000000, R4 ;  /* 0x0100000006037810 */ /* 0x000fca0007ffe004 */
[----:B------:R-:W-:-:S06]  /*1e860*/  @P0 VIADD R2, R2, 0x1 ;  /* 0x0000000102020836 */ /* 0x000fcc0000000000 */
[----:B------:R-:W-:Y:S01]  /*1e870*/  @!P2 IMAD.MOV R2, RZ, RZ, -R2 ;  /* 0x000000ffff02a224 */ /* 0x000fe200078e0a02 */
[----:B------:R-:W-:-:S05]  /*1e880*/  @!P1 LOP3.LUT R2, RZ, R7, RZ, 0x33, !PT ;  /* 0x00000007ff029212 */ /* 0x000fca00078e33ff */
[----:B------:R-:W-:-:S07]  /*1e890*/  IMAD R26, R2, R26, R3 ;  /* 0x0000001a021a7224 */ /* 0x000fce00078e0203 */
.L_x_1272:
[----:B------:R-:W-:-:S05]  /*1e8a0*/  LOP3.LUT R2, RZ, R2, RZ, 0x33, !PT ;  /* 0x00000002ff027212 */ /* 0x000fca00078e33ff */
[----:B------:R-:W-:Y:S01]  /*1e8b0*/  IMAD.IADD R25, R25, 0x1, R2 ;  /* 0x0000000119197824 */ /* 0x000fe200078e0202 */
[----:B------:R-:W-:Y:S06]  /*1e8c0*/  BRA `(.L_x_1273) ;  /* 0x00000000000c7947 */ /* 0x000fec0003800000 */
.L_x_1268:
[----:B------:R-:W-:Y:S02]  /*1e8d0*/  IMAD.MOV.U32 R25, RZ, RZ, RZ ;  /* 0x000000ffff197224 */ /* 0x000fe400078e00ff */
[----:B------:R-:W-:Y:S02]  /*1e8e0*/  IMAD.U32 R24, RZ, RZ, UR6 ;  /* 0x00000006ff187e24 */ /* 0x000fe4000f8e00ff */
[----:B------:R-:W-:-:S07]  /*1e8f0*/  IMAD.MOV.U32 R26, RZ, RZ, RZ ;  /* 0x000000ffff1a7224 */ /* 0x000fce00078e00ff */
.L_x_1273:
[----:B------:R-:W-:-:S13]  /*1e900*/  ISETP.NE.AND P0, PT, R0, RZ, PT ;  /* 0x000000ff0000720c */ /* 0x000fda0003f05270 */
[----:B------:R-:W0:Y:S01]  /*1e910*/  @!P0 S2R R3, SR_CgaCtaId ;  /* 0x0000000000038919 */ /* 0x000e220000008800 */
[----:B------:R-:W-:-:S04]  /*1e920*/  @!P0 MOV R0, 0x400 ;  /* 0x0000040000008802 */ /* 0x000fc80000000f00 */
[----:B0-----:R-:W-:-:S05]  /*1e930*/  @!P0 LEA R0, R3, R0, 0x18 ;  /* 0x0000000003008211 */ /* 0x001fca00078ec0ff */
[----:B------:R0:W-:Y:S01]  /*1e940*/  @!P0 STS.128 [R0+0x132d0], R24 ;  /* 0x0132d01800008388 */ /* 0x0001e20000000c00 */
[----:B------:R-:W-:Y:S06]  /*1e950*/  BAR.ARV 0x5, 0x200 ;  /* 0x0148000000007b1d */ /* 0x000fec0000002000 */
.L_x_1266:
[----:B------:R2:W-:Y:S01]  /*1e960*/  STL [R1+0x40], RZ ;  /* 0x000040ff01007387 */ /* 0x0005e20000100800 */
[----:B------:R-:W-:Y:S01]  /*1e970*/  ULDC UR4, c[0x0][0xc3c] ;  /* 0x00030f0000047ab9 */ /* 0x000fe20000000800 */
[----:B------:R-:W-:Y:S01]  /*1e980*/  IMAD.MOV.U32 R28, RZ, RZ, 0x1 ;  /* 0x00000001ff1c7424 */ /* 0x000fe200078e00ff */
[----:B-1----:R-:W-:Y:S01]  /*1e990*/  ISETP.GE.AND P0, PT, R27, UR4, PT ;  /* 0x000000041b007c0c */ /* 0x002fe2000bf06270 */
[----:B------:R-:W-:-:S12]  /*1e9a0*/  IMAD.MOV.U32 R22, RZ, RZ, RZ ;  /* 0x000000ffff167224 */ /* 0x000fd800078e00ff */
[----:B--2---:R-:W-:Y:S05]  /*1e9b0*/  @P0 BRA `(.L_x_1274) ;  /* 0x0000005c00780947 */ /* 0x004fea0003800000 */
[----:B------:R-:W2:Y:S01]  /*1e9c0*/  LDL R10, [R1+0x38] ;  /* 0x00003800010a7983 */ /* 0x000ea20000100800 */
[----:B------:R-:W1:Y:S01]  /*1e9d0*/  S2R R12, SR_TID.X ;  /* 0x00000000000c7919 */ /* 0x000e620000002100 */
[----:B------:R-:W3:Y:S01]  /*1e9e0*/  S2UR UR5, SR_CgaCtaId ;  /* 0x00000000000579c3 */ /* 0x000ee20000008800 */
[----:B------:R-:W-:Y:S01]  /*1e9f0*/  UMOV UR4, 0x400 ;  /* 0x0000040000047882 */ /* 0x000fe20000000000 */
[C---:B-1----:R-:W-:Y:S01]  /*1ea00*/  IMAD.SHL.U32 R3, R12.reuse, 0x40, RZ ;  /* 0x000000400c037824 */ /* 0x042fe200078e00ff */
[C---:B------:R-:W-:Y:S01]  /*1ea10*/  LOP3.LUT R11, R12.reuse, 0x7f, RZ, 0xc0, !PT ;  /* 0x0000007f0c0b7812 */ /* 0x040fe200078ec0ff */
[C---:B------:R-:W-:Y:S01]  /*1ea20*/  IMAD.SHL.U32 R2, R12.reuse, 0x10, RZ ;  /* 0x000000100c027824 */ /* 0x040fe200078e00ff */
[----:B------:R-:W-:Y:S02]  /*1ea30*/  SHF.R.U32.HI R5, RZ, 0x1, R12 ;  /* 0x00000001ff057819 */ /* 0x000fe4000001160c */
[----:B------:R-:W-:Y:S01]  /*1ea40*/  LOP3.LUT R4, R3, 0x180, RZ, 0xc0, !PT ;  /* 0x0000018003047812 */ /* 0x000fe200078ec0ff */
[----:B0-----:R-:W-:-:S02]  /*1ea50*/  IMAD.SHL.U32 R0, R12, 0x20, RZ ;  /* 0x000000200c007824 */ /* 0x001fc400078e00ff */
[----:B------:R-:W-:Y:S01]  /*1ea60*/  IMAD.SHL.U32 R7, R11, 0x10, RZ ;  /* 0x000000100b077824 */ /* 0x000fe200078e00ff */
[----:B------:R-:W-:Y:S01]  /*1ea70*/  LOP3.LUT R4, R4, 0x30, R5, 0xf8, !PT ;  /* 0x0000003004047812 */ /* 0x000fe200078ef805 */
[----:B------:R-:W-:Y:S01]  /*1ea80*/  IMAD.SHL.U32 R9, R12, 0x2, RZ ;  /* 0x000000020c097824 */ /* 0x000fe200078e00ff */
[----:B------:R-:W-:Y:S01]  /*1ea90*/  LOP3.LUT R8, R2, 0x1b0, RZ, 0xc0, !PT ;  /* 0x000001b002087812 */ /* 0x000fe200078ec0ff */
[----:B------:R-:W-:Y:S01]  /*1eaa0*/  IMAD.SHL.U32 R5, R12, 0x8, RZ ;  /* 0x000000080c057824 */ /* 0x000fe200078e00ff */
[----:B------:R-:W-:Y:S02]  /*1eab0*/  LOP3.LUT R6, R0, 0x80, RZ, 0xc0, !PT ;  /* 0x0000008000067812 */ /* 0x000fe400078ec0ff */
[----:B------:R-:W-:Y:S02]  /*1eac0*/  LOP3.LUT R7, R7, 0x600, RZ, 0xc0, !PT ;  /* 0x0000060007077812 */ /* 0x000fe400078ec0ff */
[----:B------:R-:W-:Y:S01]  /*1ead0*/  LOP3.LUT R8, R8, 0x30, R9, 0x78, !PT ;  /* 0x0000003008087812 */ /* 0x000fe200078e7809 */
[----:B------:R-:W-:Y:S01]  /*1eae0*/  IMAD.SHL.U32 R9, R12, 0x4, RZ ;  /* 0x000000040c097824 */ /* 0x000fe200078e00ff */
[----:B------:R-:W-:-:S02]  /*1eaf0*/  LOP3.LUT R4, R4, 0x30, R5, 0x78, !PT ;  /* 0x0000003004047812 */ /* 0x000fc400078e7805 */
[----:B------:R-:W-:Y:S02]  /*1eb00*/  LOP3.LUT R6, R6, 0x10, R12, 0xf8, !PT ;  /* 0x0000001006067812 */ /* 0x000fe400078ef80c */
[--C-:B------:R-:W-:Y:S01]  /*1eb10*/  LOP3.LUT R5, R7, 0x60, R0.reuse, 0xf8, !PT ;  /* 0x0000006007057812 */ /* 0x100fe200078ef800 */
[----:B---3--:R-:W-:Y:S01]  /*1eb20*/  ULEA UR4, UR5, UR4, 0x18 ;  /* 0x0000000405047291 */ /* 0x008fe2000f8ec03f */
[----:B------:R-:W-:Y:S02]  /*1eb30*/  LOP3.LUT R6, R6, 0x10, R9, 0x78, !PT ;  /* 0x0000001006067812 */ /* 0x000fe400078e7809 */
[----:B------:R-:W-:Y:S02]  /*1eb40*/  LOP3.LUT R5, R5, 0x100, R0, 0xf8, !PT ;  /* 0x0000010005057812 */ /* 0x000fe400078ef800 */
[----:B------:R-:W-:Y:S02]  /*1eb50*/  LOP3.LUT R3, R4, 0x640, R3, 0xf8, !PT ;  /* 0x0000064004037812 */ /* 0x000fe400078ef803 */
[----:B------:R-:W-:-:S02]  /*1eb60*/  LOP3.LUT R7, R7, 0x40, R2, 0xf8, !PT ;  /* 0x0000004007077812 */ /* 0x000fc400078ef802 */
        /* <DEDUP_REMOVED lines=9> */
[----:B------:R-:W-:Y:S01]  /*1ec00*/  IMAD.MOV.U32 R29, RZ, RZ, 0x1 ;  /* 0x00000001ff1d7424 */ /* 0x000fe200078e00ff */
[----:B------:R-:W-:Y:S01]  /*1ec10*/  CS2R R22, SRZ ;  /* 0x0000000000167805 */ /* 0x000fe2000001ff00 */
[----:B------:R-:W-:Y:S01]  /*1ec20*/  IMAD.MOV.U32 R28, RZ, RZ, 0x1 ;  /* 0x00000001ff1c7424 */ /* 0x000fe200078e00ff */
[----:B------:R-:W-:Y:S01]  /*1ec30*/  ULDC.64 UR38, c[0x0][0x198] ;  /* 0x0000660000267ab9 */ /* 0x000fe20000000a00 */
[----:B------:R-:W-:Y:S01]  /*1ec40*/  ULDC UR36, c[0x0][0xc] ;  /* 0x0000030000247ab9 */ /* 0x000fe20000000800 */
[C---:B--2---:R-:W-:Y:S02]  /*1ec50*/  LOP3.LUT R4, R10.reuse, 0x1, RZ, 0xfc, !PT ;  /* 0x000000010a047812 */ /* 0x044fe400078efcff */
[----:B------:R-:W-:-:S03]  /*1ec60*/  LOP3.LUT R0, R10, 0x2, RZ, 0xfc, !PT ;  /* 0x000000020a007812 */ /* 0x000fc600078efcff */
[----:B------:R0:W-:Y:S04]  /*1ec70*/  STL [R1+0x44], R4 ;  /* 0x0000440401007387 */ /* 0x0001e80000100800 */
[----:B------:R0:W-:Y:S04]  /*1ec80*/  STL [R1+0x30], R2 ;  /* 0x0000300201007387 */ /* 0x0001e80000100800 */
[----:B------:R0:W-:Y:S04]  /*1ec90*/  STL [R1+0x1c], R0 ;  /* 0x00001c0001007387 */ /* 0x0001e80000100800 */
[----:B------:R0:W-:Y:S02]  /*1eca0*/  STL [R1+0x40], RZ ;  /* 0x000040ff01007387 */ /* 0x0001e40000100800 */
.L_x_1396:
[----:B------:R-:W-:Y:S05]  /*1ecb0*/  YIELD ;  /* 0x0000000000007946 */ /* 0x000fea0003800000 */
[----:B------:R-:W-:Y:S01]  /*1ecc0*/  ULDC.64 UR4, c[0x0][0xa28] ;  /* 0x00028a0000047ab9 */ /* 0x000fe20000000a00 */
[----:B------:R-:W-:Y:S02]  /*1ecd0*/  CS2R R6, SRZ ;  /* 0x0000000000067805 */ /* 0x000fe4000001ff00 */
[----:B------:R-:W-:Y:S01]  /*1ece0*/  ISETP.NE.U32.AND P0, PT, RZ, UR4, PT ;  /* 0x00000004ff007c0c */ /* 0x000fe2000bf05070 */
[----:B01----:R-:W1:Y:S01]  /*1ecf0*/  LDC.64 R10, c[0x0][0xa00] ;  /* 0x00028000ff0a7b82 */ /* 0x003e620000000a00 */
[----:B0-----:R-:W-:Y:S01]  /*1ed00*/  IMAD.MOV.U32 R0, RZ, RZ, RZ ;  /* 0x000000ffff007224 */ /* 0x001fe200078e00ff */
[----:B------:R-:W-:Y:S01]  /*1ed10*/  ULDC.64 UR6, c[0x0][0xa08] ;  /* 0x0002820000067ab9 */ /* 0x000fe20000000a00 */
[----:B------:R-:W-:Y:S01]  /*1ed20*/  ISETP.NE.AND.EX P0, PT, RZ, UR5, PT, P0 ;  /* 0x00000005ff007c0c */ /* 0x000fe2000bf05300 */
[----:B------:R-:W-:Y:S01]  /*1ed30*/  ULDC.64 UR4, c[0x0][0xa18] ;  /* 0x0002860000047ab9 */ /* 0x000fe20000000a00 */
[----:B------:R-:W-:-:S03]  /*1ed40*/  ULDC.64 UR8, c[0x0][0xa10] ;  /* 0x0002840000087ab9 */ /* 0x000fc60000000a00 */
[----:B------:R-:W0:Y:S08]  /*1ed50*/  LDC.64 R4, c[0x0][0xa08] ;  /* 0x00028200ff047b82 */ /* 0x000e300000000a00 */
[----:B--2---:R-:W2:Y:S02]  /*1ed60*/  @P0 LDC.64 R2, c[0x0][0xa28] ;  /* 0x00028a00ff020b82 */ /* 0x004ea40000000a00 */
[----:B--2---:R-:W-:-:S05]  /*1ed70*/  @P0 IMAD.WIDE R2, R27, 0x4, R2 ;  /* 0x000000041b020825 */ /* 0x004fca00078e0202 */
[----:B------:R2:W5:Y:S01]  /*1ed80*/  @P0 LDG.E R7, desc[UR44][R2.64] ;  /* 0x0000002c02070981 */ /* 0x000562000c1e1900 */
[----:B------:R-:W-:Y:S01]  /*1ed90*/  ISETP.NE.U32.AND P0, PT, RZ, UR4, PT ;  /* 0x00000004ff007c0c */ /* 0x000fe2000bf05070 */
[C---:B-1----:R-:W-:Y:S01]  /*1eda0*/  IMAD.WIDE R10, R27.reuse, 0x4, R10 ;  /* 0x000000041b0a7825 */ /* 0x042fe200078e020a */
[----:B------:R-:W-:Y:S02]  /*1edb0*/  ISETP.NE.U32.AND P2, PT, RZ, UR6, PT ;  /* 0x00000006ff007c0c */ /* 0x000fe4000bf45070 */
[----:B------:R-:W-:Y:S01]  /*1edc0*/  ISETP.NE.AND.EX P0, PT, RZ, UR5, PT, P0 ;  /* 0x00000005ff007c0c */ /* 0x000fe2000bf05300 */
[----:B------:R-:W-:Y:S01]  /*1edd0*/  ULDC.64 UR4, c[0x0][0xa00] ;  /* 0x0002800000047ab9 */ /* 0x000fe20000000a00 */
[----:B------:R-:W-:Y:S01]  /*1ede0*/  ISETP.NE.U32.AND P4, PT, RZ, UR8, PT ;  /* 0x00000008ff007c0c */ /* 0x000fe2000bf85070 */
[----:B------:R-:W-:Y:S01]  /*1edf0*/  IMAD.MOV.U32 R12, RZ, RZ, RZ ;  /* 0x000000ffff0c7224 */ /* 0x000fe200078e00ff */
[----:B------:R-:W-:Y:S01]  /*1ee00*/  ISETP.NE.U32.AND P1, PT, RZ, UR4, PT ;  /* 0x00000004ff007c0c */ /* 0x000fe2000bf25070 */
[----:B--2---:R-:W1:Y:S01]  /*1ee10*/  LDC.64 R2, c[0x0][0xa10] ;  /* 0x00028400ff027b82 */ /* 0x004e620000000a00 */
[----:B0-----:R-:W-:-:S02]  /*1ee20*/  IMAD.WIDE R4, R27, 0x4, R4 ;  /* 0x000000041b047825 */ /* 0x001fc400078e0204 */
[----:B------:R-:W-:-:S05]  /*1ee30*/  ISETP.NE.AND.EX P3, PT, RZ, UR5, PT, P1 ;  /* 0x00000005ff007c0c */ /* 0x000fca000bf65310 */
[----:B------:R-:W0:Y:S01]  /*1ee40*/  @P0 LDC.64 R8, c[0x0][0xa18] ;  /* 0x00028600ff080b82 */ /* 0x000e220000000a00 */
[----:B------:R-:W-:Y:S01]  /*1ee50*/  ULDC UR4, c[0x0][0x288] ;  /* 0x0000a20000047ab9 */ /* 0x000fe20000000800 */
[----:B------:R-:W-:Y:S02]  /*1ee60*/  ISETP.NE.AND.EX P1, PT, RZ, UR7, PT, P2 ;  /* 0x00000007ff007c0c */ /* 0x000fe4000bf25320 */
[----:B------:R-:W-:-:S04]  /*1ee70*/  ISETP.NE.AND.EX P2, PT, RZ, UR9, PT, P4 ;  /* 0x00000009ff007c0c */ /* 0x000fc8000bf45340 */
[----:B------:R-:W2:Y:S07]  /*1ee80*/  @P3 LDG.E R0, desc[UR44][R10.64] ;  /* 0x0000002c0a003981 */ /* 0x000eae000c1e1900 */
[----:B------:R-:W5:Y:S01]  /*1ee90*/  @P1 LDG.E R12, desc[UR44][R4.64] ;  /* 0x0000002c040c1981 */ /* 0x000f62000c1e1900 */
[----:B-1----:R-:W-:-:S05]  /*1eea0*/  IMAD.WIDE R2, R27, 0x4, R2 ;  /* 0x000000041b027825 */ /* 0x002fca00078e0202 */
[----:B------:R-:W5:Y:S01]  /*1eeb0*/  @P2 LDG.E R6, desc[UR44][R2.64] ;  /* 0x0000002c02062981 */ /* 0x000f62000c1e1900 */
[----:B0-----:R-:W-:-:S03]  /*1eec0*/  @P0 IMAD.WIDE R8, R27, 0x4, R8 ;  /* 0x000000041b080825 */ /* 0x001fc600078e0208 */
        /* <DEDUP_REMOVED lines=10> */
[----:B------:R-:W-:Y:S02]  /*1ef70*/  ULDC UR5, c[0x0][0x348] ;  /* 0x0000d20000057ab9 */ /* 0x000fe40000000800 */
[----:B0-----:R-:W-:Y:S02]  /*1ef80*/  IMAD.U32 R8, RZ, RZ, UR5 ;  /* 0x00000005ff087e24 */ /* 0x001fe4000f8e00ff */
[----:B------:R-:W-:Y:S01]  /*1ef90*/  IMAD.U32 R9, RZ, RZ, UR4 ;  /* 0x00000004ff097e24 */ /* 0x000fe2000f8e00ff */
[----:B--2---:R0:W-:Y:S01]  /*1efa0*/  STL [R1+0x14], R0 ;  /* 0x0000140001007387 */ /* 0x0041e20000100800 */
[----:B------:R-:W-:Y:S01]  /*1efb0*/  IMAD.MOV.U32 R13, RZ, RZ, R0 ;  /* 0x000000ffff0d7224 */ /* 0x000fe200078e0000 */
[----:B------:R-:W-:Y:S06]  /*1efc0*/  @P0 BRA `(.L_x_1275) ;  /* 0x0000000000140947 */ /* 0x000fec0003800000 */
[----:B------:R-:W-:Y:S05]  /*1efd0*/  @!P3 BRA `(.L_x_1275) ;  /* 0x000000000010b947 */ /* 0x000fea0003800000 */
[----:B0-----:R-:W2:Y:S04]  /*1efe0*/  LDG.E R0, desc[UR44][R10.64] ;  /* 0x0000002c0a007981 */ /* 0x001ea8000c1e1900 */
[----:B------:R-:W2:Y:S02]  /*1eff0*/  LDG.E R10, desc[UR44][R10.64+0x4] ;  /* 0x0000042c0a0a7981 */ /* 0x000ea4000c1e1900 */
[----:B--2---:R-:W-:-:S05]  /*1f000*/  IMAD.IADD R13, R10, 0x1, -R0 ;  /* 0x000000010a0d7824 */ /* 0x004fca00078e0a00 */
[----:B------:R1:W-:Y:S02]  /*1f010*/  STL [R1+0x14], R13 ;  /* 0x0000140d01007387 */ /* 0x0003e40000100800 */
.L_x_1275:
        /* <DEDUP_REMOVED lines=8> */
[----:B------:R-:W-:Y:S02]  /*1f0a0*/  LOP3.LUT R17, R26, 0xffff, RZ, 0xc0, !PT ;  /* 0x0000ffff1a117812 */ /* 0x000fe400078ec0ff */
[----:B------:R0:W-:Y:S09]  /*1f0b0*/  STL [R1+0x4], R10 ;  /* 0x0000040a01007387 */ /* 0x0001f20000100800 */
[----:B------:R-:W-:Y:S05]  /*1f0c0*/  @!P0 BRA `(.L_x_1276) ;  /* 0x0000000000108947 */ /* 0x000fea0003800000 */
[----:B------:R-:W2:Y:S02]  /*1f0d0*/  LDC.64 R4, c[0x0][0xa20] ;  /* 0x00028800ff047b82 */ /* 0x000ea40000000a00 */
[----:B--2---:R-:W-:-:S05]  /*1f0e0*/  IMAD.WIDE R4, R27, 0x4, R4 ;  /* 0x000000041b047825 */ /* 0x004fca00078e0204 */
[----:B------:R2:W5:Y:S01]  /*1f0f0*/  LDG.E R9, desc[UR44][R4.64] ;  /* 0x0000002c04097981 */ /* 0x000562000c1e1900 */
[----:B------:R-:W-:Y:S05]  /*1f100*/  BRA `(.L_x_1277) ;  /* 0x0000000000107947 */ /* 0x000fea0003800000 */
.L_x_1276:
[----:B------:R-:W-:Y:S05]  /*1f110*/  @!P1 BRA `(.L_x_1277) ;  /* 0x00000000000c9947 */ /* 0x000fea0003800000 */
[----:B------:R-:W2:Y:S04]  /*1f120*/  LDG.E R9, desc[UR44][R4.64] ;  /* 0x0000002c04097981 */ /* 0x000ea8000c1e1900 */
[----:B------:R-:W2:Y:S02]  /*1f130*/  LDG.E R4, desc[UR44][R4.64+0x4] ;  /* 0x0000042c04047981 */ /* 0x000ea4000c1e1900 */
[----:B--2---:R-:W-:-:S07]  /*1f140*/  IMAD.IADD R9, R4, 0x1, -R9 ;  /* 0x0000000104097824 */ /* 0x004fce00078e0a09 */
.L_x_1277:
[----:B--2---:R-:W2:Y:S04]  /*1f150*/  @P2 LDG.E R4, desc[UR44][R2.64] ;  /* 0x0000002c02042981 */ /* 0x004ea8000c1e1900 */
[----:B------:R3:W2:Y:S01]  /*1f160*/  @P2 LDG.E R5, desc[UR44][R2.64+0x4] ;  /* 0x0000042c02052981 */ /* 0x0006a2000c1e1900 */
[----:B-----5:R-:W-:Y:S02]  /*1f170*/  IMAD.IADD R7, R9, 0x1, -R7 ;  /* 0x0000000109077824 */ /* 0x020fe400078e0a07 */
[----:B------:R-:W-:-:S04]  /*1f180*/  IMAD R11, R25, 0xc0, RZ ;  /* 0x000000c0190b7824 */ /* 0x000fc800078e02ff */
[----:B------:R-:W-:Y:S01]  /*1f190*/  VIADD R9, R11, 0xbf ;  /* 0x000000bf0b097836 */ /* 0x000fe20000000000 */
[----:B------:R4:W-:Y:S01]  /*1f1a0*/  STL [R1+0x10], R11 ;  /* 0x0000100b01007387 */ /* 0x0009e20000100800 */
[----:B---3--:R-:W3:Y:S02]  /*1f1b0*/  LDC R2, c[0x0][0x448] ;  /* 0x00011200ff027b82 */ /* 0x008ee40000000800 */
[----:B---3--:R-:W-:-:S13]  /*1f1c0*/  ISETP.NE.AND P1, PT, R2, 0x1, PT ;  /* 0x000000010200780c */ /* 0x008fda0003f25270 */
[----:B------:R-:W3:Y:S08]  /*1f1d0*/  @P1 LDC R2, c[0x0][0x44c] ;  /* 0x00011300ff021b82 */ /* 0x000ef00000000800 */
[----:B------:R-:W0:Y:S01]  /*1f1e0*/  @P1 LDC R3, c[0x0][0x450] ;  /* 0x00011400ff031b82 */ /* 0x000e220000000800 */
[----:B---3--:R-:W-:-:S05]  /*1f1f0*/  @P1 IMAD.HI.U32 R2, R9, R2, RZ ;  /* 0x0000000209021227 */ /* 0x008fca00078e00ff */
[----:B0-----:R-:W-:Y:S01]  /*1f200*/  @P1 SHF.R.U32.HI R9, RZ, R3, R2 ;  /* 0x00000003ff091219 */ /* 0x001fe20000011602 */
[----:B--2---:R-:W-:-:S04]  /*1f210*/  @P2 IMAD.IADD R8, R5, 0x1, -R4 ;  /* 0x0000000105082824 */ /* 0x004fc800078e0a04 */
[----:B------:R-:W-:-:S04]  /*1f220*/  IMAD.IADD R20, R7, 0x1, R8 ;  /* 0x0000000107147824 */ /* 0x000fc800078e0208 */
[C---:B------:R-:W-:Y:S01]  /*1f230*/  VIADD R21, R20.reuse, 0x9f ;  /* 0x0000009f14157836 */ /* 0x040fe20000000000 */
[----:B------:R-:W-:-:S03]  /*1f240*/  IADD3 R18, R20, 0x1, -R13 ;  /* 0x0000000114127810 */ /* 0x000fc60007ffe80d */
[----:B------:R-:W-:-:S04]  /*1f250*/  IMAD.HI R21, R21, 0x66666667, RZ ;  /* 0x6666666715157827 */ /* 0x000fc800078e02ff */
[----:B------:R-:W-:Y:S01]  /*1f260*/  IMAD.IADD R9, R18, 0x1, R9 ;  /* 0x0000000112097824 */ /* 0x000fe200078e0209 */
[----:B------:R-:W-:-:S04]  /*1f270*/  SHF.R.U32.HI R2, RZ, 0x1f, R21 ;  /* 0x0000001fff027819 */ /* 0x000fc80000011615 */
[----:B------:R-:W-:Y:S02]  /*1f280*/  LEA.HI.SX32 R21, R21, R2, 0x1a ;  /* 0x0000000215157211 */ /* 0x000fe400078fd2ff */
[----:B------:R-:W0:Y:S02]  /*1f290*/  LDC.64 R2, c[0x0][0x9e0] ;  /* 0x00027800ff027b82 */ /* 0x000e240000000a00 */
[----:B0-----:R-:W-:Y:S01]  /*1f2a0*/  ISETP.GE.AND P3, PT, R3, 0x1, PT ;  /* 0x000000010300780c */ /* 0x001fe20003f66270 */
[----:B------:R-:W-:-:S12]  /*1f2b0*/  IMAD.IADD R2, R9, 0x1, R2 ;  /* 0x0000000109027824 */ /* 0x000fd800078e0202 */
[----:B----4-:R-:W-:Y:S05]  /*1f2c0*/  @!P3 BRA `(.L_x_1278) ;  /* 0x000000000048b947 */ /* 0x010fea0003800000 */
        /* <DEDUP_REMOVED lines=11> */
.L_x_1280:
[----:B------:R-:W-:-:S13]  /*1f380*/  ISETP.NE.AND P0, PT, R3, 0x1, PT ;  /* 0x000000010300780c */ /* 0x000fda0003f05270 */
[----:B------:R-:W0:Y:S02]  /*1f390*/  @P0 LDC.64 R4, c[0x0][0x9e8] ;  /* 0x00027a00ff040b82 */ /* 0x000e240000000a00 */
[----:B0-----:R-:W-:-:S05]  /*1f3a0*/  @P0 IMAD.HI.U32 R4, R10, R4, RZ ;  /* 0x000000040a040227 */ /* 0x001fca00078e00ff */
[----:B------:R-:W-:-:S07]  /*1f3b0*/  @P0 SHF.R.U32.HI R10, RZ, R5, R4 ;  /* 0x00000005ff0a0219 */ /* 0x000fce0000011604 */
.L_x_1281:
[----:B------:R-:W-:Y:S05]  /*1f3c0*/  BSYNC B0 ;  /* 0x0000000000007941 */ /* 0x000fea0003800000 */
.L_x_1279:
[----:B------:R-:W-:-:S05]  /*1f3d0*/  IMAD R10, R10, R3, R3 ;  /* 0x000000030a0a7224 */ /* 0x000fca00078e0203 */
[----:B------:R-:W-:-:S07]  /*1f3e0*/  VIMNMX R2, R2, R10, PT ;  /* 0x0000000a02027248 */ /* 0x000fce0003fe0100 */
.L_x_1278:
[----:B------:R-:W0:Y:S01]  /*1f3f0*/  @P1 LDC R5, c[0x0][0x44c] ;  /* 0x00011300ff051b82 */ /* 0x000e220000000800 */
[----:B------:R-:W-:Y:S01]  /*1f400*/  VIADD R2, R2, 0x9f ;  /* 0x0000009f02027836 */ /* 0x000fe20000000000 */
[----:B------:R-:W-:Y:S01]  /*1f410*/  ULDC UR4, c[0x0][0x9dc] ;  /* 0x0002770000047ab9 */ /* 0x000fe20000000800 */
[----:B------:R-:W-:Y:S02]  /*1f420*/  IMAD.MOV.U32 R4, RZ, RZ, R11 ;  /* 0x000000ffff047224 */ /* 0x000fe400078e000b */
[----:B------:R-:W-:-:S03]  /*1f430*/  IMAD.HI R2, R2, 0x66666667, RZ ;  /* 0x6666666702027827 */ /* 0x000fc600078e02ff */
[----:B------:R-:W2:Y:S01]  /*1f440*/  @P1 LDC R9, c[0x0][0x450] ;  /* 0x00011400ff091b82 */ /* 0x000ea20000000800 */
[----:B------:R-:W-:Y:S02]  /*1f450*/  IMAD.IADD R20, R20, 0x1, -R13 ;  /* 0x0000000114147824 */ /* 0x000fe400078e0a0d */
[----:B0-----:R-:W-:-:S05]  /*1f460*/  @P1 IMAD.HI.U32 R5, R11, R5, RZ ;  /* 0x000000050b051227 */ /* 0x001fca00078e00ff */
[----:B--2---:R-:W-:Y:S02]  /*1f470*/  @P1 SHF.R.U32.HI R4, RZ, R9, R5 ;  /* 0x00000009ff041219 */ /* 0x004fe40000011605 */
[----:B------:R-:W-:-:S03]  /*1f480*/  SHF.R.U32.HI R9, RZ, 0x1f, R2 ;  /* 0x0000001fff097819 */ /* 0x000fc60000011602 */
[----:B------:R-:W-:Y:S01]  /*1f490*/  IMAD.IADD R10, R20, 0x1, R4 ;  /* 0x00000001140a7824 */ /* 0x000fe200078e0204 */
[----:B------:R-:W-:-:S03]  /*1f4a0*/  LEA.HI.SX32 R9, R2, R9, 0x1a ;  /* 0x0000000902097211 */ /* 0x000fc600078fd2ff */
[----:B------:R-:W-:Y:S01]  /*1f4b0*/  VIADD R2, R10, -UR4 ;  /* 0x800000040a027c36 */ /* 0x000fe20008000000 */
[----:B------:R-:W-:Y:S01]  /*1f4c0*/  VIMNMX R9, R21, R9, PT ;  /* 0x0000000915097248 */ /* 0x000fe20003fe0100 */
        /* <DEDUP_REMOVED lines=11> */
.L_x_1284:
[----:B------:R-:W-:-:S13]  /*1f580*/  ISETP.NE.AND P0, PT, R3, 0x1, PT ;  /* 0x000000010300780c */ /* 0x000fda0003f05270 */
[----:B------:R-:W0:Y:S02]  /*1f590*/  @P0 LDC.64 R4, c[0x0][0x9e8] ;  /* 0x00027a00ff040b82 */ /* 0x000e240000000a00 */
[----:B0-----:R-:W-:-:S05]  /*1f5a0*/  @P0 IMAD.HI.U32 R4, R10, R4, RZ ;  /* 0x000000040a040227 */ /* 0x001fca00078e00ff */
[----:B------:R-:W-:-:S07]  /*1f5b0*/  @P0 SHF.R.U32.HI R10, RZ, R5, R4 ;  /* 0x00000005ff0a0219 */ /* 0x000fce0000011604 */
.L_x_1285:
[----:B------:R-:W-:Y:S05]  /*1f5c0*/  BSYNC B0 ;  /* 0x0000000000007941 */ /* 0x000fea0003800000 */
.L_x_1283:
[----:B------:R-:W-:-:S05]  /*1f5d0*/  IMAD R3, R10, R3, RZ ;  /* 0x000000030a037224 */ /* 0x000fca00078e02ff */
[----:B------:R-:W-:-:S07]  /*1f5e0*/  VIMNMX R2, R2, R3, !PT ;  /* 0x0000000302027248 */ /* 0x000fce0007fe0100 */
.L_x_1282:
[----:B------:R-:W-:Y:S01]  /*1f5f0*/  IMAD.HI R2, R2, 0x66666667, RZ ;  /* 0x6666666702027827 */ /* 0x000fe200078e02ff */
[----:B------:R-:W-:Y:S01]  /*1f600*/  BSSY B0, `(.L_x_1286) ;  /* 0x0000027000007945 */ /* 0x000fe20003800000 */
[----:B------:R-:W-:Y:S02]  /*1f610*/  LOP3.LUT R26, R0, 0xff, RZ, 0xc0, !PT ;  /* 0x000000ff001a7812 */ /* 0x000fe400078ec0ff */
[----:B------:R-:W-:Y:S02]  /*1f620*/  SHF.R.U32.HI R0, RZ, 0x10, R0 ;  /* 0x00000010ff007819 */ /* 0x000fe40000011600 */
[----:B------:R-:W-:-:S04]  /*1f630*/  SHF.R.U32.HI R3, RZ, 0x1f, R2 ;  /* 0x0000001fff037819 */ /* 0x000fc80000011602 */
[----:B------:R-:W-:Y:S01]  /*1f640*/  LEA.HI.SX32 R3, R2, R3, 0x1a ;  /* 0x0000000302037211 */ /* 0x000fe200078fd2ff */
[----:B------:R-:W-:-:S03]  /*1f650*/  IMAD.MOV.U32 R2, RZ, RZ, RZ ;  /* 0x000000ffff027224 */ /* 0x000fc600078e00ff */
[----:B------:R-:W-:-:S04]  /*1f660*/  VIMNMX R4, RZ, R3, !PT ;  /* 0x00000003ff047248 */ /* 0x000fc80007fe0100 */
[----:B------:R-:W-:-:S13]  /*1f670*/  ISETP.GT.AND P0, PT, R9, R4, PT ;  /* 0x000000040900720c */ /* 0x000fda0003f04270 */
[----:B------:R-:W-:Y:S05]  /*1f680*/  @!P0 BRA `(.L_x_1287) ;  /* 0x0000000000788947 */ /* 0x000fea0003800000 */
[----:B------:R-:W-:Y:S01]  /*1f690*/  ISETP.NE.AND P0, PT, R0, RZ, PT ;  /* 0x000000ff0000720c */ /* 0x000fe20003f05270 */
[----:B------:R-:W-:-:S03]  /*1f6a0*/  ULDC UR4, c[0x0][0x9f0] ;  /* 0x00027c0000047ab9 */ /* 0x000fc60000000800 */
[----:B------:R-:W-:-:S04]  /*1f6b0*/  SEL R5, R0, UR4, P0 ;  /* 0x0000000400057c07 */ /* 0x000fc80008000000 */
[----:B------:R-:W-:Y:S02]  /*1f6c0*/  IABS R10, R5 ;  /* 0x00000005000a7213 */ /* 0x000fe40000000000 */
[----:B------:R-:W-:Y:S02]  /*1f6d0*/  IADD3 R11, R5, -0x1, R9 ;  /* 0xffffffff050b7810 */ /* 0x000fe40007ffe009 */
[----:B------:R-:W0:Y:S03]  /*1f6e0*/  I2F.RP R2, R10 ;  /* 0x0000000a00027306 */ /* 0x000e260000209400 */
[----:B------:R-:W-:-:S05]  /*1f6f0*/  IMAD.IADD R11, R11, 0x1, -R4 ;  /* 0x000000010b0b7824 */ /* 0x000fca00078e0a04 */
[----:B0-----:R-:W0:Y:S02]  /*1f700*/  MUFU.RCP R2, R2 ;  /* 0x0000000200027308 */ /* 0x001e240000001000 */
[----:B0-----:R-:W-:-:S06]  /*1f710*/  VIADD R2, R2, 0xffffffe ;  /* 0x0ffffffe02027836 */ /* 0x001fcc0000000000 */
[----:B------:R0:W2:Y:S02]  /*1f720*/  F2I.FTZ.U32.TRUNC.NTZ R3, R2 ;  /* 0x0000000200037305 */ /* 0x0000a4000021f000 */
[----:B0-----:R-:W-:-:S04]  /*1f730*/  LOP3.LUT R2, R11, R5, RZ, 0x3c, !PT ;  /* 0x000000050b027212 */ /* 0x001fc800078e3cff */
[----:B------:R-:W-:Y:S01]  /*1f740*/  ISETP.GE.AND P3, PT, R2, RZ, PT ;  /* 0x000000ff0200720c */ /* 0x000fe20003f66270 */
[----:B--2---:R-:W-:-:S04]  /*1f750*/  IMAD.MOV R2, RZ, RZ, -R3 ;  /* 0x000000ffff027224 */ /* 0x004fc800078e0a03 */
[----:B------:R-:W-:Y:S02]  /*1f760*/  IMAD R12, R2, R10, RZ ;  /* 0x0000000a020c7224 */ /* 0x000fe400078e02ff */
        /* <DEDUP_REMOVED lines=16> */
.L_x_1287:
[----:B------:R-:W-:Y:S05]  /*1f870*/  BSYNC B0 ;  /* 0x0000000000007941 */ /* 0x000fea0003800000 */
.L_x_1286:
[-C--:B------:R-:W-:Y:S01]  /*1f880*/  IMAD R4, R26, R2.reuse, R4 ;  /* 0x000000021a047224 */ /* 0x080fe200078e0204 */
[----:B------:R-:W-:Y:S04]  /*1f890*/  BSSY B0, `(.L_x_1288) ;  /* 0x00000d5000007945 */ /* 0x000fe80003800000 */
        /* <DEDUP_REMOVED lines=23> */
.L_x_1431:
[----:B--2---:R-:W-:Y:S02]  /*1fa10*/  ISETP.NE.AND P0, PT, R14, RZ, PT ;  /* 0x000000ff0e00720c */ /* 0x004fe40003f05270 */
[----:B------:R-:W-:-:S11]  /*1fa20*/  PLOP3.LUT P6, PT, PT, PT, PT, 0x8, 0x0 ;  /* 0x000000000000781c */ /* 0x000fd60003fce170 */
[----:B------:R-:W-:Y:S05]  /*1fa30*/  @P0 BRA `(.L_x_1291) ;  /* 0x00000000000c0947 */ /* 0x000fea0003800000 */
[----:B------:R-:W-:-:S03]  /*1fa40*/  UMOV UR4, 0xffffffff ;  /* 0xffffffff00047882 */ /* 0x000fc60000000000 */
[----:B------:R-:W-:Y:S05]  /*1fa50*/  BRA.DIV UR4, `(.L_x_1292) ;  /* 0x0000005a04747947 */ /* 0x000fea000b800000 */
[----:B------:R-:W-:-:S13]  /*1fa60*/  ELECT P6, URZ, PT ;  /* 0x00000000003f782f */ /* 0x000fda00038c0000 */
.L_x_1291:
        /* <DEDUP_REMOVED lines=9> */
.L_x_1434:
[----:B------:R-:W-:Y:S05]  /*1fb00*/  BSYNC B1 ;  /* 0x0000000000017941 */ /* 0x000fea0003800000 */
.L_x_1293:
[----:B------:R-:W-:Y:S04]  /*1fb10*/  BSSY B1, `(.L_x_1295) ;  /* 0x000004d000017945 */ /* 0x000fe80003800000 */
[----:B------:R-:W-:Y:S05]  /*1fb20*/  @!P6 BRA `(.L_x_1296) ;  /* 0x00000004002ce947 */ /* 0x000fea0003800000 */
[----:B------:R-:W2:Y:S01]  /*1fb30*/  S2R R7, SR_TID.X ;  /* 0x0000000000077919 */ /* 0x000ea20000002100 */
[----:B0-----:R-:W-:Y:S01]  /*1fb40*/  IMAD R5, R23, 0x8, R19 ;  /* 0x0000000817057824 */ /* 0x001fe200078e0213 */
[----:B------:R-:W-:Y:S01]  /*1fb50*/  BSSY B2, `(.L_x_1297) ;  /* 0x0000006000027945 */ /* 0x000fe20003800000 */
[----:B--2---:R-:W-:Y:S02]  /*1fb60*/  LOP3.LUT R8, R7, 0x7f, RZ, 0xc0, !PT ;  /* 0x0000007f07087812 */ /* 0x004fe400078ec0ff */
[----:B------:R-:W-:Y:S02]  /*1fb70*/  SHF.L.U32 R7, R29, 0x1f, RZ ;  /* 0x0000001f1d077819 */ /* 0x000fe400000006ff */
[----:B------:R-:W-:Y:S02]  /*1fb80*/  ISETP.NE.AND P1, PT, R8, RZ, PT ;  /* 0x000000ff0800720c */ /* 0x000fe40003f25270 */
[----:B------:R-:W0:Y:S02]  /*1fb90*/  SYNCS.PHASECHK.TRANS64.TRYWAIT P0, [R5+URZ+0x132a0], R7 ;  /* 0x0132a007050075a7 */ /* 0x000e24000800017f */
[----:B0-----:R-:W-:Y:S09]  /*1fba0*/  @!P0 BRA `(.L_x_1298) ;  /* 0x0000005800548947 */ /* 0x001ff20003800000 */
.L_x_1435:
[----:B------:R-:W-:Y:S05]  /*1fbb0*/  BSYNC B2 ;  /* 0x0000000000027941 */ /* 0x000fea0003800000 */
.L_x_1297:
        /* <DEDUP_REMOVED lines=9> */
.L_x_1300:
[----:B------:R-:W-:Y:S05]  /*1fc50*/  BSYNC B2 ;  /* 0x0000000000027941 */ /* 0x000fea0003800000 */
.L_x_1299:
        /* <DEDUP_REMOVED lines=10> */
[----:B------:R-:W-:Y:S01]  /*1fd00*/  VIADD R11, R8, 0xe000 ;  /* 0x0000e000080b7836 */ /* 0x000fe20000000000 */
[----:B------:R-:W-:-:S09]  /*1fd10*/  UMOV UR7, 0x12f00000 ;  /* 0x12f0000000077882 */ /* 0x000fd20000000000 */
.L_x_1301:
        /* <DEDUP_REMOVED lines=13> */
.L_x_1436:
[----:B------:R-:W-:Y:S05]  /*1fdf0*/  BSYNC B2 ;  /* 0x0000000000027941 */ /* 0x000fea0003800000 */
.L_x_1302:
[----:B------:R-:W-:Y:S01]  /*1fe00*/  BSSY B2, `(.L_x_1304) ;  /* 0x000000b000027945 */ /* 0x000fe20003800000 */
[----:B------:R-:W-:Y:S02]  /*1fe10*/  IMAD.MOV.U32 R10, RZ, RZ, 0x0 ;  /* 0x00000000ff0a7424 */ /* 0x000fe400078e00ff */
[----:B------:R-:W-:Y:S01]  /*1fe20*/  IMAD.MOV.U32 R11, RZ, RZ, 0x12f00000 ;  /* 0x12f00000ff0b7424 */ /* 0x000fe200078e00ff */
[----:B------:R-:W-:Y:S06]  /*1fe30*/  @P1 BRA `(.L_x_1305) ;  /* 0x00000000001c1947 */ /* 0x000fec0003800000 */
[----:B-1----:R-:W1:Y:S01]  /*1fe40*/  S2R R13, SR_TID.X ;  /* 0x00000000000d7919 */ /* 0x002e620000002100 */
[----:B0-2---:R-:W-:-:S04]  /*1fe50*/  IMAD.MOV.U32 R7, RZ, RZ, 0x2800 ;  /* 0x00002800ff077424 */ /* 0x005fc800078e00ff */
[----:B------:R3:W-:Y:S01]  /*1fe60*/  SYNCS.ARRIVE.TRANS64 RZ, [R5+URZ+0x132b0], R7 ;  /* 0x0132b00705ff79a7 */ /* 0x0007e2000800003f */
[----:B-1----:R-:W-:-:S04]  /*1fe70*/  LOP3.LUT R13, R13, 0x1f, RZ, 0xc0, !PT ;  /* 0x0000001f0d0d7812 */ /* 0x002fc800078ec0ff */
[----:B------:R-:W-:-:S13]  /*1fe80*/  ISETP.NE.AND P0, PT, R13, RZ, PT ;  /* 0x000000ff0d00720c */ /* 0x000fda0003f05270 */
[----:B---3--:R-:W-:Y:S05]  /*1fe90*/  @!P0 BRA `(.L_x_1305) ;  /* 0x0000000000048947 */ /* 0x008fea0003800000 */
[----:B------:R-:W-:Y:S01]  /*1fea0*/  BPT.TRAP 0x1 ;  /* 0x000000040000795c */ /* 0x000fe20000300000 */
.L_x_1305:
[----:B------:R-:W-:Y:S05]  /*1feb0*/  BSYNC B2 ;  /* 0x0000000000027941 */ /* 0x000fea0003800000 */
.L_x_1304:
        /* <DEDUP_REMOVED lines=8> */
.L_x_1306:
        /* <DEDUP_REMOVED lines=10> */
.L_x_1296:
[----:B------:R-:W-:Y:S05]  /*1ffe0*/  BSYNC B1 ;  /* 0x0000000000017941 */ /* 0x000fea0003800000 */
.L_x_1295:
        /* <DEDUP_REMOVED lines=9> */
.L_x_1319:
[----:B------:R-:W-:Y:S05]  /*20080*/  YIELD ;  /* 0x0000000000007946 */ /* 0x000fea0003800000 */
[----:B------:R-:W-:Y:S04]  /*20090*/  BSSY B1, `(.L_x_1307) ;  /* 0x000004c000017945 */ /* 0x000fe80003800000 */
[----:B------:R-:W-:Y:S05]  /*200a0*/  @!P6 BRA `(.L_x_1308) ;  /* 0x000000040028e947 */ /* 0x000fea0003800000 */
[----:B------:R-:W0:Y:S01]  /*200b0*/  S2R R5, SR_TID.X ;  /* 0x0000000000057919 */ /* 0x000e220000002100 */
[----:B------:R-:W-:Y:S01]  /*200c0*/  SHF.L.U32 R7, R29, 0x1f, RZ ;  /* 0x0000001f1d077819 */ /* 0x000fe200000006ff */
[----:B------:R-:W-:Y:S01]  /*200d0*/  BSSY B2, `(.L_x_1309) ;  /* 0x0000006000027945 */ /* 0x000fe20003800000 */
[----:B0-----:R-:W-:Y:S01]  /*200e0*/  LOP3.LUT R8, R5, 0x7f, RZ, 0xc0, !PT ;  /* 0x0000007f05087812 */ /* 0x001fe200078ec0ff */
[----:B------:R-:W-:-:S03]  /*200f0*/  IMAD R5, R23, 0x8, R19 ;  /* 0x0000000817057824 */ /* 0x000fc600078e0213 */
[----:B------:R-:W-:Y:S01]  /*20100*/  ISETP.NE.AND P2, PT, R8, RZ, PT ;  /* 0x000000ff0800720c */ /* 0x000fe20003f45270 */
[----:B------:R-:W0:Y:S02]  /*20110*/  SYNCS.PHASECHK.TRANS64.TRYWAIT P1, [R5+URZ+0x132a0], R7 ;  /* 0x0132a007050075a7 */ /* 0x000e24000802017f */
[----:B0-----:R-:W-:Y:S10]  /*20120*/  @!P1 BRA `(.L_x_1310) ;  /* 0x00000054001c9947 */ /* 0x001ff40003800000 */
.L_x_1437:
[----:B------:R-:W-:Y:S05]  /*20130*/  BSYNC B2 ;  /* 0x0000000000027941 */ /* 0x000fea0003800000 */
.L_x_1309:
        /* <DEDUP_REMOVED lines=9> */
.L_x_1312:
[----:B------:R-:W-:Y:S05]  /*201d0*/  BSYNC B2 ;  /* 0x0000000000027941 */ /* 0x000fea0003800000 */
.L_x_1311:
        /* <DEDUP_REMOVED lines=11> */
.L_x_1313:
        /* <DEDUP_REMOVED lines=13> */
.L_x_1438:
[----:B------:R-:W-:Y:S05]  /*20360*/  BSYNC B2 ;  /* 0x0000000000027941 */ /* 0x000fea0003800000 */
.L_x_1314:
        /* <DEDUP_REMOVED lines=11> */
.L_x_1317:
[----:B------:R-:W-:Y:S05]  /*20420*/  BSYNC B2 ;  /* 0x0000000000027941 */ /* 0x000fea0003800000 */
.L_x_1316:
        /* <DEDUP_REMOVED lines=8> */
.L_x_1318:
        /* <DEDUP_REMOVED lines=10> */
.L_x_1308:
[----:B------:R-:W-:Y:S05]  /*20550*/  BSYNC B1 ;  /* 0x0000000000017941 */ /* 0x000fea0003800000 */
.L_x_1307:
[----:B------:R-:W-:Y:S01]  /*20560*/  ISETP.GT.AND P2, PT, R3, R4, PT ;  /* 0x000000040300720c */ /* 0x000fe20003f44270 */
[----:B------:R-:W-:Y:S02]  /*20570*/  VIADD R23, R23, 0x1 ;  /* 0x0000000117177836 */ /* 0x000fe40000000000 */
[----:B------:R-:W-:-:S03]  /*20580*/  VIADD R3, R3, 0xffffffff ;  /* 0xffffffff03037836 */ /* 0x000fc60000000000 */
[----:B------:R-:W-:-:S04]  /*20590*/  ISETP.NE.AND P1, PT, R23, 0x2, PT ;  /* 0x000000021700780c */ /* 0x000fc80003f25270 */
[----:B------:R-:W-:Y:S02]  /*205a0*/  SEL R5, RZ, 0x1, P1 ;  /* 0x00000001ff057807 */ /* 0x000fe40000800000 */
[----:B------:R-:W-:Y:S02]  /*205b0*/  SEL R23, R23, RZ, P1 ;  /* 0x000000ff17177207 */ /* 0x000fe40000800000 */
[----:B------:R-:W-:Y:S01]  /*205c0*/  LOP3.LUT R29, R29, R5, RZ, 0x3c, !PT ;  /* 0x000000051d1d7212 */ /* 0x000fe200078e3cff */
[----:B------:R-:W-:Y:S06]  /*205d0*/  @P2 BRA `(.L_x_1319) ;  /* 0xfffffff800a82947 */ /* 0x000fec000383ffff */
.L_x_1289:
[----:B------:R-:W-:Y:S05]  /*205e0*/  BSYNC B0 ;  /* 0x0000000000007941 */ /* 0x000fea0003800000 */
.L_x_1288:
[----:B------:R-:W2:Y:S01]  /*205f0*/  LDL R7, [R1+0x10] ;  /* 0x0000100001077983 */ /* 0x000ea20000100800 */
[----:B------:R-:W0:Y:S01]  /*20600*/  LDC R2, c[0x0][0x448] ;  /* 0x00011200ff027b82 */ /* 0x000e220000000800 */
[----:B------:R-:W-:Y:S07]  /*20610*/  @!P0 WARPSYNC.ALL ;  /* 0x0000000000008948 */ /* 0x000fee0003800000 */
[----:B------:R-:W-:Y:S01]  /*20620*/  @!P0 BAR.SYNC.DEFER_BLOCKING 0xc, 0x200 ;  /* 0x0308000000008b1d */ /* 0x000fe20000010000 */
[----:B0-----:R-:W-:-:S13]  /*20630*/  ISETP.NE.AND P1, PT, R2, 0x1, PT ;  /* 0x000000010200780c */ /* 0x001fda0003f25270 */
[----:B------:R-:W0:Y:S08]  /*20640*/  @P1 LDC R4, c[0x0][0x44c] ;  /* 0x00011300ff041b82 */ /* 0x000e300000000800 */
[----:B------:R-:W3:Y:S01]  /*20650*/  @P1 LDC R2, c[0x0][0x450] ;  /* 0x00011400ff021b82 */ /* 0x000ee20000000800 */
[----:B--2---:R-:W-:-:S04]  /*20660*/  VIADD R3, R7, 0xbf ;  /* 0x000000bf07037836 */ /* 0x004fc80000000000 */
[----:B0-----:R-:W-:-:S05]  /*20670*/  @P1 IMAD.HI.U32 R4, R3, R4, RZ ;  /* 0x0000000403041227 */ /* 0x001fca00078e00ff */
[----:B---3--:R-:W-:-:S05]  /*20680*/  @P1 SHF.R.U32.HI R3, RZ, R2, R4 ;  /* 0x00000002ff031219 */ /* 0x008fca0000011604 */
[----:B------:R-:W-:Y:S02]  /*20690*/  IMAD.IADD R18, R18, 0x1, R3 ;  /* 0x0000000112127824 */ /* 0x000fe400078e0203 */
[----:B------:R-:W0:Y:S02]  /*206a0*/  LDC.64 R2, c[0x0][0x9e0] ;  /* 0x00027800ff027b82 */ /* 0x000e240000000a00 */
[----:B0-----:R-:W-:Y:S01]  /*206b0*/  ISETP.GE.AND P2, PT, R3, 0x1, PT ;  /* 0x000000010300780c */ /* 0x001fe20003f46270 */
[----:B------:R-:W-:-:S12]  /*206c0*/  IMAD.IADD R2, R18, 0x1, R2 ;  /* 0x0000000112027824 */ /* 0x000fd800078e0202 */
[----:B------:R-:W-:Y:S05]  /*206d0*/  @!P2 BRA `(.L_x_1320) ;  /* 0x000000000048a947 */ /* 0x000fea0003800000 */
        /* <DEDUP_REMOVED lines=11> */
.L_x_1322:
[----:B------:R-:W-:-:S13]  /*20790*/  ISETP.NE.AND P0, PT, R3, 0x1, PT ;  /* 0x000000010300780c */ /* 0x000fda0003f05270 */
[----:B------:R-:W0:Y:S02]  /*207a0*/  @P0 LDC.64 R4, c[0x0][0x9e8] ;  /* 0x00027a00ff040b82 */ /* 0x000e240000000a00 */
[----:B0-----:R-:W-:-:S05]  /*207b0*/  @P0 IMAD.HI.U32 R4, R6, R4, RZ ;  /* 0x0000000406040227 */ /* 0x001fca00078e00ff */
[----:B------:R-:W-:-:S07]  /*207c0*/  @P0 SHF.R.U32.HI R6, RZ, R5, R4 ;  /* 0x00000005ff060219 */ /* 0x000fce0000011604 */
.L_x_1323:
[----:B------:R-:W-:Y:S05]  /*207d0*/  BSYNC B0 ;  /* 0x0000000000007941 */ /* 0x000fea0003800000 */
.L_x_1321:
[----:B------:R-:W-:-:S05]  /*207e0*/  IMAD R6, R6, R3, R3 ;  /* 0x0000000306067224 */ /* 0x000fca00078e0203 */
[----:B------:R-:W-:-:S07]  /*207f0*/  VIMNMX R2, R2, R6, PT ;  /* 0x0000000602027248 */ /* 0x000fce0003fe0100 */
.L_x_1320:
[----:B------:R-:W-:Y:S01]  /*20800*/  VIADD R2, R2, 0x9f ;  /* 0x0000009f02027836 */ /* 0x000fe20000000000 */
[----:B------:R-:W-:Y:S01]  /*20810*/  ULDC UR4, c[0x0][0x9dc] ;  /* 0x0002770000047ab9 */ /* 0x000fe20000000800 */
[----:B------:R-:W-:Y:S02]  /*20820*/  IMAD.MOV.U32 R5, RZ, RZ, R7 ;  /* 0x000000ffff057224 */ /* 0x000fe400078e0007 */
[----:B------:R-:W-:-:S05]  /*20830*/  IMAD.HI R2, R2, 0x66666667, RZ ;  /* 0x6666666702027827 */ /* 0x000fca00078e02ff */
[----:B------:R-:W-:-:S04]  /*20840*/  SHF.R.U32.HI R4, RZ, 0x1f, R2 ;  /* 0x0000001fff047819 */ /* 0x000fc80000011602 */
[----:B------:R-:W-:Y:S02]  /*20850*/  LEA.HI.SX32 R4, R2, R4, 0x1a ;  /* 0x0000000402047211 */ /* 0x000fe400078fd2ff */
[----:B------:R-:W0:Y:S02]  /*20860*/  @P1 LDC R2, c[0x0][0x450] ;  /* 0x00011400ff021b82 */ /* 0x000e240000000800 */
[----:B------:R-:W-:-:S06]  /*20870*/  VIMNMX R21, R21, R4, PT ;  /* 0x0000000415157248 */ /* 0x000fcc0003fe0100 */
[----:B------:R-:W2:Y:S02]  /*20880*/  @P1 LDC R4, c[0x0][0x44c] ;  /* 0x00011300ff041b82 */ /* 0x000ea40000000800 */
[----:B--2---:R-:W-:-:S05]  /*20890*/  @P1 IMAD.HI.U32 R4, R7, R4, RZ ;  /* 0x0000000407041227 */ /* 0x004fca00078e00ff */
[----:B0-----:R-:W-:-:S05]  /*208a0*/  @P1 SHF.R.U32.HI R5, RZ, R2, R4 ;  /* 0x00000002ff051219 */ /* 0x001fca0000011604 */
        /* <DEDUP_REMOVED lines=13> */
.L_x_1326:
[----:B------:R-:W-:-:S13]  /*20980*/  ISETP.NE.AND P0, PT, R3, 0x1, PT ;  /* 0x000000010300780c */ /* 0x000fda0003f05270 */
[----:B------:R-:W0:Y:S02]  /*20990*/  @P0 LDC.64 R4, c[0x0][0x9e8] ;  /* 0x00027a00ff040b82 */ /* 0x000e240000000a00 */
[----:B0-----:R-:W-:-:S05]  /*209a0*/  @P0 IMAD.HI.U32 R4, R6, R4, RZ ;  /* 0x0000000406040227 */ /* 0x001fca00078e00ff */
[----:B------:R-:W-:-:S07]  /*209b0*/  @P0 SHF.R.U32.HI R6, RZ, R5, R4 ;  /* 0x00000005ff060219 */ /* 0x000fce0000011604 */
.L_x_1327:
[----:B------:R-:W-:Y:S05]  /*209c0*/  BSYNC B0 ;  /* 0x0000000000007941 */ /* 0x000fea0003800000 */
.L_x_1325:
[----:B------:R-:W-:-:S05]  /*209d0*/  IMAD R3, R6, R3, RZ ;  /* 0x0000000306037224 */ /* 0x000fca00078e02ff */
[----:B------:R-:W-:-:S07]  /*209e0*/  VIMNMX R2, R2, R3, !PT ;  /* 0x0000000302027248 */ /* 0x000fce0007fe0100 */
.L_x_1324:
[----:B------:R-:W-:Y:S01]  /*209f0*/  ISETP.NE.AND P1, PT, R0, RZ, PT ;  /* 0x000000ff0000720c */ /* 0x000fe20003f25270 */
[----:B------:R-:W-:Y:S01]  /*20a00*/  IMAD.HI R2, R2, 0x66666667, RZ ;  /* 0x6666666702027827 */ /* 0x000fe200078e02ff */
[----:B------:R-:W-:Y:S04]  /*20a10*/  BSSY B0, `(.L_x_1328) ;  /* 0x0000023000007945 */ /* 0x000fe80003800000 */
[----:B------:R-:W-:-:S04]  /*20a20*/  SHF.R.U32.HI R3, RZ, 0x1f, R2 ;  /* 0x0000001fff037819 */ /* 0x000fc80000011602 */
[----:B------:R-:W-:Y:S01]  /*20a30*/  LEA.HI.SX32 R3, R2, R3, 0x1a ;  /* 0x0000000302037211 */ /* 0x000fe200078fd2ff */
[----:B------:R-:W-:Y:S02]  /*20a40*/  IMAD.MOV.U32 R2, RZ, RZ, RZ ;  /* 0x000000ffff027224 */ /* 0x000fe400078e00ff */
[----:B------:R-:W0:Y:S01]  /*20a50*/  @!P1 LDC R0, c[0x0][0x9f0] ;  /* 0x00027c00ff009b82 */ /* 0x000e220000000800 */
[----:B------:R-:W-:-:S04]  /*20a60*/  VIMNMX R4, RZ, R3, !PT ;  /* 0x00000003ff047248 */ /* 0x000fc80007fe0100 */
[----:B------:R-:W-:-:S13]  /*20a70*/  ISETP.GT.AND P0, PT, R21, R4, PT ;  /* 0x000000041500720c */ /* 0x000fda0003f04270 */
[----:B------:R-:W-:Y:S05]  /*20a80*/  @!P0 BRA `(.L_x_1329) ;  /* 0x00000000006c8947 */ /* 0x000fea0003800000 */
        /* <DEDUP_REMOVED lines=11> */
[----:B------:R-:W-:-:S05]  /*20b40*/  IADD3 R3, R0, -0x1, R21 ;  /* 0xffffffff00037810 */ /* 0x000fca0007ffe015 */
[----:B------:R-:W-:-:S05]  /*20b50*/  IMAD.IADD R3, R3, 0x1, -R4 ;  /* 0x0000000103037824 */ /* 0x000fca00078e0a04 */
        /* <DEDUP_REMOVED lines=14> */
.L_x_1329:
[----:B------:R-:W-:Y:S05]  /*20c40*/  BSYNC B0 ;  /* 0x0000000000007941 */ /* 0x000fea0003800000 */
.L_x_1328:
[----:B------:R-:W-:-:S05]  /*20c50*/  IMAD R26, R26, R2, R4 ;  /* 0x000000021a1a7224 */ /* 0x000fca00078e0204 */
[----:B0-----:R-:W-:-:S04]  /*20c60*/  VIADDMNMX R0, R26, R2, R21, PT ;  /* 0x000000021a007246 */ /* 0x001fc80003800115 */
        /* <DEDUP_REMOVED lines=20> */
.L_x_1330:
        /* <DEDUP_REMOVED lines=9> */
[----:B------:R-:W0:Y:S01]  /*20e40*/  LDC.64 R2, c[0x4][R2] ;  /* 0x0100000002027b82 */ /* 0x000e220000000a00 */
[----:B------:R-:W-:Y:S02]  /*20e50*/  IMAD.U32 R5, RZ, RZ, UR7 ;  /* 0x00000007ff057e24 */ /* 0x000fe4000f8e00ff */
[----:B------:R-:W-:Y:S02]  /*20e60*/  IMAD.U32 R6, RZ, RZ, UR8 ;  /* 0x00000008ff067e24 */ /* 0x000fe4000f8e00ff */
[----:B------:R-:W-:-:S02]  /*20e70*/  IMAD.U32 R7, RZ, RZ, UR9 ;  /* 0x00000009ff077e24 */ /* 0x000fc4000f8e00ff */
[----:B------:R-:W-:Y:S02]  /*20e80*/  IMAD.U32 R10, RZ, RZ, UR4 ;  /* 0x00000004ff0a7e24 */ /* 0x000fe4000f8e00ff */
[----:B------:R-:W-:Y:S02]  /*20e90*/  IMAD.U32 R11, RZ, RZ, UR5 ;  /* 0x00000005ff0b7e24 */ /* 0x000fe4000f8e00ff */
[----:B------:R-:W-:Y:S02]  /*20ea0*/  IMAD.MOV.U32 R8, RZ, RZ, 0x70 ;  /* 0x00000070ff087424 */ /* 0x000fe400078e00ff */
[----:B------:R-:W-:Y:S02]  /*20eb0*/  IMAD.MOV.U32 R12, RZ, RZ, 0x1 ;  /* 0x00000001ff0c7424 */ /* 0x000fe400078e00ff */
[----:B-1----:R-:W-:-:S07]  /*20ec0*/  IMAD.MOV.U32 R13, RZ, RZ, RZ ;  /* 0x000000ffff0d7224 */ /* 0x002fce00078e00ff */
[----:B------:R-:W-:-:S07]  /*20ed0*/  LEPC R20, `(.L_x_1333) ;  /* 0x000000001014794e */ /* 0x000fce0000000000 */
[----:B0-----:R-:W-:Y:S05]  /*20ee0*/  CALL.ABS.NOINC R2 ;  /* 0x0000000002007343 */ /* 0x001fea0003c00000 */
.L_x_1333:
[----:B------:R-:W-:Y:S05]  /*20ef0*/  BSYNC B6 ;  /* 0x0000000000067941 */ /* 0x000fea0003800000 */
.L_x_1332:
        /* <DEDUP_REMOVED lines=22> */
.L_x_1335:
[----:B------:R-:W-:Y:S05]  /*21060*/  BSYNC B6 ;  /* 0x0000000000067941 */ /* 0x000fea0003800000 */
.L_x_1334:
        /* <DEDUP_REMOVED lines=20> */
.L_x_1337:
[----:B------:R-:W-:Y:S05]  /*211b0*/  BSYNC B6 ;  /* 0x0000000000067941 */ /* 0x000fea0003800000 */
.L_x_1336:
        /* <DEDUP_REMOVED lines=19> */
.L_x_1339:
[----:B------:R-:W-:Y:S05]  /*212f0*/  BSYNC B6 ;  /* 0x0000000000067941 */ /* 0x000fea0003800000 */
.L_x_1338:
[----:B------:R-:W-:Y:S01]  /*21300*/  ULDC.64 UR4, c[0x0][0x9f8] ;  /* 0x00027e0000047ab9 */ /* 0x000fe20000000a00 */
[----:B------:R-:W-:Y:S01]  /*21310*/  IMAD.MOV.U32 R25, RZ, RZ, R27 ;  /* 0x000000ffff197224 */ /* 0x000fe200078e001b */
[----:B------:R-:W-:-:S04]  /*21320*/  ISETP.NE.U32.AND P0, PT, RZ, UR4, PT ;  /* 0x00000004ff007c0c */ /* 0x000fc8000bf05070 */
[----:B------:R-:W-:Y:S01]  /*21330*/  ISETP.NE.AND.EX P0, PT, RZ, UR5, PT, P0 ;  /* 0x00000005ff007c0c */ /* 0x000fe2000bf05300 */
[----:B------:R-:W-:-:S12]  /*21340*/  ULDC.64 UR4, c[0x0][0xa08] ;  /* 0x0002820000047ab9 */ /* 0x000fd80000000a00 */
[----:B------:R-:W0:Y:S02]  /*21350*/  @P0 LDC.64 R2, c[0x0][0x9f8] ;  /* 0x00027e00ff020b82 */ /* 0x000e240000000a00 */
[----:B0-----:R-:W-:-:S05]  /*21360*/  @P0 IMAD.WIDE R2, R27, 0x4, R2 ;  /* 0x000000041b020825 */ /* 0x001fca00078e0202 */
[----:B------:R0:W2:Y:S02]  /*21370*/  @P0 LDG.E R25, desc[UR44][R2.64] ;  /* 0x0000002c02190981 */ /* 0x0000a4000c1e1900 */
[----:B0-----:R-:W0:Y:S02]  /*21380*/  LDC.64 R2, c[0x0][0x418] ;  /* 0x00010600ff027b82 */ /* 0x001e240000000a00 */
[----:B0-----:R-:W-:Y:S01]  /*21390*/  LOP3.LUT P0, RZ, R2, UR4, RZ, 0xfc, !PT ;  /* 0x0000000402ff7c12 */ /* 0x001fe2000f80fcff */
[----:B------:R-:W-:-:S03]  /*213a0*/  UMOV UR4, 0xffffffff ;  /* 0xffffffff00047882 */ /* 0x000fc60000000000 */
[----:B------:R-:W-:Y:S02]  /*213b0*/  LOP3.LUT P0, RZ, R3, UR5, RZ, 0xfc, P0 ;  /* 0x0000000503ff7c12 */ /* 0x000fe4000800fcff */
[----:B--2---:R-:W-:Y:S02]  /*213c0*/  SHF.R.S32.HI R8, RZ, 0x1f, R25 ;  /* 0x0000001fff087819 */ /* 0x004fe40000011419 */
[----:B------:R-:W-:-:S03]  /*213d0*/  SEL R18, R25, RZ, !P0 ;  /* 0x000000ff19127207 */ /* 0x000fc60004000000 */
[----:B------:R0:W-:Y:S01]  /*213e0*/  STL [R1], R8 ;  /* 0x0000000801007387 */ /* 0x0001e20000100800 */
[----:B------:R-:W-:Y:S05]  /*213f0*/  BRA.DIV UR4, `(.L_x_1340) ;  /* 0x0000004204907947 */ /* 0x000fea000b800000 */
[----:B------:R-:W2:Y:S02]  /*21400*/  S2R R0, SR_TID.X ;  /* 0x0000000000007919 */ /* 0x000ea40000002100 */
[----:B--2---:R-:W-:-:S04]  /*21410*/  SHF.R.U32.HI R0, RZ, 0x5, R0 ;  /* 0x00000005ff007819 */ /* 0x004fc80000011600 */
[----:B------:R-:W-:-:S05]  /*21420*/  LOP3.LUT R0, R0, 0x3, RZ, 0xc0, !PT ;  /* 0x0000000300007812 */ /* 0x000fca00078ec0ff */
[----:B------:R2:W3:Y:S02]  /*21430*/  SHFL.IDX PT, R14, R0, RZ, 0x1f ;  /* 0x00001fff000e7589 */ /* 0x0004e400000e0000 */
.L_x_1441:
        /* <DEDUP_REMOVED lines=8> */
.L_x_1444:
        /* <DEDUP_REMOVED lines=23> */
.L_x_1343:
[----:B------:R-:W-:Y:S01]  /*21630*/  IMAD R4, R22, 0x8, R19 ;  /* 0x0000000816047824 */ /* 0x000fe200078e0213 */
[----:B--2---:R-:W-:Y:S01]  /*21640*/  SHF.L.U32 R3, R28, 0x1f, RZ ;  /* 0x0000001f1c037819 */ /* 0x004fe200000006ff */
[----:B------:R-:W2:Y:S03]  /*21650*/  S2R R2, SR_TID.X ;  /* 0x0000000000027919 */ /* 0x000ea60000002100 */
[----:B------:R-:W3:Y:S01]  /*21660*/  SYNCS.PHASECHK.TRANS64.TRYWAIT P0, [R4+URZ+0x13280], R3 ;  /* 0x01328003040075a7 */ /* 0x000ee2000800017f */
[----:B--2---:R-:W-:-:S04]  /*21670*/  LOP3.LUT R2, R2, 0x7f, RZ, 0xc0, !PT ;  /* 0x0000007f02027812 */ /* 0x004fc800078ec0ff */
[----:B------:R-:W-:Y:S01]  /*21680*/  ISETP.NE.AND P1, PT, R2, RZ, PT ;  /* 0x000000ff0200720c */ /* 0x000fe20003f25270 */
[----:B---3--:R-:W-:-:S12]  /*21690*/  @!P0 BRA `(.L_x_1344) ;  /* 0x00000040003c8947 */ /* 0x008fd80003800000 */
.L_x_1445:
        /* <DEDUP_REMOVED lines=8> */
.L_x_1345:
        /* <DEDUP_REMOVED lines=18> */
.L_x_1446:
        /* <DEDUP_REMOVED lines=8> */
.L_x_1347:
        /* <DEDUP_REMOVED lines=17> */
.L_x_1341:
[----:B--23--:R-:W2:Y:S01]  /*219d0*/  LDL.LU R3, [R1+0x18] ;  /* 0x0000180001037983 */ /* 0x00cea20000300800 */
[----:B------:R-:W-:Y:S05]  /*219e0*/  WARPSYNC.ALL ;  /* 0x0000000000007948 */ /* 0x000fea0003800000 */
[----:B------:R-:W-:Y:S01]  /*219f0*/  ULDC.64 UR4, c[0x0][0x298] ;  /* 0x0000a60000047ab9 */ /* 0x000fe20000000a00 */
[----:B------:R-:W-:Y:S01]  /*21a00*/  VIADD R0, R19, 0xb000 ;  /* 0x0000b00013007836 */ /* 0x000fe20000000000 */
[----:B------:R-:W-:Y:S01]  /*21a10*/  ULDC.64 UR6, c[0x0][0xa00] ;  /* 0x0002800000067ab9 */ /* 0x000fe20000000a00 */
[----:B------:R-:W-:Y:S01]  /*21a20*/  BSSY B6, `(.L_x_1348) ;  /* 0x0000022000067945 */ /* 0x000fe20003800000 */
[----:B------:R-:W-:Y:S01]  /*21a30*/  BAR.SYNC.DEFER_BLOCKING 0x8, 0x200 ;  /* 0x0208000000007b1d */ /* 0x000fe20000010000 */
[----:B------:R-:W-:-:S02]  /*21a40*/  ISETP.NE.U32.AND P0, PT, RZ, UR6, PT ;  /* 0x00000006ff007c0c */ /* 0x000fc4000bf05070 */
[----:B------:R-:W-:Y:S02]  /*21a50*/  LOP3.LUT P1, RZ, R0, 0x1bf, RZ, 0xc0, !PT ;  /* 0x000001bf00ff7812 */ /* 0x000fe4000782c0ff */
[----:B------:R-:W-:Y:S02]  /*21a60*/  ISETP.NE.AND.EX P0, PT, RZ, UR7, PT, P0 ;  /* 0x00000007ff007c0c */ /* 0x000fe4000bf05300 */
[----:B--2---:R-:W-:Y:S01]  /*21a70*/  SHF.R.S32.HI R2, RZ, 0x1f, R3 ;  /* 0x0000001fff027819 */ /* 0x004fe20000011403 */
[----:B------:R-:W-:-:S04]  /*21a80*/  IMAD.WIDE.U32 R4, R3, UR4, RZ ;  /* 0x0000000403047c25 */ /* 0x000fc8000f8e00ff */
[----:B------:R-:W-:Y:S01]  /*21a90*/  IMAD R2, R2, UR4, RZ ;  /* 0x0000000402027c24 */ /* 0x000fe2000f8e02ff */
[----:B------:R2:W-:Y:S03]  /*21aa0*/  STL.64 [R1+0x28], R4 ;  /* 0x0000280401007387 */ /* 0x0005e60000100a00 */
[----:B------:R-:W-:Y:S01]  /*21ab0*/  IMAD R0, R3, UR5, R2 ;  /* 0x0000000503007c24 */ /* 0x000fe2000f8e0202 */
[----:B------:R-:W-:-:S03]  /*21ac0*/  SHF.R.S32.HI R2, RZ, 0x1f, R27 ;  /* 0x0000001fff027819 */ /* 0x000fc6000001141b */
[----:B------:R-:W-:Y:S01]  /*21ad0*/  IMAD.IADD R3, R5, 0x1, R0 ;  /* 0x0000000105037824 */ /* 0x000fe200078e0200 */
[----:B------:R-:W-:Y:S02]  /*21ae0*/  SEL R0, R27, RZ, !P0 ;  /* 0x000000ff1b007207 */ /* 0x000fe40004000000 */
[----:B------:R-:W-:Y:S02]  /*21af0*/  SEL R2, R2, RZ, !P0 ;  /* 0x000000ff02027207 */ /* 0x000fe40004000000 */
        /* <DEDUP_REMOVED lines=13> */
[----:B------:R-:W-:Y:S02]  /*21bd0*/  IMAD.U32 R10, RZ, RZ, UR8 ;  /* 0x00000008ff0a7e24 */ /* 0x000fe4000f8e00ff */
[----:B------:R-:W-:Y:S02]  /*21be0*/  IMAD.U32 R11, RZ, RZ, UR9 ;  /* 0x00000009ff0b7e24 */ /* 0x000fe4000f8e00ff */
[----:B0-----:R-:W-:Y:S02]  /*21bf0*/  IMAD.MOV.U32 R8, RZ, RZ, 0x70 ;  /* 0x00000070ff087424 */ /* 0x001fe400078e00ff */
[----:B------:R-:W-:Y:S02]  /*21c00*/  IMAD.MOV.U32 R12, RZ, RZ, 0x1 ;  /* 0x00000001ff0c7424 */ /* 0x000fe400078e00ff */
[----:B-1----:R-:W-:-:S07]  /*21c10*/  IMAD.MOV.U32 R13, RZ, RZ, RZ ;  /* 0x000000ffff0d7224 */ /* 0x002fce00078e00ff */
[----:B------:R-:W-:-:S07]  /*21c20*/  LEPC R20, `(.L_x_1349) ;  /* 0x000000001014794e */ /* 0x000fce0000000000 */
[----:B--2---:R-:W-:Y:S05]  /*21c30*/  CALL.ABS.NOINC R2 ;  /* 0x0000000002007343 */ /* 0x004fea0003c00000 */
.L_x_1349:
[----:B------:R-:W-:Y:S05]  /*21c40*/  BSYNC B6 ;  /* 0x0000000000067941 */ /* 0x000fea0003800000 */
.L_x_1348:
[----:B------:R-:W3:Y:S01]  /*21c50*/  LDL.LU R20, [R1+0x34] ;  /* 0x0000340001147983 */ /* 0x000ee20000300800 */
[----:B------:R-:W-:Y:S01]  /*21c60*/  ULDC.64 UR6, c[0x0][0x2e0] ;  /* 0x0000b80000067ab9 */ /* 0x000fe20000000a00 */
[----:B------:R-:W4:Y:S01]  /*21c70*/  LDC R9, c[0x0][0x448] ;  /* 0x00011200ff097b82 */ /* 0x000f220000000800 */
[----:B------:R-:W-:Y:S01]  /*21c80*/  ULDC.64 UR4, c[0x0][0x2d8] ;  /* 0x0000b60000047ab9 */ /* 0x000fe20000000a00 */
[----:B--2---:R-:W3:Y:S01]  /*21c90*/  LDL.LU.64 R2, [R1+0x28] ;  /* 0x0000280001027983 */ /* 0x004ee20000300a00 */
[----:B------:R-:W-:-:S03]  /*21ca0*/  ULDC.64 UR8, c[0x0][0x280] ;  /* 0x0000a00000087ab9 */ /* 0x000fc60000000a00 */
[----:B------:R-:W2:Y:S04]  /*21cb0*/  LDL.LU R21, [R1+0x3c] ;  /* 0x00003c0001157983 */ /* 0x000ea80000300800 */
[----:B------:R-:W2:Y:S04]  /*21cc0*/  LDL.LU R4, [R1+0x18] ;  /* 0x0000180001047983 */ /* 0x000ea80000300800 */
[----:B------:R-:W2:Y:S01]  /*21cd0*/  LDL R12, [R1+0x10] ;  /* 0x00001000010c7983 */ /* 0x000ea20000100800 */
[----:B----4-:R-:W-:-:S13]  /*21ce0*/  ISETP.NE.AND P1, PT, R9, 0x1, PT ;  /* 0x000000010900780c */ /* 0x010fda0003f25270 */
[----:B------:R-:W4:Y:S08]  /*21cf0*/  @P1 LDC R5, c[0x0][0x450] ;  /* 0x00011400ff051b82 */ /* 0x000f300000000800 */
[----:B0-----:R-:W0:Y:S01]  /*21d00*/  @P1 LDC R8, c[0x0][0x450] ;  /* 0x00011400ff081b82 */ /* 0x001e220000000800 */
[----:B---3--:R-:W-:Y:S02]  /*21d10*/  IMAD.MOV.U32 R3, RZ, RZ, R20 ;  /* 0x000000ffff037224 */ /* 0x008fe400078e0014 */
[----:B------:R-:W3:Y:S01]  /*21d20*/  S2R R20, SR_TID.X ;  /* 0x0000000000147919 */ /* 0x000ee20000002100 */
[----:B--2---:R-:W-:-:S02]  /*21d30*/  IMAD R0, R21, UR6, RZ ;  /* 0x0000000615007c24 */ /* 0x004fc4000f8e02ff */
[----:B------:R-:W-:-:S04]  /*21d40*/  IMAD.WIDE.U32 R2, R17, UR4, R2 ;  /* 0x0000000411027c25 */ /* 0x000fc8000f8e0002 */
[----:B------:R-:W-:Y:S01]  /*21d50*/  IMAD R3, R17, UR5, R3 ;  /* 0x0000000511037c24 */ /* 0x000fe2000f8e0203 */
[----:B------:R-:W-:Y:S01]  /*21d60*/  ULDC.64 UR4, c[0x0][0x2d0] ;  /* 0x0000b40000047ab9 */ /* 0x000fe20000000a00 */
[C---:B------:R-:W-:Y:S02]  /*21d70*/  IMAD R0, R4.reuse, UR7, R0 ;  /* 0x0000000704007c24 */ /* 0x040fe4000f8e0200 */
[----:B------:R-:W-:Y:S01]  /*21d80*/  IMAD.WIDE.U32 R2, R4, UR6, R2 ;  /* 0x0000000604027c25 */ /* 0x000fe2000f8e0002 */
[----:B------:R-:W-:Y:S01]  /*21d90*/  ULDC.64 UR6, c[0x0][0x2c8] ;  /* 0x0000b20000067ab9 */ /* 0x000fe20000000a00 */
[----:B------:R-:W2:Y:S02]  /*21da0*/  @P1 LDC R4, c[0x0][0x44c] ;  /* 0x00011300ff041b82 */ /* 0x000ea40000000800 */
[----:B------:R-:W-:Y:S01]  /*21db0*/  IMAD.IADD R3, R3, 0x1, R0 ;  /* 0x0000000103037824 */ /* 0x000fe200078e0200 */
[C---:B---3--:R-:W-:Y:S01]  /*21dc0*/  LOP3.LUT R21, R20.reuse, 0x7f, RZ, 0xc0, !PT ;  /* 0x0000007f14157812 */ /* 0x048fe200078ec0ff */
[----:B------:R-:W-:-:S03]  /*21dd0*/  IMAD.SHL.U32 R20, R20, 0x20, RZ ;  /* 0x0000002014147824 */ /* 0x000fc600078e00ff */
[----:B------:R-:W-:-:S04]  /*21de0*/  SHF.R.U32.HI R21, RZ, 0x2, R21 ;  /* 0x00000002ff157819 */ /* 0x000fc80000011615 */
[----:B------:R-:W-:-:S05]  /*21df0*/  LOP3.LUT R20, R21, 0x60, R20, 0xf8, !PT ;  /* 0x0000006015147812 */ /* 0x000fca00078ef814 */
[----:B------:R-:W-:Y:S02]  /*21e00*/  IMAD.IADD R6, R20, 0x1, R12 ;  /* 0x0000000114067824 */ /* 0x000fe400078e020c */
[----:B------:R3:W5:Y:S02]  /*21e10*/  LDL R20, [R1+0x30] ;  /* 0x0000300001147983 */ /* 0x0007640000100800 */
[----:B--2---:R-:W-:Y:S01]  /*21e20*/  @P1 IMAD.HI.U32 R0, R6, R4, RZ ;  /* 0x0000000406001227 */ /* 0x004fe200078e00ff */
[----:B------:R-:W2:Y:S03]  /*21e30*/  S2R R10, SR_TID.X ;  /* 0x00000000000a7919 */ /* 0x000ea60000002100 */
        /* <DEDUP_REMOVED lines=11> */
[----:B------:R-:W-:Y:S02]  /*21ef0*/  IMAD R7, R7, UR6, RZ ;  /* 0x0000000607077c24 */ /* 0x000fe4000f8e02ff */
[----:B--2---:R-:W-:Y:S02]  /*21f00*/  IMAD.SHL.U32 R21, R10, 0x10, RZ ;  /* 0x000000100a157824 */ /* 0x004fe400078e00ff */
[----:B------:R-:W-:Y:S01]  /*21f10*/  IMAD R7, R0, UR7, R7 ;  /* 0x0000000700077c24 */ /* 0x000fe2000f8e0207 */
[----:B------:R-:W-:Y:S02]  /*21f20*/  IADD3 R0, P0, R4, UR8, RZ ;  /* 0x0000000804007c10 */ /* 0x000fe4000ff1e0ff */
[----:B------:R-:W-:Y:S02]  /*21f30*/  LOP3.LUT R21, R21, 0x30, RZ, 0xc0, !PT ;  /* 0x0000003015157812 */ /* 0x000fe400078ec0ff */
[----:B------:R-:W-:Y:S01]  /*21f40*/  IADD3.X R4, R5, UR9, R7, P0, !PT ;  /* 0x0000000905047c10 */ /* 0x000fe200087fe407 */
[----:B------:R-:W-:Y:S01]  /*21f50*/  VIADD R5, R6, 0x80 ;  /* 0x0000008006057836 */ /* 0x000fe20000000000 */
[----:B------:R-:W2:Y:S03]  /*21f60*/  @P1 LDC R7, c[0x0][0x44c] ;  /* 0x00011300ff071b82 */ /* 0x000ea60000000800 */
[----:B------:R-:W-:-:S02]  /*21f70*/  IMAD.MOV.U32 R6, RZ, RZ, R5 ;  /* 0x000000ffff067224 */ /* 0x000fc400078e0005 */
[----:B--2---:R-:W-:-:S05]  /*21f80*/  @P1 IMAD.HI.U32 R7, R5, R7, RZ ;  /* 0x0000000705071227 */ /* 0x004fca00078e00ff */
[----:B0-----:R-:W-:-:S05]  /*21f90*/  @P1 SHF.R.U32.HI R6, RZ, R8, R7 ;  /* 0x00000008ff061219 */ /* 0x001fca0000011607 */
[----:B------:R-:W-:Y:S02]  /*21fa0*/  IMAD.MOV R7, RZ, RZ, -R6 ;  /* 0x000000ffff077224 */ /* 0x000fe400078e0a06 */
[----:B------:R-:W-:-:S04]  /*21fb0*/  IMAD.WIDE.U32 R2, R6, UR4, R2 ;  /* 0x0000000406027c25 */ /* 0x000fc8000f8e0002 */
[----:B------:R-:W-:Y:S01]  /*21fc0*/  IMAD R5, R9, R7, R5 ;  /* 0x0000000709057224 */ /* 0x000fe200078e0205 */
[----:B------:R-:W-:-:S05]  /*21fd0*/  SHF.R.S32.HI R7, RZ, 0x1f, R6 ;  /* 0x0000001fff077819 */ /* 0x000fca0000011406 */
[----:B------:R-:W-:Y:S01]  /*21fe0*/  IMAD R7, R7, UR4, RZ ;  /* 0x0000000407077c24 */ /* 0x000fe2000f8e02ff */
[----:B------:R-:W-:Y:S02]  /*21ff0*/  ULDC UR4, c[0x0][0x2b8] ;  /* 0x0000ae0000047ab9 */ /* 0x000fe40000000800 */
[----:B------:R-:W-:Y:S01]  /*22000*/  ISETP.GE.AND P0, PT, R21, UR4, PT ;  /* 0x0000000415007c0c */ /* 0x000fe2000bf06270 */
[----:B------:R-:W-:Y:S01]  /*22010*/  IMAD R7, R6, UR5, R7 ;  /* 0x0000000506077c24 */ /* 0x000fe2000f8e0207 */
[----:B------:R-:W-:Y:S01]  /*22020*/  SHF.R.S32.HI R6, RZ, 0x1f, R5 ;  /* 0x0000001fff067819 */ /* 0x000fe20000011405 */
[----:B------:R-:W-:Y:S02]  /*22030*/  UMOV UR4, 0xffffffff ;  /* 0xffffffff00047882 */ /* 0x000fe40000000000 */
[----:B------:R-:W-:Y:S02]  /*22040*/  IMAD.IADD R3, R3, 0x1, R7 ;  /* 0x0000000103037824 */ /* 0x000fe400078e0207 */
[----:B------:R-:W-:-:S02]  /*22050*/  IMAD R6, R6, UR6, RZ ;  /* 0x0000000606067c24 */ /* 0x000fc4000f8e02ff */
[----:B------:R-:W-:-:S04]  /*22060*/  IMAD.WIDE.U32 R2, R5, UR6, R2 ;  /* 0x0000000605027c25 */ /* 0x000fc8000f8e0002 */
[----:B------:R-:W-:Y:S01]  /*22070*/  IMAD R6, R5, UR7, R6 ;  /* 0x0000000705067c24 */ /* 0x000fe2000f8e0206 */
[----:B------:R-:W-:-:S04]  /*22080*/  IADD3 R2, P1, R2, UR8, RZ ;  /* 0x0000000802027c10 */ /* 0x000fc8000ff3e0ff */
[----:B------:R-:W-:Y:S01]  /*22090*/  IADD3.X R3, R3, UR9, R6, P1, !PT ;  /* 0x0000000903037c10 */ /* 0x000fe20008ffe406 */
[----:B---3--:R-:W-:Y:S08]  /*220a0*/  BRA.DIV UR4, `(.L_x_1350) ;  /* 0x0000003604e07947 */ /* 0x008ff0000b800000 */
[----:B------:R-:W0:Y:S02]  /*220b0*/  S2R R7, SR_TID.X ;  /* 0x0000000000077919 */ /* 0x000e240000002100 */
[----:B0-----:R-:W-:Y:S02]  /*220c0*/  LOP3.LUT R8, R7, 0x7f, RZ, 0xc0, !PT ;  /* 0x0000007f07087812 */ /* 0x001fe400078ec0ff */
[----:B------:R-:W2:Y:S04]  /*220d0*/  LDL.LU R7, [R1+0x14] ;  /* 0x0000140001077983 */ /* 0x000ea80000300800 */
[----:B------:R-:W3:Y:S01]  /*220e0*/  LDL.LU R11, [R1+0x10] ;  /* 0x00001000010b7983 */ /* 0x000ee20000300800 */
[----:B------:R-:W-:-:S03]  /*220f0*/  SHF.R.U32.HI R10, RZ, 0x2, R8 ;  /* 0x00000002ff0a7819 */ /* 0x000fc60000011608 */
[----:B------:R-:W0:Y:S01]  /*22100*/  SHFL.IDX PT, R8, R0, RZ, 0x1c1f ;  /* 0x001c1fff00087589 */ /* 0x000e2200000e0000 */
[----:B--2---:R-:W-:-:S03]  /*22110*/  IMAD R5, R7, R9, RZ ;  /* 0x0000000907057224 */ /* 0x004fc600078e02ff */
[----:B------:R-:W2:Y:S01]  /*22120*/  SHFL.IDX PT, R7, R4, RZ, 0x1c1f ;  /* 0x001c1fff04077589 */ /* 0x000ea200000e0000 */
[----:B---3--:R-:W-:-:S05]  /*22130*/  IMAD.IADD R6, R10, 0x1, R11 ;  /* 0x000000010a067824 */ /* 0x008fca00078e020b */
[----:B------:R-:W-:-:S13]  /*22140*/  ISETP.GE.AND P1, PT, R6, R5, PT ;  /* 0x000000050600720c */ /* 0x000fda0003f26270 */
[----:B0-----:R-:W-:-:S05]  /*22150*/  @!P1 IADD3 R8, P2, R21, R8, RZ ;  /* 0x0000000815089210 */ /* 0x001fca0007f5e0ff */
[----:B--2---:R-:W-:-:S04]  /*22160*/  @!P1 IMAD.X R7, RZ, RZ, R7, P2 ;  /* 0x000000ffff079224 */ /* 0x004fc800010e0607 */
[----:B------:R-:W-:Y:S02]  /*22170*/  @!P1 IMAD.MOV.U32 R9, RZ, RZ, R7 ;  /* 0x000000ffff099224 */ /* 0x000fe400078e0007 */
[----:B------:R-:W-:-:S03]  /*22180*/  VIADD R7, R6, 0x20 ;  /* 0x0000002006077836 */ /* 0x000fc60000000000 */
[----:B------:R-:W-:Y:S01]  /*22190*/  @!PT LDS RZ, [RZ] ;  /* 0x00000000fffff984 */ /* 0x000fe20000000800 */
[----:B-----5:R0:W-:Y:S02]  /*221a0*/  @!P1 LDGSTS.E.BYPASS.LTC128B.128 [R20+0xb000], desc[UR44][R8.64], !P0 ;  /* 0x0b00000008149fae */ /* 0x0201e4000c101d6c */
[----:B------:R-:W-:Y:S02]  /*221b0*/  ISETP.GE.AND P1, PT, R7, R5, PT ;  /* 0x000000050700720c */ /* 0x000fe40003f26270 */
[----:B------:R-:W-:Y:S04]  /*221c0*/  SHFL.IDX PT, R7, R4, 0x1, 0x1c1f ;  /* 0x003c1f0004077f89 */ /* 0x000fe800000e0000 */
[----:B0-----:R-:W0:Y:S07]  /*221d0*/  SHFL.IDX PT, R8, R0, 0x1, 0x1c1f ;  /* 0x003c1f0000087f89 */ /* 0x001e2e00000e0000 */
[----:B0-----:R-:W-:-:S05]  /*221e0*/  @!P1 IADD3 R8, P2, R21, R8, RZ ;  /* 0x0000000815089210 */ /* 0x001fca0007f5e0ff */
[----:B------:R-:W-:-:S04]  /*221f0*/  @!P1 IMAD.X R7, RZ, RZ, R7, P2 ;  /* 0x000000ffff079224 */ /* 0x000fc800010e0607 */
[----:B------:R-:W-:Y:S02]  /*22200*/  @!P1 IMAD.MOV.U32 R9, RZ, RZ, R7 ;  /* 0x000000ffff099224 */ /* 0x000fe400078e0007 */
[----:B------:R-:W-:-:S03]  /*22210*/  VIADD R7, R6, 0x40 ;  /* 0x0000004006077836 */ /* 0x000fc60000000000 */
[----:B------:R0:W-:Y:S02]  /*22220*/  @!P1 LDGSTS.E.BYPASS.LTC128B.128 [R20+0xb800], desc[UR44][R8.64], !P0 ;  /* 0x0b80000008149fae */ /* 0x0001e4000c101d6c */
[----:B------:R-:W-:Y:S02]  /*22230*/  ISETP.GE.AND P1, PT, R7, R5, PT ;  /* 0x000000050700720c */ /* 0x000fe40003f26270 */
[----:B------:R-:W-:Y:S04]  /*22240*/  SHFL.IDX PT, R7, R4, 0x2, 0x1c1f ;  /* 0x005c1f0004077f89 */ /* 0x000fe800000e0000 */
[----:B------:R-:W-:Y:S04]  /*22250*/  SHFL.IDX PT, R4, R4, 0x3, 0x1c1f ;  /* 0x007c1f0004047f89 */ /* 0x000fe800000e0000 */
[----:B0-----:R-:W0:Y:S03]  /*22260*/  SHFL.IDX PT, R8, R0, 0x2, 0x1c1f ;  /* 0x005c1f0000087f89 */ /* 0x001e2600000e0000 */
[----:B0-----:R-:W-:-:S05]  /*22270*/  @!P1 IADD3 R8, P2, R21, R8, RZ ;  /* 0x0000000815089210 */ /* 0x001fca0007f5e0ff */
[----:B------:R-:W-:-:S04]  /*22280*/  @!P1 IMAD.X R7, RZ, RZ, R7, P2 ;  /* 0x000000ffff079224 */ /* 0x000fc800010e0607 */
[----:B------:R-:W-:Y:S02]  /*22290*/  @!P1 IMAD.MOV.U32 R9, RZ, RZ, R7 ;  /* 0x000000ffff099224 */ /* 0x000fe400078e0007 */
[----:B------:R-:W-:Y:S04]  /*222a0*/  SHFL.IDX PT, R7, R2, RZ, 0x1c1f ;  /* 0x001c1fff02077589 */ /* 0x000fe800000e0000 */
[----:B------:R0:W-:Y:S04]  /*222b0*/  @!P1 LDGSTS.E.BYPASS.LTC128B.128 [R20+0xc000], desc[UR44][R8.64], !P0 ;  /* 0x0c00000008149fae */ /* 0x0001e8000c101d6c */
[----:B------:R-:W-:Y:S04]  /*222c0*/  SHFL.IDX PT, R2, R2, 0x1, 0x1c1f ;  /* 0x003c1f0002027f89 */ /* 0x000fe800000e0000 */
        /* <DEDUP_REMOVED lines=10> */
[----:B------:R2:W-:Y:S01]  /*22370*/  @!P1 LDGSTS.E.BYPASS.LTC128B.128 [R20+0xc800], desc[UR44][R8.64], !P0 ;  /* 0x0c80000008149fae */ /* 0x0005e2000c101d6c */
[----:B------:R-:W-:-:S05]  /*22380*/  @!P2 IADD3 R7, P1, R21, R7, RZ ;  /* 0x000000071507a210 */ /* 0x000fca0007f3e0ff */
[----:B0-----:R-:W-:Y:S02]  /*22390*/  @!P2 IMAD.X R0, RZ, RZ, R0, P1 ;  /* 0x000000ffff00a224 */ /* 0x001fe400008e0600 */
[----:B--2---:R-:W-:Y:S02]  /*223a0*/  @!P2 IMAD.MOV.U32 R8, RZ, RZ, R7 ;  /* 0x000000ffff08a224 */ /* 0x004fe400078e0007 */
[----:B------:R-:W-:-:S05]  /*223b0*/  @!P2 IMAD.MOV.U32 R9, RZ, RZ, R0 ;  /* 0x000000ffff09a224 */ /* 0x000fca00078e0000 */
[----:B---3--:R0:W-:Y:S02]  /*223c0*/  @!P2 LDGSTS.E.BYPASS.LTC128B.128 [R20+0xd000], desc[UR44][R8.64], !P0 ;  /* 0x0d0000000814afae */ /* 0x0081e4000c101d6c */
.L_x_1459:
        /* <DEDUP_REMOVED lines=10> */
.L_x_1351:
        /* <DEDUP_REMOVED lines=18> */
.L_x_1460:
[----:B------:R-:W-:Y:S05]  /*22590*/  BSYNC B0 ;  /* 0x0000000000007941 */ /* 0x000fea0003800000 */
.L_x_1352:
[----:B------:R-:W2:Y:S02]  /*225a0*/  LDL.LU R2, [R1+0x20] ;  /* 0x0000200001027983 */ /* 0x000ea40000300800 */
[----:B--2---:R-:W-:-:S05]  /*225b0*/  VIADD R0, R2, 0xfffffffe ;  /* 0xfffffffe02007836 */ /* 0x004fca0000000000 */
[----:B------:R-:W-:-:S13]  /*225c0*/  ISETP.GE.AND P0, PT, R0, R26, PT ;  /* 0x0000001a0000720c */ /* 0x000fda0003f06270 */
[----:B------:R-:W-:Y:S05]  /*225d0*/  @!P0 BRA `(.L_x_1354) ;  /* 0x0000000800ec8947 */ /* 0x000fea0003800000 */
[----:B------:R-:W-:Y:S02]  /*225e0*/  IMAD.MOV.U32 R6, RZ, RZ, R22 ;  /* 0x000000ffff067224 */ /* 0x000fe400078e0016 */
[----:B------:R-:W-:-:S07]  /*225f0*/  IMAD.MOV.U32 R7, RZ, RZ, R28 ;  /* 0x000000ffff077224 */ /* 0x000fce00078e001c */
.L_x_1374:
        /* <DEDUP_REMOVED lines=10> */
[----:B0-----:R-:W-:Y:S01]  /*226a0*/  IMAD.MOV.U32 R8, RZ, RZ, R0 ;  /* 0x000000ffff087224 */ /* 0x001fe200078e0000 */
[----:B------:R-:W-:-:S04]  /*226b0*/  ISETP.NE.U32.AND P0, PT, RZ, UR4, PT ;  /* 0x00000004ff007c0c */ /* 0x000fc8000bf05070 */
[----:B------:R-:W-:-:S13]  /*226c0*/  ISETP.NE.AND.EX P0, PT, RZ, UR5, PT, P0 ;  /* 0x00000005ff007c0c */ /* 0x000fda000bf05300 */
[----:B------:R-:W-:Y:S05]  /*226d0*/  @!P0 BRA `(.L_x_1357) ;  /* 0x0000000000488947 */ /* 0x000fea0003800000 */
[----:B------:R-:W2:Y:S01]  /*226e0*/  LDL R5, [R1] ;  /* 0x0000000001057983 */ /* 0x000ea20000100800 */
[----:B------:R-:W0:Y:S01]  /*226f0*/  LDC R8, c[0x0][0x43c] ;  /* 0x00010f00ff087b82 */ /* 0x000e220000000800 */
[----:B------:R-:W-:Y:S01]  /*22700*/  ULDC.64 UR6, c[0x0][0x428] ;  /* 0x00010a0000067ab9 */ /* 0x000fe20000000a00 */
[----:B0-----:R-:W-:-:S13]  /*22710*/  ISETP.NE.AND P0, PT, R8, 0x1, PT ;  /* 0x000000010800780c */ /* 0x001fda0003f05270 */
[----:B------:R-:W0:Y:S02]  /*22720*/  @P0 LDC.64 R2, c[0x0][0x440] ;  /* 0x00011000ff020b82 */ /* 0x000e240000000a00 */
[----:B0-----:R-:W-:-:S04]  /*22730*/  @P0 IMAD.HI.U32 R4, R0, R2, RZ ;  /* 0x0000000200040227 */ /* 0x001fc800078e00ff */
[----:B------:R-:W-:Y:S01]  /*22740*/  IMAD.MOV.U32 R2, RZ, RZ, R0 ;  /* 0x000000ffff027224 */ /* 0x000fe200078e0000 */
[----:B------:R-:W-:-:S05]  /*22750*/  @P0 SHF.R.U32.HI R2, RZ, R3, R4 ;  /* 0x00000003ff020219 */ /* 0x000fca0000011604 */
[----:B------:R-:W-:-:S04]  /*22760*/  IMAD.MOV R3, RZ, RZ, -R2 ;  /* 0x000000ffff037224 */ /* 0x000fc800078e0a02 */
[----:B------:R-:W-:Y:S01]  /*22770*/  IMAD R8, R8, R3, R0 ;  /* 0x0000000308087224 */ /* 0x000fe200078e0200 */
[----:B------:R-:W-:-:S03]  /*22780*/  SHF.R.S32.HI R3, RZ, 0x1f, R2 ;  /* 0x0000001fff037819 */ /* 0x000fc60000011402 */
[----:B------:R-:W-:-:S04]  /*22790*/  IMAD.WIDE.U32 R2, R25, UR6, R2 ;  /* 0x0000000619027c25 */ /* 0x000fc8000f8e0002 */
[----:B--2---:R-:W-:-:S04]  /*227a0*/  IMAD R4, R5, UR6, RZ ;  /* 0x0000000605047c24 */ /* 0x004fc8000f8e02ff */
[----:B------:R-:W-:-:S04]  /*227b0*/  IMAD R4, R25, UR7, R4 ;  /* 0x0000000719047c24 */ /* 0x000fc8000f8e0204 */
[----:B------:R-:W-:Y:S01]  /*227c0*/  IMAD.IADD R3, R4, 0x1, R3 ;  /* 0x0000000104037824 */ /* 0x000fe200078e0203 */
[----:B------:R-:W-:-:S04]  /*227d0*/  LEA R4, P0, R2, UR4, 0x2 ;  /* 0x0000000402047c11 */ /* 0x000fc8000f8010ff */
[----:B------:R-:W-:-:S05]  /*227e0*/  LEA.HI.X R5, R2, UR5, R3, 0x2, P0 ;  /* 0x0000000502057c11 */ /* 0x000fca00080f1403 */
[----:B------:R0:W5:Y:S04]  /*227f0*/  LDG.E R18, desc[UR44][R4.64] ;  /* 0x0000002c04127981 */ /* 0x000168000c1e1900 */
.L_x_1357:
[----:B0-----:R-:W-:Y:S01]  /*22800*/  IMAD R4, R22, 0x8, R19 ;  /* 0x0000000816047824 */ /* 0x001fe200078e0213 */
[----:B------:R-:W-:Y:S01]  /*22810*/  SHF.L.U32 R3, R28, 0x1f, RZ ;  /* 0x0000001f1c037819 */ /* 0x000fe200000006ff */
[----:B------:R-:W0:Y:S01]  /*22820*/  S2R R2, SR_TID.X ;  /* 0x0000000000027919 */ /* 0x000e220000002100 */
[----:B------:R-:W-:Y:S02]  /*22830*/  BSSY B1, `(.L_x_1358) ;  /* 0x0000005000017945 */ /* 0x000fe40003800000 */
[----:B------:R-:W2:Y:S01]  /*22840*/  SYNCS.PHASECHK.TRANS64.TRYWAIT P0, [R4+URZ+0x13280], R3 ;  /* 0x01328003040075a7 */ /* 0x000ea2000800017f */
[----:B0-----:R-:W-:-:S04]  /*22850*/  LOP3.LUT R2, R2, 0x7f, RZ, 0xc0, !PT ;  /* 0x0000007f02027812 */ /* 0x001fc800078ec0ff */
[----:B------:R-:W-:Y:S01]  /*22860*/  ISETP.NE.AND P1, PT, R2, RZ, PT ;  /* 0x000000ff0200720c */ /* 0x000fe20003f25270 */
[----:B--2---:R-:W-:-:S12]  /*22870*/  @!P0 BRA `(.L_x_1359) ;  /* 0x0000003400e08947 */ /* 0x004fd80003800000 */
.L_x_1461:
[----:B------:R-:W-:Y:S05]  /*22880*/  BSYNC B1 ;  /* 0x0000000000017941 */ /* 0x000fea0003800000 */
.L_x_1358:
        /* <DEDUP_REMOVED lines=9> */
.L_x_1361:
[----:B------:R-:W-:Y:S05]  /*22920*/  BSYNC B1 ;  /* 0x0000000000017941 */ /* 0x000fea0003800000 */
.L_x_1360:
        /* <DEDUP_REMOVED lines=12> */
.L_x_1362:
        /* <DEDUP_REMOVED lines=13> */
.L_x_1462:
[----:B------:R-:W-:Y:S05]  /*22ac0*/  BSYNC B1 ;  /* 0x0000000000017941 */ /* 0x000fea0003800000 */
.L_x_1363:
[----:B------:R-:W-:Y:S01]  /*22ad0*/  BSSY B1, `(.L_x_1365) ;  /* 0x000000b000017945 */ /* 0x000fe20003800000 */
[----:B------:R-:W-:Y:S02]  /*22ae0*/  IMAD.MOV.U32 R8, RZ, RZ, 0x0 ;  /* 0x00000000ff087424 */ /* 0x000fe400078e00ff */
[----:B------:R-:W-:Y:S01]  /*22af0*/  IMAD.MOV.U32 R9, RZ, RZ, 0x14f00000 ;  /* 0x14f00000ff097424 */ /* 0x000fe200078e00ff */
[----:B------:R-:W-:Y:S06]  /*22b00*/  @P1 BRA `(.L_x_1366) ;  /* 0x00000000001c1947 */ /* 0x000fec0003800000 */
[----:B------:R-:W3:Y:S01]  /*22b10*/  S2R R11, SR_TID.X ;  /* 0x00000000000b7919 */ /* 0x000ee20000002100 */
[----:B0-2---:R-:W-:-:S04]  /*22b20*/  IMAD.MOV.U32 R3, RZ, RZ, 0x2800 ;  /* 0x00002800ff037424 */ /* 0x005fc800078e00ff */
[----:B------:R4:W-:Y:S01]  /*22b30*/  SYNCS.ARRIVE.TRANS64 RZ, [R4+URZ+0x13230], R3 ;  /* 0x0132300304ff79a7 */ /* 0x0009e2000800003f */
[----:B---3--:R-:W-:-:S04]  /*22b40*/  LOP3.LUT R11, R11, 0x1f, RZ, 0xc0, !PT ;  /* 0x0000001f0b0b7812 */ /* 0x008fc800078ec0ff */
[----:B------:R-:W-:-:S13]  /*22b50*/  ISETP.NE.AND P0, PT, R11, RZ, PT ;  /* 0x000000ff0b00720c */ /* 0x000fda0003f05270 */
[----:B----4-:R-:W-:Y:S05]  /*22b60*/  @!P0 BRA `(.L_x_1366) ;  /* 0x0000000000048947 */ /* 0x010fea0003800000 */
[----:B------:R-:W-:Y:S01]  /*22b70*/  BPT.TRAP 0x1 ;  /* 0x000000040000795c */ /* 0x000fe20000300000 */
.L_x_1366:
[----:B------:R-:W-:Y:S05]  /*22b80*/  BSYNC B1 ;  /* 0x0000000000017941 */ /* 0x000fea0003800000 */
.L_x_1365:
        /* <DEDUP_REMOVED lines=8> */
.L_x_1367:
        /* <DEDUP_REMOVED lines=10> */
.L_x_1356:
[----:B------:R-:W-:Y:S05]  /*22cb0*/  BSYNC B0 ;  /* 0x0000000000007941 */ /* 0x000fea0003800000 */
.L_x_1355:
[----:B------:R-:W2:Y:S02]  /*22cc0*/  LDL R3, [R1+0x44] ;  /* 0x0000440001037983 */ /* 0x000ea40000100800 */
[----:B--2---:R-:W-:-:S13]  /*22cd0*/  ISETP.NE.AND P0, PT, R3, 0x3, PT ;  /* 0x000000030300780c */ /* 0x004fda0003f05270 */
[----:B------:R-:W-:Y:S05]  /*22ce0*/  @!P0 BRA `(.L_x_1368) ;  /* 0x0000000000048947 */ /* 0x000fea0003800000 */
[----:B------:R-:W-:Y:S01]  /*22cf0*/  BPT.TRAP 0x1 ;  /* 0x000000040000795c */ /* 0x000fe20000300000 */
.L_x_1368:
[----:B------:R-:W2:Y:S01]  /*22d00*/  LDL R4, [R1+0x1c] ;  /* 0x00001c0001047983 */ /* 0x000ea20000100800 */
[----:B------:R-:W-:Y:S01]  /*22d10*/  LOP3.LUT R2, R7, 0x1, RZ, 0x3c, !PT ;  /* 0x0000000107027812 */ /* 0x000fe200078e3cff */
[----:B------:R-:W-:Y:S01]  /*22d20*/  IMAD R3, R6, 0x8, R19 ;  /* 0x0000000806037824 */ /* 0x000fe200078e0213 */
[----:B------:R-:W-:Y:S02]  /*22d30*/  BSSY B0, `(.L_x_1369) ;  /* 0x0000005000007945 */ /* 0x000fe40003800000 */
[----:B------:R-:W-:-:S04]  /*22d40*/  SHF.L.U32 R2, R2, 0x1f, RZ ;  /* 0x0000001f02027819 */ /* 0x000fc800000006ff */
[----:B------:R-:W3:Y:S01]  /*22d50*/  SYNCS.PHASECHK.TRANS64.TRYWAIT P0, [R3+URZ+0x13270], R2 ;  /* 0x01327002030075a7 */ /* 0x000ee2000800017f */
[----:B--2---:R-:W-:Y:S01]  /*22d60*/  ISETP.NE.AND P1, PT, R4, 0x3, PT ;  /* 0x000000030400780c */ /* 0x004fe20003f25270 */
[----:B---3--:R-:W-:-:S12]  /*22d70*/  @!P0 BRA `(.L_x_1370) ;  /* 0x0000003000c88947 */ /* 0x008fd80003800000 */
.L_x_1463:
[----:B------:R-:W-:Y:S05]  /*22d80*/  BSYNC B0 ;  /* 0x0000000000007941 */ /* 0x000fea0003800000 */
.L_x_1369:
[----:B------:R-:W-:Y:S05]  /*22d90*/  @!P1 BRA `(.L_x_1371) ;  /* 0x0000000000049947 */ /* 0x000fea0003800000 */
[----:B------:R-:W-:Y:S01]  /*22da0*/  BPT.TRAP 0x1 ;  /* 0x000000040000795c */ /* 0x000fe20000300000 */
.L_x_1371:
[----:B--2---:R-:W-:Y:S01]  /*22db0*/  SHF.L.U32 R2, R7, 0x1f, RZ ;  /* 0x0000001f07027819 */ /* 0x004fe200000006ff */
[----:B------:R-:W-:-:S03]  /*22dc0*/  IMAD R10, R6, 0x2800, RZ ;  /* 0x00002800060a7824 */ /* 0x000fc600078e02ff */
[----:B------:R-:W2:Y:S02]  /*22dd0*/  SYNCS.PHASECHK.TRANS64.TRYWAIT P0, [R3+URZ+0x13260], R2 ;  /* 0x01326002030075a7 */ /* 0x000ea4000800017f */
[----:B--2---:R-:W-:Y:S05]  /*22de0*/  @!P0 BRA `(.L_x_1372) ;  /* 0x0000003000c08947 */ /* 0x004fea0003800000 */
.L_x_1464:
[----:B------:R-:W2:Y:S04]  /*22df0*/  LDL R4, [R1+0xc] ;  /* 0x00000c0001047983 */ /* 0x000ea80000100800 */
[----:B------:R-:W3:Y:S01]  /*22e00*/  LDL R11, [R1+0x8] ;  /* 0x00000800010b7983 */ /* 0x000ee20000100800 */
[----:B------:R-:W-:Y:S05]  /*22e10*/  WARPSYNC.ALL ;  /* 0x0000000000007948 */ /* 0x000fea0003800000 */
[----:B--2---:R-:W-:-:S02]  /*22e20*/  LOP3.LUT R2, R10, R4, RZ, 0xfc, !PT ;  /* 0x000000040a027212 */ /* 0x004fc400078efcff */
[----:B---3--:R-:W-:-:S03]  /*22e30*/  LOP3.LUT R12, R10, R11, RZ, 0xfc, !PT ;  /* 0x0000000b0a0c7212 */ /* 0x008fc600078efcff */
        /* <DEDUP_REMOVED lines=40> */
.L_x_1373:
[----:B------:R-:W3:Y:S01]  /*230c0*/  S2R R2, SR_TID.X ;  /* 0x0000000000027919 */ /* 0x000ee20000002100 */
[----:B--2---:R2:W-:Y:S01]  /*230d0*/  SYNCS.ARRIVE.TRANS64.A1T0 RZ, [R3+URZ+0x13250], RZ ;  /* 0x013250ff03ff79a7 */ /* 0x0045e2000810003f */
[----:B------:R-:W-:Y:S02]  /*230e0*/  IMAD.MOV.U32 R6, RZ, RZ, R22 ;  /* 0x000000ffff067224 */ /* 0x000fe400078e0016 */
[----:B------:R-:W-:Y:S01]  /*230f0*/  IMAD.MOV.U32 R7, RZ, RZ, R28 ;  /* 0x000000ffff077224 */ /* 0x000fe200078e001c */
[----:B---3--:R-:W-:Y:S01]  /*23100*/  LOP3.LUT R2, R2, 0x7f, RZ, 0xc0, !PT ;  /* 0x0000007f02027812 */ /* 0x008fe200078ec0ff */
[----:B------:R-:W-:Y:S03]  /*23110*/  BAR.SYNC.DEFER_BLOCKING 0x2, 0x80 ;  /* 0x0082000000007b1d */ /* 0x000fe60000010000 */
[----:B------:R-:W-:-:S13]  /*23120*/  ISETP.NE.AND P0, PT, R2, RZ, PT ;  /* 0x000000ff0200720c */ /* 0x000fda0003f05270 */
[----:B--2---:R-:W-:-:S05]  /*23130*/  @!P0 VIADD R3, R3, 0x13280 ;  /* 0x0001328003038836 */ /* 0x004fca0000000000 */
[----:B------:R-:W-:-:S04]  /*23140*/  @!P0 PRMT R3, RZ, 0x654, R3 ;  /* 0x00000654ff038816 */ /* 0x000fc80000000003 */
[----:B------:R2:W-:Y:S01]  /*23150*/  @!P0 SYNCS.ARRIVE.TRANS64.RED.A1T0 RZ, [R3+URZ], RZ ;  /* 0x000000ff03ff89a7 */ /* 0x0005e2000810043f */
[C---:B------:R-:W-:Y:S01]  /*23160*/  ISETP.GT.AND P0, PT, R0.reuse, R26, PT ;  /* 0x0000001a0000720c */ /* 0x040fe20003f04270 */
[----:B------:R-:W-:-:S12]  /*23170*/  VIADD R0, R0, 0xffffffff ;  /* 0xffffffff00007836 */ /* 0x000fd80000000000 */
[----:B--2---:R-:W-:Y:S05]  /*23180*/  @P0 BRA `(.L_x_1374) ;  /* 0xfffffff4001c0947 */ /* 0x004fea000383ffff */
.L_x_1354:
        /* <DEDUP_REMOVED lines=16> */
[----:B------:R-:W3:Y:S01]  /*23290*/  POPC R7, R4 ;  /* 0x0000000400077309 */ /* 0x000ee20000000000 */
[----:B--2---:R-:W3:Y:S02]  /*232a0*/  SHFL.IDX PT, R0, R3, R0, 0x1f ;  /* 0x00001f0003007589 */ /* 0x004ee400000e0000 */
[----:B---3--:R-:W-:-:S07]  /*232b0*/  IADD3 R24, R0, UR36, R7 ;  /* 0x0000002400187c10 */ /* 0x008fce000fffe007 */
.L_x_1376:
[----:B------:R-:W-:Y:S05]  /*232c0*/  BSYNC B0 ;  /* 0x0000000000007941 */ /* 0x000fea0003800000 */
.L_x_1375:
[----:B------:R-:W-:Y:S05]  /*232d0*/  @!P2 BRA `(.L_x_1377) ;  /* 0x000000000004a947 */ /* 0x000fea0003800000 */
[----:B------:R-:W-:Y:S01]  /*232e0*/  BPT.TRAP 0x1 ;  /* 0x000000040000795c */ /* 0x000fe20000300000 */
.L_x_1377:
        /* <DEDUP_REMOVED lines=8> */
.L_x_1465:
[----:B------:R-:W-:Y:S05]  /*23370*/  BSYNC B0 ;  /* 0x0000000000007941 */ /* 0x000fea0003800000 */
.L_x_1378:
[----:B------:R-:W-:Y:S05]  /*23380*/  @!P2 BRA `(.L_x_1380) ;  /* 0x000000000004a947 */ /* 0x000fea0003800000 */
[----:B------:R-:W-:Y:S01]  /*23390*/  BPT.TRAP 0x1 ;  /* 0x000000040000795c */ /* 0x000fe20000300000 */
.L_x_1380:
[----:B--2---:R-:W-:-:S04]  /*233a0*/  SHF.L.U32 R0, R28, 0x1f, RZ ;  /* 0x0000001f1c007819 */ /* 0x004fc800000006ff */
[----:B------:R-:W2:Y:S02]  /*233b0*/  SYNCS.PHASECHK.TRANS64.TRYWAIT P1, [R3+URZ+0x13260], R0 ;  /* 0x01326000030075a7 */ /* 0x000ea4000802017f */
[----:B--2---:R-:W-:Y:S05]  /*233c0*/  @!P1 BRA `(.L_x_1381) ;  /* 0x0000002c00709947 */ /* 0x004fea0003800000 */
.L_x_1466:
[----:B------:R-:W2:Y:S04]  /*233d0*/  LDL R4, [R1+0xc] ;  /* 0x00000c0001047983 */ /* 0x000ea80000100800 */
[----:B0-----:R-:W3:Y:S01]  /*233e0*/  LDL R10, [R1+0x8] ;  /* 0x00000800010a7983 */ /* 0x001ee20000100800 */
[----:B------:R-:W-:Y:S01]  /*233f0*/  IMAD R2, R22, 0x2800, RZ ;  /* 0x0000280016027824 */ /* 0x000fe200078e02ff */
        /* <DEDUP_REMOVED lines=43> */
.L_x_1382:
[----:B--2---:R2:W-:Y:S01]  /*236b0*/  SYNCS.ARRIVE.TRANS64.A1T0 RZ, [R3+URZ+0x13250], RZ ;  /* 0x013250ff03ff79a7 */ /* 0x0045e2000810003f */
[----:B------:R-:W-:Y:S02]  /*236c0*/  @!P0 VIADD R0, R3, 0x13280 ;  /* 0x0001328003008836 */ /* 0x000fe40000000000 */
[----:B------:R-:W-:-:S03]  /*236d0*/  VIADD R22, R22, 0x1 ;  /* 0x0000000116167836 */ /* 0x000fc60000000000 */
[----:B------:R-:W-:Y:S01]  /*236e0*/  @!P0 PRMT R0, RZ, 0x654, R0 ;  /* 0x00000654ff008816 */ /* 0x000fe20000000000 */
[----:B------:R-:W-:Y:S06]  /*236f0*/  BAR.SYNC.DEFER_BLOCKING 0x2, 0x80 ;  /* 0x0082000000007b1d */ /* 0x000fec0000010000 */
[----:B------:R3:W-:Y:S01]  /*23700*/  @!P0 SYNCS.ARRIVE.TRANS64.RED.A1T0 RZ, [R0+URZ], RZ ;  /* 0x000000ff00ff89a7 */ /* 0x0007e2000810043f */
[----:B------:R-:W-:-:S04]  /*23710*/  ISETP.NE.AND P0, PT, R22, 0x2, PT ;  /* 0x000000021600780c */ /* 0x000fc80003f05270 */
[----:B--2---:R-:W-:Y:S02]  /*23720*/  SEL R3, RZ, 0x1, P0 ;  /* 0x00000001ff037807 */ /* 0x004fe40000000000 */
[----:B------:R-:W-:Y:S02]  /*23730*/  SEL R22, R22, RZ, P0 ;  /* 0x000000ff16167207 */ /* 0x000fe40000000000 */
[----:B---3--:R-:W-:-:S07]  /*23740*/  LOP3.LUT R28, R28, R3, RZ, 0x3c, !PT ;  /* 0x000000031c1c7212 */ /* 0x008fce00078e3cff */
.L_x_1331:
        /* <DEDUP_REMOVED lines=11> */
.L_x_1383:
        /* <DEDUP_REMOVED lines=15> */
[C---:B------:R-:W-:Y:S01]  /*238f0*/  ISETP.GE.U32.AND P2, PT, R10.reuse, 0x2, PT ;  /* 0x000000020a00780c */ /* 0x040fe20003f46070 */
[----:B------:R-:W-:Y:S01]  /*23900*/  IMAD.MOV.U32 R5, RZ, RZ, RZ ;  /* 0x000000ffff057224 */ /* 0x000fe200078e00ff */
[C---:B------:R-:W-:Y:S01]  /*23910*/  ISETP.GE.U32.AND P3, PT, R10.reuse, 0x4, PT ;  /* 0x000000040a00780c */ /* 0x040fe20003f66070 */
[----:B------:R-:W-:Y:S01]  /*23920*/  SHFL.IDX PT, R0, R24, RZ, 0x1f ;  /* 0x00001fff18007589 */ /* 0x000fe200000e0000 */
[C---:B------:R-:W-:Y:S02]  /*23930*/  ISETP.GE.U32.AND P4, PT, R10.reuse, 0x8, PT ;  /* 0x000000080a00780c */ /* 0x040fe40003f86070 */
[----:B------:R-:W-:Y:S01]  /*23940*/  ISETP.GE.U32.AND P5, PT, R10, 0x10, PT ;  /* 0x000000100a00780c */ /* 0x000fe20003fa6070 */
[----:B------:R0:W-:Y:S02]  /*23950*/  SHFL.IDX PT, R6, R24, 0x1, 0x1f ;  /* 0x00201f0018067f89 */ /* 0x0001e400000e0000 */
[----:B0-----:R-:W-:-:S02]  /*23960*/  IMAD.MOV.U32 R24, RZ, RZ, RZ ;  /* 0x000000ffff187224 */ /* 0x001fc400078e00ff */
[----:B---3--:R-:W-:Y:S02]  /*23970*/  @!P1 IMAD.MOV.U32 R25, RZ, RZ, R7 ;  /* 0x000000ffff199224 */ /* 0x008fe400078e0007 */
[----:B--2---:R-:W-:Y:S01]  /*23980*/  @!P1 IMAD.MOV.U32 R5, RZ, RZ, R4 ;  /* 0x000000ffff059224 */ /* 0x004fe200078e0004 */
        /* <DEDUP_REMOVED lines=18> */
.L_x_1476:
[----:B------:R-:W-:Y:S02]  /*23ab0*/  ULDC UR4, c[0x0][0xc38] ;  /* 0x00030e0000047ab9 */ /* 0x000fe40000000800 */
[----:B------:R-:W-:-:S04]  /*23ac0*/  IMAD.U32 R4, RZ, RZ, UR4 ;  /* 0x00000004ff047e24 */ /* 0x000fc8000f8e00ff */
[----:B--2---:R-:W-:-:S04]  /*23ad0*/  IMAD R3, R14, R4, RZ ;  /* 0x000000040e037224 */ /* 0x004fc800078e02ff */
[----:B------:R-:W-:-:S05]  /*23ae0*/  IMAD.IADD R6, R6, 0x1, R3 ;  /* 0x0000000106067824 */ /* 0x000fca00078e0203 */
[----:B------:R-:W-:-:S13]  /*23af0*/  ISETP.GT.AND P6, PT, R6, R0, PT ;  /* 0x000000000600720c */ /* 0x000fda0003fc4270 */
[----:B------:R-:W-:Y:S05]  /*23b00*/  @P6 BRA `(.L_x_1386) ;  /* 0x0000000000a46947 */ /* 0x000fea0003800000 */
.L_x_1389:
[----:B0-----:R-:W0:Y:S01]  /*23b10*/  LDC R2, c[0x0][0xc3c] ;  /* 0x00030f00ff027b82 */ /* 0x001e220000000800 */
[----:B------:R-:W-:-:S05]  /*23b20*/  VIADD R27, R27, 0x1f ;  /* 0x0000001f1b1b7836 */ /* 0x000fca0000000000 */
[----:B0-----:R-:W-:-:S13]  /*23b30*/  ISETP.GE.AND P6, PT, R27, R2, PT ;  /* 0x000000021b00720c */ /* 0x001fda0003fc6270 */
[----:B------:R-:W-:Y:S05]  /*23b40*/  @P6 BRA `(.L_x_1387) ;  /* 0x0000000800c06947 */ /* 0x000fea0003800000 */
[----:B------:R-:W0:Y:S01]  /*23b50*/  S2R R3, SR_TID.X ;  /* 0x0000000000037919 */ /* 0x000e220000002100 */
[----:B------:R-:W-:Y:S01]  /*23b60*/  IMAD.MOV.U32 R25, RZ, RZ, RZ ;  /* 0x000000ffff197224 */ /* 0x000fe200078e00ff */
[----:B0-----:R-:W-:-:S05]  /*23b70*/  LOP3.LUT R3, R3, 0x1f, RZ, 0xc0, !PT ;  /* 0x0000001f03037812 */ /* 0x001fca00078ec0ff */
[----:B------:R-:W-:-:S05]  /*23b80*/  IMAD.IADD R4, R27, 0x1, R3 ;  /* 0x000000011b047824 */ /* 0x000fca00078e0203 */
        /* <DEDUP_REMOVED lines=27> */
.L_x_1484:
[----:B------:R-:W-:Y:S02]  /*23d40*/  ULDC UR4, c[0x0][0xc38] ;  /* 0x00030e0000047ab9 */ /* 0x000fe40000000800 */
[----:B------:R-:W-:-:S04]  /*23d50*/  IMAD.U32 R4, RZ, RZ, UR4 ;  /* 0x00000004ff047e24 */ /* 0x000fc8000f8e00ff */
[----:B--2---:R-:W-:-:S04]  /*23d60*/  IMAD R3, R14, R4, RZ ;  /* 0x000000040e037224 */ /* 0x004fc800078e02ff */
[----:B------:R-:W-:-:S05]  /*23d70*/  IMAD.IADD R6, R3, 0x1, R6 ;  /* 0x0000000103067824 */ /* 0x000fca00078e0206 */
[----:B------:R-:W-:-:S13]  /*23d80*/  ISETP.GT.AND P6, PT, R6, R0, PT ;  /* 0x000000000600720c */ /* 0x000fda0003fc4270 */
[----:B------:R-:W-:Y:S05]  /*23d90*/  @!P6 BRA `(.L_x_1389) ;  /* 0xfffffffc005ce947 */ /* 0x000fea000383ffff */
.L_x_1386:
[----:B------:R-:W-:Y:S01]  /*23da0*/  IMAD.IADD R6, R6, 0x1, -R3 ;  /* 0x0000000106067824 */ /* 0x000fe200078e0a03 */
[----:B------:R-:W-:-:S03]  /*23db0*/  UMOV UR4, 0xffffffff ;  /* 0xffffffff00047882 */ /* 0x000fc60000000000 */
[----:B------:R-:W-:-:S05]  /*23dc0*/  IMAD R3, R2, R4, R6 ;  /* 0x0000000402037224 */ /* 0x000fca00078e0206 */
[----:B------:R-:W-:Y:S01]  /*23dd0*/  ISETP.GT.AND P6, PT, R3, R0, PT ;  /* 0x000000000300720c */ /* 0x000fe20003fc4270 */
[----:B------:R-:W-:-:S12]  /*23de0*/  BRA.DIV UR4, `(.L_x_1390) ;  /* 0x0000002a04f87947 */ /* 0x000fd8000b800000 */
[----:B------:R-:W-:-:S04]  /*23df0*/  VOTE.ANY R3, PT, !P6 ;  /* 0x0000000000037806 */ /* 0x000fc800070e0100 */
[----:B------:R-:W2:Y:S02]  /*23e00*/  POPC R7, R3 ;  /* 0x0000000300077309 */ /* 0x000ea40000000000 */
[----:B--2---:R2:W3:Y:S01]  /*23e10*/  SHFL.IDX PT, R25, R25, R7, 0x1f ;  /* 0x00001f0719197589 */ /* 0x0044e200000e0000 */
[----:B------:R-:W-:-:S03]  /*23e20*/  IMAD.IADD R27, R7, 0x1, R27 ;  /* 0x00000001071b7824 */ /* 0x000fc600078e021b */
[----:B------:R2:W4:Y:S04]  /*23e30*/  SHFL.IDX PT, R5, R5, R7, 0x1f ;  /* 0x00001f0705057589 */ /* 0x00052800000e0000 */
.L_x_1489:
[----:B------:R-:W-:-:S13]  /*23e40*/  ISETP.NE.AND P0, PT, R3, RZ, PT ;  /* 0x000000ff0300720c */ /* 0x000fda0003f05270 */
[----:B------:R-:W-:Y:S05]  /*23e50*/  @!P0 BRA `(.L_x_1391) ;  /* 0x0000000000108947 */ /* 0x000fea0003800000 */
[----:B------:R-:W-:Y:S01]  /*23e60*/  UMOV UR4, 0xffffffff ;  /* 0xffffffff00047882 */ /* 0x000fe20000000000 */
[----:B------:R-:W-:Y:S02]  /*23e70*/  VIADD R12, R7, 0xffffffff ;  /* 0xffffffff070c7836 */ /* 0x000fe40000000000 */
[----:B------:R-:W-:Y:S05]  /*23e80*/  BRA.DIV UR4, `(.L_x_1392) ;  /* 0x0000002e04307947 */ /* 0x000fea000b800000 */
[----:B------:R0:W0:Y:S02]  /*23e90*/  SHFL.IDX PT, R24, R2, R12, 0x1f ;  /* 0x00001f0c02187589 */ /* 0x00002400000e0000 */
.L_x_1391:
[----:B----4-:R-:W-:Y:S01]  /*23ea0*/  ISETP.NE.AND P0, PT, R5, 0x1, PT ;  /* 0x000000010500780c */ /* 0x010fe20003f05270 */
[----:B0-----:R-:W-:-:S04]  /*23eb0*/  IMAD R24, R24, R4, R6 ;  /* 0x0000000418187224 */ /* 0x001fc800078e0206 */
[----:B------:R-:W-:-:S08]  /*23ec0*/  IMAD.IADD R0, R0, 0x1, -R24 ;  /* 0x0000000100007824 */ /* 0x000fd000078e0a18 */
[----:B------:R-:W-:Y:S05]  /*23ed0*/  @!P0 BRA `(.L_x_1393) ;  /* 0x0000000000dc8947 */ /* 0x000fea0003800000 */
[-C--:B---3--:R-:W-:Y:S01]  /*23ee0*/  IABS R4, R25.reuse ;  /* 0x0000001900047213 */ /* 0x088fe20000000000 */
[----:B------:R-:W-:Y:S01]  /*23ef0*/  IMAD.MOV.U32 R2, RZ, RZ, RZ ;  /* 0x000000ffff027224 */ /* 0x000fe200078e00ff */
[----:B------:R-:W-:Y:S02]  /*23f00*/  IABS R8, R25 ;  /* 0x0000001900087213 */ /* 0x000fe40000000000 */
[----:B------:R-:W0:Y:S03]  /*23f10*/  I2F.RP R6, R4 ;  /* 0x0000000400067306 */ /* 0x000e260000209400 */
[----:B------:R-:W-:-:S05]  /*23f20*/  IMAD.MOV R8, RZ, RZ, -R8 ;  /* 0x000000ffff087224 */ /* 0x000fca00078e0a08 */
[----:B0-----:R-:W2:Y:S02]  /*23f30*/  MUFU.RCP R6, R6 ;  /* 0x0000000600067308 */ /* 0x001ea40000001000 */
[----:B--2---:R-:W-:-:S06]  /*23f40*/  VIADD R7, R6, 0xffffffe ;  /* 0x0ffffffe06077836 */ /* 0x004fcc0000000000 */
[----:B------:R-:W0:Y:S02]  /*23f50*/  F2I.FTZ.U32.TRUNC.NTZ R3, R7 ;  /* 0x0000000700037305 */ /* 0x000e24000021f000 */
[----:B0-----:R-:W-:-:S04]  /*23f60*/  IMAD.MOV R9, RZ, RZ, -R3 ;  /* 0x000000ffff097224 */ /* 0x001fc800078e0a03 */
[----:B------:R-:W-:-:S04]  /*23f70*/  IMAD R9, R9, R4, RZ ;  /* 0x0000000409097224 */ /* 0x000fc800078e02ff */
[----:B------:R-:W-:Y:S01]  /*23f80*/  IMAD.HI.U32 R2, R3, R9, R2 ;  /* 0x0000000903027227 */ /* 0x000fe200078e0002 */
[----:B------:R-:W-:-:S05]  /*23f90*/  IABS R3, R0 ;  /* 0x0000000000037213 */ /* 0x000fca0000000000 */
[----:B------:R-:W-:-:S04]  /*23fa0*/  IMAD.HI.U32 R6, R2, R3, RZ ;  /* 0x0000000302067227 */ /* 0x000fc800078e00ff */
[----:B------:R-:W-:Y:S02]  /*23fb0*/  IMAD R3, R6, R8, R3 ;  /* 0x0000000806037224 */ /* 0x000fe400078e0203 */
[----:B------:R-:W-:-:S03]  /*23fc0*/  IMAD.MOV.U32 R2, RZ, RZ, RZ ;  /* 0x000000ffff027224 */ /* 0x000fc600078e00ff */
[----:B------:R-:W-:-:S13]  /*23fd0*/  ISETP.GT.U32.AND P1, PT, R4, R3, PT ;  /* 0x000000030400720c */ /* 0x000fda0003f24070 */
[----:B------:R-:W-:Y:S02]  /*23fe0*/  @!P1 IMAD.IADD R3, R3, 0x1, -R4 ;  /* 0x0000000103039824 */ /* 0x000fe400078e0a04 */
[----:B------:R-:W-:Y:S01]  /*23ff0*/  @!P1 VIADD R6, R6, 0x1 ;  /* 0x0000000106069836 */ /* 0x000fe20000000000 */
[----:B------:R-:W-:Y:S02]  /*24000*/  ISETP.NE.AND P1, PT, R25, RZ, PT ;  /* 0x000000ff1900720c */ /* 0x000fe40003f25270 */
[----:B------:R-:W-:Y:S02]  /*24010*/  ISETP.GE.U32.AND P0, PT, R3, R4, PT ;  /* 0x000000040300720c */ /* 0x000fe40003f06070 */
[----:B------:R-:W-:-:S04]  /*24020*/  IABS R4, R5 ;  /* 0x0000000500047213 */ /* 0x000fc80000000000 */
[----:B------:R-:W0:Y:S07]  /*24030*/  I2F.RP R7, R4 ;  /* 0x0000000400077306 */ /* 0x000e2e0000209400 */
[----:B------:R-:W-:Y:S01]  /*24040*/  @P0 VIADD R6, R6, 0x1 ;  /* 0x0000000106060836 */ /* 0x000fe20000000000 */
[----:B0-----:R-:W0:Y:S02]  /*24050*/  MUFU.RCP R7, R7 ;  /* 0x0000000700077308 */ /* 0x001e240000001000 */
[----:B0-----:R-:W-:-:S06]  /*24060*/  VIADD R8, R7, 0xffffffe ;  /* 0x0ffffffe07087836 */ /* 0x001fcc0000000000 */
[----:B------:R0:W2:Y:S02]  /*24070*/  F2I.FTZ.U32.TRUNC.NTZ R3, R8 ;  /* 0x0000000800037305 */ /* 0x0000a4000021f000 */
[----:B0-----:R-:W-:-:S05]  /*24080*/  IABS R8, R5 ;  /* 0x0000000500087213 */ /* 0x001fca0000000000 */
[----:B------:R-:W-:Y:S02]  /*24090*/  IMAD.MOV R8, RZ, RZ, -R8 ;  /* 0x000000ffff087224 */ /* 0x000fe400078e0a08 */
[----:B--2---:R-:W-:-:S04]  /*240a0*/  IMAD.MOV R9, RZ, RZ, -R3 ;  /* 0x000000ffff097224 */ /* 0x004fc800078e0a03 */
[----:B------:R-:W-:-:S04]  /*240b0*/  IMAD R9, R9, R4, RZ ;  /* 0x0000000409097224 */ /* 0x000fc800078e02ff */
[----:B------:R-:W-:Y:S01]  /*240c0*/  IMAD.HI.U32 R2, R3, R9, R2 ;  /* 0x0000000903027227 */ /* 0x000fe200078e0002 */
[----:B------:R-:W-:-:S04]  /*240d0*/  LOP3.LUT R3, R0, R25, RZ, 0x3c, !PT ;  /* 0x0000001900037212 */ /* 0x000fc800078e3cff */
[----:B------:R-:W-:-:S13]  /*240e0*/  ISETP.GE.AND P2, PT, R3, RZ, PT ;  /* 0x000000ff0300720c */ /* 0x000fda0003f46270 */
        /* <DEDUP_REMOVED lines=9> */
[----:B------:R-:W-:Y:S01]  /*24180*/  ISETP.GE.U32.AND P0, PT, R3, R4, PT ;  /* 0x000000040300720c */ /* 0x000fe20003f06070 */
[----:B------:R-:W-:-:S04]  /*24190*/  IMAD.MOV R3, RZ, RZ, -R6 ;  /* 0x000000ffff037224 */ /* 0x000fc800078e0a06 */
[----:B------:R-:W-:Y:S01]  /*241a0*/  IMAD R0, R25, R3, R0 ;  /* 0x0000000319007224 */ /* 0x000fe200078e0200 */
[----:B------:R-:W-:-:S04]  /*241b0*/  LOP3.LUT R3, R6, R5, RZ, 0x3c, !PT ;  /* 0x0000000506037212 */ /* 0x000fc800078e3cff */
[----:B------:R-:W-:-:S03]  /*241c0*/  ISETP.GE.AND P2, PT, R3, RZ, PT ;  /* 0x000000ff0300720c */ /* 0x000fc60003f46270 */
[----:B------:R-:W-:-:S10]  /*241d0*/  @P0 VIADD R2, R2, 0x1 ;  /* 0x0000000102020836 */ /* 0x000fd40000000000 */
[----:B------:R-:W-:Y:S01]  /*241e0*/  @!P2 IMAD.MOV R2, RZ, RZ, -R2 ;  /* 0x000000ffff02a224 */ /* 0x000fe200078e0a02 */
[----:B------:R-:W-:-:S05]  /*241f0*/  @!P1 LOP3.LUT R2, RZ, R5, RZ, 0x33, !PT ;  /* 0x00000005ff029212 */ /* 0x000fca00078e33ff */
[----:B------:R-:W-:-:S04]  /*24200*/  IMAD.MOV R3, RZ, RZ, -R2 ;  /* 0x000000ffff037224 */ /* 0x000fc800078e0a02 */
[C---:B------:R-:W-:Y:S02]  /*24210*/  IMAD R6, R5.reuse, R3, R6 ;  /* 0x0000000305067224 */ /* 0x040fe400078e0206 */
[----:B------:R-:W-:-:S04]  /*24220*/  IMAD R5, R5, 0x1000000, R2 ;  /* 0x0100000005057824 */ /* 0x000fc800078e0202 */
[----:B------:R-:W-:Y:S01]  /*24230*/  IMAD R26, R6, 0x10000, R5 ;  /* 0x00010000061a7824 */ /* 0x000fe200078e0205 */
[----:B------:R-:W-:Y:S06]  /*24240*/  BRA `(.L_x_1394) ;  /* 0x0000000000f47947 */ /* 0x000fec0003800000 */
.L_x_1393:
[----:B------:R-:W0:Y:S02]  /*24250*/  LDC.64 R2, c[0x0][0xc90] ;  /* 0x00032400ff027b82 */ /* 0x000e240000000a00 */
[----:B0-----:R-:W-:-:S05]  /*24260*/  IMAD.WIDE R2, R27, 0x4, R2 ;  /* 0x000000041b027825 */ /* 0x001fca00078e0202 */
[----:B------:R-:W3:Y:S02]  /*24270*/  LDG.E R6, desc[UR44][R2.64] ;  /* 0x0000002c02067981 */ /* 0x000ee4000c1e1900 */
[----:B---3--:R-:W-:-:S05]  /*24280*/  IMAD R5, R25, R6, RZ ;  /* 0x0000000619057224 */ /* 0x008fca00078e02ff */
[----:B--2---:R-:W-:-:S04]  /*24290*/  IABS R7, R5 ;  /* 0x0000000500077213 */ /* 0x004fc80000000000 */
[----:B------:R-:W0:Y:S08]  /*242a0*/  I2F.RP R9, R7 ;  /* 0x0000000700097306 */ /* 0x000e300000209400 */
[----:B0-----:R-:W0:Y:S02]  /*242b0*/  MUFU.RCP R9, R9 ;  /* 0x0000000900097308 */ /* 0x001e240000001000 */
[----:B0-----:R-:W-:-:S06]  /*242c0*/  VIADD R10, R9, 0xffffffe ;  /* 0x0ffffffe090a7836 */ /* 0x001fcc0000000000 */
[----:B------:R-:W0:Y:S02]  /*242d0*/  F2I.FTZ.U32.TRUNC.NTZ R3, R10 ;  /* 0x0000000a00037305 */ /* 0x000e24000021f000 */
[----:B0-----:R-:W-:-:S04]  /*242e0*/  IMAD.MOV R2, RZ, RZ, -R3 ;  /* 0x000000ffff027224 */ /* 0x001fc800078e0a03 */
[----:B------:R-:W-:Y:S02]  /*242f0*/  IMAD R8, R2, R7, RZ ;  /* 0x0000000702087224 */ /* 0x000fe400078e02ff */
[----:B------:R-:W-:-:S04]  /*24300*/  IMAD.MOV.U32 R2, RZ, RZ, RZ ;  /* 0x000000ffff027224 */ /* 0x000fc800078e00ff */
[----:B------:R-:W-:Y:S01]  /*24310*/  IMAD.HI.U32 R2, R3, R8, R2 ;  /* 0x0000000803027227 */ /* 0x000fe200078e0002 */
[----:B------:R-:W-:Y:S02]  /*24320*/  IABS R3, R0 ;  /* 0x0000000000037213 */ /* 0x000fe40000000000 */
[----:B------:R-:W-:-:S03]  /*24330*/  IABS R8, R5 ;  /* 0x0000000500087213 */ /* 0x000fc60000000000 */
[----:B------:R-:W-:-:S04]  /*24340*/  IMAD.HI.U32 R2, R2, R3, RZ ;  /* 0x0000000302027227 */ /* 0x000fc800078e00ff */
[----:B------:R-:W-:-:S04]  /*24350*/  IMAD.MOV R8, RZ, RZ, -R8 ;  /* 0x000000ffff087224 */ /* 0x000fc800078e0a08 */
        /* <DEDUP_REMOVED lines=11> */
[----:B------:R-:W-:Y:S02]  /*24410*/  IMAD R7, R6, R2, RZ ;  /* 0x0000000206077224 */ /* 0x000fe400078e02ff */
[----:B------:R-:W-:Y:S02]  /*24420*/  IMAD.MOV R2, RZ, RZ, -R2 ;  /* 0x000000ffff027224 */ /* 0x000fe400078e0a02 */
[----:B------:R-:W-:Y:S02]  /*24430*/  IMAD.MOV R3, RZ, RZ, -R7 ;  /* 0x000000ffff037224 */ /* 0x000fe400078e0a07 */
[----:B------:R-:W-:Y:S02]  /*24440*/  IMAD R0, R5, R2, R0 ;  /* 0x0000000205007224 */ /* 0x000fe400078e0200 */
[----:B------:R-:W-:Y:S01]  /*24450*/  IMAD.MOV.U32 R2, RZ, RZ, RZ ;  /* 0x000000ffff027224 */ /* 0x000fe200078e00ff */
[----:B------:R-:W-:-:S04]  /*24460*/  VIADDMNMX R4, R3, R4, R6, PT ;  /* 0x0000000403047246 */ /* 0x000fc80003800106 */
        /* <DEDUP_REMOVED lines=12> */
[----:B------:R-:W-:Y:S01]  /*24530*/  IMAD R3, R5, R3, R2 ;  /* 0x0000000305037224 */ /* 0x000fe200078e0202 */
[----:B------:R-:W-:Y:S02]  /*24540*/  LOP3.LUT R2, R0, R4, RZ, 0x3c, !PT ;  /* 0x0000000400027212 */ /* 0x000fe400078e3cff */
[----:B------:R-:W-:Y:S02]  /*24550*/  IADD3 R0, R7, 0x1000000, R0 ;  /* 0x0100000007007810 */ /* 0x000fe40007ffe000 */
        /* <DEDUP_REMOVED lines=10> */
[----:B------:R-:W-:Y:S02]  /*24600*/  IMAD R26, R5, R4, R0 ;  /* 0x00000004051a7224 */ /* 0x000fe400078e0200 */
[----:B------:R-:W-:-:S07]  /*24610*/  IMAD.MOV.U32 R0, RZ, RZ, R5 ;  /* 0x000000ffff007224 */ /* 0x000fce00078e0005 */
.L_x_1394:
[----:B------:R-:W-:-:S05]  /*24620*/  LOP3.LUT R0, RZ, R0, RZ, 0x33, !PT ;  /* 0x00000000ff007212 */ /* 0x000fca00078e33ff */
[----:B------:R-:W-:Y:S01]  /*24630*/  IMAD.IADD R25, R25, 0x1, R0 ;  /* 0x0000000119197824 */ /* 0x000fe200078e0200 */
[----:B------:R-:W-:Y:S06]  /*24640*/  BRA `(.L_x_1395) ;  /* 0x00000000001c7947 */ /* 0x000fec0003800000 */
.L_x_1387:
[----:B------:R-:W-:Y:S01]  /*24650*/  UMOV UR4, URZ ;  /* 0x0000003f00047c82 */ /* 0x000fe20008000000 */
[----:B------:R-:W-:Y:S01]  /*24660*/  UMOV UR5, URZ ;  /* 0x0000003f00057c82 */ /* 0x000fe20008000000 */
[----:B------:R-:W-:Y:S01]  /*24670*/  ULDC UR6, c[0x0][0xc3c] ;  /* 0x00030f0000067ab9 */ /* 0x000fe20000000800 */
[----:B------:R-:W-:Y:S02]  /*24680*/  IMAD.MOV.U32 R24, RZ, RZ, R0 ;  /* 0x000000ffff187224 */ /* 0x000fe400078e0000 */
[----:B------:R-:W-:Y:S02]  /*24690*/  IMAD.U32 R25, RZ, RZ, UR4 ;  /* 0x00000004ff197e24 */ /* 0x000fe4000f8e00ff */
[----:B------:R-:W-:Y:S02]  /*246a0*/  IMAD.U32 R26, RZ, RZ, UR5 ;  /* 0x00000005ff1a7e24 */ /* 0x000fe4000f8e00ff */
[----:B------:R-:W-:-:S07]  /*246b0*/  IMAD.U32 R27, RZ, RZ, UR6 ;  /* 0x00000006ff1b7e24 */ /* 0x000fce000f8e00ff */
.L_x_1395:
        /* <DEDUP_REMOVED lines=10> */
.L_x_1384:
[----:B------:R-:W-:Y:S02]  /*24760*/  ULDC UR4, c[0x0][0xc3c] ;  /* 0x00030f0000047ab9 */ /* 0x000fe40000000800 */
[----:B---3--:R-:W-:-:S13]  /*24770*/  ISETP.GE.AND P0, PT, R27, UR4, PT ;  /* 0x000000041b007c0c */ /* 0x008fda000bf06270 */
[----:B------:R-:W-:Y:S05]  /*24780*/  @!P0 BRA `(.L_x_1396) ;  /* 0xffffffa400488947 */ /* 0x000fea000383ffff */
[----:B------:R-:W-:Y:S05]  /*24790*/  BSYNC B7 ;  /* 0x0000000000077941 */ /* 0x000fea0003800000 */
.L_x_1274:
[----:B0-----:R-:W3:Y:S01]  /*247a0*/  LDL.LU R0, [R1+0x40] ;  /* 0x0000400001007983 */ /* 0x001ee20000300800 */
[----:B------:R-:W-:Y:S01]  /*247b0*/  BSSY B0, `(.L_x_1397) ;  /* 0x000000b000007945 */ /* 0x000fe20003800000 */
[----:B------:R-:W0:Y:S01]  /*247c0*/  S2R R5, SR_CgaCtaId ;  /* 0x0000000000057919 */ /* 0x000e220000008800 */
[----:B---3--:R-:W-:-:S05]  /*247d0*/  VIADD R0, R0, 0x1 ;  /* 0x0000000100007836 */ /* 0x008fca0000000000 */
        /* <DEDUP_REMOVED lines=8> */
.L_x_1492:
[----:B------:R-:W-:Y:S05]  /*24860*/  BSYNC B0 ;  /* 0x0000000000007941 */ /* 0x000fea0003800000 */
.L_x_1397:
[----:B------:R-:W-:-:S03]  /*24870*/  UMOV UR4, 0xffffffff ;  /* 0xffffffff00047882 */ /* 0x000fc60000000000 */
[----:B------:R-:W-:Y:S05]  /*24880*/  BRA.DIV UR4, `(.L_x_1399) ;  /* 0x0000002204ec7947 */ /* 0x000fea000b800000 */
[----:B0-----:R-:W0:Y:S02]  /*24890*/  S2R R0, SR_TID.X ;  /* 0x0000000000007919 */ /* 0x001e240000002100 */
[----:B0-----:R-:W-:-:S04]  /*248a0*/  SHF.R.U32.HI R0, RZ, 0x5, R0 ;  /* 0x00000005ff007819 */ /* 0x001fc80000011600 */
[----:B------:R-:W-:-:S05]  /*248b0*/  LOP3.LUT R0, R0, 0x3, RZ, 0xc0, !PT ;  /* 0x0000000300007812 */ /* 0x000fca00078ec0ff */
[----:B------:R0:W3:Y:S02]  /*248c0*/  SHFL.IDX PT, R14, R0, RZ, 0x1f ;  /* 0x00001fff000e7589 */ /* 0x0000e400000e0000 */
.L_x_1495:
[----:B---3--:R-:W-:-:S13]  /*248d0*/  ISETP.NE.AND P0, PT, R14, RZ, PT ;  /* 0x000000ff0e00720c */ /* 0x008fda0003f05270 */
[----:B------:R-:W-:Y:S05]  /*248e0*/  @P0 BRA `(.L_x_1082) ;  /* 0x0000000000a40947 */ /* 0x000fea0003800000 */
[----:B------:R-:W-:-:S03]  /*248f0*/  UMOV UR4, 0xffffffff ;  /* 0xffffffff00047882 */ /* 0x000fc60000000000 */
[----:B------:R-:W-:Y:S05]  /*24900*/  BRA.DIV UR4, `(.L_x_1400) ;  /* 0x0000002604007947 */ /* 0x000fea000b800000 */
[----:B------:R-:W-:-:S13]  /*24910*/  ELECT P6, URZ, PT ;  /* 0x00000000003f782f */ /* 0x000fda00038c0000 */
.L_x_1498:
[----:B------:R-:W-:Y:S05]  /*24920*/  @!P6 BRA `(.L_x_1082) ;  /* 0x000000000094e947 */ /* 0x000fea0003800000 */
[----:B0-----:R-:W3:Y:S02]  /*24930*/  LDL.LU R0, [R1+0x38] ;  /* 0x0000380001007983 */ /* 0x001ee40000300800 */
[----:B---3--:R-:W-:-:S04]  /*24940*/  LOP3.LUT R0, R0, 0x2, RZ, 0xfc, !PT ;  /* 0x0000000200007812 */ /* 0x008fc800078efcff */
[----:B------:R-:W-:-:S13]  /*24950*/  ISETP.NE.AND P0, PT, R0, 0x3, PT ;  /* 0x000000030000780c */ /* 0x000fda0003f05270 */
[----:B------:R-:W-:Y:S05]  /*24960*/  @!P0 BRA `(.L_x_1401) ;  /* 0x0000000000048947 */ /* 0x000fea0003800000 */
[----:B------:R-:W-:Y:S01]  /*24970*/  BPT.TRAP 0x1 ;  /* 0x000000040000795c */ /* 0x000fe20000300000 */
.L_x_1401:
        /* <DEDUP_REMOVED lines=12> */
.L_x_1499:
[----:B------:R-:W3:Y:S02]  /*24a40*/  SYNCS.PHASECHK.TRANS64.TRYWAIT P1, [R3+URZ], R0 ;  /* 0x00000000030075a7 */ /* 0x000ee4000802017f */
[----:B---3--:R-:W-:Y:S05]  /*24a50*/  @!P1 BRA `(.L_x_1403) ;  /* 0x0000002000e09947 */ /* 0x008fea0003800000 */
.L_x_1500:
[----:B------:R-:W-:Y:S05]  /*24a60*/  @!P0 BRA `(.L_x_1404) ;  /* 0x0000000000048947 */ /* 0x000fea0003800000 */
[----:B------:R-:W-:Y:S01]  /*24a70*/  BPT.TRAP 0x1 ;  /* 0x000000040000795c */ /* 0x000fe20000300000 */
.L_x_1404:
[----:B---3--:R-:W-:-:S04]  /*24a80*/  IMAD R3, R22, 0x8, R9 ;  /* 0x0000000816037824 */ /* 0x008fc800078e0209 */
[----:B------:R-:W3:Y:S02]  /*24a90*/  SYNCS.PHASECHK.TRANS64.TRYWAIT P1, [R3+URZ+0x13260], R2 ;  /* 0x01326002030075a7 */ /* 0x000ee4000802017f */
[----:B---3--:R-:W-:Y:S05]  /*24aa0*/  @!P1 BRA `(.L_x_1405) ;  /* 0x0000002000e09947 */ /* 0x008fea0003800000 */
.L_x_1501:
[----:B------:R-:W-:Y:S05]  /*24ab0*/  @!P0 BRA `(.L_x_1406) ;  /* 0x0000000000048947 */ /* 0x000fea0003800000 */
[----:B------:R-:W-:Y:S01]  /*24ac0*/  BPT.TRAP 0x1 ;  /* 0x000000040000795c */ /* 0x000fe20000300000 */
.L_x_1406:
[----:B------:R-:W-:-:S04]  /*24ad0*/  IMAD R5, R4, 0x8, R9 ;  /* 0x0000000804057824 */ /* 0x000fc800078e0209 */
[----:B------:R-:W4:Y:S02]  /*24ae0*/  SYNCS.PHASECHK.TRANS64.TRYWAIT P1, [R5+URZ+0x13260], R0 ;  /* 0x01326000050075a7 */ /* 0x000f24000802017f */
[----:B----4-:R-:W-:Y:S05]  /*24af0*/  @!P1 BRA `(.L_x_1407) ;  /* 0x0000002000e09947 */ /* 0x010fea0003800000 */
.L_x_1502:
[----:B------:R-:W-:Y:S05]  /*24b00*/  @!P0 BRA `(.L_x_1408) ;  /* 0x0000000000048947 */ /* 0x000fea0003800000 */
[----:B------:R-:W-:Y:S01]  /*24b10*/  BPT.TRAP 0x1 ;  /* 0x000000040000795c */ /* 0x000fe20000300000 */
.L_x_1408:
[----:B------:R-:W5:Y:S02]  /*24b20*/  SYNCS.PHASECHK.TRANS64.TRYWAIT P0, [R3+URZ+0x13280], R2 ;  /* 0x01328002030075a7 */ /* 0x000f64000800017f */
[----:B-----5:R-:W-:Y:S05]  /*24b30*/  @!P0 BRA `(.L_x_1409) ;  /* 0x0000002000e48947 */ /* 0x020fea0003800000 */
.L_x_1410:
[----:B------:R0:W0:Y:S02]  /*24b40*/  SYNCS.PHASECHK.TRANS64.TRYWAIT P0, [R5+URZ+0x13280], R0 ;  /* 0x01328000050075a7 */ /* 0x000024000800017f */
[----:B0-----:R-:W-:Y:S05]  /*24b50*/  @!P0 NANOSLEEP.SYNCS 0x989680 ;  /* 0x009896800000895d */ /* 0x001fea0003900000 */
[----:B------:R-:W0:Y:S02]  /*24b60*/  @!P0 SYNCS.PHASECHK.TRANS64 P0, [R5+URZ+0x13280], R0 ;  /* 0x01328000050085a7 */ /* 0x000e24000800007f */
[----:B0-----:R-:W-:Y:S05]  /*24b70*/  @!P0 BRA `(.L_x_1410) ;  /* 0xfffffffc00f08947 */ /* 0x001fea000383ffff */
.L_x_1082:
[----:B------:R-:W-:Y:S05]  /*24b80*/  BSYNC B8 ;  /* 0x0000000000087941 */ /* 0x000fea0003800000 */
.L_x_1079:
[----:B------:R-:W-:Y:S05]  /*24b90*/  EXIT ;  /* 0x000000000000794d */ /* 0x000fea0003800000 */
.L_x_1108:
[----:B0-----:R0:W1:Y:S02]  /*24ba0*/  SYNCS.PHASECHK.TRANS64.TRYWAIT P5, [R76+URZ+0x13290], R77 ;  /* 0x0132904d4c0075a7 */ /* 0x00106400080a017f */
[----:B-1----:R-:W-:Y:S05]  /*24bb0*/  @!P5 NANOSLEEP.SYNCS 0x989680 ;  /* 0x009896800000d95d */ /* 0x002fea0003900000 */
[----:B------:R-:W1:Y:S02]  /*24bc0*/  @!P5 SYNCS.PHASECHK.TRANS64 P5, [R76+URZ+0x13290], R77 ;  /* 0x0132904d4c00d5a7 */ /* 0x000e6400080a007f */
[----:B-1----:R-:W-:Y:S05]  /*24bd0*/  @!P5 BRA `(.L_x_1108) ;  /* 0xfffffffc00f0d947 */ /* 0x002fea000383ffff */
[----:B------:R-:W-:Y:S05]  /*24be0*/  BRA `(.L_x_1411) ;  /* 0xfffffde000187947 */ /* 0x000fea000383ffff */
.L_x_1118:
[----:B0-----:R0:W1:Y:S02]  /*24bf0*/  SYNCS.PHASECHK.TRANS64.TRYWAIT P5, [R76+URZ+0x13290], R77 ;  /* 0x0132904d4c0075a7 */ /* 0x00106400080a017f */
[----:B-1----:R-:W-:Y:S05]  /*24c00*/  @!P5 NANOSLEEP.SYNCS 0x989680 ;  /* 0x009896800000d95d */ /* 0x002fea0003900000 */
[----:B------:R-:W1:Y:S02]  /*24c10*/  @!P5 SYNCS.PHASECHK.TRANS64 P5, [R76+URZ+0x13290], R77 ;  /* 0x0132904d4c00d5a7 */ /* 0x000e6400080a007f */
[----:B-1----:R-:W-:Y:S05]  /*24c20*/  @!P5 BRA `(.L_x_1118) ;  /* 0xfffffffc00f0d947 */ /* 0x002fea000383ffff */
[----:B------:R-:W-:Y:S05]  /*24c30*/  BRA `(.L_x_1412) ;  /* 0xfffffdf000447947 */ /* 0x000fea000383ffff */
.L_x_1123:
[----:B0-----:R0:W1:Y:S02]  /*24c40*/  SYNCS.PHASECHK.TRANS64.TRYWAIT P1, [R76+URZ+0x13290], R77 ;  /* 0x0132904d4c0075a7 */ /* 0x001064000802017f */
[----:B-1----:R-:W-:Y:S05]  /*24c50*/  @!P1 NANOSLEEP.SYNCS 0x989680 ;  /* 0x009896800000995d */ /* 0x002fea0003900000 */
[----:B------:R-:W1:Y:S02]  /*24c60*/  @!P1 SYNCS.PHASECHK.TRANS64 P1, [R76+URZ+0x13290], R77 ;  /* 0x0132904d4c0095a7 */ /* 0x000e64000802007f */
[----:B-1----:R-:W-:Y:S05]  /*24c70*/  @!P1 BRA `(.L_x_1123) ;  /* 0xfffffffc00f09947 */ /* 0x002fea000383ffff */
[----:B------:R-:W-:Y:S05]  /*24c80*/  BRA `(.L_x_1413) ;  /* 0xfffffe00005c7947 */ /* 0x000fea000383ffff */
.L_x_1127:
[----:B------:R0:W0:Y:S02]  /*24c90*/  SYNCS.PHASECHK.TRANS64.TRYWAIT P0, [R76+URZ+0x132b0], R77 ;  /* 0x0132b04d4c0075a7 */ /* 0x000024000800017f */
[----:B0-----:R-:W-:Y:S05]  /*24ca0*/  @!P0 NANOSLEEP.SYNCS 0x989680 ;  /* 0x009896800000895d */ /* 0x001fea0003900000 */
[----:B------:R-:W0:Y:S02]  /*24cb0*/  @!P0 SYNCS.PHASECHK.TRANS64 P0, [R76+URZ+0x132b0], R77 ;  /* 0x0132b04d4c0085a7 */ /* 0x000e24000800007f */
[----:B0-----:R-:W-:Y:S05]  /*24cc0*/  @!P0 BRA `(.L_x_1127) ;  /* 0xfffffffc00f08947 */ /* 0x001fea000383ffff */
[----:B------:R-:W-:Y:S05]  /*24cd0*/  BRA `(.L_x_1414) ;  /* 0xfffffe0000d07947 */ /* 0x000fea000383ffff */
.L_x_1155:
[----:B------:R-:W-:Y:S01]  /*24ce0*/  BSSY B1, `(.L_x_1415) ;  /* 0x0000007000017945 */ /* 0x000fe20003800000 */
[----:B------:R-:W-:Y:S02]  /*24cf0*/  IMAD.MOV.U32 R12, RZ, RZ, RZ ;  /* 0x000000ffff0c7224 */ /* 0x000fe400078e00ff */
[----:B------:R-:W-:Y:S02]  /*24d00*/  IMAD.MOV.U32 R11, RZ, RZ, 0x1e1f ;  /* 0x00001e1fff0b7424 */ /* 0x000fe400078e00ff */
[----:B------:R-:W-:-:S07]  /*24d10*/  IMAD.MOV.U32 R15, RZ, RZ, -0x1 ;  /* 0xffffffffff0f7424 */ /* 0x000fce00078e00ff */
[----:B------:R-:W-:Y:S05]  /*24d20*/  WARPSYNC.COLLECTIVE R15, `(.L_x_1416) ;  /* 0x000000000f087348 */ /* 0x000fea0003c00000 */
[----:B------:R0:W1:Y:S02]  /*24d30*/  SHFL.IDX P6, R14, R13, R12, R11 ;  /* 0x0000000c0d0e7389 */ /* 0x00006400000c000b */
[----:B01----:R-:W-:Y:S01]  /*24d40*/  ENDCOLLECTIVE ;  /* 0x000000000000791b */ /* 0x003fe20003800000 */
.L_x_1416:
[----:B------:R-:W-:Y:S05]  /*24d50*/  BSYNC B1 ;  /* 0x0000000000017941 */ /* 0x000fea0003800000 */
.L_x_1415:
        /* <DEDUP_REMOVED lines=8> */
.L_x_1417:
[----:B------:R-:W-:Y:S02]  /*24de0*/  IMAD.MOV.U32 R13, RZ, RZ, R4 ;  /* 0x000000ffff0d7224 */ /* 0x000fe400078e0004 */
[----:B------:R-:W-:-:S07]  /*24df0*/  IMAD.MOV.U32 R3, RZ, RZ, R14 ;  /* 0x000000ffff037224 */ /* 0x000fce00078e000e */
[----:B------:R-:W-:Y:S05]  /*24e00*/  WARPSYNC.COLLECTIVE R15, `(.L_x_1418) ;  /* 0x000000000f087348 */ /* 0x000fea0003c00000 */
[----:B------:R0:W1:Y:S02]  /*24e10*/  SHFL.IDX P6, R14, R13, R12, R11 ;  /* 0x0000000c0d0e7389 */ /* 0x00006400000c000b */
[----:B01----:R-:W-:Y:S01]  /*24e20*/  ENDCOLLECTIVE ;  /* 0x000000000000791b */ /* 0x003fe20003800000 */
.L_x_1418:
[----:B------:R-:W-:Y:S02]  /*24e30*/  IMAD.MOV.U32 R13, RZ, RZ, R5 ;  /* 0x000000ffff0d7224 */ /* 0x000fe400078e0005 */
[----:B------:R-:W-:-:S07]  /*24e40*/  IMAD.MOV.U32 R4, RZ, RZ, R14 ;  /* 0x000000ffff047224 */ /* 0x000fce00078e000e */
[----:B------:R-:W-:Y:S05]  /*24e50*/  WARPSYNC.COLLECTIVE R15, `(.L_x_1419) ;  /* 0x000000000f087348 */ /* 0x000fea0003c00000 */
[----:B------:R0:W1:Y:S02]  /*24e60*/  SHFL.IDX P6, R14, R13, R12, R11 ;  /* 0x0000000c0d0e7389 */ /* 0x00006400000c000b */
[----:B01----:R-:W-:Y:S01]  /*24e70*/  ENDCOLLECTIVE ;  /* 0x000000000000791b */ /* 0x003fe20003800000 */
.L_x_1419:
[----:B------:R-:W-:Y:S05]  /*24e80*/  BRA `(.L_x_1420) ;  /* 0xfffffe1400ac7947 */ /* 0x000fea000383ffff */
.L_x_1159:
[----:B-1----:R1:W2:Y:S02]  /*24e90*/  SYNCS.PHASECHK.TRANS64.TRYWAIT P0, [R18+URZ+0x13200], R5 ;  /* 0x01320005120075a7 */ /* 0x0022a4000800017f */
[----:B--2---:R-:W-:Y:S05]  /*24ea0*/  @!P0 NANOSLEEP.SYNCS 0x989680 ;  /* 0x009896800000895d */ /* 0x004fea0003900000 */
[----:B------:R-:W2:Y:S02]  /*24eb0*/  @!P0 SYNCS.PHASECHK.TRANS64 P0, [R18+URZ+0x13200], R5 ;  /* 0x01320005120085a7 */ /* 0x000ea4000800007f */
[----:B--2---:R-:W-:Y:S05]  /*24ec0*/  @!P0 BRA `(.L_x_1159) ;  /* 0xfffffffc00f08947 */ /* 0x004fea000383ffff */
[----:B------:R-:W-:Y:S05]  /*24ed0*/  BRA `(.L_x_1421) ;  /* 0xfffffe18004c7947 */ /* 0x000fea000383ffff */
.L_x_1163:
[----:B------:R-:W-:Y:S01]  /*24ee0*/  BSSY B1, `(.L_x_1422) ;  /* 0x0000007000017945 */ /* 0x000fe20003800000 */
[----:B------:R-:W-:Y:S02]  /*24ef0*/  IMAD.MOV.U32 R12, RZ, RZ, RZ ;  /* 0x000000ffff0c7224 */ /* 0x000fe400078e00ff */
[----:B------:R-:W-:Y:S02]  /*24f00*/  IMAD.MOV.U32 R11, RZ, RZ, 0x1e1f ;  /* 0x00001e1fff0b7424 */ /* 0x000fe400078e00ff */
[----:B------:R-:W-:-:S07]  /*24f10*/  IMAD.MOV.U32 R15, RZ, RZ, -0x1 ;  /* 0xffffffffff0f7424 */ /* 0x000fce00078e00ff */
[----:B------:R-:W-:Y:S05]  /*24f20*/  WARPSYNC.COLLECTIVE R15, `(.L_x_1423) ;  /* 0x000000000f087348 */ /* 0x000fea0003c00000 */
[----:B------:R0:W1:Y:S02]  /*24f30*/  SHFL.IDX P6, R14, R13, R12, R11 ;  /* 0x0000000c0d0e7389 */ /* 0x00006400000c000b */
[----:B01----:R-:W-:Y:S01]  /*24f40*/  ENDCOLLECTIVE ;  /* 0x000000000000791b */ /* 0x003fe20003800000 */
.L_x_1423:
[----:B------:R-:W-:Y:S05]  /*24f50*/  BSYNC B1 ;  /* 0x0000000000017941 */ /* 0x000fea0003800000 */
.L_x_1422:
        /* <DEDUP_REMOVED lines=8> */
.L_x_1424:
[----:B------:R-:W-:Y:S02]  /*24fe0*/  IMAD.MOV.U32 R13, RZ, RZ, R20 ;  /* 0x000000ffff0d7224 */ /* 0x000fe400078e0014 */
[----:B------:R-:W-:-:S07]  /*24ff0*/  IMAD.MOV.U32 R3, RZ, RZ, R14 ;  /* 0x000000ffff037224 */ /* 0x000fce00078e000e */
[----:B------:R-:W-:Y:S05]  /*25000*/  WARPSYNC.COLLECTIVE R15, `(.L_x_1425) ;  /* 0x000000000f087348 */ /* 0x000fea0003c00000 */
[----:B------:R0:W1:Y:S02]  /*25010*/  SHFL.IDX P6, R14, R13, R12, R11 ;  /* 0x0000000c0d0e7389 */ /* 0x00006400000c000b */
[----:B01----:R-:W-:Y:S01]  /*25020*/  ENDCOLLECTIVE ;  /* 0x000000000000791b */ /* 0x003fe20003800000 */
.L_x_1425:
[----:B------:R-:W-:Y:S02]  /*25030*/  IMAD.MOV.U32 R13, RZ, RZ, R4 ;  /* 0x000000ffff0d7224 */ /* 0x000fe400078e0004 */
[----:B------:R-:W-:-:S07]  /*25040*/  IMAD.MOV.U32 R20, RZ, RZ, R14 ;  /* 0x000000ffff147224 */ /* 0x000fce00078e000e */
[----:B------:R-:W-:Y:S05]  /*25050*/  WARPSYNC.COLLECTIVE R15, `(.L_x_1426) ;  /* 0x000000000f087348 */ /* 0x000fea0003c00000 */
[----:B------:R0:W1:Y:S02]  /*25060*/  SHFL.IDX P6, R14, R13, R12, R11 ;  /* 0x0000000c0d0e7389 */ /* 0x00006400000c000b */
[----:B01----:R-:W-:Y:S01]  /*25070*/  ENDCOLLECTIVE ;  /* 0x000000000000791b */ /* 0x003fe20003800000 */
.L_x_1426:
[----:B------:R-:W-:Y:S05]  /*25080*/  BRA `(.L_x_1427) ;  /* 0xfffffe2800807947 */ /* 0x000fea000383ffff */
.L_x_1167:
[----:B0-----:R0:W1:Y:S02]  /*25090*/  SYNCS.PHASECHK.TRANS64.TRYWAIT P1, [R18+URZ+0x13200], R21 ;  /* 0x01320015120075a7 */ /* 0x001064000802017f */
[----:B-1----:R-:W-:Y:S05]  /*250a0*/  @!P1 NANOSLEEP.SYNCS 0x989680 ;  /* 0x009896800000995d */ /* 0x002fea0003900000 */
[----:B------:R-:W1:Y:S02]  /*250b0*/  @!P1 SYNCS.PHASECHK.TRANS64 P1, [R18+URZ+0x13200], R21 ;  /* 0x01320015120095a7 */ /* 0x000e64000802007f */
[----:B-1----:R-:W-:Y:S05]  /*250c0*/  @!P1 BRA `(.L_x_1167) ;  /* 0xfffffffc00f09947 */ /* 0x002fea000383ffff */
[----:B------:R-:W-:Y:S05]  /*250d0*/  BRA `(.L_x_1428) ;  /* 0xfffffe2c000c7947 */ /* 0x000fea000383ffff */
.L_x_1171:
[----:B-1----:R1:W2:Y:S02]  /*250e0*/  SYNCS.PHASECHK.TRANS64.TRYWAIT P1, [R12+URZ+0x13230], R3 ;  /* 0x013230030c0075a7 */ /* 0x0022a4000802017f */
[----:B--2---:R-:W-:Y:S05]  /*250f0*/  @!P1 NANOSLEEP.SYNCS 0x989680 ;  /* 0x009896800000995d */ /* 0x004fea0003900000 */
[----:B------:R-:W2:Y:S02]  /*25100*/  @!P1 SYNCS.PHASECHK.TRANS64 P1, [R12+URZ+0x13230], R3 ;  /* 0x013230030c0095a7 */ /* 0x000ea4000802007f */
[----:B--2---:R-:W-:Y:S05]  /*25110*/  @!P1 BRA `(.L_x_1171) ;  /* 0xfffffffc00f09947 */ /* 0x004fea000383ffff */
[----:B------:R-:W-:Y:S05]  /*25120*/  BRA `(.L_x_1170) ;  /* 0xfffffe3c00607947 */ /* 0x000fea000383ffff */
.L_x_1191:
[----:B-1----:R1:W2:Y:S02]  /*25130*/  SYNCS.PHASECHK.TRANS64.TRYWAIT P1, [R0+URZ+0x13230], R13 ;  /* 0x0132300d000075a7 */ /* 0x0022a4000802017f */
[----:B--2---:R-:W-:Y:S05]  /*25140*/  @!P1 NANOSLEEP.SYNCS 0x989680 ;  /* 0x009896800000995d */ /* 0x004fea0003900000 */
[----:B------:R-:W2:Y:S02]  /*25150*/  @!P1 SYNCS.PHASECHK.TRANS64 P1, [R0+URZ+0x13230], R13 ;  /* 0x0132300d000095a7 */ /* 0x000ea4000802007f */
[----:B--2---:R-:W-:Y:S05]  /*25160*/  @!P1 BRA `(.L_x_1191) ;  /* 0xfffffffc00f09947 */ /* 0x004fea000383ffff */
[----:B------:R-:W-:Y:S05]  /*25170*/  BRA `(.L_x_1190) ;  /* 0xfffffe8800087947 */ /* 0x000fea000383ffff */
.L_x_1196:
[----:B-1----:R1:W2:Y:S02]  /*25180*/  SYNCS.PHASECHK.TRANS64.TRYWAIT P1, [R20+URZ+0x13250], R12 ;  /* 0x0132500c140075a7 */ /* 0x0022a4000802017f */
[----:B--2---:R-:W-:Y:S05]  /*25190*/  @!P1 NANOSLEEP.SYNCS 0x989680 ;  /* 0x009896800000995d */ /* 0x004fea0003900000 */
[----:B------:R-:W2:Y:S02]  /*251a0*/  @!P1 SYNCS.PHASECHK.TRANS64 P1, [R20+URZ+0x13250], R12 ;  /* 0x0132500c140095a7 */ /* 0x000ea4000802007f */
[----:B--2---:R-:W-:Y:S05]  /*251b0*/  @!P1 BRA `(.L_x_1196) ;  /* 0xfffffffc00f09947 */ /* 0x004fea000383ffff */
[----:B------:R-:W-:Y:S05]  /*251c0*/  BRA `(.L_x_1195) ;  /* 0xfffffe8c00787947 */ /* 0x000fea000383ffff */
.L_x_1217:
[----:B-1----:R1:W2:Y:S02]  /*251d0*/  SYNCS.PHASECHK.TRANS64.TRYWAIT P1, [R0+URZ+0x13230], R3 ;  /* 0x01323003000075a7 */ /* 0x0022a4000802017f */
[----:B--2---:R-:W-:Y:S05]  /*251e0*/  @!P1 NANOSLEEP.SYNCS 0x989680 ;  /* 0x009896800000995d */ /* 0x004fea0003900000 */
[----:B------:R-:W2:Y:S02]  /*251f0*/  @!P1 SYNCS.PHASECHK.TRANS64 P1, [R0+URZ+0x13230], R3 ;  /* 0x01323003000095a7 */ /* 0x000ea4000802007f */
[----:B--2---:R-:W-:Y:S05]  /*25200*/  @!P1 BRA `(.L_x_1217) ;  /* 0xfffffffc00f09947 */ /* 0x004fea000383ffff */
[----:B------:R-:W-:Y:S05]  /*25210*/  BRA `(.L_x_1216) ;  /* 0xfffffed400e47947 */ /* 0x000fea000383ffff */
.L_x_1222:
[----:B-1----:R1:W2:Y:S02]  /*25220*/  SYNCS.PHASECHK.TRANS64.TRYWAIT P1, [R20+URZ+0x13250], R0 ;  /* 0x01325000140075a7 */ /* 0x0022a4000802017f */
[----:B--2---:R-:W-:Y:S05]  /*25230*/  @!P1 NANOSLEEP.SYNCS 0x989680 ;  /* 0x009896800000995d */ /* 0x004fea0003900000 */
[----:B------:R-:W2:Y:S02]  /*25240*/  @!P1 SYNCS.PHASECHK.TRANS64 P1, [R20+URZ+0x13250], R0 ;  /* 0x01325000140095a7 */ /* 0x000ea4000802007f */
[----:B--2---:R-:W-:Y:S05]  /*25250*/  @!P1 BRA `(.L_x_1222) ;  /* 0xfffffffc00f09947 */ /* 0x004fea000383ffff */
[----:B------:R-:W-:Y:S05]  /*25260*/  BRA `(.L_x_1221) ;  /* 0xfffffedc00547947 */ /* 0x000fea000383ffff */
.L_x_1232:
[----:B--2---:R2:W3:Y:S02]  /*25270*/  SYNCS.PHASECHK.TRANS64.TRYWAIT P1, [R0+URZ+0x13230], R13 ;  /* 0x0132300d000075a7 */ /* 0x0044e4000802017f */
[----:B---3--:R-:W-:Y:S05]  /*25280*/  @!P1 NANOSLEEP.SYNCS 0x989680 ;  /* 0x009896800000995d */ /* 0x008fea0003900000 */
[----:B------:R-:W3:Y:S02]  /*25290*/  @!P1 SYNCS.PHASECHK.TRANS64 P1, [R0+URZ+0x13230], R13 ;  /* 0x0132300d000095a7 */ /* 0x000ee4000802007f */
[----:B---3--:R-:W-:Y:S05]  /*252a0*/  @!P1 BRA `(.L_x_1232) ;  /* 0xfffffffc00f09947 */ /* 0x008fea000383ffff */
[----:B------:R-:W-:Y:S05]  /*252b0*/  BRA `(.L_x_1231) ;  /* 0xffffff0400d07947 */ /* 0x000fea000383ffff */
.L_x_1237:
[----:B--2---:R2:W3:Y:S02]  /*252c0*/  SYNCS.PHASECHK.TRANS64.TRYWAIT P1, [R20+URZ+0x13250], R12 ;  /* 0x0132500c140075a7 */ /* 0x0044e4000802017f */
[----:B---3--:R-:W-:Y:S05]  /*252d0*/  @!P1 NANOSLEEP.SYNCS 0x989680 ;  /* 0x009896800000995d */ /* 0x008fea0003900000 */
[----:B------:R-:W3:Y:S02]  /*252e0*/  @!P1 SYNCS.PHASECHK.TRANS64 P1, [R20+URZ+0x13250], R12 ;  /* 0x0132500c140095a7 */ /* 0x000ee4000802007f */
[----:B---3--:R-:W-:Y:S05]  /*252f0*/  @!P1 BRA `(.L_x_1237) ;  /* 0xfffffffc00f09947 */ /* 0x008fea000383ffff */
[----:B------:R-:W-:Y:S05]  /*25300*/  BRA `(.L_x_1236) ;  /* 0xffffff0c00407947 */ /* 0x000fea000383ffff */
.L_x_1252:
[----:B---3--:R3:W4:Y:S02]  /*25310*/  SYNCS.PHASECHK.TRANS64.TRYWAIT P1, [R9+URZ+0x13250], R2 ;  /* 0x01325002090075a7 */ /* 0x008724000802017f */
[----:B----4-:R-:W-:Y:S05]  /*25320*/  @!P1 NANOSLEEP.SYNCS 0x989680 ;  /* 0x009896800000995d */ /* 0x010fea0003900000 */
[----:B------:R-:W4:Y:S02]  /*25330*/  @!P1 SYNCS.PHASECHK.TRANS64 P1, [R9+URZ+0x13250], R2 ;  /* 0x01325002090095a7 */ /* 0x000f24000802007f */
[----:B----4-:R-:W-:Y:S05]  /*25340*/  @!P1 BRA `(.L_x_1252) ;  /* 0xfffffffc00f09947 */ /* 0x010fea000383ffff */
[----:B------:R-:W-:Y:S05]  /*25350*/  BRA `(.L_x_1251) ;  /* 0xffffff5000b87947 */ /* 0x000fea000383ffff */
.L_x_1290:
[----:B------:R-:W0:Y:S01]  /*25360*/  S2R R10, SR_TID.X ;  /* 0x00000000000a7919 */ /* 0x000e220000002100 */
[----:B------:R-:W-:Y:S01]  /*25370*/  BSSY B1, `(.L_x_1429) ;  /* 0x000000a000017945 */ /* 0x000fe20003800000 */
[----:B------:R-:W-:Y:S02]  /*25380*/  IMAD.MOV.U32 R12, RZ, RZ, RZ ;  /* 0x000000ffff0c7224 */ /* 0x000fe400078e00ff */
[----:B------:R-:W-:Y:S02]  /*25390*/  IMAD.MOV.U32 R11, RZ, RZ, 0x1f ;  /* 0x0000001fff0b7424 */ /* 0x000fe400078e00ff */
[----:B------:R-:W-:Y:S01]  /*253a0*/  IMAD.MOV.U32 R15, RZ, RZ, -0x1 ;  /* 0xffffffffff0f7424 */ /* 0x000fe200078e00ff */
[----:B0-----:R-:W-:-:S04]  /*253b0*/  SHF.R.U32.HI R10, RZ, 0x5, R10 ;  /* 0x00000005ff0a7819 */ /* 0x001fc8000001160a */
[----:B------:R-:W-:-:S05]  /*253c0*/  LOP3.LUT R10, R10, 0x3, RZ, 0xc0, !PT ;  /* 0x000000030a0a7812 */ /* 0x000fca00078ec0ff */
[----:B-1----:R-:W-:-:S07]  /*253d0*/  IMAD.MOV.U32 R13, RZ, RZ, R10 ;  /* 0x000000ffff0d7224 */ /* 0x002fce00078e000a */
[----:B------:R-:W-:Y:S05]  /*253e0*/  WARPSYNC.COLLECTIVE R15, `(.L_x_1430) ;  /* 0x000000000f087348 */ /* 0x000fea0003c00000 */
[----:B------:R0:W1:Y:S02]  /*253f0*/  SHFL.IDX P6, R14, R13, R12, R11 ;  /* 0x0000000c0d0e7389 */ /* 0x00006400000c000b */
[----:B01----:R-:W-:Y:S01]  /*25400*/  ENDCOLLECTIVE ;  /* 0x000000000000791b */ /* 0x003fe20003800000 */
.L_x_1430:
[----:B------:R-:W-:Y:S05]  /*25410*/  BSYNC B1 ;  /* 0x0000000000017941 */ /* 0x000fea0003800000 */
.L_x_1429:
[----:B------:R-:W-:Y:S05]  /*25420*/  BRA `(.L_x_1431) ;  /* 0xffffffa400787947 */ /* 0x000fea000383ffff */
.L_x_1292:
[----:B------:R-:W-:Y:S01]  /*25430*/  BSSY B1, `(.L_x_1432) ;  /* 0x0000006000017945 */ /* 0x000fe20003800000 */
[----:B------:R-:W-:-:S07]  /*25440*/  IMAD.MOV.U32 R15, RZ, RZ, -0x1 ;  /* 0xffffffffff0f7424 */ /* 0x000fce00078e00ff */
[----:B01----:R-:W-:Y:S05]  /*25450*/  WARPSYNC.COLLECTIVE R15, `(.L_x_1433) ;  /* 0x000000000f0c7348 */ /* 0x003fea0003c00000 */
[----:B------:R-:W-:Y:S02]  /*25460*/  ELECT P6, UR62, PT ;  /* 0x00000000003e782f */ /* 0x000fe400038c0000 */
[----:B------:R-:W-:Y:S01]  /*25470*/  MOV R14, UR62 ;  /* 0x0000003e000e7c02 */ /* 0x000fe20008000f00 */
[----:B01----:R-:W-:Y:S10]  /*25480*/  ENDCOLLECTIVE ;  /* 0x000000000000791b */ /* 0x003ff40003800000 */
.L_x_1433:
[----:B------:R-:W-:Y:S05]  /*25490*/  BSYNC B1 ;  /* 0x0000000000017941 */ /* 0x000fea0003800000 */
.L_x_1432:
[----:B------:R-:W-:Y:S05]  /*254a0*/  BRA `(.L_x_1291) ;  /* 0xffffffa400707947 */ /* 0x000fea000383ffff */
.L_x_1294:
[----:B0-----:R0:W2:Y:S02]  /*254b0*/  SYNCS.PHASECHK.TRANS64.TRYWAIT P0, [R19+URZ+0x13220], R5 ;  /* 0x01322005130075a7 */ /* 0x0010a4000800017f */
[----:B--2---:R-:W-:Y:S05]  /*254c0*/  @!P0 NANOSLEEP.SYNCS 0x989680 ;  /* 0x009896800000895d */ /* 0x004fea0003900000 */
[----:B------:R-:W2:Y:S02]  /*254d0*/  @!P0 SYNCS.PHASECHK.TRANS64 P0, [R19+URZ+0x13220], R5 ;  /* 0x01322005130085a7 */ /* 0x000ea4000800007f */
[----:B--2---:R-:W-:Y:S05]  /*254e0*/  @!P0 BRA `(.L_x_1294) ;  /* 0xfffffffc00f08947 */ /* 0x004fea000383ffff */
[----:B------:R-:W-:Y:S05]  /*254f0*/  BRA `(.L_x_1434) ;  /* 0xffffffa400807947 */ /* 0x000fea000383ffff */
.L_x_1298:
[----:B0-----:R0:W2:Y:S02]  /*25500*/  SYNCS.PHASECHK.TRANS64.TRYWAIT P0, [R5+URZ+0x132a0], R7 ;  /* 0x0132a007050075a7 */ /* 0x0010a4000800017f */
[----:B--2---:R-:W-:Y:S05]  /*25510*/  @!P0 NANOSLEEP.SYNCS 0x989680 ;  /* 0x009896800000895d */ /* 0x004fea0003900000 */
[----:B------:R-:W2:Y:S02]  /*25520*/  @!P0 SYNCS.PHASECHK.TRANS64 P0, [R5+URZ+0x132a0], R7 ;  /* 0x0132a007050085a7 */ /* 0x000ea4000800007f */
[----:B--2---:R-:W-:Y:S05]  /*25530*/  @!P0 BRA `(.L_x_1298) ;  /* 0xfffffffc00f08947 */ /* 0x004fea000383ffff */
[----:B------:R-:W-:Y:S05]  /*25540*/  BRA `(.L_x_1435) ;  /* 0xffffffa400987947 */ /* 0x000fea000383ffff */
.L_x_1303:
[----:B--2---:R2:W3:Y:S02]  /*25550*/  SYNCS.PHASECHK.TRANS64.TRYWAIT P0, [R5+URZ+0x132c0], R7 ;  /* 0x0132c007050075a7 */ /* 0x0044e4000800017f */
[----:B---3--:R-:W-:Y:S05]  /*25560*/  @!P0 NANOSLEEP.SYNCS 0x989680 ;  /* 0x009896800000895d */ /* 0x008fea0003900000 */
[----:B------:R-:W3:Y:S02]  /*25570*/  @!P0 SYNCS.PHASECHK.TRANS64 P0, [R5+URZ+0x132c0], R7 ;  /* 0x0132c007050085a7 */ /* 0x000ee4000800007f */
[----:B---3--:R-:W-:Y:S05]  /*25580*/  @!P0 BRA `(.L_x_1303) ;  /* 0xfffffffc00f08947 */ /* 0x008fea000383ffff */
[----:B------:R-:W-:Y:S05]  /*25590*/  BRA `(.L_x_1436) ;  /* 0xffffffa800147947 */ /* 0x000fea000383ffff */
.L_x_1310:
[----:B0-----:R0:W2:Y:S02]  /*255a0*/  SYNCS.PHASECHK.TRANS64.TRYWAIT P1, [R5+URZ+0x132a0], R7 ;  /* 0x0132a007050075a7 */ /* 0x0010a4000802017f */
[----:B--2---:R-:W-:Y:S05]  /*255b0*/  @!P1 NANOSLEEP.SYNCS 0x989680 ;  /* 0x009896800000995d */ /* 0x004fea0003900000 */
[----:B------:R-:W2:Y:S02]  /*255c0*/  @!P1 SYNCS.PHASECHK.TRANS64 P1, [R5+URZ+0x132a0], R7 ;  /* 0x0132a007050095a7 */ /* 0x000ea4000802007f */
[----:B--2---:R-:W-:Y:S05]  /*255d0*/  @!P1 BRA `(.L_x_1310) ;  /* 0xfffffffc00f09947 */ /* 0x004fea000383ffff */
[----:B------:R-:W-:Y:S05]  /*255e0*/  BRA `(.L_x_1437) ;  /* 0xffffffa800d07947 */ /* 0x000fea000383ffff */
.L_x_1315:
[----:B--2---:R2:W3:Y:S02]  /*255f0*/  SYNCS.PHASECHK.TRANS64.TRYWAIT P1, [R5+URZ+0x132c0], R7 ;  /* 0x0132c007050075a7 */ /* 0x0044e4000802017f */
[----:B---3--:R-:W-:Y:S05]  /*25600*/  @!P1 NANOSLEEP.SYNCS 0x989680 ;  /* 0x009896800000995d */ /* 0x008fea0003900000 */
[----:B------:R-:W3:Y:S02]  /*25610*/  @!P1 SYNCS.PHASECHK.TRANS64 P1, [R5+URZ+0x132c0], R7 ;  /* 0x0132c007050095a7 */ /* 0x000ee4000802007f */
[----:B---3--:R-:W-:Y:S05]  /*25620*/  @!P1 BRA `(.L_x_1315) ;  /* 0xfffffffc00f09947 */ /* 0x008fea000383ffff */
[----:B------:R-:W-:Y:S05]  /*25630*/  BRA `(.L_x_1438) ;  /* 0xffffffac00487947 */ /* 0x000fea000383ffff */
.L_x_1340:
[----:B------:R-:W2:Y:S01]  /*25640*/  S2R R20, SR_TID.X ;  /* 0x0000000000147919 */ /* 0x000ea20000002100 */
[----:B------:R-:W-:Y:S01]  /*25650*/  BSSY B0, `(.L_x_1439) ;  /* 0x000000a000007945 */ /* 0x000fe20003800000 */
[----:B------:R-:W-:Y:S02]  /*25660*/  IMAD.MOV.U32 R12, RZ, RZ, RZ ;  /* 0x000000ffff0c7224 */ /* 0x000fe400078e00ff */
[----:B------:R-:W-:Y:S02]  /*25670*/  IMAD.MOV.U32 R11, RZ, RZ, 0x1f ;  /* 0x0000001fff0b7424 */ /* 0x000fe400078e00ff */
[----:B------:R-:W-:Y:S01]  /*25680*/  IMAD.MOV.U32 R15, RZ, RZ, -0x1 ;  /* 0xffffffffff0f7424 */ /* 0x000fe200078e00ff */
[----:B--2---:R-:W-:-:S04]  /*25690*/  SHF.R.U32.HI R20, RZ, 0x5, R20 ;  /* 0x00000005ff147819 */ /* 0x004fc80000011614 */
[----:B------:R-:W-:-:S05]  /*256a0*/  LOP3.LUT R20, R20, 0x3, RZ, 0xc0, !PT ;  /* 0x0000000314147812 */ /* 0x000fca00078ec0ff */
[----:B-1----:R-:W-:-:S07]  /*256b0*/  IMAD.MOV.U32 R13, RZ, RZ, R20 ;  /* 0x000000ffff0d7224 */ /* 0x002fce00078e0014 */
[----:B0-----:R-:W-:Y:S05]  /*256c0*/  WARPSYNC.COLLECTIVE R15, `(.L_x_1440) ;  /* 0x000000000f087348 */ /* 0x001fea0003c00000 */
[----:B------:R1:W2:Y:S02]  /*256d0*/  SHFL.IDX P6, R14, R13, R12, R11 ;  /* 0x0000000c0d0e7389 */ /* 0x0002a400000c000b */
[----:B012---:R-:W-:Y:S01]  /*256e0*/  ENDCOLLECTIVE ;  /* 0x000000000000791b */ /* 0x007fe20003800000 */
.L_x_1440:
[----:B------:R-:W-:Y:S05]  /*256f0*/  BSYNC B0 ;  /* 0x0000000000007941 */ /* 0x000fea0003800000 */
.L_x_1439:
[----:B------:R-:W-:Y:S05]  /*25700*/  BRA `(.L_x_1441) ;  /* 0xffffffbc004c7947 */ /* 0x000fea000383ffff */
.L_x_1342:
[----:B------:R-:W-:Y:S01]  /*25710*/  BSSY B0, `(.L_x_1442) ;  /* 0x0000006000007945 */ /* 0x000fe20003800000 */
[----:B------:R-:W-:-:S07]  /*25720*/  IMAD.MOV.U32 R15, RZ, RZ, -0x1 ;  /* 0xffffffffff0f7424 */ /* 0x000fce00078e00ff */
[----:B012---:R-:W-:Y:S05]  /*25730*/  WARPSYNC.COLLECTIVE R15, `(.L_x_1443) ;  /* 0x000000000f0c7348 */ /* 0x007fea0003c00000 */
[----:B------:R-:W-:Y:S02]  /*25740*/  ELECT P6, UR62, PT ;  /* 0x00000000003e782f */ /* 0x000fe400038c0000 */
[----:B------:R-:W-:Y:S01]  /*25750*/  MOV R14, UR62 ;  /* 0x0000003e000e7c02 */ /* 0x000fe20008000f00 */
[----:B012---:R-:W-:Y:S10]  /*25760*/  ENDCOLLECTIVE ;  /* 0x000000000000791b */ /* 0x007ff40003800000 */
.L_x_1443:
[----:B------:R-:W-:Y:S05]  /*25770*/  BSYNC B0 ;  /* 0x0000000000007941 */ /* 0x000fea0003800000 */
.L_x_1442:
[----:B------:R-:W-:Y:S05]  /*25780*/  BRA `(.L_x_1444) ;  /* 0xffffffbc004c7947 */ /* 0x000fea000383ffff */
.L_x_1344:
[----:B--2---:R2:W3:Y:S02]  /*25790*/  SYNCS.PHASECHK.TRANS64.TRYWAIT P0, [R4+URZ+0x13280], R3 ;  /* 0x01328003040075a7 */ /* 0x0044e4000800017f */
[----:B---3--:R-:W-:Y:S05]  /*257a0*/  @!P0 NANOSLEEP.SYNCS 0x989680 ;  /* 0x009896800000895d */ /* 0x008fea0003900000 */
[----:B------:R-:W3:Y:S02]  /*257b0*/  @!P0 SYNCS.PHASECHK.TRANS64 P0, [R4+URZ+0x13280], R3 ;  /* 0x01328003040085a7 */ /* 0x000ee4000800007f */
[----:B---3--:R-:W-:Y:S05]  /*257c0*/  @!P0 BRA `(.L_x_1344) ;  /* 0xfffffffc00f08947 */ /* 0x008fea000383ffff */
[----:B------:R-:W-:Y:S05]  /*257d0*/  BRA `(.L_x_1445) ;  /* 0xffffffbc00b07947 */ /* 0x000fea000383ffff */
.L_x_1346:
[----:B---3--:R3:W4:Y:S02]  /*257e0*/  SYNCS.PHASECHK.TRANS64.TRYWAIT P0, [R4+URZ+0x13240], R3 ;  /* 0x01324003040075a7 */ /* 0x008724000800017f */
[----:B----4-:R-:W-:Y:S05]  /*257f0*/  @!P0 NANOSLEEP.SYNCS 0x989680 ;  /* 0x009896800000895d */ /* 0x010fea0003900000 */
[----:B------:R-:W4:Y:S02]  /*25800*/  @!P0 SYNCS.PHASECHK.TRANS64 P0, [R4+URZ+0x13240], R3 ;  /* 0x01324003040085a7 */ /* 0x000f24000800007f */
[----:B----4-:R-:W-:Y:S05]  /*25810*/  @!P0 BRA `(.L_x_1346) ;  /* 0xfffffffc00f08947 */ /* 0x010fea000383ffff */
[----:B------:R-:W-:Y:S05]  /*25820*/  BRA `(.L_x_1446) ;  /* 0xffffffc000047947 */ /* 0x000fea000383ffff */
.L_x_1350:
[----:B------:R-:W2:Y:S01]  /*25830*/  LDL.LU R11, [R1+0x14] ;  /* 0x00001400010b7983 */ /* 0x000ea20000300800 */
[----:B------:R-:W-:Y:S01]  /*25840*/  IMAD.MOV.U32 R6, RZ, RZ, R12 ;  /* 0x000000ffff067224 */ /* 0x000fe200078e000c */
[----:B------:R-:W-:Y:S01]  /*25850*/  LOP3.LUT R10, R10, 0x7f, RZ, 0xc0, !PT ;  /* 0x0000007f0a0a7812 */ /* 0x000fe200078ec0ff */
[----:B-1----:R-:W-:Y:S02]  /*25860*/  IMAD.MOV.U32 R13, RZ, RZ, R4 ;  /* 0x000000ffff0d7224 */ /* 0x002fe400078e0004 */
[----:B------:R-:W-:Y:S01]  /*25870*/  IMAD.MOV.U32 R12, RZ, RZ, RZ ;  /* 0x000000ffff0c7224 */ /* 0x000fe200078e00ff */
[----:B------:R-:W-:Y:S01]  /*25880*/  SHF.R.U32.HI R10, RZ, 0x2, R10 ;  /* 0x00000002ff0a7819 */ /* 0x000fe2000001160a */
[----:B------:R-:W-:-:S04]  /*25890*/  IMAD.MOV.U32 R15, RZ, RZ, -0x1 ;  /* 0xffffffffff0f7424 */ /* 0x000fc800078e00ff */
        /* <DEDUP_REMOVED lines=8> */
.L_x_1447:
[----:B------:R-:W-:Y:S02]  /*25920*/  IMAD.MOV.U32 R13, RZ, RZ, R0 ;  /* 0x000000ffff0d7224 */ /* 0x000fe400078e0000 */
[----:B------:R-:W-:-:S07]  /*25930*/  IMAD.MOV.U32 R7, RZ, RZ, R14 ;  /* 0x000000ffff077224 */ /* 0x000fce00078e000e */
[----:B------:R-:W-:Y:S05]  /*25940*/  WARPSYNC.COLLECTIVE R15, `(.L_x_1448) ;  /* 0x000000000f087348 */ /* 0x000fea0003c00000 */
[----:B------:R0:W1:Y:S02]  /*25950*/  SHFL.IDX P6, R14, R13, R12, R11 ;  /* 0x0000000c0d0e7389 */ /* 0x00006400000c000b */
[----:B01----:R-:W-:Y:S01]  /*25960*/  ENDCOLLECTIVE ;  /* 0x000000000000791b */ /* 0x003fe20003800000 */
.L_x_1448:
[----:B------:R-:W-:Y:S02]  /*25970*/  IMAD.MOV.U32 R13, RZ, RZ, R4 ;  /* 0x000000ffff0d7224 */ /* 0x000fe400078e0004 */
[----:B------:R-:W-:Y:S02]  /*25980*/  IMAD.MOV.U32 R12, RZ, RZ, 0x1 ;  /* 0x00000001ff0c7424 */ /* 0x000fe400078e00ff */
[----:B------:R-:W-:-:S07]  /*25990*/  IMAD.MOV.U32 R8, RZ, RZ, R14 ;  /* 0x000000ffff087224 */ /* 0x000fce00078e000e */
[----:B------:R-:W-:Y:S05]  /*259a0*/  WARPSYNC.COLLECTIVE R15, `(.L_x_1449) ;  /* 0x000000000f087348 */ /* 0x000fea0003c00000 */
[----:B------:R0:W1:Y:S02]  /*259b0*/  SHFL.IDX P6, R14, R13, R12, R11 ;  /* 0x0000000c0d0e7389 */ /* 0x00006400000c000b */
[----:B01----:R-:W-:Y:S01]  /*259c0*/  ENDCOLLECTIVE ;  /* 0x000000000000791b */ /* 0x003fe20003800000 */
.L_x_1449:
        /* <DEDUP_REMOVED lines=8> */
[----:B------:R-:W-:Y:S01]  /*25a50*/  ISETP.GE.AND P1, PT, R10, R5, PT ;  /* 0x000000050a00720c */ /* 0x000fe20003f26270 */
[----:B------:R-:W-:-:S12]  /*25a60*/  IMAD.MOV.U32 R7, RZ, RZ, R14 ;  /* 0x000000ffff077224 */ /* 0x000fd800078e000e */
[----:B0-----:R-:W-:Y:S05]  /*25a70*/  WARPSYNC.COLLECTIVE R15, `(.L_x_1450) ;  /* 0x000000000f087348 */ /* 0x001fea0003c00000 */
[----:B------:R1:W2:Y:S02]  /*25a80*/  SHFL.IDX P6, R14, R13, R12, R11 ;  /* 0x0000000c0d0e7389 */ /* 0x0002a400000c000b */
[----:B012---:R-:W-:Y:S01]  /*25a90*/  ENDCOLLECTIVE ;  /* 0x000000000000791b */ /* 0x007fe20003800000 */
.L_x_1450:
[----:B------:R-:W-:Y:S02]  /*25aa0*/  IMAD.MOV.U32 R13, RZ, RZ, R4 ;  /* 0x000000ffff0d7224 */ /* 0x000fe400078e0004 */
[----:B------:R-:W-:Y:S02]  /*25ab0*/  IMAD.MOV.U32 R12, RZ, RZ, 0x2 ;  /* 0x00000002ff0c7424 */ /* 0x000fe400078e00ff */
[----:B------:R-:W-:-:S07]  /*25ac0*/  IMAD.MOV.U32 R8, RZ, RZ, R14 ;  /* 0x000000ffff087224 */ /* 0x000fce00078e000e */
[----:B------:R-:W-:Y:S05]  /*25ad0*/  WARPSYNC.COLLECTIVE R15, `(.L_x_1451) ;  /* 0x000000000f087348 */ /* 0x000fea0003c00000 */
[----:B------:R0:W1:Y:S02]  /*25ae0*/  SHFL.IDX P6, R14, R13, R12, R11 ;  /* 0x0000000c0d0e7389 */ /* 0x00006400000c000b */
[----:B01----:R-:W-:Y:S01]  /*25af0*/  ENDCOLLECTIVE ;  /* 0x000000000000791b */ /* 0x003fe20003800000 */
.L_x_1451:
[----:B------:R-:W-:-:S05]  /*25b00*/  @!P1 IADD3 R8, P2, R21, R8, RZ ;  /* 0x0000000815089210 */ /* 0x000fca0007f5e0ff */
[----:B------:R-:W-:-:S04]  /*25b10*/  @!P1 IMAD.X R7, RZ, RZ, R7, P2 ;  /* 0x000000ffff079224 */ /* 0x000fc800010e0607 */
[----:B------:R-:W-:Y:S02]  /*25b20*/  @!P1 IMAD.MOV.U32 R9, RZ, RZ, R7 ;  /* 0x000000ffff099224 */ /* 0x000fe400078e0007 */
[----:B------:R-:W-:Y:S02]  /*25b30*/  VIADD R7, R6, 0x40 ;  /* 0x0000004006077836 */ /* 0x000fe40000000000 */
[----:B------:R-:W-:Y:S01]  /*25b40*/  IMAD.MOV.U32 R13, RZ, RZ, R0 ;  /* 0x000000ffff0d7224 */ /* 0x000fe200078e0000 */
[----:B------:R-:W-:Y:S01]  /*25b50*/  @!PT LDS RZ, [RZ] ;  /* 0x00000000fffff984 */ /* 0x000fe20000000800 */
[----:B------:R-:W-:Y:S01]  /*25b60*/  @!PT LDS RZ, [RZ] ;  /* 0x00000000fffff984 */ /* 0x000fe20000000800 */
[----:B------:R-:W-:Y:S01]  /*25b70*/  @!PT LDS RZ, [RZ] ;  /* 0x00000000fffff984 */ /* 0x000fe20000000800 */
[----:B------:R0:W-:Y:S02]  /*25b80*/  @!P1 LDGSTS.E.BYPASS.LTC128B.128 [R20+0xb800], desc[UR44][R8.64], !P0 ;  /* 0x0b80000008149fae */ /* 0x0001e4000c101d6c */
[----:B------:R-:W-:Y:S01]  /*25b90*/  ISETP.GE.AND P1, PT, R7, R5, PT ;  /* 0x000000050700720c */ /* 0x000fe20003f26270 */
[----:B------:R-:W-:-:S12]  /*25ba0*/  IMAD.MOV.U32 R7, RZ, RZ, R14 ;  /* 0x000000ffff077224 */ /* 0x000fd800078e000e */
[----:B0-----:R-:W-:Y:S05]  /*25bb0*/  WARPSYNC.COLLECTIVE R15, `(.L_x_1452) ;  /* 0x000000000f087348 */ /* 0x001fea0003c00000 */
[----:B------:R1:W2:Y:S02]  /*25bc0*/  SHFL.IDX P6, R14, R13, R12, R11 ;  /* 0x0000000c0d0e7389 */ /* 0x0002a400000c000b */
[----:B012---:R-:W-:Y:S01]  /*25bd0*/  ENDCOLLECTIVE ;  /* 0x000000000000791b */ /* 0x007fe20003800000 */
.L_x_1452:
[----:B------:R-:W-:Y:S02]  /*25be0*/  IMAD.MOV.U32 R13, RZ, RZ, R4 ;  /* 0x000000ffff0d7224 */ /* 0x000fe400078e0004 */
[----:B------:R-:W-:Y:S02]  /*25bf0*/  IMAD.MOV.U32 R12, RZ, RZ, 0x3 ;  /* 0x00000003ff0c7424 */ /* 0x000fe400078e00ff */
[----:B------:R-:W-:-:S07]  /*25c00*/  IMAD.MOV.U32 R8, RZ, RZ, R14 ;  /* 0x000000ffff087224 */ /* 0x000fce00078e000e */
[----:B------:R-:W-:Y:S05]  /*25c10*/  WARPSYNC.COLLECTIVE R15, `(.L_x_1453) ;  /* 0x000000000f087348 */ /* 0x000fea0003c00000 */
[----:B------:R0:W1:Y:S02]  /*25c20*/  SHFL.IDX P6, R14, R13, R12, R11 ;  /* 0x0000000c0d0e7389 */ /* 0x00006400000c000b */
[----:B01----:R-:W-:Y:S01]  /*25c30*/  ENDCOLLECTIVE ;  /* 0x000000000000791b */ /* 0x003fe20003800000 */
.L_x_1453:
[----:B------:R-:W-:-:S05]  /*25c40*/  @!P1 IADD3 R8, P2, R21, R8, RZ ;  /* 0x0000000815089210 */ /* 0x000fca0007f5e0ff */
[----:B------:R-:W-:-:S04]  /*25c50*/  @!P1 IMAD.X R7, RZ, RZ, R7, P2 ;  /* 0x000000ffff079224 */ /* 0x000fc800010e0607 */
        /* <DEDUP_REMOVED lines=12> */
.L_x_1454:
[----:B------:R-:W-:Y:S02]  /*25d20*/  IMAD.MOV.U32 R13, RZ, RZ, R3 ;  /* 0x000000ffff0d7224 */ /* 0x000fe400078e0003 */
[----:B------:R-:W-:Y:S02]  /*25d30*/  IMAD.MOV.U32 R12, RZ, RZ, RZ ;  /* 0x000000ffff0c7224 */ /* 0x000fe400078e00ff */
[----:B------:R-:W-:-:S07]  /*25d40*/  IMAD.MOV.U32 R8, RZ, RZ, R14 ;  /* 0x000000ffff087224 */ /* 0x000fce00078e000e */
[----:B------:R-:W-:Y:S05]  /*25d50*/  WARPSYNC.COLLECTIVE R15, `(.L_x_1455) ;  /* 0x000000000f087348 */ /* 0x000fea0003c00000 */
[----:B------:R0:W1:Y:S02]  /*25d60*/  SHFL.IDX P6, R14, R13, R12, R11 ;  /* 0x0000000c0d0e7389 */ /* 0x00006400000c000b */
[----:B01----:R-:W-:Y:S01]  /*25d70*/  ENDCOLLECTIVE ;  /* 0x000000000000791b */ /* 0x003fe20003800000 */
.L_x_1455:
        /* <DEDUP_REMOVED lines=14> */
.L_x_1456:
[----:B------:R-:W-:Y:S02]  /*25e60*/  IMAD.MOV.U32 R13, RZ, RZ, R3 ;  /* 0x000000ffff0d7224 */ /* 0x000fe400078e0003 */
[----:B------:R-:W-:Y:S02]  /*25e70*/  IMAD.MOV.U32 R12, RZ, RZ, 0x1 ;  /* 0x00000001ff0c7424 */ /* 0x000fe400078e00ff */
[----:B------:R-:W-:-:S07]  /*25e80*/  IMAD.MOV.U32 R7, RZ, RZ, R14 ;  /* 0x000000ffff077224 */ /* 0x000fce00078e000e */
[----:B------:R-:W-:Y:S05]  /*25e90*/  WARPSYNC.COLLECTIVE R15, `(.L_x_1457) ;  /* 0x000000000f087348 */ /* 0x000fea0003c00000 */
[----:B------:R0:W1:Y:S02]  /*25ea0*/  SHFL.IDX P6, R14, R13, R12, R11 ;  /* 0x0000000c0d0e7389 */ /* 0x00006400000c000b */
[----:B01----:R-:W-:Y:S01]  /*25eb0*/  ENDCOLLECTIVE ;  /* 0x000000000000791b */ /* 0x003fe20003800000 */
.L_x_1457:
[----:B------:R-:W-:-:S05]  /*25ec0*/  @!P2 IADD3 R7, P1, R21, R7, RZ ;  /* 0x000000071507a210 */ /* 0x000fca0007f3e0ff */
[----:B------:R-:W-:Y:S02]  /*25ed0*/  @!P2 IMAD.X R0, RZ, RZ, R0, P1 ;  /* 0x000000ffff00a224 */ /* 0x000fe400008e0600 */
[----:B------:R-:W-:Y:S02]  /*25ee0*/  @!P2 IMAD.MOV.U32 R8, RZ, RZ, R7 ;  /* 0x000000ffff08a224 */ /* 0x000fe400078e0007 */
        /* <DEDUP_REMOVED lines=10> */
.L_x_1458:
[----:B------:R-:W-:Y:S01]  /*25f90*/  IMAD.MOV.U32 R2, RZ, RZ, R14 ;  /* 0x000000ffff027224 */ /* 0x000fe200078e000e */
[----:B------:R-:W-:Y:S06]  /*25fa0*/  BRA `(.L_x_1459) ;  /* 0xffffffc400087947 */ /* 0x000fec000383ffff */
.L_x_1353:
[----:B--2---:R2:W3:Y:S02]  /*25fb0*/  SYNCS.PHASECHK.TRANS64.TRYWAIT P0, [R19+URZ+0x13220], R0 ;  /* 0x01322000130075a7 */ /* 0x0044e4000800017f */
[----:B---3--:R-:W-:Y:S05]  /*25fc0*/  @!P0 NANOSLEEP.SYNCS 0x989680 ;  /* 0x009896800000895d */ /* 0x008fea0003900000 */
[----:B------:R-:W3:Y:S02]  /*25fd0*/  @!P0 SYNCS.PHASECHK.TRANS64 P0, [R19+URZ+0x13220], R0 ;  /* 0x01322000130085a7 */ /* 0x000ee4000800007f */
[----:B---3--:R-:W-:Y:S05]  /*25fe0*/  @!P0 BRA `(.L_x_1353) ;  /* 0xfffffffc00f08947 */ /* 0x008fea000383ffff */
[----:B------:R-:W-:Y:S05]  /*25ff0*/  BRA `(.L_x_1460) ;  /* 0xffffffc400647947 */ /* 0x000fea000383ffff */
.L_x_1359:
[----:B0-----:R0:W2:Y:S02]  /*26000*/  SYNCS.PHASECHK.TRANS64.TRYWAIT P0, [R4+URZ+0x13280], R3 ;  /* 0x01328003040075a7 */ /* 0x0010a4000800017f */
[----:B--2---:R-:W-:Y:S05]  /*26010*/  @!P0 NANOSLEEP.SYNCS 0x989680 ;  /* 0x009896800000895d */ /* 0x004fea0003900000 */
[----:B------:R-:W2:Y:S02]  /*26020*/  @!P0 SYNCS.PHASECHK.TRANS64 P0, [R4+URZ+0x13280], R3 ;  /* 0x01328003040085a7 */ /* 0x000ea4000800007f */
[----:B--2---:R-:W-:Y:S05]  /*26030*/  @!P0 BRA `(.L_x_1359) ;  /* 0xfffffffc00f08947 */ /* 0x004fea000383ffff */
[----:B------:R-:W-:Y:S05]  /*26040*/  BRA `(.L_x_1461) ;  /* 0xffffffc8000c7947 */ /* 0x000fea000383ffff */
.L_x_1364:
[----:B--2---:R2:W3:Y:S02]  /*26050*/  SYNCS.PHASECHK.TRANS64.TRYWAIT P0, [R4+URZ+0x13240], R3 ;  /* 0x01324003040075a7 */ /* 0x0044e4000800017f */
[----:B---3--:R-:W-:Y:S05]  /*26060*/  @!P0 NANOSLEEP.SYNCS 0x989680 ;  /* 0x009896800000895d */ /* 0x008fea0003900000 */
[----:B------:R-:W3:Y:S02]  /*26070*/  @!P0 SYNCS.PHASECHK.TRANS64 P0, [R4+URZ+0x13240], R3 ;  /* 0x01324003040085a7 */ /* 0x000ee4000800007f */
[----:B---3--:R-:W-:Y:S05]  /*26080*/  @!P0 BRA `(.L_x_1364) ;  /* 0xfffffffc00f08947 */ /* 0x008fea000383ffff */
[----:B------:R-:W-:Y:S05]  /*26090*/  BRA `(.L_x_1462) ;  /* 0xffffffc800887947 */ /* 0x000fea000383ffff */
.L_x_1370:
[----:B--2---:R2:W3:Y:S02]  /*260a0*/  SYNCS.PHASECHK.TRANS64.TRYWAIT P0, [R3+URZ+0x13270], R2 ;  /* 0x01327002030075a7 */ /* 0x0044e4000800017f */
[----:B---3--:R-:W-:Y:S05]  /*260b0*/  @!P0 NANOSLEEP.SYNCS 0x989680 ;  /* 0x009896800000895d */ /* 0x008fea0003900000 */
[----:B------:R-:W3:Y:S02]  /*260c0*/  @!P0 SYNCS.PHASECHK.TRANS64 P0, [R3+URZ+0x13270], R2 ;  /* 0x01327002030085a7 */ /* 0x000ee4000800007f */
[----:B---3--:R-:W-:Y:S05]  /*260d0*/  @!P0 BRA `(.L_x_1370) ;  /* 0xfffffffc00f08947 */ /* 0x008fea000383ffff */
[----:B------:R-:W-:Y:S05]  /*260e0*/  BRA `(.L_x_1463) ;  /* 0xffffffcc00247947 */ /* 0x000fea000383ffff */
.L_x_1372:
[----:B--2---:R2:W3:Y:S02]  /*260f0*/  SYNCS.PHASECHK.TRANS64.TRYWAIT P0, [R3+URZ+0x13260], R2 ;  /* 0x01326002030075a7 */ /* 0x0044e4000800017f */
[----:B---3--:R-:W-:Y:S05]  /*26100*/  @!P0 NANOSLEEP.SYNCS 0x989680 ;  /* 0x009896800000895d */ /* 0x008fea0003900000 */
[----:B------:R-:W3:Y:S02]  /*26110*/  @!P0 SYNCS.PHASECHK.TRANS64 P0, [R3+URZ+0x13260], R2 ;  /* 0x01326002030085a7 */ /* 0x000ee4000800007f */
[----:B---3--:R-:W-:Y:S05]  /*26120*/  @!P0 BRA `(.L_x_1372) ;  /* 0xfffffffc00f08947 */ /* 0x008fea000383ffff */
[----:B------:R-:W-:Y:S05]  /*26130*/  BRA `(.L_x_1464) ;  /* 0xffffffcc002c7947 */ /* 0x000fea000383ffff */
.L_x_1379:
[----:B--2---:R2:W3:Y:S02]  /*26140*/  SYNCS.PHASECHK.TRANS64.TRYWAIT P1, [R3+URZ+0x13270], R0 ;  /* 0x01327000030075a7 */ /* 0x0044e4000802017f */
[----:B---3--:R-:W-:Y:S05]  /*26150*/  @!P1 NANOSLEEP.SYNCS 0x989680 ;  /* 0x009896800000995d */ /* 0x008fea0003900000 */
[----:B------:R-:W3:Y:S02]  /*26160*/  @!P1 SYNCS.PHASECHK.TRANS64 P1, [R3+URZ+0x13270], R0 ;  /* 0x01327000030095a7 */ /* 0x000ee4000802007f */
[----:B---3--:R-:W-:Y:S05]  /*26170*/  @!P1 BRA `(.L_x_1379) ;  /* 0xfffffffc00f09947 */ /* 0x008fea000383ffff */
[----:B------:R-:W-:Y:S05]  /*26180*/  BRA `(.L_x_1465) ;  /* 0xffffffd000787947 */ /* 0x000fea000383ffff */
.L_x_1381:
[----:B--2---:R2:W3:Y:S02]  /*26190*/  SYNCS.PHASECHK.TRANS64.TRYWAIT P1, [R3+URZ+0x13260], R0 ;  /* 0x01326000030075a7 */ /* 0x0044e4000802017f */
[----:B---3--:R-:W-:Y:S05]  /*261a0*/  @!P1 NANOSLEEP.SYNCS 0x989680 ;  /* 0x009896800000995d */ /* 0x008fea0003900000 */
[----:B------:R-:W3:Y:S02]  /*261b0*/  @!P1 SYNCS.PHASECHK.TRANS64 P1, [R3+URZ+0x13260], R0 ;  /* 0x01326000030095a7 */ /* 0x000ee4000802007f */
[----:B---3--:R-:W-:Y:S05]  /*261c0*/  @!P1 BRA `(.L_x_1381) ;  /* 0xfffffffc00f09947 */ /* 0x008fea000383ffff */
[----:B------:R-:W-:Y:S05]  /*261d0*/  BRA `(.L_x_1466) ;  /* 0xffffffd0007c7947 */ /* 0x000fea000383ffff */
.L_x_1385:
[----:B------:R-:W-:Y:S01]  /*261e0*/  BSSY B0, `(.L_x_1467) ;  /* 0x0000008000007945 */ /* 0x000fe20003800000 */
[----:B-1----:R-:W-:Y:S02]  /*261f0*/  IMAD.MOV.U32 R13, RZ, RZ, R24 ;  /* 0x000000ffff0d7224 */ /* 0x002fe400078e0018 */
[----:B------:R-:W-:Y:S02]  /*26200*/  IMAD.MOV.U32 R12, RZ, RZ, RZ ;  /* 0x000000ffff0c7224 */ /* 0x000fe400078e00ff */
[----:B------:R-:W-:Y:S02]  /*26210*/  IMAD.MOV.U32 R11, RZ, RZ, 0x1f ;  /* 0x0000001fff0b7424 */ /* 0x000fe400078e00ff */
[----:B------:R-:W-:-:S07]  /*26220*/  IMAD.MOV.U32 R15, RZ, RZ, -0x1 ;  /* 0xffffffffff0f7424 */ /* 0x000fce00078e00ff */
[----:B------:R-:W-:Y:S05]  /*26230*/  WARPSYNC.COLLECTIVE R15, `(.L_x_1468) ;  /* 0x000000000f087348 */ /* 0x000fea0003c00000 */
[----:B------:R0:W1:Y:S02]  /*26240*/  SHFL.IDX P6, R14, R13, R12, R11 ;  /* 0x0000000c0d0e7389 */ /* 0x00006400000c000b */
[----:B01----:R-:W-:Y:S01]  /*26250*/  ENDCOLLECTIVE ;  /* 0x000000000000791b */ /* 0x003fe20003800000 */
.L_x_1468:
[----:B------:R-:W-:Y:S05]  /*26260*/  BSYNC B0 ;  /* 0x0000000000007941 */ /* 0x000fea0003800000 */
.L_x_1467:
[----:B------:R-:W-:Y:S02]  /*26270*/  IMAD.MOV.U32 R13, RZ, RZ, R24 ;  /* 0x000000ffff0d7224 */ /* 0x000fe400078e0018 */
        /* <DEDUP_REMOVED lines=8> */
.L_x_1469:
[----:B------:R-:W-:Y:S02]  /*26300*/  ULDC UR4, c[0x0][0xc3c] ;  /* 0x00030f0000047ab9 */ /* 0x000fe40000000800 */
[----:B------:R-:W-:-:S13]  /*26310*/  ISETP.GE.OR P1, PT, R8, UR4, !P0 ;  /* 0x0000000408007c0c */ /* 0x000fda000c726670 */
[----:B------:R-:W0:Y:S08]  /*26320*/  @!P1 LDC.64 R2, c[0x0][0xc80] ;  /* 0x00032000ff029b82 */ /* 0x000e300000000a00 */
[----:B------:R-:W1:Y:S01]  /*26330*/  @!P1 LDC.64 R4, c[0x0][0xc78] ;  /* 0x00031e00ff049b82 */ /* 0x000e620000000a00 */
[----:B------:R-:W-:Y:S01]  /*26340*/  CS2R R24, SRZ ;  /* 0x0000000000187805 */ /* 0x000fe2000001ff00 */
[----:B------:R-:W-:-:S02]  /*26350*/  IMAD.MOV.U32 R11, RZ, RZ, RZ ;  /* 0x000000ffff0b7224 */ /* 0x000fc400078e00ff */
[----:B------:R-:W-:Y:S02]  /*26360*/  IMAD.MOV.U32 R6, RZ, RZ, R14 ;  /* 0x000000ffff067224 */ /* 0x000fe400078e000e */
[----:B0-----:R-:W-:-:S05]  /*26370*/  @!P1 IMAD.WIDE R2, R8, 0x4, R2 ;  /* 0x0000000408029825 */ /* 0x001fca00078e0202 */
[----:B------:R1:W2:Y:S02]  /*26380*/  @!P1 LDG.E R7, desc[UR44][R2.64] ;  /* 0x0000002c02079981 */ /* 0x0002a4000c1e1900 */
[----:B-1----:R-:W-:-:S05]  /*26390*/  @!P1 IMAD.WIDE R2, R8, 0x4, R4 ;  /* 0x0000000408029825 */ /* 0x002fca00078e0204 */
[----:B------:R-:W3:Y:S01]  /*263a0*/  @!P1 LDG.E R4, desc[UR44][R2.64] ;  /* 0x0000002c02049981 */ /* 0x000ee2000c1e1900 */
[----:B------:R-:W-:Y:S01]  /*263b0*/  IMAD.MOV.U32 R5, RZ, RZ, RZ ;  /* 0x000000ffff057224 */ /* 0x000fe200078e00ff */
[C---:B------:R-:W-:Y:S02]  /*263c0*/  ISETP.GE.U32.AND P2, PT, R10.reuse, 0x2, PT ;  /* 0x000000020a00780c */ /* 0x040fe40003f46070 */
[C---:B------:R-:W-:Y:S02]  /*263d0*/  ISETP.GE.U32.AND P3, PT, R10.reuse, 0x4, PT ;  /* 0x000000040a00780c */ /* 0x040fe40003f66070 */
[C---:B------:R-:W-:Y:S02]  /*263e0*/  ISETP.GE.U32.AND P4, PT, R10.reuse, 0x8, PT ;  /* 0x000000080a00780c */ /* 0x040fe40003f86070 */
[C---:B------:R-:W-:Y:S01]  /*263f0*/  ISETP.GE.U32.AND P5, PT, R10.reuse, 0x10, PT ;  /* 0x000000100a00780c */ /* 0x040fe20003fa6070 */
[----:B--2---:R-:W-:Y:S02]  /*26400*/  @!P1 IMAD.MOV.U32 R25, RZ, RZ, R7 ;  /* 0x000000ffff199224 */ /* 0x004fe400078e0007 */
[----:B---3--:R-:W-:Y:S01]  /*26410*/  @!P1 IMAD.MOV.U32 R5, RZ, RZ, R4 ;  /* 0x000000ffff059224 */ /* 0x008fe200078e0004 */
[----:B------:R-:W-:-:S03]  /*26420*/  ISETP.NE.AND P1, PT, R10, RZ, PT ;  /* 0x000000ff0a00720c */ /* 0x000fc60003f25270 */
[----:B------:R-:W-:-:S04]  /*26430*/  IMAD R2, R5, R25, RZ ;  /* 0x0000001905027224 */ /* 0x000fc800078e02ff */
[----:B------:R-:W-:-:S07]  /*26440*/  IMAD.MOV.U32 R13, RZ, RZ, R2 ;  /* 0x000000ffff0d7224 */ /* 0x000fce00078e0002 */
[----:B------:R-:W-:Y:S05]  /*26450*/  WARPSYNC.COLLECTIVE R15, `(.L_x_1470) ;  /* 0x000000000f087348 */ /* 0x000fea0003c00000 */
[----:B------:R0:W1:Y:S02]  /*26460*/  SHFL.UP P6, R14, R13, R12, R11 ;  /* 0x0400000c0d0e7389 */ /* 0x00006400000c000b */
[----:B01----:R-:W-:Y:S01]  /*26470*/  ENDCOLLECTIVE ;  /* 0x000000000000791b */ /* 0x003fe20003800000 */
.L_x_1470:
[----:B------:R-:W-:Y:S01]  /*26480*/  IMAD.MOV.U32 R12, RZ, RZ, 0x2 ;  /* 0x00000002ff0c7424 */ /* 0x000fe200078e00ff */
[----:B------:R-:W-:-:S05]  /*26490*/  SEL R3, R14, RZ, P1 ;  /* 0x000000ff0e037207 */ /* 0x000fca0000800000 */
[----:B------:R-:W-:-:S04]  /*264a0*/  IMAD.IADD R2, R2, 0x1, R3 ;  /* 0x0000000102027824 */ /* 0x000fc800078e0203 */
[----:B------:R-:W-:-:S07]  /*264b0*/  IMAD.MOV.U32 R13, RZ, RZ, R2 ;  /* 0x000000ffff0d7224 */ /* 0x000fce00078e0002 */
[----:B------:R-:W-:Y:S05]  /*264c0*/  WARPSYNC.COLLECTIVE R15, `(.L_x_1471) ;  /* 0x000000000f087348 */ /* 0x000fea0003c00000 */
[----:B------:R0:W1:Y:S02]  /*264d0*/  SHFL.UP P6, R14, R13, R12, R11 ;  /* 0x0400000c0d0e7389 */ /* 0x00006400000c000b */
[----:B01----:R-:W-:Y:S01]  /*264e0*/  ENDCOLLECTIVE ;  /* 0x000000000000791b */ /* 0x003fe20003800000 */
.L_x_1471:
[----:B------:R-:W-:Y:S01]  /*264f0*/  IMAD.MOV.U32 R12, RZ, RZ, 0x4 ;  /* 0x00000004ff0c7424 */ /* 0x000fe200078e00ff */
[----:B------:R-:W-:-:S05]  /*26500*/  SEL R3, R14, RZ, P2 ;  /* 0x000000ff0e037207 */ /* 0x000fca0001000000 */
[----:B------:R-:W-:-:S04]  /*26510*/  IMAD.IADD R2, R2, 0x1, R3 ;  /* 0x0000000102027824 */ /* 0x000fc800078e0203 */
[----:B------:R-:W-:-:S07]  /*26520*/  IMAD.MOV.U32 R13, RZ, RZ, R2 ;  /* 0x000000ffff0d7224 */ /* 0x000fce00078e0002 */
[----:B------:R-:W-:Y:S05]  /*26530*/  WARPSYNC.COLLECTIVE R15, `(.L_x_1472) ;  /* 0x000000000f087348 */ /* 0x000fea0003c00000 */
[----:B------:R0:W1:Y:S02]  /*26540*/  SHFL.UP P6, R14, R13, R12, R11 ;  /* 0x0400000c0d0e7389 */ /* 0x00006400000c000b */
[----:B01----:R-:W-:Y:S01]  /*26550*/  ENDCOLLECTIVE ;  /* 0x000000000000791b */ /* 0x003fe20003800000 */
.L_x_1472:
[----:B------:R-:W-:Y:S01]  /*26560*/  IMAD.MOV.U32 R12, RZ, RZ, 0x8 ;  /* 0x00000008ff0c7424 */ /* 0x000fe200078e00ff */
[----:B------:R-:W-:-:S05]  /*26570*/  SEL R3, R14, RZ, P3 ;  /* 0x000000ff0e037207 */ /* 0x000fca0001800000 */
[----:B------:R-:W-:-:S04]  /*26580*/  IMAD.IADD R2, R2, 0x1, R3 ;  /* 0x0000000102027824 */ /* 0x000fc800078e0203 */
[----:B------:R-:W-:-:S07]  /*26590*/  IMAD.MOV.U32 R13, RZ, RZ, R2 ;  /* 0x000000ffff0d7224 */ /* 0x000fce00078e0002 */
[----:B------:R-:W-:Y:S05]  /*265a0*/  WARPSYNC.COLLECTIVE R15, `(.L_x_1473) ;  /* 0x000000000f087348 */ /* 0x000fea0003c00000 */
[----:B------:R0:W1:Y:S02]  /*265b0*/  SHFL.UP P6, R14, R13, R12, R11 ;  /* 0x0400000c0d0e7389 */ /* 0x00006400000c000b */
[----:B01----:R-:W-:Y:S01]  /*265c0*/  ENDCOLLECTIVE ;  /* 0x000000000000791b */ /* 0x003fe20003800000 */
.L_x_1473:
[----:B------:R-:W-:Y:S01]  /*265d0*/  IMAD.MOV.U32 R12, RZ, RZ, 0x10 ;  /* 0x00000010ff0c7424 */ /* 0x000fe200078e00ff */
[----:B------:R-:W-:-:S05]  /*265e0*/  SEL R3, R14, RZ, P4 ;  /* 0x000000ff0e037207 */ /* 0x000fca0002000000 */
[----:B------:R-:W-:-:S04]  /*265f0*/  IMAD.IADD R2, R2, 0x1, R3 ;  /* 0x0000000102027824 */ /* 0x000fc800078e0203 */
[----:B------:R-:W-:-:S07]  /*26600*/  IMAD.MOV.U32 R13, RZ, RZ, R2 ;  /* 0x000000ffff0d7224 */ /* 0x000fce00078e0002 */
[----:B------:R-:W-:Y:S05]  /*26610*/  WARPSYNC.COLLECTIVE R15, `(.L_x_1474) ;  /* 0x000000000f087348 */ /* 0x000fea0003c00000 */
[----:B------:R0:W1:Y:S02]  /*26620*/  SHFL.UP P6, R14, R13, R12, R11 ;  /* 0x0400000c0d0e7389 */ /* 0x00006400000c000b */
[----:B01----:R-:W-:Y:S01]  /*26630*/  ENDCOLLECTIVE ;  /* 0x000000000000791b */ /* 0x003fe20003800000 */
.L_x_1474:
        /* <DEDUP_REMOVED lines=8> */
.L_x_1475:
[----:B------:R-:W-:Y:S05]  /*266c0*/  BRA `(.L_x_1476) ;  /* 0xffffffd000f87947 */ /* 0x000fea000383ffff */
.L_x_1388:
[----:B------:R-:W-:Y:S01]  /*266d0*/  BSSY B0, `(.L_x_1477) ;  /* 0x0000008000007945 */ /* 0x000fe20003800000 */
[----:B-1----:R-:W-:Y:S02]  /*266e0*/  IMAD.MOV.U32 R13, RZ, RZ, R2 ;  /* 0x000000ffff0d7224 */ /* 0x002fe400078e0002 */
[----:B------:R-:W-:Y:S02]  /*266f0*/  IMAD.MOV.U32 R12, RZ, RZ, 0x1 ;  /* 0x00000001ff0c7424 */ /* 0x000fe400078e00ff */
[----:B------:R-:W-:Y:S02]  /*26700*/  IMAD.MOV.U32 R11, RZ, RZ, RZ ;  /* 0x000000ffff0b7224 */ /* 0x000fe400078e00ff */
[----:B------:R-:W-:-:S07]  /*26710*/  IMAD.MOV.U32 R15, RZ, RZ, -0x1 ;  /* 0xffffffffff0f7424 */ /* 0x000fce00078e00ff */
[----:B------:R-:W-:Y:S05]  /*26720*/  WARPSYNC.COLLECTIVE R15, `(.L_x_1478) ;  /* 0x000000000f087348 */ /* 0x000fea0003c00000 */
[----:B------:R0:W1:Y:S02]  /*26730*/  SHFL.UP P6, R14, R13, R12, R11 ;  /* 0x0400000c0d0e7389 */ /* 0x00006400000c000b */
[----:B01----:R-:W-:Y:S01]  /*26740*/  ENDCOLLECTIVE ;  /* 0x000000000000791b */ /* 0x003fe20003800000 */
.L_x_1478:
[----:B------:R-:W-:Y:S05]  /*26750*/  BSYNC B0 ;  /* 0x0000000000007941 */ /* 0x000fea0003800000 */
.L_x_1477:
        /* <DEDUP_REMOVED lines=9> */
.L_x_1479:
[----:B------:R-:W-:Y:S01]  /*267f0*/  IMAD.MOV.U32 R12, RZ, RZ, 0x4 ;  /* 0x00000004ff0c7424 */ /* 0x000fe200078e00ff */
[----:B------:R-:W-:-:S05]  /*26800*/  SEL R3, R14, RZ, P2 ;  /* 0x000000ff0e037207 */ /* 0x000fca0001000000 */
[----:B------:R-:W-:-:S04]  /*26810*/  IMAD.IADD R2, R2, 0x1, R3 ;  /* 0x0000000102027824 */ /* 0x000fc800078e0203 */
[----:B------:R-:W-:-:S07]  /*26820*/  IMAD.MOV.U32 R13, RZ, RZ, R2 ;  /* 0x000000ffff0d7224 */ /* 0x000fce00078e0002 */
[----:B------:R-:W-:Y:S05]  /*26830*/  WARPSYNC.COLLECTIVE R15, `(.L_x_1480) ;  /* 0x000000000f087348 */ /* 0x000fea0003c00000 */
[----:B------:R0:W1:Y:S02]  /*26840*/  SHFL.UP P6, R14, R13, R12, R11 ;  /* 0x0400000c0d0e7389 */ /* 0x00006400000c000b */
[----:B01----:R-:W-:Y:S01]  /*26850*/  ENDCOLLECTIVE ;  /* 0x000000000000791b */ /* 0x003fe20003800000 */
.L_x_1480:
[----:B------:R-:W-:Y:S01]  /*26860*/  IMAD.MOV.U32 R12, RZ, RZ, 0x8 ;  /* 0x00000008ff0c7424 */ /* 0x000fe200078e00ff */
[----:B------:R-:W-:-:S05]  /*26870*/  SEL R3, R14, RZ, P3 ;  /* 0x000000ff0e037207 */ /* 0x000fca0001800000 */
[----:B------:R-:W-:-:S04]  /*26880*/  IMAD.IADD R2, R2, 0x1, R3 ;  /* 0x0000000102027824 */ /* 0x000fc800078e0203 */
[----:B------:R-:W-:-:S07]  /*26890*/  IMAD.MOV.U32 R13, RZ, RZ, R2 ;  /* 0x000000ffff0d7224 */ /* 0x000fce00078e0002 */
[----:B------:R-:W-:Y:S05]  /*268a0*/  WARPSYNC.COLLECTIVE R15, `(.L_x_1481) ;  /* 0x000000000f087348 */ /* 0x000fea0003c00000 */
[----:B------:R0:W1:Y:S02]  /*268b0*/  SHFL.UP P6, R14, R13, R12, R11 ;  /* 0x0400000c0d0e7389 */ /* 0x00006400000c000b */
[----:B01----:R-:W-:Y:S01]  /*268c0*/  ENDCOLLECTIVE ;  /* 0x000000000000791b */ /* 0x003fe20003800000 */
.L_x_1481:
[----:B------:R-:W-:Y:S01]  /*268d0*/  IMAD.MOV.U32 R12, RZ, RZ, 0x10 ;  /* 0x00000010ff0c7424 */ /* 0x000fe200078e00ff */
[----:B------:R-:W-:-:S05]  /*268e0*/  SEL R3, R14, RZ, P4 ;  /* 0x000000ff0e037207 */ /* 0x000fca0002000000 */
[----:B------:R-:W-:-:S04]  /*268f0*/  IMAD.IADD R2, R2, 0x1, R3 ;  /* 0x0000000102027824 */ /* 0x000fc800078e0203 */
[----:B------:R-:W-:-:S07]  /*26900*/  IMAD.MOV.U32 R13, RZ, RZ, R2 ;  /* 0x000000ffff0d7224 */ /* 0x000fce00078e0002 */
[----:B------:R-:W-:Y:S05]  /*26910*/  WARPSYNC.COLLECTIVE R15, `(.L_x_1482) ;  /* 0x000000000f087348 */ /* 0x000fea0003c00000 */
[----:B------:R0:W1:Y:S02]  /*26920*/  SHFL.UP P6, R14, R13, R12, R11 ;  /* 0x0400000c0d0e7389 */ /* 0x00006400000c000b */
[----:B01----:R-:W-:Y:S01]  /*26930*/  ENDCOLLECTIVE ;  /* 0x000000000000791b */ /* 0x003fe20003800000 */
.L_x_1482:
        /* <DEDUP_REMOVED lines=8> */
.L_x_1483:
[----:B------:R-:W-:Y:S05]  /*269c0*/  BRA `(.L_x_1484) ;  /* 0xffffffd000dc7947 */ /* 0x000fea000383ffff */
.L_x_1390:
[----:B------:R-:W-:Y:S01]  /*269d0*/  BSSY B0, `(.L_x_1485) ;  /* 0x0000006000007945 */ /* 0x000fe20003800000 */
[----:B------:R-:W-:Y:S01]  /*269e0*/  PLOP3.LUT P6, PT, P6, PT, PT, 0x8, 0x0 ;  /* 0x000000000000781c */ /* 0x000fe200037ce170 */
[----:B------:R-:W-:-:S12]  /*269f0*/  IMAD.MOV.U32 R15, RZ, RZ, -0x1 ;  /* 0xffffffffff0f7424 */ /* 0x000fd800078e00ff */
[----:B01----:R-:W-:Y:S05]  /*26a00*/  WARPSYNC.COLLECTIVE R15, `(.L_x_1486) ;  /* 0x000000000f087348 */ /* 0x003fea0003c00000 */
[----:B------:R-:W-:Y:S01]  /*26a10*/  VOTE.ANY R14, PT, P6 ;  /* 0x00000000000e7806 */ /* 0x000fe200030e0100 */
[----:B01----:R-:W-:Y:S06]  /*26a20*/  ENDCOLLECTIVE ;  /* 0x000000000000791b */ /* 0x003fec0003800000 */
.L_x_1486:
[----:B------:R-:W-:Y:S05]  /*26a30*/  BSYNC B0 ;  /* 0x0000000000007941 */ /* 0x000fea0003800000 */
.L_x_1485:
[----:B------:R-:W-:Y:S02]  /*26a40*/  IMAD.MOV.U32 R3, RZ, RZ, R14 ;  /* 0x000000ffff037224 */ /* 0x000fe400078e000e */
[----:B------:R-:W-:Y:S02]  /*26a50*/  IMAD.MOV.U32 R13, RZ, RZ, R25 ;  /* 0x000000ffff0d7224 */ /* 0x000fe400078e0019 */
[----:B------:R-:W0:Y:S01]  /*26a60*/  POPC R7, R3 ;  /* 0x0000000300077309 */ /* 0x000e220000000000 */
[----:B------:R-:W-:Y:S02]  /*26a70*/  IMAD.MOV.U32 R11, RZ, RZ, 0x1f ;  /* 0x0000001fff0b7424 */ /* 0x000fe400078e00ff */
[----:B------:R-:W-:Y:S02]  /*26a80*/  IMAD.MOV.U32 R15, RZ, RZ, -0x1 ;  /* 0xffffffffff0f7424 */ /* 0x000fe400078e00ff */
[----:B0-----:R-:W-:Y:S02]  /*26a90*/  IMAD.MOV.U32 R12, RZ, RZ, R7 ;  /* 0x000000ffff0c7224 */ /* 0x001fe400078e0007 */
[----:B------:R-:W-:-:S07]  /*26aa0*/  IMAD.IADD R27, R7, 0x1, R27 ;  /* 0x00000001071b7824 */ /* 0x000fce00078e021b */
[----:B------:R-:W-:Y:S05]  /*26ab0*/  WARPSYNC.COLLECTIVE R15, `(.L_x_1487) ;  /* 0x000000000f087348 */ /* 0x000fea0003c00000 */
[----:B------:R0:W1:Y:S02]  /*26ac0*/  SHFL.IDX P6, R14, R13, R12, R11 ;  /* 0x0000000c0d0e7389 */ /* 0x00006400000c000b */
[----:B01----:R-:W-:Y:S01]  /*26ad0*/  ENDCOLLECTIVE ;  /* 0x000000000000791b */ /* 0x003fe20003800000 */
.L_x_1487:
[----:B------:R-:W-:Y:S02]  /*26ae0*/  IMAD.MOV.U32 R13, RZ, RZ, R5 ;  /* 0x000000ffff0d7224 */ /* 0x000fe400078e0005 */
[----:B------:R-:W-:-:S07]  /*26af0*/  IMAD.MOV.U32 R25, RZ, RZ, R14 ;  /* 0x000000ffff197224 */ /* 0x000fce00078e000e */
[----:B------:R-:W-:Y:S05]  /*26b00*/  WARPSYNC.COLLECTIVE R15, `(.L_x_1488) ;  /* 0x000000000f087348 */ /* 0x000fea0003c00000 */
[----:B------:R0:W1:Y:S02]  /*26b10*/  SHFL.IDX P6, R14, R13, R12, R11 ;  /* 0x0000000c0d0e7389 */ /* 0x00006400000c000b */
[----:B01----:R-:W-:Y:S01]  /*26b20*/  ENDCOLLECTIVE ;  /* 0x000000000000791b */ /* 0x003fe20003800000 */
.L_x_1488:
[----:B------:R-:W-:Y:S01]  /*26b30*/  IMAD.MOV.U32 R5, RZ, RZ, R14 ;  /* 0x000000ffff057224 */ /* 0x000fe200078e000e */
[----:B------:R-:W-:Y:S06]  /*26b40*/  BRA `(.L_x_1489) ;  /* 0xffffffd000bc7947 */ /* 0x000fec000383ffff */
.L_x_1392:
[----:B------:R-:W-:Y:S01]  /*26b50*/  BSSY B0, `(.L_x_1490) ;  /* 0x0000007000007945 */ /* 0x000fe20003800000 */
[----:B-1----:R-:W-:Y:S02]  /*26b60*/  IMAD.MOV.U32 R13, RZ, RZ, R2 ;  /* 0x000000ffff0d7224 */ /* 0x002fe400078e0002 */
[----:B------:R-:W-:Y:S02]  /*26b70*/  IMAD.MOV.U32 R11, RZ, RZ, 0x1f ;  /* 0x0000001fff0b7424 */ /* 0x000fe400078e00ff */
[----:B------:R-:W-:-:S07]  /*26b80*/  IMAD.MOV.U32 R15, RZ, RZ, -0x1 ;  /* 0xffffffffff0f7424 */ /* 0x000fce00078e00ff */
[----:B0-234-:R-:W-:Y:S05]  /*26b90*/  WARPSYNC.COLLECTIVE R15, `(.L_x_1491) ;  /* 0x000000000f087348 */ /* 0x01dfea0003c00000 */
[----:B------:R1:W0:Y:S02]  /*26ba0*/  SHFL.IDX P6, R14, R13, R12, R11 ;  /* 0x0000000c0d0e7389 */ /* 0x00022400000c000b */
[----:B01234-:R-:W-:Y:S01]  /*26bb0*/  ENDCOLLECTIVE ;  /* 0x000000000000791b */ /* 0x01ffe20003800000 */
.L_x_1491:
[----:B------:R-:W-:Y:S05]  /*26bc0*/  BSYNC B0 ;  /* 0x0000000000007941 */ /* 0x000fea0003800000 */
.L_x_1490:
[----:B------:R-:W-:Y:S01]  /*26bd0*/  IMAD.MOV.U32 R24, RZ, RZ, R14 ;  /* 0x000000ffff187224 */ /* 0x000fe200078e000e */
[----:B------:R-:W-:Y:S06]  /*26be0*/  BRA `(.L_x_1391) ;  /* 0xffffffd000ac7947 */ /* 0x000fec000383ffff */
.L_x_1398:
[----:B0-----:R0:W3:Y:S02]  /*26bf0*/  SYNCS.PHASECHK.TRANS64.TRYWAIT P0, [R9+URZ+0x13220], R0 ;  /* 0x01322000090075a7 */ /* 0x0010e4000800017f */
[----:B---3--:R-:W-:Y:S05]  /*26c00*/  @!P0 NANOSLEEP.SYNCS 0x989680 ;  /* 0x009896800000895d */ /* 0x008fea0003900000 */
[----:B------:R-:W3:Y:S02]  /*26c10*/  @!P0 SYNCS.PHASECHK.TRANS64 P0, [R9+URZ+0x13220], R0 ;  /* 0x01322000090085a7 */ /* 0x000ee4000800007f */
[----:B---3--:R-:W-:Y:S05]  /*26c20*/  @!P0 BRA `(.L_x_1398) ;  /* 0xfffffffc00f08947 */ /* 0x008fea000383ffff */
[----:B------:R-:W-:Y:S05]  /*26c30*/  BRA `(.L_x_1492) ;  /* 0xffffffdc00087947 */ /* 0x000fea000383ffff */
.L_x_1399:
[----:B------:R-:W3:Y:S01]  /*26c40*/  S2R R2, SR_TID.X ;  /* 0x0000000000027919 */ /* 0x000ee20000002100 */
[----:B------:R-:W-:Y:S01]  /*26c50*/  BSSY B0, `(.L_x_1493) ;  /* 0x000000a000007945 */ /* 0x000fe20003800000 */
[----:B------:R-:W-:Y:S02]  /*26c60*/  IMAD.MOV.U32 R12, RZ, RZ, RZ ;  /* 0x000000ffff0c7224 */ /* 0x000fe400078e00ff */
[----:B------:R-:W-:Y:S02]  /*26c70*/  IMAD.MOV.U32 R11, RZ, RZ, 0x1f ;  /* 0x0000001fff0b7424 */ /* 0x000fe400078e00ff */
[----:B------:R-:W-:Y:S01]  /*26c80*/  IMAD.MOV.U32 R15, RZ, RZ, -0x1 ;  /* 0xffffffffff0f7424 */ /* 0x000fe200078e00ff */
[----:B---3--:R-:W-:-:S04]  /*26c90*/  SHF.R.U32.HI R2, RZ, 0x5, R2 ;  /* 0x00000005ff027819 */ /* 0x008fc80000011602 */
[----:B------:R-:W-:-:S05]  /*26ca0*/  LOP3.LUT R2, R2, 0x3, RZ, 0xc0, !PT ;  /* 0x0000000302027812 */ /* 0x000fca00078ec0ff */
[----:B-1----:R-:W-:-:S07]  /*26cb0*/  IMAD.MOV.U32 R13, RZ, RZ, R2 ;  /* 0x000000ffff0d7224 */ /* 0x002fce00078e0002 */
[----:B0-2---:R-:W-:Y:S05]  /*26cc0*/  WARPSYNC.COLLECTIVE R15, `(.L_x_1494) ;  /* 0x000000000f087348 */ /* 0x005fea0003c00000 */
[----:B------:R1:W3:Y:S02]  /*26cd0*/  SHFL.IDX P6, R14, R13, R12, R11 ;  /* 0x0000000c0d0e7389 */ /* 0x0002e400000c000b */
[----:B0123--:R-:W-:Y:S01]  /*26ce0*/  ENDCOLLECTIVE ;  /* 0x000000000000791b */ /* 0x00ffe20003800000 */
.L_x_1494:
[----:B------:R-:W-:Y:S05]  /*26cf0*/  BSYNC B0 ;  /* 0x0000000000007941 */ /* 0x000fea0003800000 */
.L_x_1493:
[----:B------:R-:W-:Y:S05]  /*26d00*/  BRA `(.L_x_1495) ;  /* 0xffffffd800f07947 */ /* 0x000fea000383ffff */
.L_x_1400:
[----:B------:R-:W-:Y:S01]  /*26d10*/  BSSY B0, `(.L_x_1496) ;  /* 0x0000006000007945 */ /* 0x000fe20003800000 */
[----:B------:R-:W-:-:S07]  /*26d20*/  IMAD.MOV.U32 R15, RZ, RZ, -0x1 ;  /* 0xffffffffff0f7424 */ /* 0x000fce00078e00ff */
[----:B012---:R-:W-:Y:S05]  /*26d30*/  WARPSYNC.COLLECTIVE R15, `(.L_x_1497) ;  /* 0x000000000f0c7348 */ /* 0x007fea0003c00000 */
[----:B------:R-:W-:Y:S02]  /*26d40*/  ELECT P6, UR62, PT ;  /* 0x00000000003e782f */ /* 0x000fe400038c0000 */
[----:B------:R-:W-:Y:S01]  /*26d50*/  MOV R14, UR62 ;  /* 0x0000003e000e7c02 */ /* 0x000fe20008000f00 */
[----:B012---:R-:W-:Y:S10]  /*26d60*/  ENDCOLLECTIVE ;  /* 0x000000000000791b */ /* 0x007ff40003800000 */
.L_x_1497:
[----:B------:R-:W-:Y:S05]  /*26d70*/  BSYNC B0 ;  /* 0x0000000000007941 */ /* 0x000fea0003800000 */
.L_x_1496:
[----:B------:R-:W-:Y:S05]  /*26d80*/  BRA `(.L_x_1498) ;  /* 0xffffffd800e47947 */ /* 0x000fea000383ffff */
.L_x_1402:
[----:B0-----:R0:W3:Y:S02]  /*26d90*/  SYNCS.PHASECHK.TRANS64.TRYWAIT P1, [R7+URZ], R2 ;  /* 0x00000002070075a7 */ /* 0x0010e4000802017f */
[----:B---3--:R-:W-:Y:S05]  /*26da0*/  @!P1 NANOSLEEP.SYNCS 0x989680 ;  /* 0x009896800000995d */ /* 0x008fea0003900000 */
[----:B------:R-:W3:Y:S02]  /*26db0*/  @!P1 SYNCS.PHASECHK.TRANS64 P1, [R7+URZ], R2 ;  /* 0x00000002070095a7 */ /* 0x000ee4000802007f */
[----:B---3--:R-:W-:Y:S05]  /*26dc0*/  @!P1 BRA `(.L_x_1402) ;  /* 0xfffffffc00f09947 */ /* 0x008fea000383ffff */
[----:B------:R-:W-:Y:S05]  /*26dd0*/  BRA `(.L_x_1499) ;  /* 0xffffffdc00187947 */ /* 0x000fea000383ffff */
.L_x_1403:
[----:B---3--:R3:W4:Y:S02]  /*26de0*/  SYNCS.PHASECHK.TRANS64.TRYWAIT P1, [R3+URZ], R0 ;  /* 0x00000000030075a7 */ /* 0x008724000802017f */
[----:B----4-:R-:W-:Y:S05]  /*26df0*/  @!P1 NANOSLEEP.SYNCS 0x989680 ;  /* 0x009896800000995d */ /* 0x010fea0003900000 */
[----:B------:R-:W4:Y:S02]  /*26e00*/  @!P1 SYNCS.PHASECHK.TRANS64 P1, [R3+URZ], R0 ;  /* 0x00000000030095a7 */ /* 0x000f24000802007f */
[----:B----4-:R-:W-:Y:S05]  /*26e10*/  @!P1 BRA `(.L_x_1403) ;  /* 0xfffffffc00f09947 */ /* 0x010fea000383ffff */
[----:B------:R-:W-:Y:S05]  /*26e20*/  BRA `(.L_x_1500) ;  /* 0xffffffdc000c7947 */ /* 0x000fea000383ffff */
.L_x_1405:
[----:B---3--:R3:W4:Y:S02]  /*26e30*/  SYNCS.PHASECHK.TRANS64.TRYWAIT P1, [R3+URZ+0x13260], R2 ;  /* 0x01326002030075a7 */ /* 0x008724000802017f */
[----:B----4-:R-:W-:Y:S05]  /*26e40*/  @!P1 NANOSLEEP.SYNCS 0x989680 ;  /* 0x009896800000995d */ /* 0x010fea0003900000 */
[----:B------:R-:W4:Y:S02]  /*26e50*/  @!P1 SYNCS.PHASECHK.TRANS64 P1, [R3+URZ+0x13260], R2 ;  /* 0x01326002030095a7 */ /* 0x000f24000802007f */
[----:B----4-:R-:W-:Y:S05]  /*26e60*/  @!P1 BRA `(.L_x_1405) ;  /* 0xfffffffc00f09947 */ /* 0x010fea000383ffff */
[----:B------:R-:W-:Y:S05]  /*26e70*/  BRA `(.L_x_1501) ;  /* 0xffffffdc000c7947 */ /* 0x000fea000383ffff */
.L_x_1407:
[----:B----4-:R4:W0:Y:S02]  /*26e80*/  SYNCS.PHASECHK.TRANS64.TRYWAIT P1, [R5+URZ+0x13260], R0 ;  /* 0x01326000050075a7 */ /* 0x010824000802017f */
[----:B0-----:R-:W-:Y:S05]  /*26e90*/  @!P1 NANOSLEEP.SYNCS 0x989680 ;  /* 0x009896800000995d */ /* 0x001fea0003900000 */
[----:B------:R-:W0:Y:S02]  /*26ea0*/  @!P1 SYNCS.PHASECHK.TRANS64 P1, [R5+URZ+0x13260], R0 ;  /* 0x01326000050095a7 */ /* 0x000e24000802007f */
[----:B0-----:R-:W-:Y:S05]  /*26eb0*/  @!P1 BRA `(.L_x_1407) ;  /* 0xfffffffc00f09947 */ /* 0x001fea000383ffff */
[----:B------:R-:W-:Y:S05]  /*26ec0*/  BRA `(.L_x_1502) ;  /* 0xffffffdc000c7947 */ /* 0x000fea000383ffff */
.L_x_1409:
[----:B------:R0:W0:Y:S02]  /*26ed0*/  SYNCS.PHASECHK.TRANS64.TRYWAIT P0, [R3+URZ+0x13280], R2 ;  /* 0x01328002030075a7 */ /* 0x000024000800017f */
[----:B0-----:R-:W-:Y:S05]  /*26ee0*/  @!P0 NANOSLEEP.SYNCS 0x989680 ;  /* 0x009896800000895d */ /* 0x001fea0003900000 */
[----:B------:R-:W0:Y:S02]  /*26ef0*/  @!P0 SYNCS.PHASECHK.TRANS64 P0, [R3+URZ+0x13280], R2 ;  /* 0x01328002030085a7 */ /* 0x000e24000800007f */
[----:B0-----:R-:W-:Y:S05]  /*26f00*/  @!P0 BRA `(.L_x_1409) ;  /* 0xfffffffc00f08947 */ /* 0x001fea000383ffff */
[----:B------:R-:W-:Y:S05]  /*26f10*/  BRA `(.L_x_1410) ;  /* 0xffffffdc00087947 */ /* 0x000fea000383ffff */
.L_x_1503:
        /* <DEDUP_REMOVED lines=14> */
.L_x_2192:


//--------------------- .text._ZN7cutlass13device_kernelIN5flash11enable_sm90INS1_16FlashAttnFwdSm90INS1_25CollectiveMainloopFwdSm90ILi2EN4cute5tupleIJNS5_1CILi1EEES8_S8_EEENS6_IJNS7_ILi192EEENS7_ILi160EEENS7_ILi64EEEEEELi64ENS_12float_e4m3_tEfNS_4arch4Sm90ELb1ELb0ELb1ELb0ELb0ELb0ELb0ELb1ELb1ELb1ELb1ELb0EEENS1_21CollectiveEpilogueFwdINS6_IJSA_SC_SB_EEES9_NS_10bfloat16_tESG_Li384ELb0ELb1ELb1ELb1EEENS1_19SingleTileSchedulerILb0ELb1ELb1ELi192EEEEEEEEEvNT_6ParamsE --------------------------
	.section	.text._ZN7cutlass13device_kernelIN5flash11enable_sm90INS1_16FlashAttnFwdSm90INS1_25CollectiveMainloopFwdSm90ILi2EN4cute5tupleIJNS5_1CILi1EEES8_S8_EEENS6_IJNS7_ILi192EEENS7_ILi160EEENS7_ILi64EEEEEELi64ENS_12float_e4m3_tEfNS_4arch4Sm90ELb1ELb0ELb1ELb0ELb0ELb0ELb0ELb1ELb1ELb1ELb1ELb0EEENS1_21CollectiveEpilogueFwdINS6_IJSA_SC_SB_EEES9_NS_10bfloat16_tESG_Li384ELb0ELb1ELb1ELb1EEENS1_19SingleTileSchedulerILb0ELb1ELb1ELi192EEEEEEEEEvNT_6ParamsE,"ax",@progbits
	.align	128
.text._ZN7cutlass13device_kernelIN5flash11enable_sm90INS1_16FlashAttnFwdSm90INS1_25CollectiveMainloopFwdSm90ILi2EN4cute5tupleIJNS5_1CILi1EEES8_S8_EEENS6_IJNS7_ILi192EEENS7_ILi160EEENS7_ILi64EEEEEELi64ENS_12float_e4m3_tEfNS_4arch4Sm90ELb1ELb0ELb1ELb0ELb0ELb0ELb0ELb1ELb1ELb1ELb1ELb0EEENS1_21CollectiveEpilogueFwdINS6_IJSA_SC_SB_EEES9_NS_10bfloat16_tESG_Li384ELb0ELb1ELb1ELb1EEENS1_19SingleTileSchedulerILb0ELb1ELb1ELi192EEEEEEEEEvNT_6ParamsE:
        .type           _ZN7cutlass13device_kernelIN5flash11enable_sm90INS1_16FlashAttnFwdSm90INS1_25CollectiveMainloopFwdSm90ILi2EN4cute5tupleIJNS5_1CILi1EEES8_S8_EEENS6_IJNS7_ILi192EEENS7_ILi160EEENS7_ILi64EEEEEELi64ENS_12float_e4m3_tEfNS_4arch4Sm90ELb1ELb0ELb1ELb0ELb0ELb0ELb0ELb1ELb1ELb1ELb1ELb0EEENS1_21CollectiveEpilogueFwdINS6_IJSA_SC_SB_EEES9_NS_10bfloat16_tESG_Li384ELb0ELb1ELb1ELb1EEENS1_19SingleTileSchedulerILb0ELb1ELb1ELi192EEEEEEEEEvNT_6ParamsE,@function
        .size           _ZN7cutlass13device_kernelIN5flash11enable_sm90INS1_16FlashAttnFwdSm90INS1_25CollectiveMainloopFwdSm90ILi2EN4cute5tupleIJNS5_1CILi1EEES8_S8_EEENS6_IJNS7_ILi192EEENS7_ILi160EEENS7_ILi64EEEEEELi64ENS_12float_e4m3_tEfNS_4arch4Sm90ELb1ELb0ELb1ELb0ELb0ELb0ELb0ELb1ELb1ELb1ELb1ELb0EEENS1_21CollectiveEpilogueFwdINS6_IJSA_SC_SB_EEES9_NS_10bfloat16_tESG_Li384ELb0ELb1ELb1ELb1EEENS1_19SingleTileSchedulerILb0ELb1ELb1ELi192EEEEEEEEEvNT_6ParamsE,(.L_x_2193 - _ZN7cutlass13device_kernelIN5flash11enable_sm90INS1_16FlashAttnFwdSm90INS1_25CollectiveMainloopFwdSm90ILi2EN4cute5tupleIJNS5_1CILi1EEES8_S8_EEENS6_IJNS7_ILi192EEENS7_ILi160EEENS7_ILi64EEEEEELi64ENS_12float_e4m3_tEfNS_4arch4Sm90ELb1ELb0ELb1ELb0ELb0ELb0ELb0ELb1ELb1ELb1ELb1ELb0EEENS1_21CollectiveEpilogueFwdINS6_IJSA_SC_SB_EEES9_NS_10bfloat16_tESG_Li384ELb0ELb1ELb1ELb1EEENS1_19SingleTileSchedulerILb0ELb1ELb1ELi192EEEEEEEEEvNT_6ParamsE)
        .other          _ZN7cutlass13device_kernelIN5flash11enable_sm90INS1_16FlashAttnFwdSm90INS1_25CollectiveMainloopFwdSm90ILi2EN4cute5tupleIJNS5_1CILi1EEES8_S8_EEENS6_IJNS7_ILi192EEENS7_ILi160EEENS7_ILi64EEEEEELi64ENS_12float_e4m3_tEfNS_4arch4Sm90ELb1ELb0ELb1ELb0ELb0ELb0ELb0ELb1ELb1ELb1ELb1ELb0EEENS1_21CollectiveEpilogueFwdINS6_IJSA_SC_SB_EEES9_NS_10bfloat16_tESG_Li384ELb0ELb1ELb1ELb1EEENS1_19SingleTileSchedulerILb0ELb1ELb1ELi192EEEEEEEEEvNT_6ParamsE,@"STO_CUDA_ENTRY STV_DEFAULT"
_ZN7cutlass13device_kernelIN5flash11enable_sm90INS1_16FlashAttnFwdSm90INS1_25CollectiveMainloopFwdSm90ILi2EN4cute5tupleIJNS5_1CILi1EEES8_S8_EEENS6_IJNS7_ILi192EEENS7_ILi160EEENS7_ILi64EEEEEELi64ENS_12float_e4m3_tEfNS_4arch4Sm90ELb1ELb0ELb1ELb0ELb0ELb0ELb0ELb1ELb1ELb1ELb1ELb0EEENS1_21CollectiveEpilogueFwdINS6_IJSA_SC_SB_EEES9_NS_10bfloat16_tESG_Li384ELb0ELb1ELb1ELb1EEENS1_19SingleTileSchedulerILb0ELb1ELb1ELi192EEEEEEEEEvNT_6ParamsE:
        /* <DEDUP_REMOVED lines=18> */
.L_x_1505:
[----:B------:R-:W-:Y:S05]  /*0120*/  BSYNC B0 ;  /* 0x0000000000007941 */ /* 0x000fea0003800000 */
.L_x_1504:
        /* <DEDUP_REMOVED lines=41> */
.L_x_1506:
        /* <DEDUP_REMOVED lines=22> */
.L_x_1507:
        /* <DEDUP_REMOVED lines=18> */
.L_x_1508:
        /* <DEDUP_REMOVED lines=22> */
.L_x_1509:
        /* <DEDUP_REMOVED lines=22> */
.L_x_1510:
        /* <DEDUP_REMOVED lines=9> */
.L_x_1513:
        /* <DEDUP_REMOVED lines=18> */
[----:B------:R-:W0:Y:S01]  /*0ab0*/  S2UR UR38, SR_CTAID.X ;  /* 0x00000000002679c3 */ /* 0x000e220000002500 */
[----:B------:R-:W-:Y:S01]  /*0ac0*/  ULDC UR4, c[0x0][0x448] ;  /* 0x0001120000047ab9 */ /* 0x000fe20000000800 */
[----:B------:R-:W-:Y:S01]  /*0ad0*/  ULDC UR45, c[0x0][0x424] ;  /* 0x00010900002d7ab9 */ /* 0x000fe20000000800 */
[----:B------:R-:W-:Y:S01]  /*0ae0*/  UISETP.NE.AND UP1, UPT, UR4, 0x1, UPT ;  /* 0x000000010400788c */ /* 0x000fe2000bf25270 */
[----:B------:R-:W-:Y:S02]  /*0af0*/  ULDC UR7, c[0x0][0x288] ;  /* 0x0000a20000077ab9 */ /* 0x000fe40000000800 */
[----:B------:R-:W-:Y:S01]  /*0b00*/  ULDC.64 UR4, c[0x0][0x418] ;  /* 0x0001060000047ab9 */ /* 0x000fe20000000a00 */
[----:B------:R-:W-:Y:S02]  /*0b10*/  UIADD3 UR7, -UR7, 0xa0, URZ ;  /* 0x000000a007077890 */ /* 0x000fe4000fffe13f */
[----:B------:R-:W-:Y:S01]  /*0b20*/  UISETP.NE.U32.AND UP0, UPT, UR4, URZ, UPT ;  /* 0x0000003f0400728c */ /* 0x000fe2000bf05070 */
[----:B------:R-:W-:Y:S01]  /*0b30*/  ULDC UR39, c[0x0][0x2f0] ;  /* 0x0000bc0000277ab9 */ /* 0x000fe20000000800 */
[----:B------:R-:W-:-:S02]  /*0b40*/  USHF.R.U32.HI UR10, URZ, 0x10, UR46 ;  /* 0x000000103f0a7899 */ /* 0x000fc4000801162e */
[----:B------:R-:W-:Y:S01]  /*0b50*/  UISETP.NE.AND.EX UP0, UPT, UR5, URZ, UPT, UP0 ;  /* 0x0000003f0500728c */ /* 0x000fe2000bf05300 */
[----:B------:R-:W-:Y:S02]  /*0b60*/  @UP1 ULDC UR8, c[0x0][0x450] ;  /* 0x0001140000081ab9 */ /* 0x000fe40000000800 */
[----:B------:R-:W-:Y:S01]  /*0b70*/  @UP1 ULDC UR5, c[0x0][0x44c] ;  /* 0x0001130000051ab9 */ /* 0x000fe20000000800 */
[----:B------:R-:W-:Y:S02]  /*0b80*/  USEL UR45, UR45, 0x1, UP0 ;  /* 0x000000012d2d7887 */ /* 0x000fe40008000000 */
[----:B------:R-:W-:Y:S02]  /*0b90*/  ULOP3.LUT UR46, UR46, 0xffff, URZ, 0xc0, !UPT ;  /* 0x0000ffff2e2e7892 */ /* 0x000fe4000f8ec03f */
[----:B------:R-:W-:Y:S02]  /*0ba0*/  UIMAD UR7, UR45, UR39, UR7 ;  /* 0x000000272d0772a4 */ /* 0x000fe4000f8e0207 */
[----:B0-----:R-:W-:-:S04]  /*0bb0*/  UIMAD UR38, UR38, 0xc0, URZ ;  /* 0x000000c0262678a4 */ /* 0x001fc8000f8e023f */
[----:B------:R-:W-:Y:S02]  /*0bc0*/  @UP1 UIADD3 UR4, UR38, 0xbf, URZ ;  /* 0x000000bf26041890 */ /* 0x000fe4000fffe03f */
[----:B------:R-:W-:Y:S02]  /*0bd0*/  UIADD3 UR6, UR38, 0xbf, URZ ;  /* 0x000000bf26067890 */ /* 0x000fe4000fffe03f */
[----:B------:R-:W-:Y:S02]  /*0be0*/  UIMAD.WIDE.U32 UR4, UR4, UR5, URZ ;  /* 0x00000005040472a5 */ /* 0x000fe4000f8e003f */
[----:B------:R-:W-:Y:S02]  /*0bf0*/  UIMAD UR4, UR45, UR39, 0x9f ;  /* 0x0000009f2d0474a4 */ /* 0x000fe4000f8e0227 */
[----:B------:R-:W-:Y:S02]  /*0c00*/  @UP1 USHF.R.U32.HI UR6, URZ, UR8, UR5 ;  /* 0x000000083f061299 */ /* 0x000fe40008011605 */
[----:B------:R-:W-:-:S02]  /*0c10*/  UIMAD.WIDE UR4, UR4, 0x66666667, URZ ;  /* 0x66666667040478a5 */ /* 0x000fc4000f8e023f */
[----:B------:R-:W-:Y:S02]  /*0c20*/  UIADD3 UR6, UR7, UR6, URZ ;  /* 0x0000000607067290 */ /* 0x000fe4000fffe03f */
[----:B------:R-:W-:Y:S02]  /*0c30*/  USHF.R.U32.HI UR4, URZ, 0x1f, UR5 ;  /* 0x0000001f3f047899 */ /* 0x000fe40008011605 */
[----:B------:R-:W-:Y:S02]  /*0c40*/  UIMAD.WIDE UR6, UR6, 0x66666667, URZ ;  /* 0x66666667060678a5 */ /* 0x000fe4000f8e023f */
[----:B------:R-:W-:Y:S02]  /*0c50*/  ULEA.HI.SX32 UR4, UR5, UR4, 0x1a ;  /* 0x0000000405047291 */ /* 0x000fe4000f8fd23f */
[----:B------:R-:W-:-:S04]  /*0c60*/  USHF.R.U32.HI UR6, URZ, 0x1f, UR7 ;  /* 0x0000001f3f067899 */ /* 0x000fc80008011607 */
[----:B------:R-:W-:-:S04]  /*0c70*/  ULEA.HI.SX32 UR6, UR7, UR6, 0x1a ;  /* 0x0000000607067291 */ /* 0x000fc8000f8fd23f */
[----:B------:R-:W-:-:S04]  /*0c80*/  UISETP.LT.AND UP0, UPT, UR4, UR6, UPT ;  /* 0x000000060400728c */ /* 0x000fc8000bf01270 */
[----:B------:R-:W-:Y:S02]  /*0c90*/  USEL UR9, UR4, UR6, UP0 ;  /* 0x0000000604097287 */ /* 0x000fe40008000000 */
[----:B------:R-:W-:Y:S02]  /*0ca0*/  UISETP.NE.AND UP0, UPT, UR10, URZ, UPT ;  /* 0x0000003f0a00728c */ /* 0x000fe4000bf05270 */
[----:B------:R-:W-:Y:S01]  /*0cb0*/  UISETP.GE.AND UP1, UPT, UR9, 0x1, UPT ;  /* 0x000000010900788c */ /* 0x000fe2000bf26270 */
[----:B------:R-:W-:-:S05]  /*0cc0*/  UMOV UR4, URZ ;  /* 0x0000003f00047c82 */ /* 0x000fca0008000000 */
[----:B------:R-:W-:-:S03]  /*0cd0*/  PLOP3.LUT P0, PT, PT, PT, UP1, 0x80, 0x0 ;  /* 0x000000000000781c */ /* 0x000fc60003f0f018 */
[----:B------:R-:W-:-:S10]  /*0ce0*/  @!UP0 ULDC UR10, c[0x0][0x9f0] ;  /* 0x00027c00000a8ab9 */ /* 0x000fd40000000800 */
[----:B------:R-:W-:Y:S05]  /*0cf0*/  @!P0 BRA `(.L_x_1515) ;  /* 0x0000000000848947 */ /* 0x000fea0003800000 */
[----:B------:R-:W-:Y:S01]  /*0d00*/  IMAD.U32 R3, RZ, RZ, UR10 ;  /* 0x0000000aff037e24 */ /* 0x000fe2000f8e00ff */
[----:B------:R-:W-:Y:S01]  /*0d10*/  UIADD3 UR6, UR10, -0x1, UR9 ;  /* 0xffffffff0a067890 */ /* 0x000fe2000fffe009 */
[----:B------:R-:W-:-:S03]  /*0d20*/  UMOV UR4, URZ ;  /* 0x0000003f00047c82 */ /* 0x000fc60008000000 */
        /* <DEDUP_REMOVED lines=30> */
.L_x_1515:
[----:B------:R-:W-:Y:S02]  /*0f10*/  UIMAD UR46, UR46, UR4, URZ ;  /* 0x000000042e2e72a4 */ /* 0x000fe4000f8e023f */
[----:B------:R-:W-:Y:S01]  /*0f20*/  IMAD.U32 R3, RZ, RZ, UR4 ;  /* 0x00000004ff037e24 */ /* 0x000fe2000f8e00ff */
[----:B------:R-:W-:Y:S01]  /*0f30*/  MOV R0, UR9 ;  /* 0x0000000900007c02 */ /* 0x000fe20008000f00 */
[----:B------:R-:W-:Y:S01]  /*0f40*/  USHF.R.S32.HI UR47, URZ, 0x1f, UR41 ;  /* 0x0000001f3f2f7899 */ /* 0x000fe20008011429 */
[----:B------:R-:W-:Y:S01]  /*0f50*/  VIADD R23, R28, 0xffffff80 ;  /* 0xffffff801c177836 */ /* 0x000fe20000000000 */
[----:B------:R-:W-:Y:S01]  /*0f60*/  UIMAD UR39, UR45, UR39, URZ ;  /* 0x000000272d2772a4 */ /* 0x000fe2000f8e023f */
[----:B------:R-:W-:Y:S02]  /*0f70*/  VIADDMNMX R0, R3, UR46, R0, PT ;  /* 0x0000002e03007c46 */ /* 0x000fe4000b800100 */
[----:B------:R-:W-:Y:S02]  /*0f80*/  CS2R R28, SRZ ;  /* 0x00000000001c7805 */ /* 0x000fe4000001ff00 */
[----:B------:R-:W-:-:S02]  /*0f90*/  PLOP3.LUT P0, PT, PT, PT, PT, 0x80, 0x0 ;  /* 0x000000000000781c */ /* 0x000fc40003f0f070 */
[----:B------:R-:W-:Y:S02]  /*0fa0*/  CS2R R4, SRZ ;  /* 0x0000000000047805 */ /* 0x000fe4000001ff00 */
[----:B------:R-:W-:Y:S01]  /*0fb0*/  R2UR UR49, R0 ;  /* 0x00000000003172ca */ /* 0x000fe200000e0000 */
[----:B------:R-:W-:Y:S01]  /*0fc0*/  IMAD.MOV.U32 R0, RZ, RZ, RZ ;  /* 0x000000ffff007224 */ /* 0x000fe200078e00ff */
[----:B------:R-:W-:Y:S02]  /*0fd0*/  CS2R R24, SRZ ;  /* 0x0000000000187805 */ /* 0x000fe4000001ff00 */
[----:B------:R-:W-:Y:S01]  /*0fe0*/  CS2R R30, SRZ ;  /* 0x00000000001e7805 */ /* 0x000fe2000001ff00 */
[----:B------:R-:W-:Y:S01]  /*0ff0*/  IMAD.MOV.U32 R26, RZ, RZ, RZ ;  /* 0x000000ffff1a7224 */ /* 0x000fe200078e00ff */
        /* <DEDUP_REMOVED lines=8> */
[----:B------:R-:W-:Y:S01]  /*1080*/  UISETP.GT.AND UP0, UPT, UR49, UR46, UPT ;  /* 0x0000002e3100728c */ /* 0x000fe2000bf04270 */
[----:B------:R-:W-:-:S02]  /*1090*/  CS2R R52, SRZ ;  /* 0x0000000000347805 */ /* 0x000fc4000001ff00 */
[----:B------:R-:W-:Y:S02]  /*10a0*/  CS2R R48, SRZ ;  /* 0x0000000000307805 */ /* 0x000fe4000001ff00 */
[----:B------:R-:W-:Y:S02]  /*10b0*/  CS2R R54, SRZ ;  /* 0x0000000000367805 */ /* 0x000fe4000001ff00 */
[----:B------:R-:W-:Y:S02]  /*10c0*/  CS2R R50, SRZ ;  /* 0x0000000000327805 */ /* 0x000fe4000001ff00 */
[----:B------:R-:W-:-:S13]  /*10d0*/  PLOP3.LUT P1, PT, PT, PT, UP0, 0x80, 0x0 ;  /* 0x000000000000781c */ /* 0x000fda0003f2f008 */
[----:B------:R-:W-:Y:S05]  /*10e0*/  @!P1 BRA `(.L_x_1516) ;  /* 0x000000b000149947 */ /* 0x000fea0003800000 */
        /* <DEDUP_REMOVED lines=29> */
[----:B------:R-:W-:Y:S02]  /*12c0*/  IMAD.U32 R7, RZ, RZ, UR5 ;  /* 0x00000005ff077e24 */ /* 0x000fe4000f8e00ff */
[----:B------:R-:W-:-:S02]  /*12d0*/  IMAD.U32 R11, RZ, RZ, UR7 ;  /* 0x00000007ff0b7e24 */ /* 0x000fc4000f8e00ff */
[----:B------:R-:W-:Y:S02]  /*12e0*/  IMAD.MOV.U32 R8, RZ, RZ, 0x70 ;  /* 0x00000070ff087424 */ /* 0x000fe400078e00ff */
[----:B------:R-:W-:Y:S02]  /*12f0*/  IMAD.MOV.U32 R12, RZ, RZ, 0x1 ;  /* 0x00000001ff0c7424 */ /* 0x000fe400078e00ff */
[----:B0-----:R-:W-:-:S07]  /*1300*/  IMAD.MOV.U32 R13, RZ, RZ, RZ ;  /* 0x000000ffff0d7224 */ /* 0x001fce00078e00ff */
[----:B------:R-:W-:-:S07]  /*1310*/  LEPC R20, `(.L_x_1517) ;  /* 0x000000001014794e */ /* 0x000fce0000000000 */
[----:B-1----:R-:W-:Y:S05]  /*1320*/  CALL.ABS.NOINC R2 ;  /* 0x0000000002007343 */ /* 0x002fea0003c00000 */
.L_x_1517:
[----:B------:R-:W-:Y:S01]  /*1330*/  ULDC.64 UR6, c[0x0][0x990] ;  /* 0x0002640000067ab9 */ /* 0x000fe20000000a00 */
[----:B------:R-:W-:Y:S01]  /*1340*/  ULDC.64 UR4, c[0x0][0x998] ;  /* 0x0002660000047ab9 */ /* 0x000fe20000000a00 */
[----:B------:R-:W-:Y:S01]  /*1350*/  UISETP.NE.U32.AND UP0, UPT, UR6, URZ, UPT ;  /* 0x0000003f0600728c */ /* 0x000fe2000bf05070 */
[----:B------:R-:W-:Y:S01]  /*1360*/  MOV R7, 0x3f800000 ;  /* 0x3f80000000077802 */ /* 0x000fe20000000f00 */
        /* <DEDUP_REMOVED lines=10> */
[----:B------:R-:W-:Y:S02]  /*1410*/  @UP1 UIMAD UR12, UR47, UR16, URZ ;  /* 0x000000102f0c12a4 */ /* 0x000fe4000f8e023f */
[----:B------:R-:W-:Y:S02]  /*1420*/  @UP0 UIMAD UR15, UR41, UR15, UR8 ;  /* 0x0000000f290f02a4 */ /* 0x000fe4000f8e0208 */
[----:B------:R-:W-:Y:S02]  /*1430*/  @UP1 UIMAD.WIDE.U32 UR8, UR41, UR16, URZ ;  /* 0x00000010290812a5 */ /* 0x000fe4000f8e003f */
[----:B------:R-:W-:-:S02]  /*1440*/  @UP0 UIMAD.WIDE.U32 UR10, UR41, UR14, URZ ;  /* 0x0000000e290a02a5 */ /* 0x000fc4000f8e003f */
[----:B------:R-:W-:Y:S02]  /*1450*/  @UP1 UIMAD UR16, UR41, UR17, UR12 ;  /* 0x00000011291012a4 */ /* 0x000fe4000f8e020c */
[----:B------:R-:W-:Y:S02]  /*1460*/  @UP1 USHF.R.S32.HI UR17, URZ, 0x1f, UR44 ;  /* 0x0000001f3f111899 */ /* 0x000fe4000801142c */
[----:B------:R-:W-:Y:S01]  /*1470*/  @UP0 USHF.R.S32.HI UR14, URZ, 0x1f, UR44 ;  /* 0x0000001f3f0e0899 */ /* 0x000fe2000801142c */
[----:B------:R-:W-:Y:S01]  /*1480*/  @UP1 ULDC.64 UR12, c[0x0][0x9c0] ;  /* 0x00027000000c1ab9 */ /* 0x000fe20000000a00 */
[----:B------:R-:W-:Y:S02]  /*1490*/  @UP0 UIADD3 UR11, UR11, UR15, URZ ;  /* 0x0000000f0b0b0290 */ /* 0x000fe4000fffe03f */
[----:B------:R-:W-:Y:S02]  /*14a0*/  @UP1 UIMAD UR15, UR17, UR12, URZ ;  /* 0x0000000c110f12a4 */ /* 0x000fe4000f8e023f */
[----:B------:R-:W-:-:S02]  /*14b0*/  @UP0 UIMAD UR14, UR14, UR18, URZ ;  /* 0x000000120e0e02a4 */ /* 0x000fc4000f8e023f */
[----:B------:R-:W-:Y:S02]  /*14c0*/  @UP1 UIADD3 UR9, UR9, UR16, URZ ;  /* 0x0000001009091290 */ /* 0x000fe4000fffe03f */
[----:B------:R-:W-:Y:S02]  /*14d0*/  @UP1 UIMAD UR15, UR44, UR13, UR15 ;  /* 0x0000000d2c0f12a4 */ /* 0x000fe4000f8e020f */
[----:B------:R-:W-:Y:S02]  /*14e0*/  @UP0 UIMAD UR14, UR44, UR19, UR14 ;  /* 0x000000132c0e02a4 */ /* 0x000fe4000f8e020e */
[----:B------:R-:W-:Y:S02]  /*14f0*/  @UP0 UIMAD.WIDE.U32 UR10, UR44, UR18, UR10 ;  /* 0x000000122c0a02a5 */ /* 0x000fe4000f8e000a */
        /* <DEDUP_REMOVED lines=19> */
.L_x_1608:
[----:B------:R-:W-:-:S06]  /*1630*/  ULOP3.LUT UR4, UR40, 0x1, URZ, 0xfc, !UPT ;  /* 0x0000000128047892 */ /* 0x000fcc000f8efc3f */
[----:B------:R-:W-:-:S05]  /*1640*/  IMAD.U32 R2, RZ, RZ, UR4 ;  /* 0x00000004ff027e24 */ /* 0x000fca000f8e00ff */
[----:B------:R-:W-:-:S13]  /*1650*/  ISETP.NE.AND P0, PT, R2, 0x3, PT ;  /* 0x000000030200780c */ /* 0x000fda0003f05270 */
[----:B------:R-:W-:Y:S05]  /*1660*/  @!P0 BRA `(.L_x_1519) ;  /* 0x0000000000048947 */ /* 0x000fea0003800000 */
[----:B------:R-:W-:Y:S01]  /*1670*/  BPT.TRAP 0x1 ;  /* 0x000000040000795c */ /* 0x000fe20000300000 */
.L_x_1519:
[----:B------:R1:W2:Y:S01]  /*1680*/  SYNCS.PHASECHK.TRANS64.TRYWAIT P2, [UR48+0x12430], R6 ;  /* 0x01243006ff0075a7 */ /* 0x0002a20008040170 */
[----:B------:R-:W-:Y:S05]  /*1690*/  @!P0 BRA `(.L_x_1520) ;  /* 0x0000000000048947 */ /* 0x000fea0003800000 */
[----:B------:R-:W-:Y:S01]  /*16a0*/  BPT.TRAP 0x1 ;  /* 0x000000040000795c */ /* 0x000fe20000300000 */
.L_x_1520:
[----:B------:R-:W-:Y:S01]  /*16b0*/  ISETP.NE.AND P1, PT, R27, RZ, PT ;  /* 0x000000ff1b00720c */ /* 0x000fe20003f25270 */
[----:B--2---:R-:W-:-:S12]  /*16c0*/  @P2 BRA `(.L_x_1521) ;  /* 0x0000000000082947 */ /* 0x004fd80003800000 */
[----:B------:R-:W2:Y:S02]  /*16d0*/  SYNCS.PHASECHK.TRANS64.TRYWAIT P2, [UR48+0x12430], R6 ;  /* 0x01243006ff0075a7 */ /* 0x000ea40008040170 */
[----:B--2---:R-:W-:Y:S05]  /*16e0*/  @!P2 BRA `(.L_x_1522) ;  /* 0x000000f40010a947 */ /* 0x004fea0003800000 */
.L_x_1521:
[----:B------:R-:W-:Y:S05]  /*16f0*/  WARPSYNC.ALL ;  /* 0x0000000000007948 */ /* 0x000fea0003800000 */
[----:B------:R-:W-:Y:S01]  /*1700*/  UIADD3 UR4, UR48, 0xd200, URZ ;  /* 0x0000d20030047890 */ /* 0x000fe2000fffe03f */
[----:B------:R-:W-:Y:S01]  /*1710*/  WARPGROUP.ARRIVE ;  /* 0x00000000000079c5 */ /* 0x000fe20000000000 */
[----:B------:R-:W-:Y:S01]  /*1720*/  UMOV UR5, UR37 ;  /* 0x0000002500057c82 */ /* 0x000fe20008000000 */
[----:B------:R-:W-:Y:S01]  /*1730*/  UMOV UR7, 0x80000020 ;  /* 0x8000002000077882 */ /* 0x000fe20000000000 */
[----:B------:R-:W-:Y:S01]  /*1740*/  USHF.R.U32.HI UR4, URZ, 0x4, UR4 ;  /* 0x000000043f047899 */ /* 0x000fe20008011604 */
[----:B------:R-:W-:Y:S01]  /*1750*/  LEA.HI R106, R106, R23, RZ, 0x2 ;  /* 0x000000176a6a7211 */ /* 0x000fe200078f10ff */
[----:B------:R-:W-:Y:S01]  /*1760*/  UMOV UR8, UR36 ;  /* 0x0000002400087c82 */ /* 0x000fe20008000000 */
[----:B------:R-:W-:Y:S01]  /*1770*/  UMOV UR9, UR37 ;  /* 0x0000002500097c82 */ /* 0x000fe20008000000 */
[----:B------:R-:W-:Y:S01]  /*1780*/  ULOP3.LUT UR4, UR4, 0x3fff, URZ, 0xc0, !UPT ;  /* 0x00003fff04047892 */ /* 0x000fe2000f8ec03f */
[----:B------:R-:W-:Y:S01]  /*1790*/  LOP3.LUT R106, R106, 0xfffffffc, RZ, 0xc0, !PT ;  /* 0xfffffffc6a6a7812 */ /* 0x000fe200078ec0ff */
[----:B------:R-:W-:Y:S01]  /*17a0*/  UMOV UR11, 0x80000020 ;  /* 0x80000020000b7882 */ /* 0x000fe20000000000 */
[----:B------:R-:W-:Y:S01]  /*17b0*/  ULDC UR16, c[0x0][0x988] ;  /* 0x0002620000107ab9 */ /* 0x000fe20000000800 */
[----:B------:R-:W-:Y:S01]  /*17c0*/  ULOP3.LUT UR6, UR4, 0x10000, URZ, 0xfc, !UPT ;  /* 0x0001000004067892 */ /* 0x000fe2000f8efc3f */
[----:B------:R-:W-:Y:S01]  /*17d0*/  STL [R1+0x24], RZ ;  /* 0x000024ff01007387 */ /* 0x000fe20000100800 */
[----:B------:R-:W-:Y:S01]  /*17e0*/  IMAD.IADD R106, R23, 0x1, -R106 ;  /* 0x00000001176a7824 */ /* 0x000fe200078e0a6a */
[----:B------:R-:W-:Y:S01]  /*17f0*/  UMOV UR4, UR36 ;  /* 0x0000002400047c82 */ /* 0x000fe20008000000 */
[----:B------:R-:W-:Y:S01]  /*1800*/  UIADD3 UR10, UR6, 0x80, URZ ;  /* 0x00000080060a7890 */ /* 0x000fe2000fffe03f */
[----:B------:R-:W-:Y:S01]  /*1810*/  STL [R1+0x20], RZ ;  /* 0x000020ff01007387 */ /* 0x000fe20000100800 */
[----:B------:R-:W-:Y:S01]  /*1820*/  UIADD3 UR20, UR49, -0x2, URZ ;  /* 0xfffffffe31147890 */ /* 0x000fe2000fffe03f */
[----:B------:R-:W-:-:S02]  /*1830*/  IMAD.MOV.U32 R157, RZ, RZ, RZ ;  /* 0x000000ffff9d7224 */ /* 0x000fc400078e00ff */
[----:B------:R-:W-:Y:S01]  /*1840*/  QGMMA.64x32x32.F32.E4M3.E4M3 R88, gdesc[UR4], RZ, !UPT, gsb0 ;  /* 0x00600000045879f3 */ /* 0x000fe2000c0008ff */
[----:B------:R-:W-:Y:S01]  /*1850*/  UIADD3 UR4, UR6, 0x100, URZ ;  /* 0x0000010006047890 */ /* 0x000fe2000fffe03f */
[----:B------:R-:W-:Y:S01]  /*1860*/  STL [R1+0x1c], RZ ;  /* 0x00001cff01007387 */ /* 0x000fe20000100800 */
[----:B------:R-:W-:Y:S01]  /*1870*/  UIADD3 UR5, UR6, 0x180, URZ ;  /* 0x0000018006057890 */ /* 0x000fe2000fffe03f */
[----:B------:R-:W-:Y:S01]  /*1880*/  IMAD.MOV.U32 R135, RZ, RZ, RZ ;  /* 0x000000ffff877224 */ /* 0x000fe200078e00ff */
[----:B------:R-:W-:Y:S01]  /*1890*/  UIADD3 UR7, UR36, 0x2, URZ ;  /* 0x0000000224077890 */ /* 0x000fe2000fffe03f */
[----:B------:R-:W-:Y:S04]  /*18a0*/  STL [R1+0x18], RZ ;  /* 0x000018ff01007387 */ /* 0x000fe80000100800 */
        /* <DEDUP_REMOVED lines=8> */
[----:B------:R-:W-:Y:S01]  /*1930*/  STL [R1], RZ ;  /* 0x000000ff01007387 */ /* 0x000fe20000100800 */
[----:B------:R-:W-:-:S02]  /*1940*/  WARPGROUP.DEPBAR.LE gsb0, 0x0 ;  /* 0x00008000000079c5 */ /* 0x000fc40000010000 */
        /* <DEDUP_REMOVED lines=24> */
[----:B------:R-:W-:-:S05]  /*1ad0*/  PLOP3.LUT P2, PT, PT, PT, UP0, 0x80, 0x0 ;  /* 0x000000000000781c */ /* 0x000fca0003f4f008 */
        /* <DEDUP_REMOVED lines=8> */
[----:B------:R-:W-:Y:S01]  /*1b60*/  UMOV UR5, 0xffffff60 ;  /* 0xffffff6000057882 */ /* 0x000fe20000000000 */
[----:B------:R-:W-:Y:S01]  /*1b70*/  ULDC UR7, c[0x0][0x288] ;  /* 0x0000a20000077ab9 */ /* 0x000fe20000000800 */
[----:B------:R-:W-:Y:S01]  /*1b80*/  UIMAD UR5, UR49, UR5, 0xa1 ;  /* 0x000000a1310574a4 */ /* 0x000fe2000f8e0205 */
        /* <DEDUP_REMOVED lines=8> */
[C---:B0-----:R-:W-:Y:S01]  /*1c10*/  FMUL.FTZ R3, R0.reuse, R90 ;  /* 0x0000005a00037220 */ /* 0x041fe20000410000 */
[C---:B------:R-:W-:Y:S01]  /*1c20*/  FMUL.FTZ R88, R0.reuse, R91 ;  /* 0x0000005b00587220 */ /* 0x040fe20000410000 */
[C---:B------:R-:W-:Y:S01]  /*1c30*/  FMUL.FTZ R90, R0.reuse, R94 ;  /* 0x0000005e005a7220 */ /* 0x040fe20000410000 */
[C---:B------:R-:W-:Y:S01]  /*1c40*/  FMUL.FTZ R8, R0.reuse, R89 ;  /* 0x0000005900087220 */ /* 0x040fe20000410000 */
[----:B------:R-:W-:Y:S01]  /*1c50*/  QGMMA.64x32x32.F32.E4M3.E4M3 R72, gdesc[UR8], R72, gsb0 ;  /* 0x00600000084879f3 */ /* 0x000fe20008000848 */
[----:B------:R-:W-:Y:S01]  /*1c60*/  UIADD3 UR10, UR6, 0x102, URZ ;  /* 0x00000102060a7890 */ /* 0x000fe2000fffe03f */
[----:B------:R-:W0:Y:S01]  /*1c70*/  MUFU.TANH R3, R3 ;  /* 0x0000000300037308 */ /* 0x000e220000002400 */
[----:B------:R-:W-:Y:S01]  /*1c80*/  UMOV UR11, 0x80000020 ;  /* 0x80000020000b7882 */ /* 0x000fe20000000000 */
[C---:B------:R-:W-:Y:S01]  /*1c90*/  FMUL.FTZ R89, R0.reuse, R95 ;  /* 0x0000005f00597220 */ /* 0x040fe20000410000 */
[C---:B------:R-:W-:Y:S01]  /*1ca0*/  FMUL.FTZ R91, R0.reuse, R98 ;  /* 0x00000062005b7220 */ /* 0x040fe20000410000 */
[C---:B------:R-:W-:Y:S01]  /*1cb0*/  FMUL.FTZ R9, R0.reuse, R92 ;  /* 0x0000005c00097220 */ /* 0x040fe20000410000 */
[C---:B------:R-:W-:Y:S01]  /*1cc0*/  FMUL.FTZ R92, R0.reuse, R99 ;  /* 0x00000063005c7220 */ /* 0x040fe20000410000 */
[C---:B-1----:R-:W-:Y:S01]  /*1cd0*/  FMUL.FTZ R6, R0.reuse, R93 ;  /* 0x0000005d00067220 */ /* 0x042fe20000410000 */
[C---:B------:R-:W-:Y:S01]  /*1ce0*/  FMUL.FTZ R93, R0.reuse, R102 ;  /* 0x00000066005d7220 */ /* 0x040fe20000410000 */
[----:B------:R-:W1:Y:S01]  /*1cf0*/  MUFU.TANH R88, R88 ;  /* 0x0000005800587308 */ /* 0x000e620000002400 */
[C---:B------:R-:W-:Y:S01]  /*1d00*/  FMUL.FTZ R7, R0.reuse, R96 ;  /* 0x0000006000077220 */ /* 0x040fe20000410000 */
[C---:B------:R-:W-:Y:S01]  /*1d10*/  FMUL.FTZ R94, R0.reuse, R103 ;  /* 0x00000067005e7220 */ /* 0x040fe20000410000 */
[C---:B------:R-:W-:Y:S01]  /*1d20*/  FMUL.FTZ R5, R0.reuse, R100 ;  /* 0x0000006400057220 */ /* 0x040fe20000410000 */
[C---:B------:R-:W-:Y:S01]  /*1d30*/  FMUL.FTZ R4, R0.reuse, R97 ;  /* 0x0000006100047220 */ /* 0x040fe20000410000 */
[----:B------:R-:W-:-:S03]  /*1d40*/  FMUL.FTZ R2, R0, R101 ;  /* 0x0000006500027220 */ /* 0x000fc60000410000 */
[----:B------:R-:W2:Y:S08]  /*1d50*/  MUFU.TANH R90, R90 ;  /* 0x0000005a005a7308 */ /* 0x000eb00000002400 */
        /* <DEDUP_REMOVED lines=26> */
[----:B------:R-:W-:-:S02]  /*1f00*/  FMUL.FTZ R17, R0, R85 ;  /* 0x0000005500117220 */ /* 0x000fc40000410000 */
[----:B------:R-:W5:Y:S08]  /*1f10*/  MUFU.TANH R84, R84 ;  /* 0x0000005400547308 */ /* 0x000f700000002400 */
[----:B------:R-:W5:Y:S08]  /*1f20*/  MUFU.TANH R74, R74 ;  /* 0x0000004a004a7308 */ /* 0x000f700000002400 */
[----:B------:R-:W5:Y:S08]  /*1f30*/  MUFU.TANH R80, R80 ;  /* 0x0000005000507308 */ /* 0x000f700000002400 */
[----:B------:R-:W5:Y:S08]  /*1f40*/  MUFU.TANH R78, R78 ;  /* 0x0000004e004e7308 */ /* 0x000f700000002400 */
[----:B------:R-:W5:Y:S08]  /*1f50*/  MUFU.TANH R76, R76 ;  /* 0x0000004c004c7308 */ /* 0x000f700000002400 */
[----:B------:R-:W5:Y:S01]  /*1f60*/  MUFU.TANH R75, R75 ;  /* 0x0000004b004b7308 */ /* 0x000f620000002400 */
[----:B------:R-:W-:-:S02]  /*1f70*/  WARPGROUP.DEPBAR.LE gsb0, 0x0 ;  /* 0x00008000000079c5 */ /* 0x000fc40000010000 */
[C---:B------:R-:W-:Y:S01]  /*1f80*/  FMUL.FTZ R21, R0.reuse, R60 ;  /* 0x0000003c00157220 */ /* 0x040fe20000410000 */
[----:B------:R-:W-:Y:S01]  /*1f90*/  LOP3.LUT R60, R105, 0xffffff80, RZ, 0xc0, !PT ;  /* 0xffffff80693c7812 */ /* 0x000fe200078ec0ff */
[C---:B------:R-:W-:Y:S01]  /*1fa0*/  FMUL.FTZ R19, R0.reuse, R57 ;  /* 0x0000003900137220 */ /* 0x040fe20000410000 */
[C---:B------:R-:W-:Y:S01]  /*1fb0*/  FMUL.FTZ R57, R0.reuse, R65 ;  /* 0x0000004100397220 */ /* 0x040fe20000410000 */
[C---:B------:R-:W-:Y:S01]  /*1fc0*/  FMUL.FTZ R20, R0.reuse, R56 ;  /* 0x0000003800147220 */ /* 0x040fe20000410000 */
[----:B------:R-:W-:Y:S01]  /*1fd0*/  IADD3 R156, R23, -R60, RZ ;  /* 0x8000003c179c7210 */ /* 0x000fe20007ffe0ff */
[C---:B------:R-:W-:Y:S01]  /*1fe0*/  FMUL.FTZ R56, R0.reuse, R64 ;  /* 0x0000004000387220 */ /* 0x040fe20000410000 */
[----:B------:R-:W-:Y:S01]  /*1ff0*/  FMUL.FTZ R22, R0, R61 ;  /* 0x0000003d00167220 */ /* 0x000fe20000410000 */
[----:B------:R-:W-:Y:S01]  /*2000*/  IMAD.HI R61, R104, 0x55555556, RZ ;  /* 0x55555556683d7827 */ /* 0x000fe200078e02ff */
[----:B------:R-:W-:Y:S01]  /*2010*/  SHF.R.S32.HI R23, RZ, 0x1f, R156 ;  /* 0x0000001fff177819 */ /* 0x000fe2000001149c */
[----:B------:R-:W-:-:S02]  /*2020*/  WARPGROUP.ARRIVE ;  /* 0x00000000000079c5 */ /* 0x000fc40000000000 */
[C---:B------:R-:W-:Y:S01]  /*2030*/  FMUL.FTZ R60, R0.reuse, R68 ;  /* 0x00000044003c7220 */ /* 0x040fe20000410000 */
[C---:B------:R-:W-:Y:S01]  /*2040*/  FMUL.FTZ R68, R0.reuse, R58 ;  /* 0x0000003a00447220 */ /* 0x040fe20000410000 */
[CC--:B------:R-:W-:Y:S01]  /*2050*/  LEA.HI R65, R23.reuse, R156.reuse, RZ, 0x2 ;  /* 0x0000009c17417211 */ /* 0x0c0fe200078f10ff */
[C---:B------:R-:W-:Y:S01]  /*2060*/  FMUL.FTZ R58, R0.reuse, R59 ;  /* 0x0000003b003a7220 */ /* 0x040fe20000410000 */
[----:B------:R-:W-:Y:S01]  /*2070*/  LEA.HI R64, R23, R156, RZ, 0x5 ;  /* 0x0000009c17407211 */ /* 0x000fe200078f28ff */
[----:B------:R-:W-:Y:S01]  /*2080*/  QGMMA.64x32x32.F32.E4M3.E4M3 R40, gdesc[UR8], R40, gsb0 ;  /* 0x00600000082879f3 */ /* 0x000fe20008000828 */
[--C-:B------:R-:W-:Y:S01]  /*2090*/  SHF.R.S32.HI R23, RZ, 0x2, R65.reuse ;  /* 0x00000002ff177819 */ /* 0x100fe20000011441 */
[----:B------:R-:W-:Y:S01]  /*20a0*/  FMUL.FTZ R59, R0, R63 ;  /* 0x0000003f003b7220 */ /* 0x000fe20000410000 */
[----:B------:R-:W-:Y:S01]  /*20b0*/  SHF.R.S32.HI R72, RZ, 0x1f, R65 ;  /* 0x0000001fff487819 */ /* 0x000fe20000011441 */
[----:B------:R-:W-:Y:S01]  /*20c0*/  UIADD3 UR10, UR6, 0x202, URZ ;  /* 0x00000202060a7890 */ /* 0x000fe2000fffe03f */
[----:B------:R-:W-:Y:S01]  /*20d0*/  SHF.R.S32.HI R64, RZ, 0x5, R64 ;  /* 0x00000005ff407819 */ /* 0x000fe20000011440 */
[----:B------:R-:W-:Y:S01]  /*20e0*/  UMOV UR11, 0x80000020 ;  /* 0x80000020000b7882 */ /* 0x000fe20000000000 */
[----:B------:R-:W-:Y:S01]  /*20f0*/  LEA.HI R72, R72, R23, RZ, 0x3 ;  /* 0x0000001748487211 */ /* 0x000fe200078f18ff */
[----:B------:R-:W5:Y:S01]  /*2100*/  MUFU.TANH R77, R77 ;  /* 0x0000004d004d7308 */ /* 0x000f620000002400 */
[----:B------:R-:W-:Y:S01]  /*2110*/  LEA.HI R79, R61, R61, RZ, 0x1 ;  /* 0x0000003d3d4f7211 */ /* 0x000fe200078f08ff */
[----:B------:R-:W-:Y:S01]  /*2120*/  FMUL.FTZ R61, R0, R69 ;  /* 0x00000045003d7220 */ /* 0x000fe20000410000 */
[----:B------:R-:W-:Y:S01]  /*2130*/  LEA R69, R64, UR38, 0x4 ;  /* 0x0000002640457c11 */ /* 0x000fe2000f8e20ff */
[----:B------:R-:W-:Y:S01]  /*2140*/  FMUL.FTZ R67, R0, R67 ;  /* 0x0000004300437220 */ /* 0x000fe20000410000 */
[----:B------:R-:W-:Y:S01]  /*2150*/  LOP3.LUT R72, R72, 0xfffffff8, RZ, 0xc0, !PT ;  /* 0xfffffff848487812 */ /* 0x000fe200078ec0ff */
[----:B------:R-:W-:Y:S01]  /*2160*/  IMAD R79, R79, -0x3, R104 ;  /* 0xfffffffd4f4f7824 */ /* 0x000fe200078e0268 */
[----:B------:R-:W-:Y:S01]  /*2170*/  LEA.HI R64, R106, R106, RZ, 0x1 ;  /* 0x0000006a6a407211 */ /* 0x000fe200078f08ff */
[----:B------:R-:W5:Y:S01]  /*2180*/  MUFU.TANH R68, R68 ;  /* 0x0000004400447308 */ /* 0x000f620000002400 */
[----:B------:R-:W-:Y:S01]  /*2190*/  IADD3 R72, R69, R23, -R72 ;  /* 0x0000001745487210 */ /* 0x000fe20007ffe848 */
[----:B------:R-:W-:Y:S01]  /*21a0*/  FMUL.FTZ R69, R0, R66 ;  /* 0x0000004200457220 */ /* 0x000fe20000410000 */
[----:B------:R-:W-:Y:S01]  /*21b0*/  LOP3.LUT R23, R64, 0x1ffffffe, RZ, 0xc0, !PT ;  /* 0x1ffffffe40177812 */ /* 0x000fe200078ec0ff */
[----:B------:R-:W-:Y:S01]  /*21c0*/  FMUL.FTZ R64, R0, R62 ;  /* 0x0000003e00407220 */ /* 0x000fe20000410000 */
[----:B------:R-:W-:Y:S01]  /*21d0*/  LOP3.LUT R65, R65, 0x7ffffffc, RZ, 0xc0, !PT ;  /* 0x7ffffffc41417812 */ /* 0x000fe200078ec0ff */
[----:B------:R-:W-:-:S02]  /*21e0*/  IMAD R72, R79, 0x40, R72 ;  /* 0x000000404f487824 */ /* 0x000fc400078e0248 */
[----:B------:R-:W-:Y:S01]  /*21f0*/  FMUL.FTZ R79, R0, R70 ;  /* 0x00000046004f7220 */ /* 0x000fe20000410000 */
[----:B------:R-:W-:Y:S01]  /*2200*/  IMAD.IADD R23, R106, 0x1, -R23 ;  /* 0x000000016a177824 */ /* 0x000fe200078e0a17 */
[----:B------:R-:W5:Y:S01]  /*2210*/  MUFU.TANH R58, R58 ;  /* 0x0000003a003a7308 */ /* 0x000f620000002400 */
[----:B------:R-:W-:Y:S01]  /*2220*/  IMAD.IADD R156, R156, 0x1, -R65 ;  /* 0x000000019c9c7824 */ /* 0x000fe200078e0a41 */
[----:B------:R-:W-:Y:S01]  /*2230*/  MOV R65, UR5 ;  /* 0x0000000500417c02 */ /* 0x000fe20008000f00 */
[----:B------:R-:W-:Y:S02]  /*2240*/  IMAD R23, R23, 0x8, R72 ;  /* 0x0000000817177824 */ /* 0x000fe400078e0248 */
[----:B------:R-:W-:Y:S01]  /*2250*/  FMUL.FTZ R71, R0, R71 ;  /* 0x0000004700477220 */ /* 0x000fe20000410000 */
[----:B------:R-:W-:Y:S01]  /*2260*/  IMAD.U32 R66, RZ, RZ, UR39 ;  /* 0x00000027ff427e24 */ /* 0x000fe2000f8e00ff */
[----:B------:R-:W0:Y:S01]  /*2270*/  S2UR UR5, SR_CgaCtaId ;  /* 0x00000000000579c3 */ /* 0x000e220000008800 */
[----:B------:R-:W-:Y:S01]  /*2280*/  @P2 IMAD.HI.U32 R62, R23, UR4, RZ ;  /* 0x00000004173e2c27 */ /* 0x000fe2000f8e00ff */
[----:B------:R-:W-:Y:S01]  /*2290*/  @UP0 ULDC UR4, c[0x0][0x450] ;  /* 0x0001140000040ab9 */ /* 0x000fe20000000800 */
[----:B------:R-:W5:Y:S02]  /*22a0*/  MUFU.TANH R64, R64 ;  /* 0x0000004000407308 */ /* 0x000f640000002400 */
[----:B------:R-:W-:Y:S01]  /*22b0*/  IMAD.MOV.U32 R63, RZ, RZ, R23 ;  /* 0x000000ffff3f7224 */ /* 0x000fe200078e0017 */
[----:B------:R-:W-:Y:S01]  /*22c0*/  @P2 SHF.R.U32.HI R63, RZ, UR4, R62 ;  /* 0x00000004ff3f2c19 */ /* 0x000fe2000801163e */
[----:B------:R-:W-:Y:S01]  /*22d0*/  UIMAD UR4, UR49, -0xa0, UR39 ;  /* 0xffffff60310478a4 */ /* 0x000fe2000f8e0227 */
[----:B------:R-:W-:-:S03]  /*22e0*/  IMAD R65, R156, -0x2, R65 ;  /* 0xfffffffe9c417824 */ /* 0x000fc600078e0241 */
[----:B------:R-:W1:Y:S01]  /*22f0*/  SHFL.IDX PT, R62, R63, 0x1, 0x1c1f ;  /* 0x003c1f003f3e7f89 */ /* 0x000e6200000e0000 */
[----:B------:R-:W-:Y:S01]  /*2300*/  UIADD3 UR4, UR4, 0xa0, URZ ;  /* 0x000000a004047890 */ /* 0x000fe2000fffe03f */
[----:B------:R-:W-:Y:S01]  /*2310*/  IADD3 R65, R65, -UR7, R66 ;  /* 0x8000000741417c10 */ /* 0x000fe2000fffe042 */
[----:B------:R-:W5:Y:S04]  /*2320*/  MUFU.TANH R59, R59 ;  /* 0x0000003b003b7308 */ /* 0x000f680000002400 */
[----:B------:R-:W-:Y:S01]  /*2330*/  IMAD.U32 R81, RZ, RZ, UR4 ;  /* 0x00000004ff517e24 */ /* 0x000fe2000f8e00ff */
[----:B------:R-:W-:-:S03]  /*2340*/  @UP0 ULDC UR4, c[0x0][0x450] ;  /* 0x0001140000040ab9 */ /* 0x000fc60000000800 */
[----:B------:R-:W-:Y:S01]  /*2350*/  IMAD R72, R156, -0x2, R81 ;  /* 0xfffffffe9c487824 */ /* 0x000fe200078e0251 */
[----:B------:R-:W5:Y:S01]  /*2360*/  MUFU.TANH R69, R69 ;  /* 0x0000004500457308 */ /* 0x000f620000002400 */
[----:B------:R-:W-:Y:S02]  /*2370*/  WARPGROUP.DEPBAR.LE gsb0, 0x0 ;  /* 0x00008000000079c5 */ /* 0x000fe40000010000 */
[----:B------:R-:W-:-:S05]  /*2380*/  WARPGROUP.ARRIVE ;  /* 0x00000000000079c5 */ /* 0x000fca0000000000 */
[----:B------:R-:W5:Y:S01]  /*2390*/  MUFU.TANH R67, R67 ;  /* 0x0000004300437308 */ /* 0x000f620000002400 */
[C---:B------:R-:W-:Y:S01]  /*23a0*/  FMUL.FTZ R42, R0.reuse, R42 ;  /* 0x0000002a002a7220 */ /* 0x040fe20000410000 */
[----:B------:R-:W-:Y:S01]  /*23b0*/  FMUL.FTZ R43, R0, R43 ;  /* 0x0000002b002b7220 */ /* 0x000fe20000410000 */
[----:B-1----:R-:W-:Y:S01]  /*23c0*/  VIADDMNMX R62, R62, R65, R72, PT ;  /* 0x000000413e3e7246 */ /* 0x002fe20003800148 */
[C---:B------:R-:W-:Y:S01]  /*23d0*/  FMUL.FTZ R47, R0.reuse, R47 ;  /* 0x0000002f002f7220 */ /* 0x040fe20000410000 */
[----:B------:R-:W-:Y:S01]  /*23e0*/  QGMMA.64x32x32.F32.E4M3.E4M3 R24, gdesc[UR8], R24, gsb0 ;  /* 0x00600000081879f3 */ /* 0x000fe20008000818 */
[----:B------:R-:W-:Y:S01]  /*23f0*/  FMUL.FTZ R46, R0, R46 ;  /* 0x0000002e002e7220 */ /* 0x000fe20000410000 */
[C---:B------:R-:W-:Y:S01]  /*2400*/  ISETP.GT.AND P3, PT, R62.reuse, RZ, PT ;  /* 0x000000ff3e00720c */ /* 0x040fe20003f64270 */
[----:B------:R-:W1:Y:S01]  /*2410*/  MUFU.TANH R79, R79 ;  /* 0x0000004f004f7308 */ /* 0x000e620000002400 */
[----:B------:R-:W-:Y:S01]  /*2420*/  ISETP.GT.AND P4, PT, R62, 0x1, PT ;  /* 0x000000013e00780c */ /* 0x000fe20003f84270 */
[----:B------:R-:W-:Y:S01]  /*2430*/  FMUL.FTZ R50, R0, R50 ;  /* 0x0000003200327220 */ /* 0x000fe20000410000 */
[----:B------:R-:W-:Y:S01]  /*2440*/  ISETP.GT.AND P5, PT, R62, 0x8, PT ;  /* 0x000000083e00780c */ /* 0x000fe20003fa4270 */
[C---:B------:R-:W-:Y:S01]  /*2450*/  FMUL.FTZ R54, R0.reuse, R54 ;  /* 0x0000003600367220 */ /* 0x040fe20000410000 */
[----:B0-----:R-:W-:Y:S01]  /*2460*/  FSEL R96, R3, -INF , P3 ;  /* 0xff80000003607808 */ /* 0x001fe20001800000 */
[----:B------:R-:W-:Y:S01]  /*2470*/  FMUL.FTZ R51, R0, R51 ;  /* 0x0000003300337220 */ /* 0x000fe20000410000 */
[----:B------:R-:W-:Y:S01]  /*2480*/  FSEL R88, R88, -INF , P4 ;  /* 0xff80000058587808 */ /* 0x000fe20002000000 */
[----:B------:R-:W0:Y:S01]  /*2490*/  MUFU.TANH R71, R71 ;  /* 0x0000004700477308 */ /* 0x000e220000002400 */
[----:B------:R-:W-:Y:S01]  /*24a0*/  ISETP.GT.AND P3, PT, R62, 0x9, PT ;  /* 0x000000093e00780c */ /* 0x000fe20003f64270 */
[----:B------:R-:W-:Y:S01]  /*24b0*/  FMUL.FTZ R55, R0, R55 ;  /* 0x0000003700377220 */ /* 0x000fe20000410000 */
[----:B--2---:R-:W-:Y:S01]  /*24c0*/  FSEL R90, R90, -INF , P5 ;  /* 0xff8000005a5a7808 */ /* 0x004fe20002800000 */
[----:B------:R-:W-:Y:S01]  /*24d0*/  FMUL.FTZ R40, R0, R40 ;  /* 0x0000002800287220 */ /* 0x000fe20000410000 */
[----:B------:R-:W-:Y:S01]  /*24e0*/  FMNMX.FTZ R3, R96, R88, !PT ;  /* 0x0000005860037209 */ /* 0x000fe20007810000 */
[----:B------:R-:W-:Y:S01]  /*24f0*/  FMUL.FTZ R41, R0, R41 ;  /* 0x0000002900297220 */ /* 0x000fe20000410000 */
[----:B------:R-:W-:Y:S01]  /*2500*/  ISETP.GT.AND P4, PT, R62, 0x10, PT ;  /* 0x000000103e00780c */ /* 0x000fe20003f84270 */
[----:B------:R-:W2:Y:S01]  /*2510*/  MUFU.TANH R81, R42 ;  /* 0x0000002a00517308 */ /* 0x000ea20000002400 */
[----:B---3--:R-:W-:Y:S01]  /*2520*/  FSEL R98, R89, -INF , P3 ;  /* 0xff80000059627808 */ /* 0x008fe20001800000 */
[----:B------:R-:W-:Y:S01]  /*2530*/  FMUL.FTZ R53, R0, R53 ;  /* 0x0000003500357220 */ /* 0x000fe20000410000 */
[----:B------:R-:W-:Y:S01]  /*2540*/  FMNMX.FTZ R3, R90, R3, !PT ;  /* 0x000000035a037209 */ /* 0x000fe20007810000 */
[----:B------:R-:W-:Y:S01]  /*2550*/  @UP0 ULDC UR10, c[0x0][0x44c] ;  /* 0x00011300000a0ab9 */ /* 0x000fe20000000800 */
[----:B------:R-:W-:Y:S01]  /*2560*/  ISETP.GT.AND P3, PT, R62, 0x11, PT ;  /* 0x000000113e00780c */ /* 0x000fe20003f64270 */
[----:B------:R-:W-:Y:S01]  /*2570*/  UIMAD.WIDE.U32 UR10, UR38, UR10, URZ ;  /* 0x0000000a260a72a5 */ /* 0x000fe2000f8e003f */
[----:B----4-:R-:W-:Y:S01]  /*2580*/  FSEL R100, R91, -INF , P4 ;  /* 0xff8000005b647808 */ /* 0x010fe20002000000 */
[----:B------:R-:W3:Y:S01]  /*2590*/  MUFU.TANH R83, R43 ;  /* 0x0000002b00537308 */ /* 0x000ee20000002400 */
[----:B------:R-:W-:Y:S01]  /*25a0*/  FMNMX.FTZ R3, R98, R3, !PT ;  /* 0x0000000362037209 */ /* 0x000fe20007810000 */
[----:B------:R-:W-:Y:S01]  /*25b0*/  @UP0 USHF.R.U32.HI UR38, URZ, UR4, UR11 ;  /* 0x000000043f260299 */ /* 0x000fe2000801160b */
[----:B------:R-:W-:-:S02]  /*25c0*/  ISETP.GT.AND P4, PT, R62, 0x18, PT ;  /* 0x000000183e00780c */ /* 0x000fc40003f84270 */
[----:B-----5:R-:W-:Y:S01]  /*25d0*/  FSEL R102, R92, -INF , P3 ;  /* 0xff8000005c667808 */ /* 0x020fe20001800000 */
[----:B------:R-:W-:Y:S01]  /*25e0*/  UIADD3 UR10, UR38, -UR7, UR39 ;  /* 0x80000007260a7290 */ /* 0x000fe2000fffe027 */
[----:B------:R-:W-:Y:S01]  /*25f0*/  FMNMX.FTZ R3, R100, R3, !PT ;  /* 0x0000000364037209 */ /* 0x000fe20007810000 */
[----:B------:R-:W-:Y:S01]  /*2600*/  MUFU.TANH R85, R47 ;  /* 0x0000002f00557308 */ /* 0x000fe20000002400 */
[----:B------:R-:W-:Y:S01]  /*2610*/  ISETP.GT.AND P3, PT, R62, 0x19, PT ;  /* 0x000000193e00780c */ /* 0x000fe20003f64270 */
[----:B------:R-:W-:Y:S01]  /*2620*/  UIMAD.WIDE UR10, UR10, 0x66666667, URZ ;  /* 0x666666670a0a78a5 */ /* 0x000fe2000f8e023f */
[----:B------:R-:W-:Y:S01]  /*2630*/  FSEL R92, R93, -INF , P4 ;  /* 0xff8000005d5c7808 */ /* 0x000fe20002000000 */
[----:B------:R-:W-:Y:S01]  /*2640*/  UMOV UR7, URZ ;  /* 0x0000003f00077c82 */ /* 0x000fe20008000000 */
[----:B------:R-:W-:Y:S01]  /*2650*/  FMNMX.FTZ R3, R102, R3, !PT ;  /* 0x0000000366037209 */ /* 0x000fe20007810000 */
[----:B------:R-:W-:Y:S01]  /*2660*/  USHF.R.U32.HI UR4, URZ, 0x1f, UR11 ;  /* 0x0000001f3f047899 */ /* 0x000fe2000801160b */
[----:B------:R-:W-:Y:S01]  /*2670*/  ISETP.GT.AND P4, PT, R62, 0x20, PT ;  /* 0x000000203e00780c */ /* 0x000fe20003f84270 */
[----:B------:R4:W-:Y:S01]  /*2680*/  MUFU.TANH R87, R50 ;  /* 0x0000003200577308 */ /* 0x0009e20000002400 */
[----:B------:R-:W-:Y:S01]  /*2690*/  FSEL R94, R94, -INF , P3 ;  /* 0xff8000005e5e7808 */ /* 0x000fe20001800000 */
[----:B------:R-:W-:Y:S01]  /*26a0*/  ULEA.HI.SX32 UR4, UR11, UR4, 0x1a ;  /* 0x000000040b047291 */ /* 0x000fe2000f8fd23f */
[----:B------:R-:W-:-:S02]  /*26b0*/  FMNMX.FTZ R3, R92, R3, !PT ;  /* 0x000000035c037209 */ /* 0x000fc40007810000 */
[----:B------:R-:W-:Y:S01]  /*26c0*/  ISETP.GT.AND P3, PT, R62, 0x21, PT ;  /* 0x000000213e00780c */ /* 0x000fe20003f64270 */
[----:B------:R-:W-:Y:S01]  /*26d0*/  UISETP.LT.AND UP1, UPT, UR46, UR4, UPT ;  /* 0x000000042e00728c */ /* 0x000fe2000bf21270 */
[----:B------:R-:W-:Y:S01]  /*26e0*/  FSEL R86, R73, -INF , P4 ;  /* 0xff80000049567808 */ /* 0x000fe20002000000 */
[----:B------:R-:W-:Y:S01]  /*26f0*/  MUFU.TANH R89, R55 ;  /* 0x0000003700597308 */ /* 0x000fe20000002400 */
[----:B------:R-:W-:Y:S01]  /*2700*/  FMNMX.FTZ R3, R94, R3, !PT ;  /* 0x000000035e037209 */ /* 0x000fe20007810000 */
[----:B------:R-:W-:Y:S01]  /*2710*/  USEL UR21, UR46, UR4, !UP1 ;  /* 0x000000042e157287 */ /* 0x000fe2000c800000 */
[----:B------:R-:W-:Y:S02]  /*2720*/  ISETP.GT.AND P4, PT, R62, 0x28, PT ;  /* 0x000000283e00780c */ /* 0x000fe40003f84270 */
[----:B------:R-:W-:Y:S01]  /*2730*/  FSEL R84, R84, -INF , P3 ;  /* 0xff80000054547808 */ /* 0x000fe20001800000 */
[----:B------:R-:W-:Y:S01]  /*2740*/  UISETP.GE.AND UP1, UPT, UR20, UR21, UPT ;  /* 0x000000151400728c */ /* 0x000fe2000bf26270 */
[----:B------:R-:W-:Y:S01]  /*2750*/  FMNMX.FTZ R3, R86, R3, !PT ;  /* 0x0000000356037209 */ /* 0x000fe20007810000 */
[----:B------:R5:W3:Y:S01]  /*2760*/  MUFU.TANH R73, R46 ;  /* 0x0000002e00497308 */ /* 0x000ae20000002400 */
[----:B------:R-:W-:Y:S01]  /*2770*/  ISETP.GT.AND P3, PT, R62, 0x29, PT ;  /* 0x000000293e00780c */ /* 0x000fe20003f64270 */
[----:B------:R-:W-:-:S02]  /*2780*/  WARPGROUP.DEPBAR.LE gsb0, 0x0 ;  /* 0x00008000000079c5 */ /* 0x000fc40000010000 */
[----:B------:R-:W-:Y:S01]  /*2790*/  FSEL R82, R74, -INF , P4 ;  /* 0xff8000004a527808 */ /* 0x000fe20002000000 */
[----:B----4-:R-:W-:Y:S01]  /*27a0*/  FMUL.FTZ R50, R0, R27 ;  /* 0x0000001b00327220 */ /* 0x010fe20000410000 */
[----:B------:R-:W-:Y:S01]  /*27b0*/  FMNMX.FTZ R3, R84, R3, !PT ;  /* 0x0000000354037209 */ /* 0x000fe20007810000 */
[----:B------:R-:W-:Y:S01]  /*27c0*/  FMUL.FTZ R91, R0, R36 ;  /* 0x00000024005b7220 */ /* 0x000fe20000410000 */
[----:B------:R-:W-:Y:S01]  /*27d0*/  ISETP.GT.AND P4, PT, R62, 0x30, PT ;  /* 0x000000303e00780c */ /* 0x000fe20003f84270 */
[----:B------:R-:W-:Y:S01]  /*27e0*/  SHFL.IDX PT, R36, R63, RZ, 0x1c1f ;  /* 0x001c1fff3f247589 */ /* 0x000fe200000e0000 */
[----:B------:R-:W-:Y:S01]  /*27f0*/  FSEL R80, R80, -INF , P3 ;  /* 0xff80000050507808 */ /* 0x000fe20001800000 */
[----:B------:R-:W-:Y:S01]  /*2800*/  MUFU.TANH R10, R10 ;  /* 0x0000000a000a7308 */ /* 0x000fe20000002400 */
[----:B------:R-:W-:Y:S01]  /*2810*/  FMNMX.FTZ R3, R82, R3, !PT ;  /* 0x0000000352037209 */ /* 0x000fe20007810000 */
[----:B------:R-:W-:Y:S01]  /*2820*/  UMOV UR4, URZ ;  /* 0x0000003f00047c82 */ /* 0x000fe20008000000 */
[----:B------:R-:W-:-:S02]  /*2830*/  ISETP.GT.AND P3, PT, R62, 0x31, PT ;  /* 0x000000313e00780c */ /* 0x000fc40003f64270 */
[----:B------:R-:W-:Y:S02]  /*2840*/  FSEL R78, R78, -INF , P4 ;  /* 0xff8000004e4e7808 */ /* 0x000fe40002000000 */
[----:B------:R-:W-:Y:S01]  /*2850*/  FMNMX.FTZ R3, R80, R3, !PT ;  /* 0x0000000350037209 */ /* 0x000fe20007810000 */
[----:B------:R-:W-:Y:S01]  /*2860*/  MUFU.TANH R8, R8 ;  /* 0x0000000800087308 */ /* 0x000fe20000002400 */
[----:B------:R-:W-:Y:S02]  /*2870*/  ISETP.GT.AND P4, PT, R62, 0x38, PT ;  /* 0x000000383e00780c */ /* 0x000fe40003f84270 */
[----:B------:R-:W-:Y:S02]  /*2880*/  FSEL R76, R76, -INF , P3 ;  /* 0xff8000004c4c7808 */ /* 0x000fe40001800000 */
[----:B------:R-:W-:Y:S02]  /*2890*/  FMNMX.FTZ R3, R78, R3, !PT ;  /* 0x000000034e037209 */ /* 0x000fe40007810000 */
[----:B------:R-:W-:Y:S01]  /*28a0*/  ISETP.GT.AND P3, PT, R62, 0x39, PT ;  /* 0x000000393e00780c */ /* 0x000fe20003f64270 */
[----:B------:R-:W-:Y:S01]  /*28b0*/  MUFU.TANH R9, R9 ;  /* 0x0000000900097308 */ /* 0x000fe20000002400 */
[----:B------:R-:W-:-:S02]  /*28c0*/  FSEL R74, R75, -INF , P4 ;  /* 0xff8000004b4a7808 */ /* 0x000fc40002000000 */
[----:B------:R-:W-:Y:S02]  /*28d0*/  FMNMX.FTZ R3, R76, R3, !PT ;  /* 0x000000034c037209 */ /* 0x000fe40007810000 */
[----:B------:R-:W-:Y:S02]  /*28e0*/  ISETP.GT.AND P4, PT, R62, 0x40, PT ;  /* 0x000000403e00780c */ /* 0x000fe40003f84270 */
[----:B------:R-:W-:Y:S01]  /*28f0*/  FSEL R70, R77, -INF , P3 ;  /* 0xff8000004d467808 */ /* 0x000fe20001800000 */
[----:B------:R-:W4:Y:S01]  /*2900*/  MUFU.TANH R75, R51 ;  /* 0x00000033004b7308 */ /* 0x000f220000002400 */
[----:B------:R-:W-:Y:S02]  /*2910*/  FMNMX.FTZ R3, R74, R3, !PT ;  /* 0x000000034a037209 */ /* 0x000fe40007810000 */
[----:B------:R-:W-:Y:S02]  /*2920*/  ISETP.GT.AND P3, PT, R62, 0x41, PT ;  /* 0x000000413e00780c */ /* 0x000fe40003f64270 */
[----:B------:R-:W-:-:S02]  /*2930*/  FSEL R68, R68, -INF , P4 ;  /* 0xff80000044447808 */ /* 0x000fc40002000000 */
[----:B------:R-:W-:Y:S01]  /*2940*/  FMNMX.FTZ R3, R70, R3, !PT ;  /* 0x0000000346037209 */ /* 0x000fe20007810000 */
[----:B------:R-:W4:Y:S01]  /*2950*/  MUFU.TANH R77, R54 ;  /* 0x00000036004d7308 */ /* 0x000f220000002400 */
        /* <DEDUP_REMOVED lines=9> */
[----:B------:R-:W-:Y:S01]  /*29f0*/  MUFU.TANH R7, R7 ;  /* 0x0000000700077308 */ /* 0x000fe20000002400 */
[----:B------:R-:W-:Y:S01]  /*2a00*/  FMNMX.FTZ R43, R64, R3, !PT ;  /* 0x00000003402b7209 */ /* 0x000fe20007810000 */
[----:B------:R-:W-:Y:S01]  /*2a10*/  FMUL.FTZ R3, R0, R26 ;  /* 0x0000001a00037220 */ /* 0x000fe20000410000 */
[----:B------:R-:W-:Y:S02]  /*2a20*/  ISETP.GT.AND P3, PT, R62, 0x51, PT ;  /* 0x000000513e00780c */ /* 0x000fe40003f64270 */
[----:B------:R-:W-:Y:S01]  /*2a30*/  FSEL R26, R69, -INF , P4 ;  /* 0xff800000451a7808 */ /* 0x000fe20002000000 */
[----:B------:R-:W-:Y:S01]  /*2a40*/  FMUL.FTZ R69, R0, R39 ;  /* 0x0000002700457220 */ /* 0x000fe20000410000 */
[----:B------:R-:W-:Y:S01]  /*2a50*/  FMNMX.FTZ R47, R42, R43, !PT ;  /* 0x0000002b2a2f7209 */ /* 0x000fe20007810000 */
[----:B------:R0:W4:Y:S01]  /*2a60*/  MUFU.TANH R59, R3 ;  /* 0x00000003003b7308 */ /* 0x0001220000002400 */
[----:B------:R-:W-:-:S02]  /*2a70*/  ISETP.GT.AND P4, PT, R62, 0x58, PT ;  /* 0x000000583e00780c */ /* 0x000fc40003f84270 */
[----:B------:R-:W-:Y:S02]  /*2a80*/  FSEL R43, R67, -INF , P3 ;  /* 0xff800000432b7808 */ /* 0x000fe40001800000 */
[----:B-----5:R-:W-:Y:S02]  /*2a90*/  FMNMX.FTZ R46, R26, R47, !PT ;  /* 0x0000002f1a2e7209 */ /* 0x020fe40007810000 */
[----:B------:R-:W-:Y:S01]  /*2aa0*/  ISETP.GT.AND P3, PT, R62, 0x59, PT ;  /* 0x000000593e00780c */ /* 0x000fe20003f64270 */
[----:B------:R-:W5:Y:S01]  /*2ab0*/  MUFU.TANH R67, R50 ;  /* 0x0000003200437308 */ /* 0x000f620000002400 */
[----:B-1----:R-:W-:Y:S01]  /*2ac0*/  FSEL R27, R79, -INF , P4 ;  /* 0xff8000004f1b7808 */ /* 0x002fe20002000000 */
[----:B0-----:R-:W-:Y:S01]  /*2ad0*/  FMUL.FTZ R3, R0, R30 ;  /* 0x0000001e00037220 */ /* 0x001fe20000410000 */
[----:B------:R-:W-:Y:S02]  /*2ae0*/  FMNMX.FTZ R54, R43, R46, !PT ;  /* 0x0000002e2b367209 */ /* 0x000fe40007810000 */
[----:B------:R-:W-:-:S02]  /*2af0*/  ISETP.GT.AND P4, PT, R62, 0x60, PT ;  /* 0x000000603e00780c */ /* 0x000fc40003f84270 */
[----:B------:R-:W-:Y:S01]  /*2b00*/  FSEL R46, R71, -INF , P3 ;  /* 0xff800000472e7808 */ /* 0x000fe20001800000 */
[----:B------:R-:W-:Y:S01]  /*2b10*/  MUFU.TANH R4, R4 ;  /* 0x0000000400047308 */ /* 0x000fe20000002400 */
[----:B------:R-:W-:Y:S01]  /*2b20*/  FMNMX.FTZ R47, R27, R54, !PT ;  /* 0x000000361b2f7209 */ /* 0x000fe20007810000 */
[----:B------:R-:W-:Y:S01]  /*2b30*/  FMUL.FTZ R54, R0, R31 ;  /* 0x0000001f00367220 */ /* 0x000fe20000410000 */
[----:B------:R-:W-:Y:S02]  /*2b40*/  ISETP.GT.AND P3, PT, R62, 0x61, PT ;  /* 0x000000613e00780c */ /* 0x000fe40003f64270 */
[----:B--2---:R-:W-:Y:S01]  /*2b50*/  FSEL R30, R81, -INF , P4 ;  /* 0xff800000511e7808 */ /* 0x004fe20002000000 */
[----:B------:R-:W-:Y:S01]  /*2b60*/  FMUL.FTZ R81, R0, R28 ;  /* 0x0000001c00517220 */ /* 0x000fe20000410000 */
[----:B------:R-:W-:Y:S01]  /*2b70*/  FMNMX.FTZ R51, R46, R47, !PT ;  /* 0x0000002f2e337209 */ /* 0x000fe20007810000 */
[----:B------:R0:W1:Y:S01]  /*2b80*/  MUFU.TANH R71, R3 ;  /* 0x0000000300477308 */ /* 0x0000620000002400 */
[----:B------:R-:W-:-:S02]  /*2b90*/  ISETP.GT.AND P4, PT, R62, 0x68, PT ;  /* 0x000000683e00780c */ /* 0x000fc40003f84270 */
[----:B---3--:R-:W-:Y:S01]  /*2ba0*/  FSEL R47, R83, -INF , P3 ;  /* 0xff800000532f7808 */ /* 0x008fe20001800000 */
[----:B------:R-:W-:Y:S01]  /*2bb0*/  FMUL.FTZ R83, R0, R29 ;  /* 0x0000001d00537220 */ /* 0x000fe20000410000 */
[----:B------:R-:W-:Y:S02]  /*2bc0*/  FMNMX.FTZ R58, R30, R51, !PT ;  /* 0x000000331e3a7209 */ /* 0x000fe40007810000 */
[----:B------:R-:W-:Y:S01]  /*2bd0*/  ISETP.GT.AND P3, PT, R62, 0x69, PT ;  /* 0x000000693e00780c */ /* 0x000fe20003f64270 */
[----:B------:R-:W-:Y:S01]  /*2be0*/  MUFU.TANH R5, R5 ;  /* 0x0000000500057308 */ /* 0x000fe20000002400 */
[----:B------:R-:W-:Y:S01]  /*2bf0*/  FSEL R31, R73, -INF , P4 ;  /* 0xff800000491f7808 */ /* 0x000fe20002000000 */
[----:B0-----:R-:W-:Y:S01]  /*2c00*/  FMUL.FTZ R3, R0, R34 ;  /* 0x0000002200037220 */ /* 0x001fe20000410000 */
[----:B------:R-:W-:Y:S02]  /*2c10*/  FMNMX.FTZ R58, R47, R58, !PT ;  /* 0x0000003a2f3a7209 */ /* 0x000fe40007810000 */
[----:B------:R-:W-:-:S02]  /*2c20*/  ISETP.GT.AND P4, PT, R62, 0x70, PT ;  /* 0x000000703e00780c */ /* 0x000fc40003f84270 */
[----:B------:R-:W-:Y:S01]  /*2c30*/  FSEL R50, R85, -INF , P3 ;  /* 0xff80000055327808 */ /* 0x000fe20001800000 */
[----:B------:R0:W2:Y:S01]  /*2c40*/  MUFU.TANH R73, R54 ;  /* 0x0000003600497308 */ /* 0x0000a20000002400 */
[----:B------:R-:W-:Y:S01]  /*2c50*/  FMNMX.FTZ R55, R31, R58, !PT ;  /* 0x0000003a1f377209 */ /* 0x000fe20007810000 */
[----:B------:R-:W-:Y:S01]  /*2c60*/  FMUL.FTZ R85, R0, R33 ;  /* 0x0000002100557220 */ /* 0x000fe20000410000 */
[----:B------:R-:W-:Y:S02]  /*2c70*/  ISETP.GT.AND P3, PT, R62, 0x71, PT ;  /* 0x000000713e00780c */ /* 0x000fe40003f64270 */
[----:B------:R-:W-:Y:S01]  /*2c80*/  FSEL R51, R87, -INF , P4 ;  /* 0xff80000057337808 */ /* 0x000fe20002000000 */
[----:B------:R-:W-:Y:S01]  /*2c90*/  FMUL.FTZ R87, R0, R32 ;  /* 0x0000002000577220 */ /* 0x000fe20000410000 */
[----:B------:R-:W-:Y:S01]  /*2ca0*/  FMNMX.FTZ R58, R50, R55, !PT ;  /* 0x00000037323a7209 */ /* 0x000fe20007810000 */
[----:B------:R3:W2:Y:S01]  /*2cb0*/  MUFU.TANH R79, R3 ;  /* 0x00000003004f7308 */ /* 0x0006a20000002400 */
[----:B------:R-:W-:-:S02]  /*2cc0*/  ISETP.GT.AND P4, PT, R62, 0x78, PT ;  /* 0x000000783e00780c */ /* 0x000fc40003f84270 */
[----:B----4-:R-:W-:Y:S02]  /*2cd0*/  FSEL R34, R75, -INF , P3 ;  /* 0xff8000004b227808 */ /* 0x010fe40001800000 */
[----:B------:R-:W-:Y:S01]  /*2ce0*/  FMNMX.FTZ R55, R51, R58, !PT ;  /* 0x0000003a33377209 */ /* 0x000fe20007810000 */
[----:B------:R-:W-:Y:S01]  /*2cf0*/  FMUL.FTZ R58, R0, R35 ;  /* 0x00000023003a7220 */ /* 0x000fe20000410000 */
[----:B------:R-:W-:Y:S01]  /*2d00*/  ISETP.GT.AND P3, PT, R62, 0x79, PT ;  /* 0x000000793e00780c */ /* 0x000fe20003f64270 */
[----:B------:R-:W-:Y:S01]  /*2d10*/  MUFU.TANH R2, R2 ;  /* 0x0000000200027308 */ /* 0x000fe20000002400 */
[----:B0-----:R-:W-:Y:S01]  /*2d20*/  FSEL R54, R77, -INF , P4 ;  /* 0xff8000004d367808 */ /* 0x001fe20002000000 */
[----:B---3--:R-:W-:Y:S01]  /*2d30*/  FMUL.FTZ R3, R0, R38 ;  /* 0x0000002600037220 */ /* 0x008fe20000410000 */
[----:B------:R-:W-:Y:S02]  /*2d40*/  FMNMX.FTZ R55, R34, R55, !PT ;  /* 0x0000003722377209 */ /* 0x000fe40007810000 */
[----:B------:R-:W-:-:S02]  /*2d50*/  ISETP.GT.AND P4, PT, R62, 0x80, PT ;  /* 0x000000803e00780c */ /* 0x000fc40003f84270 */
[----:B------:R-:W-:Y:S01]  /*2d60*/  FSEL R35, R89, -INF , P3 ;  /* 0xff80000059237808 */ /* 0x000fe20001800000 */
[----:B------:R2:W0:Y:S01]  /*2d70*/  MUFU.TANH R75, R58 ;  /* 0x0000003a004b7308 */ /* 0x0004220000002400 */
[----:B------:R-:W-:Y:S01]  /*2d80*/  FMNMX.FTZ R104, R54, R55, !PT ;  /* 0x0000003736687209 */ /* 0x000fe20007810000 */
[----:B------:R-:W-:Y:S01]  /*2d90*/  FMUL.FTZ R89, R0, R37 ;  /* 0x0000002500597220 */ /* 0x000fe20000410000 */
[----:B------:R-:W-:Y:S02]  /*2da0*/  ISETP.GT.AND P3, PT, R62, 0x81, PT ;  /* 0x000000813e00780c */ /* 0x000fe40003f64270 */
[----:B------:R-:W-:Y:S02]  /*2db0*/  FSEL R55, R59, -INF , P4 ;  /* 0xff8000003b377808 */ /* 0x000fe40002000000 */
[----:B------:R-:W-:Y:S01]  /*2dc0*/  FMNMX.FTZ R104, R35, R104, !PT ;  /* 0x0000006823687209 */ /* 0x000fe20007810000 */
[----:B------:R3:W4:Y:S01]  /*2dd0*/  MUFU.TANH R77, R3 ;  /* 0x00000003004d7308 */ /* 0x0007220000002400 */
[----:B-----5:R-:W-:-:S02]  /*2de0*/  FSEL R38, R67, -INF , P3 ;  /* 0xff80000043267808 */ /* 0x020fc40001800000 */
[C---:B------:R-:W-:Y:S02]  /*2df0*/  ISETP.GT.AND P4, PT, R62.reuse, 0x88, PT ;  /* 0x000000883e00780c */ /* 0x040fe40003f84270 */
[----:B------:R-:W-:Y:S02]  /*2e00*/  FMNMX.FTZ R67, R55, R104, !PT ;  /* 0x0000006837437209 */ /* 0x000fe40007810000 */
[----:B------:R-:W-:Y:S01]  /*2e10*/  ISETP.GT.AND P3, PT, R62, 0x89, PT ;  /* 0x000000893e00780c */ /* 0x000fe20003f64270 */
[----:B------:R-:W-:Y:S01]  /*2e20*/  MUFU.TANH R12, R12 ;  /* 0x0000000c000c7308 */ /* 0x000fe20000002400 */
[----:B-1----:R-:W-:Y:S02]  /*2e30*/  FSEL R59, R71, -INF , P4 ;  /* 0xff800000473b7808 */ /* 0x002fe40002000000 */
[----:B------:R-:W-:Y:S01]  /*2e40*/  FMNMX.FTZ R104, R38, R67, !PT ;  /* 0x0000004326687209 */ /* 0x000fe20007810000 */
[----:B------:R-:W-:Y:S01]  /*2e50*/  FMUL.FTZ R67, R0, R44 ;  /* 0x0000002c00437220 */ /* 0x000fe20000410000 */
[----:B------:R-:W-:-:S02]  /*2e60*/  ISETP.GT.AND P4, PT, R62, 0x90, PT ;  /* 0x000000903e00780c */ /* 0x000fc40003f84270 */
[----:B--2---:R-:W-:Y:S01]  /*2e70*/  FSEL R58, R73, -INF , P3 ;  /* 0xff800000493a7808 */ /* 0x004fe20001800000 */
[----:B------:R1:W2:Y:S01]  /*2e80*/  MUFU.TANH R71, R69 ;  /* 0x0000004500477308 */ /* 0x0002a20000002400 */
[----:B------:R-:W-:Y:S01]  /*2e90*/  FMNMX.FTZ R39, R59, R104, !PT ;  /* 0x000000683b277209 */ /* 0x000fe20007810000 */
[----:B------:R-:W-:Y:S01]  /*2ea0*/  FMUL.FTZ R73, R0, R48 ;  /* 0x0000003000497220 */ /* 0x000fe20000410000 */
[----:B------:R-:W-:Y:S02]  /*2eb0*/  ISETP.GT.AND P3, PT, R62, 0x91, PT ;  /* 0x000000913e00780c */ /* 0x000fe40003f64270 */
[----:B------:R-:W-:Y:S01]  /*2ec0*/  FSEL R44, R79, -INF , P4 ;  /* 0xff8000004f2c7808 */ /* 0x000fe20002000000 */
[----:B------:R-:W-:Y:S01]  /*2ed0*/  FMUL.FTZ R79, R0, R24 ;  /* 0x00000018004f7220 */ /* 0x000fe20000410000 */
[----:B---3--:R-:W-:Y:S01]  /*2ee0*/  FMNMX.FTZ R3, R58, R39, !PT ;  /* 0x000000273a037209 */ /* 0x008fe20007810000 */
[----:B------:R-:W3:Y:S01]  /*2ef0*/  MUFU.TANH R11, R11 ;  /* 0x0000000b000b7308 */ /* 0x000ee20000002400 */
[----:B------:R-:W-:Y:S01]  /*2f00*/  ISETP.GT.AND P4, PT, R62, 0x98, PT ;  /* 0x000000983e00780c */ /* 0x000fe20003f84270 */
[C---:B-1----:R-:W-:Y:S01]  /*2f10*/  FMUL.FTZ R69, R0.reuse, R45 ;  /* 0x0000002d00457220 */ /* 0x042fe20000410000 */
[----:B0-----:R-:W-:Y:S01]  /*2f20*/  FSEL R39, R75, -INF , P3 ;  /* 0xff8000004b277808 */ /* 0x001fe20001800000 */
[----:B------:R-:W-:Y:S01]  /*2f30*/  FMUL.FTZ R75, R0, R52 ;  /* 0x00000034004b7220 */ /* 0x000fe20000410000 */
[----:B------:R-:W-:-:S02]  /*2f40*/  FMNMX.FTZ R104, R44, R3, !PT ;  /* 0x000000032c687209 */ /* 0x000fc40007810000 */
[----:B------:R-:W-:Y:S01]  /*2f50*/  ISETP.GT.AND P3, PT, R62, 0x99, PT ;  /* 0x000000993e00780c */ /* 0x000fe20003f64270 */
[----:B------:R-:W0:Y:S01]  /*2f60*/  MUFU.TANH R13, R13 ;  /* 0x0000000d000d7308 */ /* 0x000e220000002400 */
[----:B----4-:R-:W-:Y:S01]  /*2f70*/  FSEL R62, R77, -INF , P4 ;  /* 0xff8000004d3e7808 */ /* 0x010fe20002000000 */
[C---:B------:R-:W-:Y:S01]  /*2f80*/  FMUL.FTZ R77, R0.reuse, R25 ;  /* 0x00000019004d7220 */ /* 0x040fe20000410000 */
[----:B------:R-:W-:Y:S02]  /*2f90*/  FMNMX.FTZ R3, R39, R104, !PT ;  /* 0x0000006827037209 */ /* 0x000fe40007810000 */
[----:B--2---:R-:W-:Y:S01]  /*2fa0*/  FSEL R45, R71, -INF , P3 ;  /* 0xff800000472d7808 */ /* 0x004fe20001800000 */
[----:B------:R-:W-:Y:S01]  /*2fb0*/  FMUL.FTZ R71, R0, R49 ;  /* 0x0000003100477220 */ /* 0x000fe20000410000 */
[----:B------:R-:W-:Y:S01]  /*2fc0*/  FMNMX.FTZ R104, R62, R3, !PT ;  /* 0x000000033e687209 */ /* 0x000fe20007810000 */
[----:B------:R-:W1:Y:S03]  /*2fd0*/  MUFU.TANH R14, R14 ;  /* 0x0000000e000e7308 */ /* 0x000e660000002400 */
[----:B------:R-:W-:-:S05]  /*2fe0*/  FMNMX.FTZ R104, R45, R104, !PT ;  /* 0x000000682d687209 */ /* 0x000fca0007810000 */
[----:B------:R-:W2:Y:S01]  /*2ff0*/  SHFL.BFLY PT, R3, R104, 0x2, 0x1f ;  /* 0x0c401f0068037f89 */ /* 0x000ea200000e0000 */
[----:B------:R-:W4:Y:S08]  /*3000*/  MUFU.TANH R15, R15 ;  /* 0x0000000f000f7308 */ /* 0x000f300000002400 */
[----:B------:R-:W5:Y:S08]  /*3010*/  MUFU.TANH R16, R16 ;  /* 0x0000001000107308 */ /* 0x000f700000002400 */
[----:B------:R-:W5:Y:S01]  /*3020*/  MUFU.TANH R18, R18 ;  /* 0x0000001200127308 */ /* 0x000f620000002400 */
[----:B--2---:R-:W-:-:S07]  /*3030*/  FMNMX.FTZ R24, R104, R3, !PT ;  /* 0x0000000368187209 */ /* 0x004fce0007810000 */
[----:B------:R-:W2:Y:S01]  /*3040*/  MUFU.TANH R17, R17 ;  /* 0x0000001100117308 */ /* 0x000ea20000002400 */
[----:B------:R-:W3:Y:S07]  /*3050*/  SHFL.BFLY PT, R3, R24, 0x1, 0x1f ;  /* 0x0c201f0018037f89 */ /* 0x000eee00000e0000 */
[----:B------:R-:W2:Y:S08]  /*3060*/  MUFU.TANH R20, R20 ;  /* 0x0000001400147308 */ /* 0x000eb00000002400 */
[----:B------:R-:W2:Y:S08]  /*3070*/  MUFU.TANH R19, R19 ;  /* 0x0000001300137308 */ /* 0x000eb00000002400 */
[----:B------:R-:W2:Y:S01]  /*3080*/  MUFU.TANH R21, R21 ;  /* 0x0000001500157308 */ /* 0x000ea20000002400 */
[----:B---3--:R-:W-:Y:S01]  /*3090*/  FMNMX.FTZ R3, R24, R3, !PT ;  /* 0x0000000318037209 */ /* 0x008fe20007810000 */
[----:B------:R-:W-:-:S03]  /*30a0*/  IMAD.U32 R24, RZ, RZ, UR16 ;  /* 0x00000010ff187e24 */ /* 0x000fc6000f8e00ff */
[C---:B------:R-:W-:Y:S01]  /*30b0*/  FSETP.NEU.FTZ.AND P3, PT, R3.reuse, -INF , PT ;  /* 0xff8000000300780b */ /* 0x040fe20003f7d000 */
[----:B------:R-:W-:Y:S02]  /*30c0*/  FFMA.FTZ R25, R3, R24, -8 ;  /* 0xc100000003197423 */ /* 0x000fe40000010018 */
[----:B------:R-:W3:Y:S03]  /*30d0*/  MUFU.TANH R22, R22 ;  /* 0x0000001600167308 */ /* 0x000ee60000002400 */
[----:B------:R-:W-:-:S05]  /*30e0*/  FSEL R25, R25, RZ, P3 ;  /* 0x000000ff19197208 */ /* 0x000fca0001800000 */
[----:B------:R-:W3:Y:S01]  /*30f0*/  MUFU.TANH R56, R56 ;  /* 0x0000003800387308 */ /* 0x000ee20000002400 */
[--C-:B------:R-:W-:Y:S01]  /*3100*/  FFMA.FTZ R29, R88, UR16, -R25.reuse ;  /* 0x00000010581d7c23 */ /* 0x100fe20008010819 */
[----:B------:R-:W-:Y:S01]  /*3110*/  VIADDMNMX R88, R36, R65, R72, PT ;  /* 0x0000004124587246 */ /* 0x000fe20003800148 */
[--C-:B------:R-:W-:Y:S01]  /*3120*/  FFMA.FTZ R84, R84, UR16, -R25.reuse ;  /* 0x0000001054547c23 */ /* 0x100fe20008010819 */
[--C-:B------:R-:W-:Y:S01]  /*3130*/  FFMA.FTZ R86, R86, UR16, -R25.reuse ;  /* 0x0000001056567c23 */ /* 0x100fe20008010819 */
[--C-:B------:R-:W-:Y:S01]  /*3140*/  FFMA.FTZ R24, R96, UR16, -R25.reuse ;  /* 0x0000001060187c23 */ /* 0x100fe20008010819 */
[----:B------:R-:W-:Y:S01]  /*3150*/  ISETP.GT.AND P3, PT, R88, RZ, PT ;  /* 0x000000ff5800720c */ /* 0x000fe20003f64270 */
[--C-:B------:R-:W-:Y:S01]  /*3160*/  FFMA.FTZ R28, R90, UR16, -R25.reuse ;  /* 0x000000105a1c7c23 */ /* 0x100fe20008010819 */
[C---:B------:R-:W-:Y:S01]  /*3170*/  ISETP.GT.AND P4, PT, R88.reuse, 0x1, PT ;  /* 0x000000015800780c */ /* 0x040fe20003f84270 */
[----:B------:R-:W3:Y:S01]  /*3180*/  MUFU.TANH R57, R57 ;  /* 0x0000003900397308 */ /* 0x000ee20000002400 */
[----:B------:R-:W-:Y:S01]  /*3190*/  ISETP.GT.AND P5, PT, R88, 0x8, PT ;  /* 0x000000085800780c */ /* 0x000fe20003fa4270 */
[--C-:B------:R-:W-:Y:S01]  /*31a0*/  FFMA.FTZ R33, R98, UR16, -R25.reuse ;  /* 0x0000001062217c23 */ /* 0x100fe20008010819 */
[----:B------:R-:W-:Y:S01]  /*31b0*/  FSEL R10, R10, -INF , P3 ;  /* 0xff8000000a0a7808 */ /* 0x000fe20001800000 */
[--C-:B------:R-:W-:Y:S01]  /*31c0*/  FFMA.FTZ R32, R100, UR16, -R25.reuse ;  /* 0x0000001064207c23 */ /* 0x100fe20008010819 */
[----:B------:R-:W-:Y:S01]  /*31d0*/  FSEL R49, R8, -INF , P4 ;  /* 0xff80000008317808 */ /* 0x000fe20002000000 */
[--C-:B------:R-:W-:Y:S01]  /*31e0*/  FFMA.FTZ R37, R102, UR16, -R25.reuse ;  /* 0x0000001066257c23 */ /* 0x100fe20008010819 */
[----:B------:R-:W-:Y:S01]  /*31f0*/  ISETP.GT.AND P3, PT, R88, 0x9, PT ;  /* 0x000000095800780c */ /* 0x000fe20003f64270 */
[----:B------:R-:W3:Y:S01]  /*3200*/  MUFU.TANH R60, R60 ;  /* 0x0000003c003c7308 */ /* 0x000ee20000002400 */
[----:B------:R-:W-:Y:S01]  /*3210*/  FSEL R9, R9, -INF , P5 ;  /* 0xff80000009097808 */ /* 0x000fe20002800000 */
[--C-:B------:R-:W-:Y:S01]  /*3220*/  FFMA.FTZ R92, R92, UR16, -R25.reuse ;  /* 0x000000105c5c7c23 */ /* 0x100fe20008010819 */
[----:B------:R-:W-:Y:S01]  /*3230*/  FMNMX.FTZ R36, R10, R49, !PT ;  /* 0x000000310a247209 */ /* 0x000fe20007810000 */
[--C-:B------:R-:W-:Y:S01]  /*3240*/  FFMA.FTZ R94, R94, UR16, -R25.reuse ;  /* 0x000000105e5e7c23 */ /* 0x100fe20008010819 */
[----:B------:R-:W-:Y:S01]  /*3250*/  ISETP.GT.AND P4, PT, R88, 0x10, PT ;  /* 0x000000105800780c */ /* 0x000fe20003f84270 */
[--C-:B------:R-:W-:Y:S01]  /*3260*/  FFMA.FTZ R74, R74, UR16, -R25.reuse ;  /* 0x000000104a4a7c23 */ /* 0x100fe20008010819 */
[----:B------:R-:W-:Y:S01]  /*3270*/  FSEL R6, R6, -INF , P3 ;  /* 0xff80000006067808 */ /* 0x000fe20001800000 */
[----:B------:R-:W3:Y:S01]  /*3280*/  MUFU.TANH R61, R61 ;  /* 0x0000003d003d7308 */ /* 0x000ee20000002400 */
[----:B------:R-:W-:Y:S01]  /*3290*/  FMNMX.FTZ R63, R9, R36, !PT ;  /* 0x00000024093f7209 */ /* 0x000fe20007810000 */
[--C-:B------:R-:W-:Y:S01]  /*32a0*/  FFMA.FTZ R68, R68, UR16, -R25.reuse ;  /* 0x0000001044447c23 */ /* 0x100fe20008010819 */
[----:B------:R-:W-:Y:S01]  /*32b0*/  ISETP.GT.AND P3, PT, R88, 0x11, PT ;  /* 0x000000115800780c */ /* 0x000fe20003f64270 */
[--C-:B------:R-:W-:Y:S01]  /*32c0*/  FFMA.FTZ R26, R26, UR16, -R25.reuse ;  /* 0x000000101a1a7c23 */ /* 0x100fe20008010819 */
[----:B------:R-:W-:Y:S01]  /*32d0*/  FSEL R36, R7, -INF , P4 ;  /* 0xff80000007247808 */ /* 0x000fe20002000000 */
[--C-:B------:R-:W-:Y:S01]  /*32e0*/  FFMA.FTZ R43, R43, UR16, -R25.reuse ;  /* 0x000000102b2b7c23 */ /* 0x100fe20008010819 */
[----:B------:R-:W-:Y:S01]  /*32f0*/  FMNMX.FTZ R63, R6, R63, !PT ;  /* 0x0000003f063f7209 */ /* 0x000fe20007810000 */
[----:B------:R-:W3:Y:S01]  /*3300*/  MUFU.TANH R40, R40 ;  /* 0x0000002800287308 */ /* 0x000ee20000002400 */
[----:B------:R-:W-:Y:S01]  /*3310*/  ISETP.GT.AND P4, PT, R88, 0x18, PT ;  /* 0x000000185800780c */ /* 0x000fe20003f84270 */
[--C-:B------:R-:W-:Y:S01]  /*3320*/  FFMA.FTZ R27, R27, UR16, -R25.reuse ;  /* 0x000000101b1b7c23 */ /* 0x100fe20008010819 */
[----:B------:R-:W-:Y:S01]  /*3330*/  FSEL R4, R4, -INF , P3 ;  /* 0xff80000004047808 */ /* 0x000fe20001800000 */
[--C-:B------:R-:W-:Y:S01]  /*3340*/  FFMA.FTZ R30, R30, UR16, -R25.reuse ;  /* 0x000000101e1e7c23 */ /* 0x100fe20008010819 */
[----:B------:R-:W-:Y:S01]  /*3350*/  FMNMX.FTZ R63, R36, R63, !PT ;  /* 0x0000003f243f7209 */ /* 0x000fe20007810000 */
        /* <DEDUP_REMOVED lines=10> */
[----:B------:R-:W-:Y:S01]  /*3400*/  MUFU.EX2 R5, R86 ;  /* 0x0000005600057308 */ /* 0x000fe20000000800 */
[----:B------:R-:W-:Y:S01]  /*3410*/  FMNMX.FTZ R65, R48, R63, !PT ;  /* 0x0000003f30417209 */ /* 0x000fe20007810000 */
[----:B------:R-:W-:Y:S01]  /*3420*/  FFMA.FTZ R39, R39, UR16, -R25 ;  /* 0x0000001027277c23 */ /* 0x000fe20008010819 */
[----:B------:R-:W-:-:S02]  /*3430*/  ISETP.GT.AND P3, PT, R88, 0x21, PT ;  /* 0x000000215800780c */ /* 0x000fc40003f64270 */
[----:B------:R-:W-:Y:S02]  /*3440*/  FSEL R63, R12, -INF , P4 ;  /* 0xff8000000c3f7808 */ /* 0x000fe40002000000 */
[----:B------:R-:W-:Y:S01]  /*3450*/  FMNMX.FTZ R2, R52, R65, !PT ;  /* 0x0000004134027209 */ /* 0x000fe20007810000 */
[----:B------:R5:W-:Y:S01]  /*3460*/  MUFU.EX2 R12, R84 ;  /* 0x00000054000c7308 */ /* 0x000be20000000800 */
[----:B------:R-:W-:Y:S02]  /*3470*/  ISETP.GT.AND P4, PT, R88, 0x28, PT ;  /* 0x000000285800780c */ /* 0x000fe40003f84270 */
[----:B------:R-:W-:Y:S01]  /*3480*/  FSEL R65, R11, -INF , P3 ;  /* 0xff8000000b417808 */ /* 0x000fe20001800000 */
[----:B------:R-:W-:Y:S01]  /*3490*/  FFMA.FTZ R11, R82, UR16, -R25 ;  /* 0x00000010520b7c23 */ /* 0x000fe20008010819 */
[----:B------:R-:W-:Y:S02]  /*34a0*/  FMNMX.FTZ R2, R63, R2, !PT ;  /* 0x000000023f027209 */ /* 0x000fe40007810000 */
[----:B0-----:R-:W-:Y:S01]  /*34b0*/  FSEL R72, R13, -INF , P4 ;  /* 0xff8000000d487808 */ /* 0x001fe20002000000 */
[----:B------:R-:W0:Y:S01]  /*34c0*/  MUFU.TANH R67, R67 ;  /* 0x0000004300437308 */ /* 0x000e220000002400 */
[----:B------:R-:W-:-:S02]  /*34d0*/  ISETP.GT.AND P3, PT, R88, 0x29, PT ;  /* 0x000000295800780c */ /* 0x000fc40003f64270 */
[----:B------:R-:W-:Y:S01]  /*34e0*/  FMNMX.FTZ R13, R65, R2, !PT ;  /* 0x00000002410d7209 */ /* 0x000fe20007810000 */
[--C-:B------:R-:W-:Y:S01]  /*34f0*/  FFMA.FTZ R2, R78, UR16, -R25.reuse ;  /* 0x000000104e027c23 */ /* 0x100fe20008010819 */
[----:B------:R-:W-:Y:S02]  /*3500*/  ISETP.GT.AND P4, PT, R88, 0x30, PT ;  /* 0x000000305800780c */ /* 0x000fe40003f84270 */
[----:B-1----:R-:W-:Y:S01]  /*3510*/  FSEL R82, R14, -INF , P3 ;  /* 0xff8000000e527808 */ /* 0x002fe20001800000 */
[----:B------:R-:W-:Y:S01]  /*3520*/  FFMA.FTZ R14, R80, UR16, -R25 ;  /* 0x00000010500e7c23 */ /* 0x000fe20008010819 */
[----:B------:R-:W-:Y:S01]  /*3530*/  FMNMX.FTZ R13, R72, R13, !PT ;  /* 0x0000000d480d7209 */ /* 0x000fe20007810000 */
[----:B------:R-:W1:Y:S01]  /*3540*/  MUFU.TANH R69, R69 ;  /* 0x0000004500457308 */ /* 0x000e620000002400 */
[----:B------:R-:W-:Y:S02]  /*3550*/  ISETP.GT.AND P3, PT, R88, 0x31, PT ;  /* 0x000000315800780c */ /* 0x000fe40003f64270 */
[----:B----4-:R-:W-:-:S02]  /*3560*/  FSEL R80, R15, -INF , P4 ;  /* 0xff8000000f507808 */ /* 0x010fc40002000000 */
[----:B------:R-:W-:Y:S02]  /*3570*/  FMNMX.FTZ R13, R82, R13, !PT ;  /* 0x0000000d520d7209 */ /* 0x000fe40007810000 */
[----:B------:R-:W-:Y:S01]  /*3580*/  ISETP.GT.AND P4, PT, R88, 0x38, PT ;  /* 0x000000385800780c */ /* 0x000fe20003f84270 */
[----:B------:R-:W4:Y:S01]  /*3590*/  MUFU.TANH R73, R73 ;  /* 0x0000004900497308 */ /* 0x000f220000002400 */
[----:B-----5:R-:W-:Y:S01]  /*35a0*/  FSEL R84, R16, -INF , P3 ;  /* 0xff80000010547808 */ /* 0x020fe20001800000 */
[--C-:B------:R-:W-:Y:S01]  /*35b0*/  FFMA.FTZ R16, R76, UR16, -R25.reuse ;  /* 0x000000104c107c23 */ /* 0x100fe20008010819 */
[----:B------:R-:W-:Y:S02]  /*35c0*/  FMNMX.FTZ R15, R80, R13, !PT ;  /* 0x0000000d500f7209 */ /* 0x000fe40007810000 */
[----:B------:R-:W-:Y:S02]  /*35d0*/  ISETP.GT.AND P3, PT, R88, 0x39, PT ;  /* 0x000000395800780c */ /* 0x000fe40003f64270 */
[----:B------:R-:W-:Y:S01]  /*35e0*/  FSEL R78, R18, -INF , P4 ;  /* 0xff800000124e7808 */ /* 0x000fe20002000000 */
[----:B------:R5:W-:Y:S01]  /*35f0*/  MUFU.EX2 R13, R2 ;  /* 0x00000002000d7308 */ /* 0x000be20000000800 */
[----:B------:R-:W-:Y:S01]  /*3600*/  FMNMX.FTZ R15, R84, R15, !PT ;  /* 0x0000000f540f7209 */ /* 0x000fe20007810000 */
[----:B------:R-:W-:Y:S01]  /*3610*/  FFMA.FTZ R18, R70, UR16, -R25 ;  /* 0x0000001046127c23 */ /* 0x000fe20008010819 */
[----:B------:R-:W-:-:S02]  /*3620*/  ISETP.GT.AND P4, PT, R88, 0x40, PT ;  /* 0x000000405800780c */ /* 0x000fc40003f84270 */
[----:B--2---:R-:W-:Y:S02]  /*3630*/  FSEL R86, R17, -INF , P3 ;  /* 0xff80000011567808 */ /* 0x004fe40001800000 */
[----:B------:R-:W-:Y:S01]  /*3640*/  FMNMX.FTZ R15, R78, R15, !PT ;  /* 0x0000000f4e0f7209 */ /* 0x000fe20007810000 */
[----:B------:R-:W2:Y:S01]  /*3650*/  MUFU.TANH R71, R71 ;  /* 0x0000004700477308 */ /* 0x000ea20000002400 */
[----:B------:R-:W-:Y:S02]  /*3660*/  ISETP.GT.AND P3, PT, R88, 0x41, PT ;  /* 0x000000415800780c */ /* 0x000fe40003f64270 */
[----:B------:R-:W-:Y:S01]  /*3670*/  FSEL R76, R20, -INF , P4 ;  /* 0xff800000144c7808 */ /* 0x000fe20002000000 */
[----:B------:R-:W-:Y:S01]  /*3680*/  FFMA.FTZ R20, R66, UR16, -R25 ;  /* 0x0000001042147c23 */ /* 0x000fe20008010819 */
[----:B------:R-:W-:Y:S02]  /*3690*/  FMNMX.FTZ R15, R86, R15, !PT ;  /* 0x0000000f560f7209 */ /* 0x000fe40007810000 */
[----:B------:R-:W-:Y:S01]  /*36a0*/  ISETP.GT.AND P4, PT, R88, 0x48, PT ;  /* 0x000000485800780c */ /* 0x000fe20003f84270 */
[----:B------:R-:W2:Y:S01]  /*36b0*/  MUFU.TANH R75, R75 ;  /* 0x0000004b004b7308 */ /* 0x000ea20000002400 */
[----:B------:R-:W-:-:S02]  /*36c0*/  FSEL R19, R19, -INF , P3 ;  /* 0xff80000013137808 */ /* 0x000fc40001800000 */
[----:B-----5:R-:W-:Y:S02]  /*36d0*/  FMNMX.FTZ R2, R76, R15, !PT ;  /* 0x0000000f4c027209 */ /* 0x020fe40007810000 */
[C---:B------:R-:W-:Y:S02]  /*36e0*/  ISETP.GT.AND P3, PT, R88.reuse, 0x49, PT ;  /* 0x000000495800780c */ /* 0x040fe40003f64270 */
[----:B------:R-:W-:Y:S01]  /*36f0*/  FSEL R21, R21, -INF , P4 ;  /* 0xff80000015157808 */ /* 0x000fe20002000000 */
[----:B------:R-:W5:Y:S01]  /*3700*/  MUFU.TANH R53, R53 ;  /* 0x0000003500357308 */ /* 0x000f620000002400 */
[----:B------:R-:W-:Y:S02]  /*3710*/  FMNMX.FTZ R2, R19, R2, !PT ;  /* 0x0000000213027209 */ /* 0x000fe40007810000 */
[----:B------:R-:W-:Y:S02]  /*3720*/  ISETP.GT.AND P4, PT, R88, 0x50, PT ;  /* 0x000000505800780c */ /* 0x000fe40003f84270 */
[----:B---3--:R-:W-:-:S02]  /*3730*/  FSEL R22, R22, -INF , P3 ;  /* 0xff80000016167808 */ /* 0x008fc40001800000 */
[----:B------:R-:W-:Y:S01]  /*3740*/  FMNMX.FTZ R17, R21, R2, !PT ;  /* 0x0000000215117209 */ /* 0x000fe20007810000 */
[----:B------:R-:W3:Y:S01]  /*3750*/  MUFU.TANH R79, R79 ;  /* 0x0000004f004f7308 */ /* 0x000ee20000002400 */
[----:B------:R-:W-:Y:S02]  /*3760*/  ISETP.GT.AND P3, PT, R88, 0x51, PT ;  /* 0x000000515800780c */ /* 0x000fe40003f64270 */
[----:B------:R-:W-:Y:S02]  /*3770*/  FSEL R56, R56, -INF , P4 ;  /* 0xff80000038387808 */ /* 0x000fe40002000000 */
[----:B------:R-:W-:Y:S02]  /*3780*/  FMNMX.FTZ R17, R22, R17, !PT ;  /* 0x0000001116117209 */ /* 0x000fe40007810000 */
[----:B------:R-:W-:Y:S01]  /*3790*/  ISETP.GT.AND P4, PT, R88, 0x58, PT ;  /* 0x000000585800780c */ /* 0x000fe20003f84270 */
[----:B------:R-:W3:Y:S01]  /*37a0*/  MUFU.TANH R77, R77 ;  /* 0x0000004d004d7308 */ /* 0x000ee20000002400 */
[----:B------:R-:W-:-:S02]  /*37b0*/  FSEL R57, R57, -INF , P3 ;  /* 0xff80000039397808 */ /* 0x000fc40001800000 */
[----:B------:R-:W-:Y:S02]  /*37c0*/  FMNMX.FTZ R2, R56, R17, !PT ;  /* 0x0000001138027209 */ /* 0x000fe40007810000 */
[----:B------:R-:W-:Y:S02]  /*37d0*/  ISETP.GT.AND P3, PT, R88, 0x59, PT ;  /* 0x000000595800780c */ /* 0x000fe40003f64270 */
[----:B------:R-:W-:Y:S01]  /*37e0*/  FSEL R60, R60, -INF , P4 ;  /* 0xff8000003c3c7808 */ /* 0x000fe20002000000 */
[----:B------:R-:W3:Y:S01]  /*37f0*/  MUFU.TANH R81, R81 ;  /* 0x0000005100517308 */ /* 0x000ee20000002400 */
[----:B------:R-:W-:Y:S02]  /*3800*/  FMNMX.FTZ R93, R57, R2, !PT ;  /* 0x00000002395d7209 */ /* 0x000fe40007810000 */
[----:B------:R-:W-:Y:S02]  /*3810*/  ISETP.GT.AND P4, PT, R88, 0x60, PT ;  /* 0x000000605800780c */ /* 0x000fe40003f84270 */
[----:B------:R-:W-:-:S02]  /*3820*/  FSEL R61, R61, -INF , P3 ;  /* 0xff8000003d3d7808 */ /* 0x000fc40001800000 */
[----:B------:R-:W-:Y:S01]  /*3830*/  FMNMX.FTZ R2, R60, R93, !PT ;  /* 0x0000005d3c027209 */ /* 0x000fe20007810000 */
[----:B------:R-:W3:Y:S01]  /*3840*/  MUFU.TANH R83, R83 ;  /* 0x0000005300537308 */ /* 0x000ee20000002400 */
[----:B------:R-:W-:Y:S02]  /*3850*/  ISETP.GT.AND P3, PT, R88, 0x61, PT ;  /* 0x000000615800780c */ /* 0x000fe40003f64270 */
[----:B------:R-:W-:Y:S01]  /*3860*/  FSEL R66, R40, -INF , P4 ;  /* 0xff80000028427808 */ /* 0x000fe20002000000 */
[----:B------:R-:W-:Y:S01]  /*3870*/  FFMA.FTZ R40, R64, UR16, -R25 ;  /* 0x0000001040287c23 */ /* 0x000fe20008010819 */
[----:B------:R-:W-:Y:S02]  /*3880*/  FMNMX.FTZ R93, R61, R2, !PT ;  /* 0x000000023d5d7209 */ /* 0x000fe40007810000 */
[----:B------:R-:W-:Y:S01]  /*3890*/  ISETP.GT.AND P4, PT, R88, 0x68, PT ;  /* 0x000000685800780c */ /* 0x000fe20003f84270 */
[----:B------:R-:W3:Y:S01]  /*38a0*/  MUFU.TANH R87, R87 ;  /* 0x0000005700577308 */ /* 0x000ee20000002400 */
[----:B------:R-:W-:-:S02]  /*38b0*/  FSEL R41, R41, -INF , P3 ;  /* 0xff80000029297808 */ /* 0x000fc40001800000 */
[----:B------:R-:W-:Y:S02]  /*38c0*/  FMNMX.FTZ R2, R66, R93, !PT ;  /* 0x0000005d42027209 */ /* 0x000fe40007810000 */
[C---:B------:R-:W-:Y:S02]  /*38d0*/  ISETP.GT.AND P3, PT, R88.reuse, 0x69, PT ;  /* 0x000000695800780c */ /* 0x040fe40003f64270 */
[----:B0-----:R-:W-:Y:S01]  /*38e0*/  FSEL R67, R67, -INF , P4 ;  /* 0xff80000043437808 */ /* 0x001fe20002000000 */
[----:B------:R-:W0:Y:S01]  /*38f0*/  MUFU.TANH R85, R85 ;  /* 0x0000005500557308 */ /* 0x000e220000002400 */
[----:B------:R-:W-:Y:S02]  /*3900*/  FMNMX.FTZ R2, R41, R2, !PT ;  /* 0x0000000229027209 */ /* 0x000fe40007810000 */
[----:B------:R-:W-:Y:S02]  /*3910*/  ISETP.GT.AND P4, PT, R88, 0x70, PT ;  /* 0x000000705800780c */ /* 0x000fe40003f84270 */
[----:B-1----:R-:W-:Y:S01]  /*3920*/  FSEL R64, R69, -INF , P3 ;  /* 0xff80000045407808 */ /* 0x002fe20001800000 */
[--C-:B------:R-:W-:Y:S01]  /*3930*/  FFMA.FTZ R69, R42, UR16, -R25.reuse ;  /* 0x000000102a457c23 */ /* 0x100fe20008010819 */
[----:B------:R-:W-:Y:S01]  /*3940*/  FMNMX.FTZ R93, R67, R2, !PT ;  /* 0x00000002435d7209 */ /* 0x000fe20007810000 */
[----:B------:R-:W1:Y:S01]  /*3950*/  MUFU.TANH R91, R91 ;  /* 0x0000005b005b7308 */ /* 0x000e620000002400 */
[----:B------:R-:W-:Y:S01]  /*3960*/  ISETP.GT.AND P3, PT, R88, 0x71, PT ;  /* 0x000000715800780c */ /* 0x000fe20003f64270 */
[--C-:B------:R-:W-:Y:S01]  /*3970*/  FFMA.FTZ R42, R46, UR16, -R25.reuse ;  /* 0x000000102e2a7c23 */ /* 0x100fe20008010819 */
[----:B----4-:R-:W-:Y:S01]  /*3980*/  FSEL R73, R73, -INF , P4 ;  /* 0xff80000049497808 */ /* 0x010fe20002000000 */
[--C-:B------:R-:W-:Y:S01]  /*3990*/  FFMA.FTZ R46, R50, UR16, -R25.reuse ;  /* 0x00000010322e7c23 */ /* 0x100fe20008010819 */
[----:B------:R-:W-:Y:S01]  /*39a0*/  FMNMX.FTZ R2, R64, R93, !PT ;  /* 0x0000005d40027209 */ /* 0x000fe20007810000 */
[--C-:B------:R-:W-:Y:S01]  /*39b0*/  FFMA.FTZ R50, R51, UR16, -R25.reuse ;  /* 0x0000001033327c23 */ /* 0x100fe20008010819 */
[----:B------:R-:W-:Y:S01]  /*39c0*/  ISETP.GT.AND P4, PT, R88, 0x78, PT ;  /* 0x000000785800780c */ /* 0x000fe20003f84270 */
[----:B------:R-:W4:Y:S01]  /*39d0*/  MUFU.TANH R89, R89 ;  /* 0x0000005900597308 */ /* 0x000f220000002400 */
[----:B--2---:R-:W-:Y:S01]  /*39e0*/  FSEL R71, R71, -INF , P3 ;  /* 0xff80000047477808 */ /* 0x004fe20001800000 */
[--C-:B------:R-:W-:Y:S01]  /*39f0*/  FFMA.FTZ R51, R34, UR16, -R25.reuse ;  /* 0x0000001022337c23 */ /* 0x100fe20008010819 */
[----:B------:R-:W-:Y:S01]  /*3a00*/  FMNMX.FTZ R2, R73, R2, !PT ;  /* 0x0000000249027209 */ /* 0x000fe20007810000 */
[--C-:B------:R-:W-:Y:S01]  /*3a10*/  FFMA.FTZ R34, R54, UR16, -R25.reuse ;  /* 0x0000001036227c23 */ /* 0x100fe20008010819 */
[----:B------:R-:W-:Y:S01]  /*3a20*/  ISETP.GT.AND P3, PT, R88, 0x79, PT ;  /* 0x000000795800780c */ /* 0x000fe20003f64270 */
[--C-:B------:R-:W-:Y:S01]  /*3a30*/  FFMA.FTZ R54, R55, UR16, -R25.reuse ;  /* 0x0000001037367c23 */ /* 0x100fe20008010819 */
[----:B------:R-:W-:Y:S01]  /*3a40*/  FSEL R75, R75, -INF , P4 ;  /* 0xff8000004b4b7808 */ /* 0x000fe20002000000 */
[--C-:B------:R-:W-:Y:S01]  /*3a50*/  FFMA.FTZ R55, R38, UR16, -R25.reuse ;  /* 0x0000001026377c23 */ /* 0x100fe20008010819 */
[----:B------:R-:W-:Y:S01]  /*3a60*/  FMNMX.FTZ R2, R71, R2, !PT ;  /* 0x0000000247027209 */ /* 0x000fe20007810000 */
[--C-:B------:R-:W-:Y:S01]  /*3a70*/  FFMA.FTZ R38, R59, UR16, -R25.reuse ;  /* 0x000000103b267c23 */ /* 0x100fe20008010819 */
[----:B------:R-:W-:Y:S01]  /*3a80*/  ISETP.GT.AND P4, PT, R88, 0x80, PT ;  /* 0x000000805800780c */ /* 0x000fe20003f84270 */
[--C-:B------:R-:W-:Y:S01]  /*3a90*/  FFMA.FTZ R59, R58, UR16, -R25.reuse ;  /* 0x000000103a3b7c23 */ /* 0x100fe20008010819 */
[----:B-----5:R-:W-:Y:S01]  /*3aa0*/  FSEL R53, R53, -INF , P3 ;  /* 0xff80000035357808 */ /* 0x020fe20001800000 */
[--C-:B------:R-:W-:Y:S01]  /*3ab0*/  FFMA.FTZ R58, R62, UR16, -R25.reuse ;  /* 0x000000103e3a7c23 */ /* 0x100fe20008010819 */
[----:B------:R-:W-:Y:S01]  /*3ac0*/  FMNMX.FTZ R2, R75, R2, !PT ;  /* 0x000000024b027209 */ /* 0x000fe20007810000 */
[----:B------:R-:W-:Y:S01]  /*3ad0*/  FFMA.FTZ R25, R45, UR16, -R25 ;  /* 0x000000102d197c23 */ /* 0x000fe20008010819 */
[----:B------:R-:W-:Y:S01]  /*3ae0*/  ISETP.GT.AND P3, PT, R88, 0x81, PT ;  /* 0x000000815800780c */ /* 0x000fe20003f64270 */
[----:B------:R-:W-:Y:S01]  /*3af0*/  MUFU.EX2 R24, R24 ;  /* 0x0000001800187308 */ /* 0x000fe20000000800 */
[----:B---3--:R-:W-:-:S02]  /*3b00*/  FSEL R79, R79, -INF , P4 ;  /* 0xff8000004f4f7808 */ /* 0x008fc40002000000 */
[----:B------:R-:W-:Y:S02]  /*3b10*/  FMNMX.FTZ R2, R53, R2, !PT ;  /* 0x0000000235027209 */ /* 0x000fe40007810000 */
[C---:B------:R-:W-:Y:S02]  /*3b20*/  ISETP.GT.AND P4, PT, R88.reuse, 0x88, PT ;  /* 0x000000885800780c */ /* 0x040fe40003f84270 */
[----:B------:R-:W-:Y:S01]  /*3b30*/  FSEL R77, R77, -INF , P3 ;  /* 0xff8000004d4d7808 */ /* 0x000fe20001800000 */
[----:B------:R-:W-:Y:S01]  /*3b40*/  MUFU.EX2 R29, R29 ;  /* 0x0000001d001d7308 */ /* 0x000fe20000000800 */
[----:B------:R-:W-:Y:S02]  /*3b50*/  FMNMX.FTZ R2, R79, R2, !PT ;  /* 0x000000024f027209 */ /* 0x000fe40007810000 */
[----:B------:R-:W-:Y:S02]  /*3b60*/  ISETP.GT.AND P3, PT, R88, 0x89, PT ;  /* 0x000000895800780c */ /* 0x000fe40003f64270 */
[----:B------:R-:W-:-:S02]  /*3b70*/  FSEL R81, R81, -INF , P4 ;  /* 0xff80000051517808 */ /* 0x000fc40002000000 */
[----:B------:R-:W-:Y:S01]  /*3b80*/  FMNMX.FTZ R2, R77, R2, !PT ;  /* 0x000000024d027209 */ /* 0x000fe20007810000 */
[----:B------:R-:W-:Y:S01]  /*3b90*/  MUFU.EX2 R17, R68 ;  /* 0x0000004400117308 */ /* 0x000fe20000000800 */
[C---:B------:R-:W-:Y:S02]  /*3ba0*/  ISETP.GT.AND P4, PT, R88.reuse, 0x90, PT ;  /* 0x000000905800780c */ /* 0x040fe40003f84270 */
[----:B------:R-:W-:Y:S02]  /*3bb0*/  FSEL R83, R83, -INF , P3 ;  /* 0xff80000053537808 */ /* 0x000fe40001800000 */
[----:B------:R-:W-:Y:S02]  /*3bc0*/  FMNMX.FTZ R2, R81, R2, !PT ;  /* 0x0000000251027209 */ /* 0x000fe40007810000 */
[----:B------:R-:W-:Y:S01]  /*3bd0*/  ISETP.GT.AND P3, PT, R88, 0x91, PT ;  /* 0x000000915800780c */ /* 0x000fe20003f64270 */
[----:B------:R-:W-:Y:S01]  /*3be0*/  MUFU.EX2 R28, R28 ;  /* 0x0000001c001c7308 */ /* 0x000fe20000000800 */
[----:B------:R-:W-:-:S02]  /*3bf0*/  FSEL R87, R87, -INF , P4 ;  /* 0xff80000057577808 */ /* 0x000fc40002000000 */
[----:B------:R-:W-:Y:S02]  /*3c00*/  FMNMX.FTZ R2, R83, R2, !PT ;  /* 0x0000000253027209 */ /* 0x000fe40007810000 */
[C---:B------:R-:W-:Y:S02]  /*3c10*/  ISETP.GT.AND P4, PT, R88.reuse, 0x98, PT ;  /* 0x000000985800780c */ /* 0x040fe40003f84270 */
[----:B0-----:R-:W-:Y:S01]  /*3c20*/  FSEL R85, R85, -INF , P3 ;  /* 0xff80000055557808 */ /* 0x001fe20001800000 */
[----:B------:R-:W0:Y:S01]  /*3c30*/  MUFU.EX2 R33, R33 ;  /* 0x0000002100217308 */ /* 0x000e220000000800 */
[----:B------:R-:W-:Y:S02]  /*3c40*/  FMNMX.FTZ R2, R87, R2, !PT ;  /* 0x0000000257027209 */ /* 0x000fe40007810000 */
[----:B------:R-:W-:Y:S02]  /*3c50*/  ISETP.GT.AND P3, PT, R88, 0x99, PT ;  /* 0x000000995800780c */ /* 0x000fe40003f64270 */
[----:B-1----:R-:W-:-:S02]  /*3c60*/  FSEL R91, R91, -INF , P4 ;  /* 0xff8000005b5b7808 */ /* 0x002fc40002000000 */
[----:B------:R-:W-:Y:S01]  /*3c70*/  FMNMX.FTZ R2, R85, R2, !PT ;  /* 0x0000000255027209 */ /* 0x000fe20007810000 */
[----:B------:R-:W-:Y:S01]  /*3c80*/  MUFU.EX2 R32, R32 ;  /* 0x0000002000207308 */ /* 0x000fe20000000800 */
[----:B----4-:R-:W-:Y:S02]  /*3c90*/  FSEL R89, R89, -INF , P3 ;  /* 0xff80000059597808 */ /* 0x010fe40001800000 */
[----:B------:R-:W-:-:S04]  /*3ca0*/  FMNMX.FTZ R2, R91, R2, !PT ;  /* 0x000000025b027209 */ /* 0x000fc80007810000 */
[----:B------:R-:W-:Y:S01]  /*3cb0*/  FMNMX.FTZ R2, R89, R2, !PT ;  /* 0x0000000259027209 */ /* 0x000fe20007810000 */
[----:B------:R-:W-:Y:S01]  /*3cc0*/  MUFU.EX2 R15, R74 ;  /* 0x0000004a000f7308 */ /* 0x000fe20000000800 */
[----:B0-----:R-:W-:-:S03]  /*3cd0*/  F2FP.SATFINITE.E4M3.F32.PACK_AB_MERGE_C R153, R33, R28, RZ ;  /* 0x0000001c2199723e */ /* 0x001fc600048070ff */
[----:B------:R-:W0:Y:S01]  /*3ce0*/  SHFL.BFLY PT, R93, R2, 0x2, 0x1f ;  /* 0x0c401f00025d7f89 */ /* 0x000e2200000e0000 */
[----:B------:R-:W-:-:S03]  /*3cf0*/  F2FP.SATFINITE.E4M3.F32.PACK_AB_MERGE_C R153, R29, R24, R153 ;  /* 0x000000181d99723e */ /* 0x000fc60004807099 */
[----:B------:R-:W-:Y:S08]  /*3d00*/  MUFU.EX2 R37, R37 ;  /* 0x0000002500257308 */ /* 0x000ff00000000800 */
[----:B------:R-:W-:Y:S08]  /*3d10*/  MUFU.EX2 R8, R92 ;  /* 0x0000005c00087308 */ /* 0x000ff00000000800 */
[----:B------:R-:W1:Y:S01]  /*3d20*/  MUFU.EX2 R7, R94 ;  /* 0x0000005e00077308 */ /* 0x000e620000000800 */
[----:B0-----:R-:W-:-:S07]  /*3d30*/  FMNMX.FTZ R93, R2, R93, !PT ;  /* 0x0000005d025d7209 */ /* 0x001fce0007810000 */
[----:B------:R-:W-:Y:S01]  /*3d40*/  MUFU.EX2 R11, R11 ;  /* 0x0000000b000b7308 */ /* 0x000fe20000000800 */
[----:B------:R-:W0:Y:S07]  /*3d50*/  SHFL.BFLY PT, R2, R93, 0x1, 0x1f ;  /* 0x0c201f005d027f89 */ /* 0x000e2e00000e0000 */
[----:B------:R-:W2:Y:S01]  /*3d60*/  MUFU.EX2 R14, R14 ;  /* 0x0000000e000e7308 */ /* 0x000ea20000000800 */
[----:B-1----:R-:W-:-:S04]  /*3d70*/  F2FP.SATFINITE.E4M3.F32.PACK_AB_MERGE_C R155, R7, R8, RZ ;  /* 0x00000008079b723e */ /* 0x002fc800048070ff */
[----:B------:R-:W-:-:S03]  /*3d80*/  F2FP.SATFINITE.E4M3.F32.PACK_AB_MERGE_C R155, R37, R32, R155 ;  /* 0x00000020259b723e */ /* 0x000fc6000480709b */
[----:B------:R-:W-:Y:S08]  /*3d90*/  MUFU.EX2 R16, R16 ;  /* 0x0000001000107308 */ /* 0x000ff00000000800 */
[----:B------:R-:W-:Y:S01]  /*3da0*/  MUFU.EX2 R18, R18 ;  /* 0x0000001200127308 */ /* 0x000fe20000000800 */
[----:B0-----:R-:W-:Y:S01]  /*3db0*/  FMNMX.FTZ R2, R93, R2, !PT ;  /* 0x000000025d027209 */ /* 0x001fe20007810000 */
[----:B------:R-:W-:Y:S01]  /*3dc0*/  IMAD.U32 R93, RZ, RZ, UR16 ;  /* 0x00000010ff5d7e24 */ /* 0x000fe2000f8e00ff */
[----:B--2---:R-:W-:-:S02]  /*3dd0*/  F2FP.SATFINITE.E4M3.F32.PACK_AB_MERGE_C R149, R14, R11, RZ ;  /* 0x0000000b0e95723e */ /* 0x004fc400048070ff */
[C---:B------:R-:W-:Y:S01]  /*3de0*/  FSETP.NEU.FTZ.AND P3, PT, R2.reuse, -INF , PT ;  /* 0xff8000000200780b */ /* 0x040fe20003f7d000 */
[----:B------:R-:W-:Y:S01]  /*3df0*/  FFMA.FTZ R62, R2, R93, -8 ;  /* 0xc1000000023e7423 */ /* 0x000fe2000001005d */
[----:B------:R-:W-:Y:S01]  /*3e00*/  F2FP.SATFINITE.E4M3.F32.PACK_AB_MERGE_C R149, R12, R5, R149 ;  /* 0x000000050c95723e */ /* 0x000fe20004807095 */
[----:B------:R-:W-:Y:S03]  /*3e10*/  MUFU.EX2 R20, R20 ;  /* 0x0000001400147308 */ /* 0x000fe60000000800 */
[----:B------:R-:W-:Y:S02]  /*3e20*/  FSEL R62, R62, RZ, P3 ;  /* 0x000000ff3e3e7208 */ /* 0x000fe40001800000 */
        /* <DEDUP_REMOVED lines=16> */
[----:B------:R-:W-:Y:S01]  /*3f30*/  FADD.FTZ R61, R24, R29 ;  /* 0x0000001d183d7221 */ /* 0x000fe20000010000 */
[--C-:B------:R-:W-:Y:S01]  /*3f40*/  FFMA.FTZ R93, R52, UR16, -R62.reuse ;  /* 0x00000010345d7c23 */ /* 0x100fe2000801083e */
[--C-:B------:R-:W-:Y:S01]  /*3f50*/  FFMA.FTZ R70, R76, UR16, -R62.reuse ;  /* 0x000000104c467c23 */ /* 0x100fe2000801083e */
[--C-:B------:R-:W-:Y:S01]  /*3f60*/  FFMA.FTZ R4, R63, UR16, -R62.reuse ;  /* 0x000000103f047c23 */ /* 0x100fe2000801083e */
[----:B------:R-:W-:Y:S01]  /*3f70*/  FADD.FTZ R76, R28, R61 ;  /* 0x0000003d1c4c7221 */ /* 0x000fe20000010000 */
[----:B------:R-:W-:Y:S01]  /*3f80*/  FFMA.FTZ R63, R65, UR16, -R62 ;  /* 0x00000010413f7c23 */ /* 0x000fe2000801083e */
[----:B------:R-:W-:Y:S01]  /*3f90*/  IMAD.U32 R61, RZ, RZ, UR48 ;  /* 0x00000030ff3d7e24 */ /* 0x000fe2000f8e00ff */
[----:B------:R-:W1:Y:S01]  /*3fa0*/  MUFU.EX2 R49, R49 ;  /* 0x0000003100317308 */ /* 0x000e620000000800 */
[----:B------:R-:W-:Y:S01]  /*3fb0*/  FADD.FTZ R103, R33, R76 ;  /* 0x0000004c21677221 */ /* 0x000fe20000010000 */
[----:B------:R-:W-:Y:S01]  /*3fc0*/  FFMA.FTZ R52, R72, UR16, -R62 ;  /* 0x0000001048347c23 */ /* 0x000fe2000801083e */
[----:B------:R-:W-:-:S02]  /*3fd0*/  @!P1 VIADD R61, R61, 0x12440 ;  /* 0x000124403d3d9836 */ /* 0x000fc40000000000 */
[--C-:B------:R-:W-:Y:S01]  /*3fe0*/  FFMA.FTZ R95, R82, UR16, -R62.reuse ;  /* 0x00000010525f7c23 */ /* 0x100fe2000801083e */
[----:B------:R-:W-:Y:S01]  /*3ff0*/  FADD.FTZ R76, R32, R103 ;  /* 0x00000067204c7221 */ /* 0x000fe20000010000 */
[--C-:B------:R-:W-:Y:S01]  /*4000*/  FFMA.FTZ R72, R78, UR16, -R62.reuse ;  /* 0x000000104e487c23 */ /* 0x100fe2000801083e */
[----:B------:R-:W-:Y:S01]  /*4010*/  FFMA.FTZ R48, R80, UR16, -R62 ;  /* 0x0000001050307c23 */ /* 0x000fe2000801083e */
[----:B------:R-:W2:Y:S01]  /*4020*/  MUFU.EX2 R68, R68 ;  /* 0x0000004400447308 */ /* 0x000ea20000000800 */
[----:B0-----:R-:W-:Y:S01]  /*4030*/  FADD.FTZ R56, R10, R45 ;  /* 0x0000002d0a387221 */ /* 0x001fe20000010000 */
[----:B------:R-:W-:Y:S01]  /*4040*/  FADD.FTZ R103, R37, R76 ;  /* 0x0000004c25677221 */ /* 0x000fe20000010000 */
[----:B------:R-:W-:Y:S01]  /*4050*/  @!P1 PRMT R61, RZ, 0x654, R61 ;  /* 0x00000654ff3d9816 */ /* 0x000fe2000000003d */
[--C-:B------:R-:W-:Y:S01]  /*4060*/  FFMA.FTZ R65, R84, UR16, -R62.reuse ;  /* 0x0000001054417c23 */ /* 0x100fe2000801083e */
[----:B------:R-:W-:Y:S01]  /*4070*/  FFMA.FTZ R97, R86, UR16, -R62 ;  /* 0x0000001056617c23 */ /* 0x000fe2000801083e */
[----:B------:R-:W-:Y:S01]  /*4080*/  FADD.FTZ R78, R8, R103 ;  /* 0x00000067084e7221 */ /* 0x000fe20000010000 */
[----:B------:R0:W-:Y:S01]  /*4090*/  @!P1 SYNCS.ARRIVE.TRANS64.RED.A1T0 RZ, [R61+URZ], RZ ;  /* 0x000000ff3dff99a7 */ /* 0x0001e2000810043f */
[----:B------:R-:W3:Y:S01]  /*40a0*/  MUFU.EX2 R6, R6 ;  /* 0x0000000600067308 */ /* 0x000ee20000000800 */
[----:B-1----:R-:W-:Y:S01]  /*40b0*/  FADD.FTZ R101, R49, R56 ;  /* 0x0000003831657221 */ /* 0x002fe20000010000 */
[----:B------:R-:W-:Y:S01]  /*40c0*/  FFMA.FTZ R56, R66, UR16, -R62 ;  /* 0x0000001042387c23 */ /* 0x000fe2000801083e */
[----:B------:R-:W-:Y:S01]  /*40d0*/  FADD.FTZ R78, R7, R78 ;  /* 0x0000004e074e7221 */ /* 0x000fe20000010000 */
[--C-:B------:R-:W-:Y:S01]  /*40e0*/  FFMA.FTZ R19, R19, UR16, -R62.reuse ;  /* 0x0000001013137c23 */ /* 0x100fe2000801083e */
[----:B------:R-:W-:Y:S01]  /*40f0*/  F2FP.SATFINITE.E4M3.F32.PACK_AB_MERGE_C R151, R18, R15, RZ ;  /* 0x0000000f1297723e */ /* 0x000fe200048070ff */
[--C-:B------:R-:W-:Y:S01]  /*4100*/  FFMA.FTZ R41, R41, UR16, -R62.reuse ;  /* 0x0000001029297c23 */ /* 0x100fe2000801083e */
[--C-:B0-----:R-:W-:Y:S01]  /*4110*/  FFMA.FTZ R61, R67, UR16, -R62.reuse ;  /* 0x00000010433d7c23 */ /* 0x101fe2000801083e */
[----:B------:R-:W0:Y:S01]  /*4120*/  MUFU.EX2 R9, R9 ;  /* 0x0000000900097308 */ /* 0x000e220000000800 */
[----:B--2---:R-:W-:Y:S01]  /*4130*/  FADD.FTZ R101, R68, R101 ;  /* 0x0000006544657221 */ /* 0x004fe20000010000 */
[--C-:B------:R-:W-:Y:S01]  /*4140*/  FFMA.FTZ R73, R73, UR16, -R62.reuse ;  /* 0x0000001049497c23 */ /* 0x100fe2000801083e */
[--C-:B------:R-:W-:Y:S01]  /*4150*/  FFMA.FTZ R75, R75, UR16, -R62.reuse ;  /* 0x000000104b4b7c23 */ /* 0x100fe2000801083e */
[--C-:B------:R-:W-:Y:S01]  /*4160*/  FFMA.FTZ R79, R79, UR16, -R62.reuse ;  /* 0x000000104f4f7c23 */ /* 0x100fe2000801083e */
[----:B------:R-:W-:Y:S01]  /*4170*/  F2FP.SATFINITE.E4M3.F32.PACK_AB_MERGE_C R151, R16, R13, R151 ;  /* 0x0000000d1097723e */ /* 0x000fe20004807097 */
[--C-:B------:R-:W-:Y:S01]  /*4180*/  FFMA.FTZ R77, R77, UR16, -R62.reuse ;  /* 0x000000104d4d7c23 */ /* 0x100fe2000801083e */
[--C-:B------:R-:W-:Y:S01]  /*4190*/  FFMA.FTZ R81, R81, UR16, -R62.reuse ;  /* 0x0000001051517c23 */ /* 0x100fe2000801083e */
[----:B------:R-:W1:Y:S01]  /*41a0*/  MUFU.EX2 R36, R36 ;  /* 0x0000002400247308 */ /* 0x000e620000000800 */
[----:B---3--:R-:W-:Y:S01]  /*41b0*/  FADD.FTZ R66, R6, R101 ;  /* 0x0000006506427221 */ /* 0x008fe20000010000 */
[--C-:B------:R-:W-:Y:S01]  /*41c0*/  FFMA.FTZ R83, R83, UR16, -R62.reuse ;  /* 0x0000001053537c23 */ /* 0x100fe2000801083e */
[--C-:B------:R-:W-:Y:S01]  /*41d0*/  FFMA.FTZ R87, R87, UR16, -R62.reuse ;  /* 0x0000001057577c23 */ /* 0x100fe2000801083e */
[----:B------:R-:W-:Y:S01]  /*41e0*/  F2FP.SATFINITE.E4M3.F32.PACK_AB_MERGE_C R49, R68, R49, RZ ;  /* 0x000000314431723e */ /* 0x000fe200048070ff */
[--C-:B------:R-:W-:Y:S01]  /*41f0*/  FFMA.FTZ R85, R85, UR16, -R62.reuse ;  /* 0x0000001055557c23 */ /* 0x100fe2000801083e */
[----:B------:R-:W-:-:S02]  /*4200*/  FFMA.FTZ R91, R91, UR16, -R62 ;  /* 0x000000105b5b7c23 */ /* 0x000fc4000801083e */
[----:B------:R-:W2:Y:S01]  /*4210*/  MUFU.EX2 R93, R93 ;  /* 0x0000005d005d7308 */ /* 0x000ea20000000800 */
[----:B0-----:R-:W-:Y:S01]  /*4220*/  FADD.FTZ R101, R9, R66 ;  /* 0x0000004209657221 */ /* 0x001fe20000010000 */
[--C-:B------:R-:W-:Y:S01]  /*4230*/  FFMA.FTZ R66, R64, UR16, -R62.reuse ;  /* 0x0000001040427c23 */ /* 0x100fe2000801083e */
[----:B------:R-:W-:Y:S01]  /*4240*/  FFMA.FTZ R64, R71, UR16, -R62 ;  /* 0x0000001047407c23 */ /* 0x000fe2000801083e */
[----:B------:R-:W-:-:S04]  /*4250*/  F2FP.SATFINITE.E4M3.F32.PACK_AB_MERGE_C R152, R45, R10, R49 ;  /* 0x0000000a2d98723e */ /* 0x000fc80004807031 */
[----:B------:R-:W0:Y:S01]  /*4260*/  MUFU.EX2 R4, R4 ;  /* 0x0000000400047308 */ /* 0x000e220000000800 */
[----:B-1----:R-:W-:Y:S01]  /*4270*/  FADD.FTZ R76, R36, R101 ;  /* 0x00000065244c7221 */ /* 0x002fe20000010000 */
[----:B------:R-:W-:-:S04]  /*4280*/  FADD.FTZ R101, R5, R78 ;  /* 0x0000004e05657221 */ /* 0x000fc80000010000 */
[----:B------:R-:W-:Y:S02]  /*4290*/  FADD.FTZ R78, R12, R101 ;  /* 0x000000650c4e7221 */ /* 0x000fe40000010000 */
[----:B------:R-:W1:Y:S01]  /*42a0*/  MUFU.EX2 R63, R63 ;  /* 0x0000003f003f7308 */ /* 0x000e620000000800 */
[----:B--2---:R-:W-:Y:S01]  /*42b0*/  FADD.FTZ R67, R93, R76 ;  /* 0x0000004c5d437221 */ /* 0x004fe20000010000 */
[----:B------:R-:W-:Y:S01]  /*42c0*/  FADD.FTZ R71, R11, R78 ;  /* 0x0000004e0b477221 */ /* 0x000fe20000010000 */
[----:B------:R-:W-:-:S03]  /*42d0*/  F2FP.SATFINITE.E4M3.F32.PACK_AB_MERGE_C R36, R93, R36, RZ ;  /* 0x000000245d24723e */ /* 0x000fc600048070ff */
[----:B------:R-:W-:Y:S01]  /*42e0*/  FADD.FTZ R78, R14, R71 ;  /* 0x000000470e4e7221 */ /* 0x000fe20000010000 */
[----:B------:R-:W-:Y:S01]  /*42f0*/  F2FP.SATFINITE.E4M3.F32.PACK_AB_MERGE_C R154, R9, R6, R36 ;  /* 0x00000006099a723e */ /* 0x000fe20004807024 */
[----:B------:R-:W2:Y:S01]  /*4300*/  MUFU.EX2 R52, R52 ;  /* 0x0000003400347308 */ /* 0x000ea20000000800 */
[----:B0-----:R-:W-:Y:S01]  /*4310*/  FADD.FTZ R76, R4, R67 ;  /* 0x00000043044c7221 */ /* 0x001fe20000010000 */
[----:B------:R-:W-:Y:S01]  /*4320*/  FFMA.FTZ R67, R53, UR16, -R62 ;  /* 0x0000001035437c23 */ /* 0x000fe2000801083e */
[----:B------:R-:W-:Y:S01]  /*4330*/  FADD.FTZ R101, R13, R78 ;  /* 0x0000004e0d657221 */ /* 0x000fe20000010000 */
[----:B------:R-:W-:-:S03]  /*4340*/  FFMA.FTZ R62, R89, UR16, -R62 ;  /* 0x00000010593e7c23 */ /* 0x000fc6000801083e */
[----:B------:R-:W-:Y:S01]  /*4350*/  FADD.FTZ R78, R16, R101 ;  /* 0x00000065104e7221 */ /* 0x000fe20000010000 */
[----:B------:R-:W0:Y:S01]  /*4360*/  MUFU.EX2 R95, R95 ;  /* 0x0000005f005f7308 */ /* 0x000e220000000800 */
[----:B-1----:R-:W-:Y:S02]  /*4370*/  FADD.FTZ R53, R63, R76 ;  /* 0x0000004c3f357221 */ /* 0x002fe40000010000 */
[----:B------:R-:W-:-:S04]  /*4380*/  FADD.FTZ R101, R15, R78 ;  /* 0x0000004e0f657221 */ /* 0x000fc80000010000 */
[----:B------:R-:W-:Y:S01]  /*4390*/  FADD.FTZ R78, R18, R101 ;  /* 0x00000065124e7221 */ /* 0x000fe20000010000 */
        /* <DEDUP_REMOVED lines=11> */
[----:B0-----:R-:W-:Y:S01]  /*4450*/  FADD.FTZ R76, R72, R71 ;  /* 0x00000047484c7221 */ /* 0x001fe20000010000 */
[----:B------:R-:W-:-:S04]  /*4460*/  FADD.FTZ R71, R17, R78 ;  /* 0x0000004e11477221 */ /* 0x000fc80000010000 */
[----:B------:R-:W-:Y:S02]  /*4470*/  FADD.FTZ R71, R20, R71 ;  /* 0x0000004714477221 */ /* 0x000fe40000010000 */
[----:B------:R-:W0:Y:S01]  /*4480*/  MUFU.EX2 R19, R19 ;  /* 0x0000001300137308 */ /* 0x000e220000000800 */
[C---:B-1----:R-:W-:Y:S01]  /*4490*/  FADD.FTZ R33, R97.reuse, R76 ;  /* 0x0000004c61217221 */ /* 0x042fe20000010000 */
[----:B------:R-:W-:-:S04]  /*44a0*/  F2FP.SATFINITE.E4M3.F32.PACK_AB_MERGE_C R72, R97, R72, RZ ;  /* 0x000000486148723e */ /* 0x000fc800048070ff */
[----:B------:R-:W-:Y:S02]  /*44b0*/  F2FP.SATFINITE.E4M3.F32.PACK_AB_MERGE_C R150, R65, R48, R72 ;  /* 0x000000304196723e */ /* 0x000fe40004807048 */
        /* <DEDUP_REMOVED lines=9> */
[C---:B0-----:R-:W-:Y:S01]  /*4550*/  F2FP.SATFINITE.E4M3.F32.PACK_AB_MERGE_C R40, R69.reuse, R40, RZ ;  /* 0x000000284528723e */ /* 0x041fe200048070ff */
[----:B------:R-:W-:-:S03]  /*4560*/  FADD.FTZ R69, R69, R18 ;  /* 0x0000001245457221 */ /* 0x000fc60000010000 */
[----:B------:R-:W-:-:S03]  /*4570*/  F2FP.SATFINITE.E4M3.F32.PACK_AB_MERGE_C R145, R20, R17, R40 ;  /* 0x000000111491723e */ /* 0x000fc60004807028 */
        /* <DEDUP_REMOVED lines=17> */
[C---:B--2---:R-:W-:Y:S01]  /*4690*/  FADD.FTZ R11, R42.reuse, R11 ;  /* 0x0000000b2a0b7221 */ /* 0x044fe20000010000 */
[----:B------:R-:W-:-:S04]  /*46a0*/  F2FP.SATFINITE.E4M3.F32.PACK_AB_MERGE_C R27, R42, R27, RZ ;  /* 0x0000001b2a1b723e */ /* 0x000fc800048070ff */
[----:B------:R-:W-:Y:S02]  /*46b0*/  F2FP.SATFINITE.E4M3.F32.PACK_AB_MERGE_C R147, R43, R26, R27 ;  /* 0x0000001a2b93723e */ /* 0x000fe4000480701b */
[----:B------:R-:W2:Y:S01]  /*46c0*/  MUFU.EX2 R56, R56 ;  /* 0x0000003800387308 */ /* 0x000ea20000000800 */
[C---:B0-----:R-:W-:Y:S01]  /*46d0*/  FADD.FTZ R7, R60.reuse, R7 ;  /* 0x000000073c077221 */ /* 0x041fe20000010000 */
[----:B------:R-:W-:-:S04]  /*46e0*/  F2FP.SATFINITE.E4M3.F32.PACK_AB_MERGE_C R57, R60, R57, RZ ;  /* 0x000000393c39723e */ /* 0x000fc800048070ff */
[----:B------:R-:W-:Y:S02]  /*46f0*/  F2FP.SATFINITE.E4M3.F32.PACK_AB_MERGE_C R146, R22, R21, R57 ;  /* 0x000000151692723e */ /* 0x000fe40004807039 */
[----:B------:R-:W-:Y:S01]  /*4700*/  CS2R R20, SRZ ;  /* 0x0000000000147805 */ /* 0x000fe2000001ff00 */
[----:B------:R-:W0:Y:S01]  /*4710*/  MUFU.EX2 R47, R47 ;  /* 0x0000002f002f7308 */ /* 0x000e220000000800 */
[----:B-1----:R-:W-:Y:S01]  /*4720*/  FADD.FTZ R24, R30, R11 ;  /* 0x0000000b1e187221 */ /* 0x002fe20000010000 */
[----:B------:R-:W-:-:S06]  /*4730*/  MOV R22, RZ ;  /* 0x000000ff00167202 */ /* 0x000fcc0000000f00 */
        /* <DEDUP_REMOVED lines=11> */
[C---:B-1----:R-:W-:Y:S01]  /*47f0*/  FADD.FTZ R7, R46.reuse, R7 ;  /* 0x000000072e077221 */ /* 0x042fe20000010000 */
[----:B------:R-:W-:-:S04]  /*4800*/  F2FP.SATFINITE.E4M3.F32.PACK_AB_MERGE_C R31, R46, R31, RZ ;  /* 0x0000001f2e1f723e */ /* 0x000fc800048070ff */
[----:B------:R-:W-:Y:S02]  /*4810*/  F2FP.SATFINITE.E4M3.F32.PACK_AB_MERGE_C R141, R47, R30, R31 ;  /* 0x0000001e2f8d723e */ /* 0x000fe4000480701f */
[----:B------:R-:W1:Y:S01]  /*4820*/  MUFU.EX2 R53, R73 ;  /* 0x0000004900357308 */ /* 0x000e620000000800 */
[C---:B--2---:R-:W-:Y:S01]  /*4830*/  F2FP.SATFINITE.E4M3.F32.PACK_AB_MERGE_C R61, R66.reuse, R61, RZ ;  /* 0x0000003d423d723e */ /* 0x044fe200048070ff */
[----:B------:R-:W-:-:S03]  /*4840*/  FADD.FTZ R66, R66, R5 ;  /* 0x0000000542427221 */ /* 0x000fc60000010000 */
[----:B------:R-:W-:-:S03]  /*4850*/  F2FP.SATFINITE.E4M3.F32.PACK_AB_MERGE_C R140, R41, R56, R61 ;  /* 0x00000038298c723e */ /* 0x000fc6000480703d */
[----:B------:R-:W2:Y:S01]  /*4860*/  MUFU.EX2 R51, R51 ;  /* 0x0000003300337308 */ /* 0x000ea20000000800 */
[----:B0-----:R-:W-:-:S07]  /*4870*/  FADD.FTZ R16, R50, R7 ;  /* 0x0000000732107221 */ /* 0x001fce0000010000 */
        /* <DEDUP_REMOVED lines=8> */
[----:B-1----:R-:W-:Y:S01]  /*4900*/  F2FP.SATFINITE.E4M3.F32.PACK_AB_MERGE_C R11, R35, R34, RZ ;  /* 0x00000022230b723e */ /* 0x002fe200048070ff */
[----:B------:R-:W-:-:S03]  /*4910*/  FADD.FTZ R34, R34, R7 ;  /* 0x0000000722227221 */ /* 0x000fc60000010000 */
[----:B------:R-:W-:Y:S01]  /*4920*/  F2FP.SATFINITE.E4M3.F32.PACK_AB_MERGE_C R143, R51, R50, R11 ;  /* 0x00000032338f723e */ /* 0x000fe2000480700b */
[----:B------:R-:W-:Y:S02]  /*4930*/  FADD.FTZ R35, R35, R34 ;  /* 0x0000002223237221 */ /* 0x000fe40000010000 */
[----:B------:R-:W-:Y:S01]  /*4940*/  MUFU.EX2 R38, R38 ;  /* 0x0000002600267308 */ /* 0x000fe20000000800 */
[----:B0-----:R-:W-:Y:S01]  /*4950*/  FADD.FTZ R5, R75, R18 ;  /* 0x000000124b057221 */ /* 0x001fe20000010000 */
[----:B------:R-:W-:-:S06]  /*4960*/  CS2R R18, SRZ ;  /* 0x0000000000127805 */ /* 0x000fcc000001ff00 */
[----:B------:R-:W0:Y:S01]  /*4970*/  MUFU.EX2 R59, R59 ;  /* 0x0000003b003b7308 */ /* 0x000e220000000800 */
[C---:B--2---:R-:W-:Y:S01]  /*4980*/  F2FP.SATFINITE.E4M3.F32.PACK_AB_MERGE_C R75, R8.reuse, R75, RZ ;  /* 0x0000004b084b723e */ /* 0x044fe200048070ff */
[----:B------:R-:W-:-:S03]  /*4990*/  FADD.FTZ R8, R8, R5 ;  /* 0x0000000508087221 */ /* 0x000fc60000010000 */
[----:B------:R-:W-:-:S03]  /*49a0*/  F2FP.SATFINITE.E4M3.F32.PACK_AB_MERGE_C R142, R64, R53, R75 ;  /* 0x00000035408e723e */ /* 0x000fc6000480704b */
[----:B------:R-:W1:Y:S08]  /*49b0*/  MUFU.EX2 R54, R54 ;  /* 0x0000003600367308 */ /* 0x000e700000000800 */
[----:B------:R-:W2:Y:S01]  /*49c0*/  MUFU.EX2 R79, R79 ;  /* 0x0000004f004f7308 */ /* 0x000ea20000000800 */
[----:B0-----:R-:W-:-:S07]  /*49d0*/  F2FP.SATFINITE.E4M3.F32.PACK_AB_MERGE_C R7, R59, R38, RZ ;  /* 0x000000263b07723e */ /* 0x001fce00048070ff */
[----:B------:R-:W0:Y:S01]  /*49e0*/  MUFU.EX2 R55, R55 ;  /* 0x0000003700377308 */ /* 0x000e220000000800 */
[----:B-1----:R-:W-:-:S07]  /*49f0*/  FADD.FTZ R10, R54, R35 ;  /* 0x00000023360a7221 */ /* 0x002fce0000010000 */
[----:B------:R-:W1:Y:S01]  /*4a00*/  MUFU.EX2 R14, R77 ;  /* 0x0000004d000e7308 */ /* 0x000e620000000800 */
[----:B--2---:R-:W-:Y:S01]  /*4a10*/  FADD.FTZ R5, R79, R8 ;  /* 0x000000084f057221 */ /* 0x004fe20000010000 */
[----:B------:R-:W-:-:S06]  /*4a20*/  CS2R R8, SRZ ;  /* 0x0000000000087805 */ /* 0x000fcc000001ff00 */
[----:B------:R-:W2:Y:S01]  /*4a30*/  MUFU.EX2 R81, R81 ;  /* 0x0000005100517308 */ /* 0x000ea20000000800 */
[C---:B0-----:R-:W-:Y:S01]  /*4a40*/  F2FP.SATFINITE.E4M3.F32.PACK_AB_MERGE_C R137, R55.reuse, R54, R7 ;  /* 0x000000363789723e */ /* 0x041fe20004807007 */
[----:B------:R-:W-:Y:S01]  /*4a50*/  FADD.FTZ R55, R55, R10 ;  /* 0x0000000a37377221 */ /* 0x000fe20000010000 */
[----:B------:R-:W-:-:S03]  /*4a60*/  CS2R R10, SRZ ;  /* 0x00000000000a7805 */ /* 0x000fc6000001ff00 */
[----:B------:R-:W-:Y:S02]  /*4a70*/  FADD.FTZ R38, R38, R55 ;  /* 0x0000003726267221 */ /* 0x000fe40000010000 */
[----:B------:R-:W0:Y:S01]  /*4a80*/  MUFU.EX2 R12, R83 ;  /* 0x00000053000c7308 */ /* 0x000e220000000800 */
[----:B-1----:R-:W-:Y:S01]  /*4a90*/  FADD.FTZ R4, R14, R5 ;  /* 0x000000050e047221 */ /* 0x002fe20000010000 */
[----:B------:R-:W-:-:S06]  /*4aa0*/  FADD.FTZ R59, R59, R38 ;  /* 0x000000263b3b7221 */ /* 0x000fcc0000010000 */
[----:B------:R-:W-:Y:S01]  /*4ab0*/  MUFU.EX2 R58, R58 ;  /* 0x0000003a003a7308 */ /* 0x000fe20000000800 */
[----:B--2---:R-:W-:-:S07]  /*4ac0*/  FADD.FTZ R5, R81, R4 ;  /* 0x0000000451057221 */ /* 0x004fce0000010000 */
[----:B------:R-:W1:Y:S01]  /*4ad0*/  MUFU.EX2 R25, R25 ;  /* 0x0000001900197308 */ /* 0x000e620000000800 */
[C---:B0-----:R-:W-:Y:S01]  /*4ae0*/  F2FP.SATFINITE.E4M3.F32.PACK_AB_MERGE_C R81, R12.reuse, R81, RZ ;  /* 0x000000510c51723e */ /* 0x041fe200048070ff */
[----:B------:R-:W-:-:S03]  /*4af0*/  FADD.FTZ R12, R12, R5 ;  /* 0x000000050c0c7221 */ /* 0x000fc60000010000 */
[----:B------:R-:W-:Y:S02]  /*4b00*/  F2FP.SATFINITE.E4M3.F32.PACK_AB_MERGE_C R136, R14, R79, R81 ;  /* 0x0000004f0e88723e */ /* 0x000fe40004807051 */
[----:B------:R-:W-:Y:S01]  /*4b10*/  CS2R R14, SRZ ;  /* 0x00000000000e7805 */ /* 0x000fe2000001ff00 */
[----:B------:R-:W0:Y:S08]  /*4b20*/  MUFU.EX2 R44, R44 ;  /* 0x0000002c002c7308 */ /* 0x000e300000000800 */
[----:B------:R-:W2:Y:S01]  /*4b30*/  MUFU.EX2 R87, R87 ;  /* 0x0000005700577308 */ /* 0x000ea20000000800 */
[----:B-1----:R-:W-:-:S07]  /*4b40*/  F2FP.SATFINITE.E4M3.F32.PACK_AB_MERGE_C R6, R25, R58, RZ ;  /* 0x0000003a1906723e */ /* 0x002fce00048070ff */
[----:B------:R-:W1:Y:S01]  /*4b50*/  MUFU.EX2 R39, R39 ;  /* 0x0000002700277308 */ /* 0x000e620000000800 */
[----:B0-----:R-:W-:-:S07]  /*4b60*/  FADD.FTZ R4, R44, R59 ;  /* 0x0000003b2c047221 */ /* 0x001fce0000010000 */
[----:B------:R-:W0:Y:S01]  /*4b70*/  MUFU.EX2 R16, R85 ;  /* 0x0000005500107308 */ /* 0x000e220000000800 */
[----:B--2---:R-:W-:Y:S01]  /*4b80*/  FADD.FTZ R5, R87, R12 ;  /* 0x0000000c57057221 */ /* 0x004fe20000010000 */
[----:B------:R-:W-:-:S06]  /*4b90*/  CS2R R12, SRZ ;  /* 0x00000000000c7805 */ /* 0x000fcc000001ff00 */
[----:B------:R-:W2:Y:S01]  /*4ba0*/  MUFU.EX2 R91, R91 ;  /* 0x0000005b005b7308 */ /* 0x000ea20000000800 */
[C---:B-1----:R-:W-:Y:S01]  /*4bb0*/  F2FP.SATFINITE.E4M3.F32.PACK_AB_MERGE_C R139, R39.reuse, R44, R6 ;  /* 0x0000002c278b723e */ /* 0x042fe20004807006 */
[----:B------:R-:W-:-:S04]  /*4bc0*/  FADD.FTZ R39, R39, R4 ;  /* 0x0000000427277221 */ /* 0x000fc80000010000 */
[----:B------:R-:W-:Y:S02]  /*4bd0*/  FADD.FTZ R58, R58, R39 ;  /* 0x000000273a3a7221 */ /* 0x000fe40000010000 */
[----:B------:R-:W1:Y:S01]  /*4be0*/  MUFU.EX2 R62, R62 ;  /* 0x0000003e003e7308 */ /* 0x000e620000000800 */
[----:B0-----:R-:W-:-:S04]  /*4bf0*/  FADD.FTZ R4, R16, R5 ;  /* 0x0000000510047221 */ /* 0x001fc80000010000 */
[----:B--2---:R-:W-:Y:S01]  /*4c00*/  FADD.FTZ R5, R91, R4 ;  /* 0x000000045b057221 */ /* 0x004fe20000010000 */
[----:B------:R-:W-:Y:S01]  /*4c10*/  FADD.FTZ R4, R25, R58 ;  /* 0x0000003a19047221 */ /* 0x000fe20000010000 */
[C---:B-1----:R-:W-:Y:S02]  /*4c20*/  F2FP.SATFINITE.E4M3.F32.PACK_AB_MERGE_C R6, R62.reuse, R91, RZ ;  /* 0x0000005b3e06723e */ /* 0x042fe400048070ff */
[----:B------:R-:W-:Y:S02]  /*4c30*/  FADD.FTZ R5, R62, R5 ;  /* 0x000000053e057221 */ /* 0x000fe40000010000 */
[----:B------:R-:W-:Y:S02]  /*4c40*/  F2FP.SATFINITE.E4M3.F32.PACK_AB_MERGE_C R138, R16, R87, R6 ;  /* 0x00000057108a723e */ /* 0x000fe40004807006 */
[----:B------:R-:W-:Y:S02]  /*4c50*/  CS2R R6, SRZ ;  /* 0x0000000000067805 */ /* 0x000fe4000001ff00 */
[----:B------:R-:W-:Y:S01]  /*4c60*/  CS2R R16, SRZ ;  /* 0x0000000000107805 */ /* 0x000fe2000001ff00 */
[----:B------:R-:W-:Y:S06]  /*4c70*/  @!P3 BRA `(.L_x_1523) ;  /* 0x0000003800b8b947 */ /* 0x000fec0003800000 */
        /* <DEDUP_REMOVED lines=20> */
[----:B------:R-:W-:-:S05]  /*4dc0*/  ULDC UR16, c[0x0][0x988] ;  /* 0x0002620000107ab9 */ /* 0x000fca0000000800 */
.L_x_1533:
[----:B------:R-:W-:-:S04]  /*4dd0*/  UIADD3 UR4, UR22, 0x1, URZ ;  /* 0x0000000116047890 */ /* 0x000fc8000fffe03f */
[----:B------:R-:W-:-:S04]  /*4de0*/  UISETP.NE.AND UP1, UPT, UR4, 0x2, UPT ;  /* 0x000000020400788c */ /* 0x000fc8000bf25270 */
[----:B------:R-:W-:Y:S02]  /*4df0*/  USEL UR10, URZ, 0x1, UP1 ;  /* 0x000000013f0a7887 */ /* 0x000fe40008800000 */
[----:B------:R-:W-:Y:S02]  /*4e00*/  USEL UR7, UR4, URZ, UP1 ;  /* 0x0000003f04077287 */ /* 0x000fe40008800000 */
[----:B------:R-:W-:Y:S01]  /*4e10*/  ULOP3.LUT UR4, UR23, UR10, URZ, 0x3c, !UPT ;  /* 0x0000000a17047292 */ /* 0x000fe2000f8e3c3f */
[----:B------:R-:W-:Y:S11]  /*4e20*/  @!P0 BRA `(.L_x_1524) ;  /* 0x0000000000048947 */ /* 0x000ff60003800000 */
[----:B------:R-:W-:Y:S01]  /*4e30*/  BPT.TRAP 0x1 ;  /* 0x000000040000795c */ /* 0x000fe20000300000 */
.L_x_1524:
[----:B------:R-:W-:Y:S01]  /*4e40*/  ULEA UR19, UR7, UR48, 0x3 ;  /* 0x0000003007137291 */ /* 0x000fe2000f8e183f */
[----:B------:R-:W-:-:S05]  /*4e50*/  IMAD.U32 R6, RZ, RZ, UR4 ;  /* 0x00000004ff067e24 */ /* 0x000fca000f8e00ff */
[----:B------:R-:W-:-:S04]  /*4e60*/  SHF.L.U32 R6, R6, 0x1f, RZ ;  /* 0x0000001f06067819 */ /* 0x000fc800000006ff */
[----:B------:R0:W1:Y:S01]  /*4e70*/  SYNCS.PHASECHK.TRANS64.TRYWAIT P3, [UR19+0x12430], R6 ;  /* 0x01243006ff0075a7 */ /* 0x0000620008060153 */
[----:B------:R-:W-:Y:S05]  /*4e80*/  @!P0 BRA `(.L_x_1525) ;  /* 0x0000000000048947 */ /* 0x000fea0003800000 */
[----:B------:R-:W-:Y:S01]  /*4e90*/  BPT.TRAP 0x1 ;  /* 0x000000040000795c */ /* 0x000fe20000300000 */
.L_x_1525:
[----:B-1----:R-:W-:Y:S05]  /*4ea0*/  @P3 BRA `(.L_x_1526) ;  /* 0x0000000000083947 */ /* 0x002fea0003800000 */
[----:B------:R-:W1:Y:S02]  /*4eb0*/  SYNCS.PHASECHK.TRANS64.TRYWAIT P3, [UR19+0x12430], R6 ;  /* 0x01243006ff0075a7 */ /* 0x000e640008060153 */
[----:B-1----:R-:W-:Y:S05]  /*4ec0*/  @!P3 BRA `(.L_x_1527) ;  /* 0x000000bc0030b947 */ /* 0x002fea0003800000 */
.L_x_1526:
        /* <DEDUP_REMOVED lines=64> */
.L_x_1528:
[----:B------:R-:W-:Y:S01]  /*52d0*/  ULEA UR13, UR22, UR48, 0x3 ;  /* 0x00000030160d7291 */ /* 0x000fe2000f8e183f */
[----:B01----:R-:W-:-:S05]  /*52e0*/  IMAD.U32 R6, RZ, RZ, UR23 ;  /* 0x00000017ff067e24 */ /* 0x003fca000f8e00ff */
[----:B------:R-:W-:-:S04]  /*52f0*/  SHF.L.U32 R6, R6, 0x1f, RZ ;  /* 0x0000001f06067819 */ /* 0x000fc800000006ff */
[----:B------:R0:W1:Y:S01]  /*5300*/  SYNCS.PHASECHK.TRANS64.TRYWAIT P3, [UR13+0x12450], R6 ;  /* 0x01245006ff0075a7 */ /* 0x000062000806014d */
[----:B------:R-:W-:Y:S05]  /*5310*/  @!P0 BRA `(.L_x_1529) ;  /* 0x0000000000048947 */ /* 0x000fea0003800000 */
[----:B------:R-:W-:Y:S01]  /*5320*/  BPT.TRAP 0x1 ;  /* 0x000000040000795c */ /* 0x000fe20000300000 */
.L_x_1529:
        /* <DEDUP_REMOVED lines=85> */
[----:B------:R-:W1:Y:S02]  /*5880*/  SYNCS.PHASECHK.TRANS64.TRYWAIT P3, [UR13+0x12450], R6 ;  /* 0x01245006ff0075a7 */ /* 0x000e64000806014d */
[----:B-1----:R-:W-:Y:S05]  /*5890*/  @!P3 BRA `(.L_x_1531) ;  /* 0x000000b000d4b947 */ /* 0x002fea0003800000 */
.L_x_1530:
[----:B------:R-:W-:Y:S01]  /*58a0*/  @UP0 ULDC UR10, c[0x0][0x44c] ;  /* 0x00011300000a0ab9 */ /* 0x000fe20000000800 */
[C---:B01----:R-:W-:Y:S01]  /*58b0*/  FMUL.FTZ R6, R0.reuse, R98 ;  /* 0x0000006200067220 */ /* 0x043fe20000410000 */
[----:B------:R-:W-:Y:S01]  /*58c0*/  @P2 IMAD.HI.U32 R120, R23, UR10, RZ ;  /* 0x0000000a17782c27 */ /* 0x000fe2000f8e00ff */
[----:B------:R-:W-:Y:S01]  /*58d0*/  @UP0 ULDC UR10, c[0x0][0x450] ;  /* 0x00011400000a0ab9 */ /* 0x000fe20000000800 */
[----:B------:R-:W-:Y:S02]  /*58e0*/  MOV R123, UR18 ;  /* 0x00000012007b7c02 */ /* 0x000fe40008000f00 */
[C---:B------:R-:W-:Y:S01]  /*58f0*/  FMUL.FTZ R122, R0.reuse, R72 ;  /* 0x00000048007a7220 */ /* 0x040fe20000410000 */
[----:B------:R-:W-:Y:S01]  /*5900*/  IMAD.MOV.U32 R98, RZ, RZ, R23 ;  /* 0x000000ffff627224 */ /* 0x000fe200078e0017 */
[----:B------:R-:W-:Y:S01]  /*5910*/  @P2 SHF.R.U32.HI R98, RZ, UR10, R120 ;  /* 0x0000000aff622c19 */ /* 0x000fe20008011678 */
[----:B------:R-:W-:Y:S01]  /*5920*/  UMOV UR10, 0x1 ;  /* 0x00000001000a7882 */ /* 0x000fe20000000000 */
[----:B------:R-:W-:Y:S01]  /*5930*/  IMAD.MOV.U32 R125, RZ, RZ, -0x2 ;  /* 0xfffffffeff7d7424 */ /* 0x000fe200078e00ff */
[----:B------:R-:W-:Y:S01]  /*5940*/  UIMAD UR10, UR20, -0xa0, UR10 ;  /* 0xffffff60140a78a4 */ /* 0x000fe2000f8e020a */
[C---:B------:R-:W-:Y:S01]  /*5950*/  FMUL.FTZ R72, R0.reuse, R73 ;  /* 0x0000004900487220 */ /* 0x040fe20000410000 */
[----:B------:R-:W0:Y:S01]  /*5960*/  SHFL.IDX PT, R121, R98, RZ, 0x1c1f ;  /* 0x001c1fff62797589 */ /* 0x000e2200000e0000 */
[C---:B------:R-:W-:Y:S01]  /*5970*/  FMUL.FTZ R73, R0.reuse, R74 ;  /* 0x0000004a00497220 */ /* 0x040fe20000410000 */
[C---:B------:R-:W-:Y:S01]  /*5980*/  FMUL.FTZ R100, R0.reuse, R100 ;  /* 0x0000006400647220 */ /* 0x040fe20000410000 */
[----:B------:R-:W-:Y:S01]  /*5990*/  FMUL.FTZ R101, R0, R101 ;  /* 0x0000006500657220 */ /* 0x000fe20000410000 */
[----:B------:R-:W-:Y:S01]  /*59a0*/  IMAD R120, R156, R125, UR10 ;  /* 0x0000000a9c787e24 */ /* 0x000fe2000f8e027d */
[----:B------:R-:W-:Y:S01]  /*59b0*/  MUFU.TANH R72, R72 ;  /* 0x0000004800487308 */ /* 0x000fe20000002400 */
[C---:B------:R-:W-:Y:S01]  /*59c0*/  FMUL.FTZ R56, R0.reuse, R56 ;  /* 0x0000003800387220 */ /* 0x040fe20000410000 */
[----:B------:R-:W-:Y:S01]  /*59d0*/  UIADD3 UR10, UR48, 0x200, URZ ;  /* 0x00000200300a7890 */ /* 0x000fe2000fffe03f */
[----:B------:R-:W-:Y:S01]  /*59e0*/  IMAD R120, R123, UR45, R120 ;  /* 0x0000002d7b787c24 */ /* 0x000fe2000f8e0278 */
[----:B------:R-:W-:Y:S01]  /*59f0*/  WARPGROUP.ARRIVE ;  /* 0x00000000000079c5 */ /* 0x000fe20000000000 */
[----:B------:R-:W-:Y:S01]  /*5a00*/  UMOV UR11, 0xc0000010 ;  /* 0xc0000010000b7882 */ /* 0x000fe20000000000 */
[----:B------:R-:W-:Y:S01]  /*5a10*/  USHF.R.U32.HI UR10, URZ, 0x4, UR10 ;  /* 0x000000043f0a7899 */ /* 0x000fe2000801160a */
[C---:B------:R-:W-:Y:S01]  /*5a20*/  FMUL.FTZ R99, R0.reuse, R99 ;  /* 0x0000006300637220 */ /* 0x040fe20000410000 */
[----:B------:R-:W1:Y:S01]  /*5a30*/  MUFU.TANH R100, R100 ;  /* 0x0000006400647308 */ /* 0x000e620000002400 */
[C---:B------:R-:W-:Y:S01]  /*5a40*/  FMUL.FTZ R102, R0.reuse, R102 ;  /* 0x0000006600667220 */ /* 0x040fe20000410000 */
[----:B------:R-:W-:Y:S01]  /*5a50*/  ULOP3.LUT UR10, UR10, 0x3fff, URZ, 0xc0, !UPT ;  /* 0x00003fff0a0a7892 */ /* 0x000fe2000f8ec03f */
[C---:B------:R-:W-:Y:S01]  /*5a60*/  FMUL.FTZ R103, R0.reuse, R103 ;  /* 0x0000006700677220 */ /* 0x040fe20000410000 */
[C---:B------:R-:W-:Y:S01]  /*5a70*/  FMUL.FTZ R82, R0.reuse, R82 ;  /* 0x0000005200527220 */ /* 0x040fe20000410000 */
[C---:B------:R-:W-:Y:S01]  /*5a80*/  FMUL.FTZ R83, R0.reuse, R83 ;  /* 0x0000005300537220 */ /* 0x040fe20000410000 */
[----:B------:R-:W-:Y:S01]  /*5a90*/  ULOP3.LUT UR10, UR10, 0x10000, URZ, 0xfc, !UPT ;  /* 0x000100000a0a7892 */ /* 0x000fe2000f8efc3f */
[C---:B------:R-:W-:Y:S01]  /*5aa0*/  FMUL.FTZ R86, R0.reuse, R86 ;  /* 0x0000005600567220 */ /* 0x040fe20000410000 */
[----:B------:R-:W2:Y:S01]  /*5ab0*/  MUFU.TANH R101, R101 ;  /* 0x0000006500657308 */ /* 0x000ea20000002400 */
[C---:B------:R-:W-:Y:S01]  /*5ac0*/  FMUL.FTZ R87, R0.reuse, R87 ;  /* 0x0000005700577220 */ /* 0x040fe20000410000 */
[----:B------:R-:W-:Y:S01]  /*5ad0*/  UIMAD UR12, UR22, 0x280, UR10 ;  /* 0x00000280160c78a4 */ /* 0x000fe2000f8e020a */
[----:B0-----:R-:W-:Y:S01]  /*5ae0*/  IADD3 R121, R121, -UR17, R120 ;  /* 0x8000001179797c10 */ /* 0x001fe2000fffe078 */
[C---:B------:R-:W-:Y:S01]  /*5af0*/  FMUL.FTZ R58, R0.reuse, R58 ;  /* 0x0000003a003a7220 */ /* 0x040fe20000410000 */
[C---:B------:R-:W-:Y:S01]  /*5b00*/  FMUL.FTZ R59, R0.reuse, R59 ;  /* 0x0000003b003b7220 */ /* 0x040fe20000410000 */
[----:B------:R-:W-:Y:S01]  /*5b10*/  FMUL.FTZ R62, R0, R62 ;  /* 0x0000003e003e7220 */ /* 0x000fe20000410000 */
[C---:B------:R-:W-:Y:S01]  /*5b20*/  ISETP.GT.AND P3, PT, R121.reuse, RZ, PT ;  /* 0x000000ff7900720c */ /* 0x040fe20003f64270 */
[----:B------:R-:W-:Y:S01]  /*5b30*/  MUFU.TANH R56, R56 ;  /* 0x0000003800387308 */ /* 0x000fe20000002400 */
[----:B------:R-:W-:Y:S01]  /*5b40*/  ISETP.GT.AND P4, PT, R121, 0x1, PT ;  /* 0x000000017900780c */ /* 0x000fe20003f84270 */
[----:B------:R-:W-:Y:S01]  /*5b50*/  UMOV UR10, UR12 ;  /* 0x0000000c000a7c82 */ /* 0x000fe20008000000 */
[----:B------:R-:W-:Y:S01]  /*5b60*/  FSEL R123, R7, -INF , P3 ;  /* 0xff800000077b7808 */ /* 0x000fe20001800000 */
[----:B------:R-:W-:Y:S01]  /*5b70*/  QGMMA.64x64x32.F32.E4M3.E4M3 R24, R152, gdesc[UR8], R24, gsb0 ;  /* 0x00e0000898187df3 */ /* 0x000fe20008000818 */
[----:B------:R-:W-:Y:S01]  /*5b80*/  ISETP.GT.AND P3, PT, R121, 0x8, PT ;  /* 0x000000087900780c */ /* 0x000fe20003f64270 */
[----:B------:R-:W-:Y:S01]  /*5b90*/  UIADD3 UR10, UR12, 0x80, URZ ;  /* 0x000000800c0a7890 */ /* 0x000fe2000fffe03f */
[----:B------:R-:W-:Y:S01]  /*5ba0*/  FSEL R8, R8, -INF , P4 ;  /* 0xff80000008087808 */ /* 0x000fe20002000000 */
[----:B------:R0:W3:Y:S01]  /*5bb0*/  MUFU.TANH R7, R122 ;  /* 0x0000007a00077308 */ /* 0x0000e20000002400 */
[----:B------:R-:W-:Y:S01]  /*5bc0*/  FMNMX.FTZ R125, R123, R2, !PT ;  /* 0x000000027b7d7209 */ /* 0x000fe20007810000 */
[C---:B------:R-:W-:Y:S01]  /*5bd0*/  FMUL.FTZ R63, R0.reuse, R63 ;  /* 0x0000003f003f7220 */ /* 0x040fe20000410000 */
[----:B------:R-:W-:Y:S01]  /*5be0*/  ISETP.GT.AND P4, PT, R121, 0x9, PT ;  /* 0x000000097900780c */ /* 0x000fe20003f84270 */
[----:B------:R-:W-:Y:S01]  /*5bf0*/  FMUL.FTZ R66, R0, R66 ;  /* 0x0000004200427220 */ /* 0x000fe20000410000 */
[----:B------:R-:W-:Y:S01]  /*5c00*/  FSEL R11, R11, -INF , P3 ;  /* 0xff8000000b0b7808 */ /* 0x000fe20001800000 */
[----:B------:R-:W-:Y:S01]  /*5c10*/  UMOV UR11, 0xc0000010 ;  /* 0xc0000010000b7882 */ /* 0x000fe20000000000 */
[----:B------:R-:W-:Y:S01]  /*5c20*/  FMNMX.FTZ R124, R8, R125, !PT ;  /* 0x0000007d087c7209 */ /* 0x000fe20007810000 */
[----:B------:R-:W-:Y:S01]  /*5c30*/  MUFU.TANH R6, R6 ;  /* 0x0000000600067308 */ /* 0x000fe20000002400 */
[----:B------:R-:W-:Y:S01]  /*5c40*/  ISETP.GT.AND P3, PT, R121, 0x10, PT ;  /* 0x000000107900780c */ /* 0x000fe20003f64270 */
[----:B------:R-:W-:Y:S01]  /*5c50*/  FMUL.FTZ R67, R0, R67 ;  /* 0x0000004300437220 */ /* 0x000fe20000410000 */
[----:B------:R-:W-:Y:S01]  /*5c60*/  FSEL R12, R12, -INF , P4 ;  /* 0xff8000000c0c7808 */ /* 0x000fe20002000000 */
[C---:B------:R-:W-:Y:S01]  /*5c70*/  FMUL.FTZ R70, R0.reuse, R70 ;  /* 0x0000004600467220 */ /* 0x040fe20000410000 */
[----:B------:R-:W-:Y:S01]  /*5c80*/  FMNMX.FTZ R125, R11, R124, !PT ;  /* 0x0000007c0b7d7209 */ /* 0x000fe20007810000 */
[----:B------:R-:W-:Y:S01]  /*5c90*/  FMUL.FTZ R71, R0, R71 ;  /* 0x0000004700477220 */ /* 0x000fe20000410000 */
        /* <DEDUP_REMOVED lines=8> */
[C---:B------:R-:W-:Y:S01]  /*5d20*/  FMUL.FTZ R74, R0.reuse, R75 ;  /* 0x0000004b004a7220 */ /* 0x040fe20000410000 */
[----:B------:R-:W-:Y:S01]  /*5d30*/  ISETP.GT.AND P4, PT, R121, 0x19, PT ;  /* 0x000000197900780c */ /* 0x000fe20003f84270 */
[C---:B------:R-:W-:Y:S01]  /*5d40*/  FMUL.FTZ R75, R0.reuse, R76 ;  /* 0x0000004c004b7220 */ /* 0x040fe20000410000 */
[----:B------:R-:W-:Y:S01]  /*5d50*/  FSEL R19, R19, -INF , P3 ;  /* 0xff80000013137808 */ /* 0x000fe20001800000 */
[----:B------:R-:W-:Y:S01]  /*5d60*/  FMUL.FTZ R76, R0, R77 ;  /* 0x0000004d004c7220 */ /* 0x000fe20000410000 */
[----:B0-----:R-:W-:Y:S01]  /*5d70*/  FMNMX.FTZ R122, R16, R125, !PT ;  /* 0x0000007d107a7209 */ /* 0x001fe20007810000 */
[----:B------:R-:W-:Y:S01]  /*5d80*/  MUFU.TANH R103, R103 ;  /* 0x0000006700677308 */ /* 0x000fe20000002400 */
[----:B------:R-:W-:-:S02]  /*5d90*/  ISETP.GT.AND P3, PT, R121, 0x20, PT ;  /* 0x000000207900780c */ /* 0x000fc40003f64270 */
[----:B------:R-:W-:Y:S02]  /*5da0*/  FSEL R20, R20, -INF , P4 ;  /* 0xff80000014147808 */ /* 0x000fe40002000000 */
[----:B------:R-:W-:Y:S02]  /*5db0*/  FMNMX.FTZ R125, R19, R122, !PT ;  /* 0x0000007a137d7209 */ /* 0x000fe40007810000 */
[C---:B------:R-:W-:Y:S01]  /*5dc0*/  ISETP.GT.AND P4, PT, R121.reuse, 0x21, PT ;  /* 0x000000217900780c */ /* 0x040fe20003f84270 */
[----:B------:R-:W0:Y:S01]  /*5dd0*/  MUFU.TANH R75, R75 ;  /* 0x0000004b004b7308 */ /* 0x000e220000002400 */
[----:B------:R-:W-:Y:S02]  /*5de0*/  FSEL R104, R104, -INF , P3 ;  /* 0xff80000068687808 */ /* 0x000fe40001800000 */
[----:B------:R-:W-:Y:S02]  /*5df0*/  FMNMX.FTZ R125, R20, R125, !PT ;  /* 0x0000007d147d7209 */ /* 0x000fe40007810000 */
[----:B------:R-:W-:-:S02]  /*5e00*/  ISETP.GT.AND P3, PT, R121, 0x28, PT ;  /* 0x000000287900780c */ /* 0x000fc40003f64270 */
[----:B------:R-:W-:Y:S01]  /*5e10*/  FSEL R105, R105, -INF , P4 ;  /* 0xff80000069697808 */ /* 0x000fe20002000000 */
[----:B------:R-:W4:Y:S01]  /*5e20*/  MUFU.TANH R76, R76 ;  /* 0x0000004c004c7308 */ /* 0x000f220000002400 */
[----:B------:R-:W-:Y:S02]  /*5e30*/  FMNMX.FTZ R122, R104, R125, !PT ;  /* 0x0000007d687a7209 */ /* 0x000fe40007810000 */
[----:B------:R-:W-:Y:S02]  /*5e40*/  ISETP.GT.AND P4, PT, R121, 0x29, PT ;  /* 0x000000297900780c */ /* 0x000fe40003f84270 */
[----:B------:R-:W-:Y:S02]  /*5e50*/  FSEL R108, R108, -INF , P3 ;  /* 0xff8000006c6c7808 */ /* 0x000fe40001800000 */
[----:B------:R-:W-:Y:S01]  /*5e60*/  FMNMX.FTZ R77, R105, R122, !PT ;  /* 0x0000007a694d7209 */ /* 0x000fe20007810000 */
[----:B------:R-:W-:Y:S01]  /*5e70*/  MUFU.TANH R73, R73 ;  /* 0x0000004900497308 */ /* 0x000fe20000002400 */
[----:B------:R-:W-:-:S02]  /*5e80*/  ISETP.GT.AND P3, PT, R121, 0x30, PT ;  /* 0x000000307900780c */ /* 0x000fc40003f64270 */
[----:B------:R-:W-:Y:S02]  /*5e90*/  FSEL R109, R109, -INF , P4 ;  /* 0xff8000006d6d7808 */ /* 0x000fe40002000000 */
[----:B------:R-:W-:Y:S01]  /*5ea0*/  FMNMX.FTZ R122, R108, R77, !PT ;  /* 0x0000004d6c7a7209 */ /* 0x000fe20007810000 */
[C---:B------:R-:W-:Y:S01]  /*5eb0*/  FMUL.FTZ R77, R0.reuse, R80 ;  /* 0x00000050004d7220 */ /* 0x040fe20000410000 */
[----:B------:R-:W-:Y:S01]  /*5ec0*/  ISETP.GT.AND P4, PT, R121, 0x31, PT ;  /* 0x000000317900780c */ /* 0x000fe20003f84270 */
[----:B------:R-:W-:Y:S01]  /*5ed0*/  FMUL.FTZ R80, R0, R81 ;  /* 0x0000005100507220 */ /* 0x000fe20000410000 */
[----:B------:R-:W-:Y:S01]  /*5ee0*/  FSEL R112, R112, -INF , P3 ;  /* 0xff80000070707808 */ /* 0x000fe20001800000 */
[----:B------:R-:W-:Y:S01]  /*5ef0*/  MUFU.TANH R74, R74 ;  /* 0x0000004a004a7308 */ /* 0x000fe20000002400 */
[----:B------:R-:W-:Y:S02]  /*5f00*/  FMNMX.FTZ R125, R109, R122, !PT ;  /* 0x0000007a6d7d7209 */ /* 0x000fe40007810000 */
[----:B------:R-:W-:-:S02]  /*5f10*/  ISETP.GT.AND P3, PT, R121, 0x38, PT ;  /* 0x000000387900780c */ /* 0x000fc40003f64270 */
[----:B------:R-:W-:Y:S02]  /*5f20*/  FSEL R113, R113, -INF , P4 ;  /* 0xff80000071717808 */ /* 0x000fe40002000000 */
[----:B------:R-:W-:Y:S01]  /*5f30*/  FMNMX.FTZ R122, R112, R125, !PT ;  /* 0x0000007d707a7209 */ /* 0x000fe20007810000 */
[----:B------:R-:W5:Y:S01]  /*5f40*/  MUFU.TANH R77, R77 ;  /* 0x0000004d004d7308 */ /* 0x000f620000002400 */
[----:B------:R-:W-:Y:S01]  /*5f50*/  ISETP.GT.AND P4, PT, R121, 0x39, PT ;  /* 0x000000397900780c */ /* 0x000fe20003f84270 */
[----:B------:R-:W-:Y:S02]  /*5f60*/  WARPGROUP.DEPBAR.LE gsb0, 0x0 ;  /* 0x00008000000079c5 */ /* 0x000fe40000010000 */
[----:B------:R-:W-:Y:S01]  /*5f70*/  FSEL R116, R116, -INF , P3 ;  /* 0xff80000074747808 */ /* 0x000fe20001800000 */
[----:B------:R-:W-:Y:S01]  /*5f80*/  WARPGROUP.ARRIVE ;  /* 0x00000000000079c5 */ /* 0x000fe20000000000 */
[----:B------:R-:W-:Y:S02]  /*5f90*/  FMNMX.FTZ R81, R113, R122, !PT ;  /* 0x0000007a71517209 */ /* 0x000fe40007810000 */
[----:B------:R-:W-:Y:S01]  /*5fa0*/  ISETP.GT.AND P3, PT, R121, 0x40, PT ;  /* 0x000000407900780c */ /* 0x000fe20003f64270 */
[----:B------:R-:W5:Y:S01]  /*5fb0*/  MUFU.TANH R80, R80 ;  /* 0x0000005000507308 */ /* 0x000f620000002400 */
[----:B------:R-:W-:Y:S01]  /*5fc0*/  FSEL R117, R117, -INF , P4 ;  /* 0xff80000075757808 */ /* 0x000fe20002000000 */
[----:B------:R-:W-:Y:S01]  /*5fd0*/  QGMMA.64x64x32.F32.E4M3.E4M3 R24, R148, gdesc[UR8], R24, gsb0 ;  /* 0x00e0000894187df3 */ /* 0x000fe20008000818 */
[----:B------:R-:W-:Y:S01]  /*5fe0*/  FMNMX.FTZ R122, R116, R81, !PT ;  /* 0x00000051747a7209 */ /* 0x000fe20007810000 */
[C---:B------:R-:W-:Y:S01]  /*5ff0*/  FMUL.FTZ R81, R0.reuse, R84 ;  /* 0x0000005400517220 */ /* 0x040fe20000410000 */
[----:B------:R-:W-:Y:S01]  /*6000*/  ISETP.GT.AND P4, PT, R121, 0x41, PT ;  /* 0x000000417900780c */ /* 0x000fe20003f84270 */
[----:B------:R-:W-:Y:S01]  /*6010*/  FMUL.FTZ R84, R0, R85 ;  /* 0x0000005500547220 */ /* 0x000fe20000410000 */
[----:B------:R-:W-:Y:S01]  /*6020*/  FSEL R88, R88, -INF , P3 ;  /* 0xff80000058587808 */ /* 0x000fe20001800000 */
[----:B------:R-:W-:Y:S01]  /*6030*/  MUFU.TANH R82, R82 ;  /* 0x0000005200527308 */ /* 0x000fe20000002400 */
[----:B------:R-:W-:Y:S01]  /*6040*/  FMNMX.FTZ R125, R117, R122, !PT ;  /* 0x0000007a757d7209 */ /* 0x000fe20007810000 */
[----:B------:R-:W-:Y:S01]  /*6050*/  UIADD3 UR10, UR12, 0x100, URZ ;  /* 0x000001000c0a7890 */ /* 0x000fe2000fffe03f */
[----:B------:R-:W-:Y:S01]  /*6060*/  ISETP.GT.AND P3, PT, R121, 0x48, PT ;  /* 0x000000487900780c */ /* 0x000fe20003f64270 */
[----:B------:R-:W-:Y:S01]  /*6070*/  UMOV UR11, 0xc0000010 ;  /* 0xc0000010000b7882 */ /* 0x000fe20000000000 */
[----:B------:R-:W-:-:S02]  /*6080*/  FSEL R89, R89, -INF , P4 ;  /* 0xff80000059597808 */ /* 0x000fc40002000000 */
[----:B------:R-:W-:Y:S01]  /*6090*/  FMNMX.FTZ R122, R88, R125, !PT ;  /* 0x0000007d587a7209 */ /* 0x000fe20007810000 */
[----:B------:R-:W5:Y:S01]  /*60a0*/  MUFU.TANH R81, R81 ;  /* 0x0000005100517308 */ /* 0x000f620000002400 */
[----:B------:R-:W-:Y:S01]  /*60b0*/  ISETP.GT.AND P4, PT, R121, 0x49, PT ;  /* 0x000000497900780c */ /* 0x000fe20003f84270 */
[----:B------:R-:W-:Y:S01]  /*60c0*/  FMUL.FTZ R125, R0, R64 ;  /* 0x00000040007d7220 */ /* 0x000fe20000410000 */
[----:B------:R-:W-:Y:S02]  /*60d0*/  FSEL R92, R92, -INF , P3 ;  /* 0xff8000005c5c7808 */ /* 0x000fe40001800000 */
[----:B------:R-:W-:Y:S02]  /*60e0*/  FMNMX.FTZ R85, R89, R122, !PT ;  /* 0x0000007a59557209 */ /* 0x000fe40007810000 */
[----:B------:R-:W-:Y:S01]  /*60f0*/  ISETP.GT.AND P3, PT, R121, 0x50, PT ;  /* 0x000000507900780c */ /* 0x000fe20003f64270 */
[----:B------:R-:W5:Y:S01]  /*6100*/  MUFU.TANH R84, R84 ;  /* 0x0000005400547308 */ /* 0x000f620000002400 */
[----:B------:R-:W-:-:S02]  /*6110*/  FSEL R93, R93, -INF , P4 ;  /* 0xff8000005d5d7808 */ /* 0x000fc40002000000 */
[----:B------:R-:W-:Y:S02]  /*6120*/  FMNMX.FTZ R122, R92, R85, !PT ;  /* 0x000000555c7a7209 */ /* 0x000fe40007810000 */
[----:B------:R-:W-:Y:S02]  /*6130*/  ISETP.GT.AND P4, PT, R121, 0x51, PT ;  /* 0x000000517900780c */ /* 0x000fe40003f84270 */
[----:B------:R-:W-:Y:S01]  /*6140*/  FSEL R96, R96, -INF , P3 ;  /* 0xff80000060607808 */ /* 0x000fe20001800000 */
[----:B------:R-:W-:Y:S01]  /*6150*/  MUFU.TANH R125, R125 ;  /* 0x0000007d007d7308 */ /* 0x000fe20000002400 */
[----:B------:R-:W-:Y:S02]  /*6160*/  FMNMX.FTZ R85, R93, R122, !PT ;  /* 0x0000007a5d557209 */ /* 0x000fe40007810000 */
[----:B------:R-:W-:Y:S02]  /*6170*/  ISETP.GT.AND P3, PT, R121, 0x58, PT ;  /* 0x000000587900780c */ /* 0x000fe40003f64270 */
[----:B------:R-:W-:-:S02]  /*6180*/  FSEL R97, R97, -INF , P4 ;  /* 0xff80000061617808 */ /* 0x000fc40002000000 */
[----:B------:R-:W-:Y:S01]  /*6190*/  FMNMX.FTZ R122, R96, R85, !PT ;  /* 0x00000055607a7209 */ /* 0x000fe20007810000 */
[----:B------:R-:W-:Y:S01]  /*61a0*/  FMUL.FTZ R85, R0, R57 ;  /* 0x0000003900557220 */ /* 0x000fe20000410000 */
[----:B------:R-:W-:Y:S01]  /*61b0*/  ISETP.GT.AND P4, PT, R121, 0x59, PT ;  /* 0x000000597900780c */ /* 0x000fe20003f84270 */
[----:B------:R-:W-:Y:S01]  /*61c0*/  MUFU.TANH R83, R83 ;  /* 0x0000005300537308 */ /* 0x000fe20000002400 */
[----:B-1----:R-:W-:Y:S02]  /*61d0*/  FSEL R100, R100, -INF , P3 ;  /* 0xff80000064647808 */ /* 0x002fe40001800000 */
[----:B------:R-:W-:Y:S01]  /*61e0*/  FMNMX.FTZ R57, R97, R122, !PT ;  /* 0x0000007a61397209 */ /* 0x000fe20007810000 */
[----:B------:R-:W-:Y:S01]  /*61f0*/  FMUL.FTZ R122, R0, R60 ;  /* 0x0000003c007a7220 */ /* 0x000fe20000410000 */
[----:B------:R-:W-:Y:S02]  /*6200*/  ISETP.GT.AND P3, PT, R121, 0x60, PT ;  /* 0x000000607900780c */ /* 0x000fe40003f64270 */
[----:B--2---:R-:W-:Y:S01]  /*6210*/  FSEL R101, R101, -INF , P4 ;  /* 0xff80000065657808 */ /* 0x004fe20002000000 */
[----:B------:R-:W1:Y:S01]  /*6220*/  MUFU.TANH R85, R85 ;  /* 0x0000005500557308 */ /* 0x000e620000002400 */
[----:B------:R-:W-:-:S02]  /*6230*/  FMNMX.FTZ R124, R100, R57, !PT ;  /* 0x00000039647c7209 */ /* 0x000fc40007810000 */
[----:B------:R-:W-:Y:S02]  /*6240*/  ISETP.GT.AND P4, PT, R121, 0x61, PT ;  /* 0x000000617900780c */ /* 0x000fe40003f84270 */
[----:B---3--:R-:W-:Y:S02]  /*6250*/  FSEL R7, R7, -INF , P3 ;  /* 0xff80000007077808 */ /* 0x008fe40001800000 */
[----:B------:R-:W-:Y:S01]  /*6260*/  FMNMX.FTZ R124, R101, R124, !PT ;  /* 0x0000007c657c7209 */ /* 0x000fe20007810000 */
[----:B------:R-:W2:Y:S01]  /*6270*/  MUFU.TANH R122, R122 ;  /* 0x0000007a007a7308 */ /* 0x000ea20000002400 */
[----:B------:R-:W-:Y:S02]  /*6280*/  ISETP.GT.AND P3, PT, R121, 0x68, PT ;  /* 0x000000687900780c */ /* 0x000fe40003f64270 */
[----:B------:R-:W-:Y:S02]  /*6290*/  FSEL R72, R72, -INF , P4 ;  /* 0xff80000048487808 */ /* 0x000fe40002000000 */
[----:B------:R-:W-:Y:S01]  /*62a0*/  FMNMX.FTZ R57, R7, R124, !PT ;  /* 0x0000007c07397209 */ /* 0x000fe20007810000 */
[----:B------:R-:W-:Y:S01]  /*62b0*/  FMUL.FTZ R124, R0, R61 ;  /* 0x0000003d007c7220 */ /* 0x000fe20000410000 */
[----:B------:R-:W-:Y:S01]  /*62c0*/  ISETP.GT.AND P4, PT, R121, 0x69, PT ;  /* 0x000000697900780c */ /* 0x000fe20003f84270 */
[----:B------:R-:W-:Y:S01]  /*62d0*/  MUFU.TANH R86, R86 ;  /* 0x0000005600567308 */ /* 0x000fe20000002400 */
[----:B0-----:R-:W-:-:S02]  /*62e0*/  FSEL R75, R75, -INF , P3 ;  /* 0xff8000004b4b7808 */ /* 0x001fc40001800000 */
[----:B------:R-:W-:Y:S02]  /*62f0*/  FMNMX.FTZ R60, R72, R57, !PT ;  /* 0x00000039483c7209 */ /* 0x000fe40007810000 */
[----:B------:R-:W-:Y:S02]  /*6300*/  ISETP.GT.AND P3, PT, R121, 0x70, PT ;  /* 0x000000707900780c */ /* 0x000fe40003f64270 */
[----:B----4-:R-:W-:Y:S01]  /*6310*/  FSEL R76, R76, -INF , P4 ;  /* 0xff8000004c4c7808 */ /* 0x010fe20002000000 */
[----:B------:R-:W0:Y:S01]  /*6320*/  MUFU.TANH R124, R124 ;  /* 0x0000007c007c7308 */ /* 0x000e220000002400 */
[----:B------:R-:W-:Y:S02]  /*6330*/  FMNMX.FTZ R61, R75, R60, !PT ;  /* 0x0000003c4b3d7209 */ /* 0x000fe40007810000 */
[----:B------:R-:W-:Y:S02]  /*6340*/  ISETP.GT.AND P4, PT, R121, 0x71, PT ;  /* 0x000000717900780c */ /* 0x000fe40003f84270 */
[----:B-----5:R-:W-:Y:S01]  /*6350*/  FSEL R57, R77, -INF , P3 ;  /* 0xff8000004d397808 */ /* 0x020fe20001800000 */
[----:B------:R-:W-:Y:S01]  /*6360*/  FMUL.FTZ R77, R0, R65 ;  /* 0x00000041004d7220 */ /* 0x000fe20000410000 */
[----:B------:R-:W-:Y:S01]  /*6370*/  FMNMX.FTZ R64, R76, R61, !PT ;  /* 0x0000003d4c407209 */ /* 0x000fe20007810000 */
[----:B------:R-:W-:Y:S01]  /*6380*/  MUFU.TANH R87, R87 ;  /* 0x0000005700577308 */ /* 0x000fe20000002400 */
[----:B------:R-:W-:Y:S01]  /*6390*/  ISETP.GT.AND P3, PT, R121, 0x78, PT ;  /* 0x000000787900780c */ /* 0x000fe20003f64270 */
[----:B------:R-:W-:-:S02]  /*63a0*/  WARPGROUP.DEPBAR.LE gsb0, 0x0 ;  /* 0x00008000000079c5 */ /* 0x000fc40000010000 */
[----:B------:R-:W-:Y:S01]  /*63b0*/  FSEL R60, R80, -INF , P4 ;  /* 0xff800000503c7808 */ /* 0x000fe20002000000 */
[----:B------:R-:W-:Y:S01]  /*63c0*/  WARPGROUP.ARRIVE ;  /* 0x00000000000079c5 */ /* 0x000fe20000000000 */
[----:B------:R-:W-:Y:S02]  /*63d0*/  FMNMX.FTZ R127, R57, R64, !PT ;  /* 0x00000040397f7209 */ /* 0x000fe40007810000 */
[----:B------:R-:W-:Y:S01]  /*63e0*/  ISETP.GT.AND P4, PT, R121, 0x79, PT ;  /* 0x000000797900780c */ /* 0x000fe20003f84270 */
[----:B------:R-:W-:Y:S01]  /*63f0*/  MUFU.TANH R58, R58 ;  /* 0x0000003a003a7308 */ /* 0x000fe20000002400 */
[----:B------:R-:W-:Y:S01]  /*6400*/  FSEL R61, R81, -INF , P3 ;  /* 0xff800000513d7808 */ /* 0x000fe20001800000 */
[----:B------:R-:W-:Y:S01]  /*6410*/  QGMMA.64x64x32.F32.E4M3.E4M3 R24, R144, gdesc[UR8], R24, gsb0 ;  /* 0x00e0000890187df3 */ /* 0x000fe20008000818 */
[----:B------:R-:W-:Y:S01]  /*6420*/  FMNMX.FTZ R80, R60, R127, !PT ;  /* 0x0000007f3c507209 */ /* 0x000fe20007810000 */
[----:B------:R-:W-:Y:S01]  /*6430*/  UIADD3 UR10, UR12, 0x180, URZ ;  /* 0x000001800c0a7890 */ /* 0x000fe2000fffe03f */
[----:B------:R-:W-:Y:S01]  /*6440*/  ISETP.GT.AND P3, PT, R121, 0x80, PT ;  /* 0x000000807900780c */ /* 0x000fe20003f64270 */
[----:B------:R-:W-:Y:S01]  /*6450*/  UMOV UR11, 0xc0000010 ;  /* 0xc0000010000b7882 */ /* 0x000fe20000000000 */
[----:B------:R-:W-:Y:S01]  /*6460*/  FSEL R64, R84, -INF , P4 ;  /* 0xff80000054407808 */ /* 0x000fe20002000000 */
[----:B------:R3:W4:Y:S01]  /*6470*/  MUFU.TANH R81, R77 ;  /* 0x0000004d00517308 */ /* 0x0007220000002400 */
[----:B------:R-:W-:Y:S01]  /*6480*/  FMNMX.FTZ R127, R61, R80, !PT ;  /* 0x000000503d7f7209 */ /* 0x000fe20007810000 */
[----:B------:R-:W-:Y:S01]  /*6490*/  FMUL.FTZ R80, R0, R68 ;  /* 0x0000004400507220 */ /* 0x000fe20000410000 */
[----:B------:R-:W-:-:S02]  /*64a0*/  ISETP.GT.AND P4, PT, R121, 0x81, PT ;  /* 0x000000817900780c */ /* 0x000fc40003f84270 */
[----:B------:R-:W-:Y:S02]  /*64b0*/  FSEL R65, R56, -INF , P3 ;  /* 0xff80000038417808 */ /* 0x000fe40001800000 */
[----:B------:R-:W-:Y:S01]  /*64c0*/  FMNMX.FTZ R84, R64, R127, !PT ;  /* 0x0000007f40547209 */ /* 0x000fe20007810000 */
[----:B------:R5:W4:Y:S01]  /*64d0*/  MUFU.TANH R56, R80 ;  /* 0x0000005000387308 */ /* 0x000b220000002400 */
[----:B------:R-:W-:Y:S02]  /*64e0*/  ISETP.GT.AND P3, PT, R121, 0x88, PT ;  /* 0x000000887900780c */ /* 0x000fe40003f64270 */
[----:B-1----:R-:W-:Y:S02]  /*64f0*/  FSEL R68, R85, -INF , P4 ;  /* 0xff80000055447808 */ /* 0x002fe40002000000 */
[----:B---3--:R-:W-:Y:S01]  /*6500*/  FMNMX.FTZ R77, R65, R84, !PT ;  /* 0x00000054414d7209 */ /* 0x008fe20007810000 */
[----:B------:R-:W-:Y:S01]  /*6510*/  FMUL.FTZ R84, R0, R69 ;  /* 0x0000004500547220 */ /* 0x000fe20000410000 */
[----:B--2---:R-:W-:Y:S01]  /*6520*/  FSEL R69, R122, -INF , P3 ;  /* 0xff8000007a457808 */ /* 0x004fe20001800000 */
[----:B------:R-:W-:Y:S01]  /*6530*/  MUFU.TANH R59, R59 ;  /* 0x0000003b003b7308 */ /* 0x000fe20000002400 */
[----:B------:R-:W-:Y:S01]  /*6540*/  ISETP.GT.AND P4, PT, R121, 0x89, PT ;  /* 0x000000897900780c */ /* 0x000fe20003f84270 */
[----:B-----5:R-:W-:Y:S01]  /*6550*/  FMUL.FTZ R80, R0, R78 ;  /* 0x0000004e00507220 */ /* 0x020fe20000410000 */
[----:B------:R-:W-:-:S02]  /*6560*/  FMNMX.FTZ R122, R68, R77, !PT ;  /* 0x0000004d447a7209 */ /* 0x000fc40007810000 */
[----:B------:R-:W-:Y:S02]  /*6570*/  ISETP.GT.AND P3, PT, R121, 0x90, PT ;  /* 0x000000907900780c */ /* 0x000fe40003f64270 */
[----:B0-----:R-:W-:Y:S01]  /*6580*/  FSEL R77, R124, -INF , P4 ;  /* 0xff8000007c4d7808 */ /* 0x001fe20002000000 */
[----:B------:R0:W1:Y:S01]  /*6590*/  MUFU.TANH R126, R84 ;  /* 0x00000054007e7308 */ /* 0x0000620000002400 */
[----:B------:R-:W-:Y:S02]  /*65a0*/  FMNMX.FTZ R122, R69, R122, !PT ;  /* 0x0000007a457a7209 */ /* 0x000fe40007810000 */
[----:B------:R-:W-:Y:S02]  /*65b0*/  ISETP.GT.AND P4, PT, R121, 0x91, PT ;  /* 0x000000917900780c */ /* 0x000fe40003f84270 */
[----:B------:R-:W-:Y:S02]  /*65c0*/  FSEL R78, R125, -INF , P3 ;  /* 0xff8000007d4e7808 */ /* 0x000fe40001800000 */
[----:B------:R-:W-:Y:S01]  /*65d0*/  FMNMX.FTZ R85, R77, R122, !PT ;  /* 0x0000007a4d557209 */ /* 0x000fe20007810000 */
[----:B------:R-:W2:Y:S01]  /*65e0*/  MUFU.TANH R80, R80 ;  /* 0x0000005000507308 */ /* 0x000ea20000002400 */
[----:B------:R-:W-:Y:S01]  /*65f0*/  ISETP.GT.AND P3, PT, R121, 0x98, PT ;  /* 0x000000987900780c */ /* 0x000fe20003f64270 */
[----:B0-----:R-:W-:Y:S01]  /*6600*/  FMUL.FTZ R84, R0, R79 ;  /* 0x0000004f00547220 */ /* 0x001fe20000410000 */
[----:B----4-:R-:W-:-:S02]  /*6610*/  FSEL R81, R81, -INF , P4 ;  /* 0xff80000051517808 */ /* 0x010fc40002000000 */
[----:B------:R-:W-:Y:S02]  /*6620*/  FMNMX.FTZ R122, R78, R85, !PT ;  /* 0x000000554e7a7209 */ /* 0x000fe40007810000 */
[----:B------:R-:W-:Y:S01]  /*6630*/  ISETP.GT.AND P4, PT, R121, 0x99, PT ;  /* 0x000000997900780c */ /* 0x000fe20003f84270 */
[----:B------:R-:W0:Y:S01]  /*6640*/  MUFU.TANH R84, R84 ;  /* 0x0000005400547308 */ /* 0x000e220000002400 */
[----:B------:R-:W-:Y:S02]  /*6650*/  FSEL R79, R56, -INF , P3 ;  /* 0xff800000384f7808 */ /* 0x000fe40001800000 */
[----:B------:R-:W-:Y:S02]  /*6660*/  FMNMX.FTZ R122, R81, R122, !PT ;  /* 0x0000007a517a7209 */ /* 0x000fe40007810000 */
[----:B-1----:R-:W-:Y:S02]  /*6670*/  FSEL R85, R126, -INF , P4 ;  /* 0xff8000007e557808 */ /* 0x002fe40002000000 */
[----:B------:R-:W-:Y:S01]  /*6680*/  FMNMX.FTZ R122, R79, R122, !PT ;  /* 0x0000007a4f7a7209 */ /* 0x000fe20007810000 */
[----:B------:R-:W1:Y:S03]  /*6690*/  MUFU.TANH R62, R62 ;  /* 0x0000003e003e7308 */ /* 0x000e660000002400 */
[----:B------:R-:W-:-:S05]  /*66a0*/  FMNMX.FTZ R122, R85, R122, !PT ;  /* 0x0000007a557a7209 */ /* 0x000fca0007810000 */
[----:B------:R-:W3:Y:S01]  /*66b0*/  SHFL.BFLY PT, R121, R122, 0x2, 0x1f ;  /* 0x0c401f007a797f89 */ /* 0x000ee200000e0000 */
[----:B------:R-:W4:Y:S08]  /*66c0*/  MUFU.TANH R63, R63 ;  /* 0x0000003f003f7308 */ /* 0x000f300000002400 */
[----:B------:R-:W5:Y:S01]  /*66d0*/  MUFU.TANH R66, R66 ;  /* 0x0000004200427308 */ /* 0x000f620000002400 */
[----:B------:R-:W-:-:S07]  /*66e0*/  WARPGROUP.DEPBAR.LE gsb0, 0x0 ;  /* 0x00008000000079c5 */ /* 0x000fce0000010000 */
[----:B------:R-:W5:Y:S01]  /*66f0*/  MUFU.TANH R67, R67 ;  /* 0x0000004300437308 */ /* 0x000f620000002400 */
[----:B------:R-:W-:Y:S01]  /*6700*/  WARPGROUP.ARRIVE ;  /* 0x00000000000079c5 */ /* 0x000fe20000000000 */
[----:B---3--:R-:W-:-:S05]  /*6710*/  FMNMX.FTZ R121, R122, R121, !PT ;  /* 0x000000797a797209 */ /* 0x008fca0007810000 */
[----:B------:R-:W-:Y:S01]  /*6720*/  QGMMA.64x64x32.F32.E4M3.E4M3 R24, R140, gdesc[UR8], R24, gsb0 ;  /* 0x00e000088c187df3 */ /* 0x000fe20008000818 */
[----:B------:R-:W3:Y:S01]  /*6730*/  MUFU.TANH R70, R70 ;  /* 0x0000004600467308 */ /* 0x000ee20000002400 */
[----:B------:R-:W-:Y:S01]  /*6740*/  UIADD3 UR10, UR12, 0x200, URZ ;  /* 0x000002000c0a7890 */ /* 0x000fe2000fffe03f */
[----:B------:R-:W2:Y:S01]  /*6750*/  SHFL.BFLY PT, R56, R121, 0x1, 0x1f ;  /* 0x0c201f0079387f89 */ /* 0x000ea200000e0000 */
[----:B------:R-:W-:-:S05]  /*6760*/  UMOV UR11, 0xc0000010 ;  /* 0xc0000010000b7882 */ /* 0x000fca0000000000 */
[----:B------:R-:W3:Y:S01]  /*6770*/  MUFU.TANH R71, R71 ;  /* 0x0000004700477308 */ /* 0x000ee20000002400 */
[----:B--2---:R-:W-:Y:S01]  /*6780*/  FMNMX.FTZ R56, R121, R56, !PT ;  /* 0x0000003879387209 */ /* 0x004fe20007810000 */
[----:B------:R-:W-:-:S03]  /*6790*/  IMAD.U32 R121, RZ, RZ, UR16 ;  /* 0x00000010ff797e24 */ /* 0x000fc6000f8e00ff */
[C---:B------:R-:W-:Y:S01]  /*67a0*/  FSETP.NEU.FTZ.AND P3, PT, R56.reuse, -INF , PT ;  /* 0xff8000003800780b */ /* 0x040fe20003f7d000 */
[----:B------:R-:W-:-:S05]  /*67b0*/  FFMA.FTZ R122, R56, R121, -8 ;  /* 0xc1000000387a7423 */ /* 0x000fca0000010079 */
[----:B------:R-:W-:-:S05]  /*67c0*/  FSEL R122, R122, RZ, P3 ;  /* 0x000000ff7a7a7208 */ /* 0x000fca0001800000 */
[--C-:B------:R-:W-:Y:S01]  /*67d0*/  FFMA.FTZ R124, R123, UR16, -R122.reuse ;  /* 0x000000107b7c7c23 */ /* 0x100fe2000801087a */
[----:B------:R-:W-:-:S01]  /*67e0*/  FFMA.FTZ R121, R8, UR16, -R122 ;  /* 0x0000001008797c23 */ /* 0x000fc2000801087a */
[----:B------:R-:W2:Y:S01]  /*67f0*/  SHFL.IDX PT, R123, R98, 0x1, 0x1c1f ;  /* 0x003c1f00627b7f89 */ /* 0x000ea200000e0000 */
        /* <DEDUP_REMOVED lines=23> */
[----:B--2---:R-:W-:Y:S01]  /*6970*/  IADD3 R120, R123, -UR17, R120 ;  /* 0x800000117b787c10 */ /* 0x004fe2000fffe078 */
[----:B------:R-:W-:-:S01]  /*6980*/  FFMA.FTZ R123, R20, UR16, -R122 ;  /* 0x00000010147b7c23 */ /* 0x000fc2000801087a */
[--C-:B------:R-:W-:Y:S01]  /*6990*/  FFMA.FTZ R68, R68, UR16, -R122.reuse ;  /* 0x0000001044447c23 */ /* 0x100fe2000801087a */
[----:B------:R-:W-:-:S01]  /*69a0*/  FFMA.FTZ R69, R69, UR16, -R122 ;  /* 0x0000001045457c23 */ /* 0x000fc2000801087a */
[----:B------:R-:W-:Y:S01]  /*69b0*/  ISETP.GT.AND P4, PT, R120, RZ, PT ;  /* 0x000000ff7800720c */ /* 0x000fe20003f84270 */
[----:B------:R-:W-:-:S01]  /*69c0*/  FFMA.FTZ R79, R79, UR16, -R122 ;  /* 0x000000104f4f7c23 */ /* 0x000fc2000801087a */
[----:B------:R-:W-:Y:S01]  /*69d0*/  ISETP.GT.AND P5, PT, R120, 0x1, PT ;  /* 0x000000017800780c */ /* 0x000fe20003fa4270 */
[----:B------:R-:W-:Y:S01]  /*69e0*/  MUFU.EX2 R124, R124 ;  /* 0x0000007c007c7308 */ /* 0x000fe20000000800 */
[----:B------:R-:W-:Y:S01]  /*69f0*/  FSEL R20, R9, -INF , P4 ;  /* 0xff80000009147808 */ /* 0x000fe20002000000 */
[----:B------:R-:W-:-:S02]  /*6a00*/  WARPGROUP.DEPBAR.LE gsb0, 0x0 ;  /* 0x00008000000079c5 */ /* 0x000fc40000010000 */
[----:B------:R-:W-:Y:S01]  /*6a10*/  ISETP.GT.AND P4, PT, R120, 0x8, PT ;  /* 0x000000087800780c */ /* 0x000fe20003f84270 */
[----:B------:R-:W-:Y:S01]  /*6a20*/  WARPGROUP.ARRIVE ;  /* 0x00000000000079c5 */ /* 0x000fe20000000000 */
[----:B------:R-:W-:Y:S02]  /*6a30*/  FSEL R10, R10, -INF , P5 ;  /* 0xff8000000a0a7808 */ /* 0x000fe40002800000 */
[----:B------:R-:W-:Y:S01]  /*6a40*/  FMNMX.FTZ R19, R20, R3, !PT ;  /* 0x0000000314137209 */ /* 0x000fe20007810000 */
[----:B------:R2:W-:Y:S01]  /*6a50*/  MUFU.EX2 R9, R123 ;  /* 0x0000007b00097308 */ /* 0x0005e20000000800 */
[----:B------:R-:W-:Y:S01]  /*6a60*/  ISETP.GT.AND P5, PT, R120, 0x9, PT ;  /* 0x000000097800780c */ /* 0x000fe20003fa4270 */
[----:B------:R-:W-:Y:S01]  /*6a70*/  QGMMA.64x64x32.F32.E4M3.E4M3 R24, R136, gdesc[UR8], R24, gsb0 ;  /* 0x00e0000888187df3 */ /* 0x000fe20008000818 */
[----:B------:R-:W-:Y:S02]  /*6a80*/  FSEL R13, R13, -INF , P4 ;  /* 0xff8000000d0d7808 */ /* 0x000fe40002000000 */
[----:B------:R-:W-:-:S02]  /*6a90*/  FMNMX.FTZ R98, R10, R19, !PT ;  /* 0x000000130a627209 */ /* 0x000fc40007810000 */
[----:B------:R-:W-:Y:S01]  /*6aa0*/  ISETP.GT.AND P4, PT, R120, 0x10, PT ;  /* 0x000000107800780c */ /* 0x000fe20003f84270 */
[----:B------:R-:W-:Y:S01]  /*6ab0*/  MUFU.EX2 R121, R121 ;  /* 0x0000007900797308 */ /* 0x000fe20000000800 */
[----:B------:R-:W-:Y:S02]  /*6ac0*/  FSEL R19, R14, -INF , P5 ;  /* 0xff8000000e137808 */ /* 0x000fe40002800000 */
[----:B------:R-:W-:Y:S02]  /*6ad0*/  FMNMX.FTZ R98, R13, R98, !PT ;  /* 0x000000620d627209 */ /* 0x000fe40007810000 */
[----:B------:R-:W-:Y:S02]  /*6ae0*/  ISETP.GT.AND P5, PT, R120, 0x11, PT ;  /* 0x000000117800780c */ /* 0x000fe40003fa4270 */
[----:B------:R-:W-:Y:S01]  /*6af0*/  FSEL R17, R17, -INF , P4 ;  /* 0xff80000011117808 */ /* 0x000fe20002000000 */
[----:B------:R0:W-:Y:S01]  /*6b00*/  MUFU.EX2 R14, R104 ;  /* 0x00000068000e7308 */ /* 0x0001e20000000800 */
[----:B------:R-:W-:-:S02]  /*6b10*/  FMNMX.FTZ R98, R19, R98, !PT ;  /* 0x0000006213627209 */ /* 0x000fc40007810000 */
[----:B------:R-:W-:Y:S02]  /*6b20*/  ISETP.GT.AND P4, PT, R120, 0x18, PT ;  /* 0x000000187800780c */ /* 0x000fe40003f84270 */
[----:B------:R-:W-:Y:S02]  /*6b30*/  FSEL R18, R18, -INF , P5 ;  /* 0xff80000012127808 */ /* 0x000fe40002800000 */
[----:B--2---:R-:W-:Y:S01]  /*6b40*/  FMNMX.FTZ R123, R17, R98, !PT ;  /* 0x00000062117b7209 */ /* 0x004fe20007810000 */
[----:B------:R-:W-:Y:S01]  /*6b50*/  MUFU.EX2 R8, R8 ;  /* 0x0000000800087308 */ /* 0x000fe20000000800 */
[----:B------:R-:W-:Y:S02]  /*6b60*/  ISETP.GT.AND P5, PT, R120, 0x19, PT ;  /* 0x000000197800780c */ /* 0x000fe40003fa4270 */
[----:B------:R-:W-:Y:S02]  /*6b70*/  FSEL R21, R21, -INF , P4 ;  /* 0xff80000015157808 */ /* 0x000fe40002000000 */
[----:B0-----:R-:W-:-:S02]  /*6b80*/  FMNMX.FTZ R104, R18, R123, !PT ;  /* 0x0000007b12687209 */ /* 0x001fc40007810000 */
        /* <DEDUP_REMOVED lines=10> */
[----:B------:R-:W-:Y:S01]  /*6c30*/  FMNMX.FTZ R123, R106, R123, !PT ;  /* 0x0000007b6a7b7209 */ /* 0x000fe20007810000 */
[----:B------:R2:W-:Y:S01]  /*6c40*/  MUFU.EX2 R107, R109 ;  /* 0x0000006d006b7308 */ /* 0x0005e20000000800 */
[----:B------:R-:W-:Y:S01]  /*6c50*/  ISETP.GT.AND P5, PT, R120, 0x29, PT ;  /* 0x000000297800780c */ /* 0x000fe20003fa4270 */
[----:B0-----:R-:W-:Y:S01]  /*6c60*/  FFMA.FTZ R108, R112, UR16, -R122 ;  /* 0x00000010706c7c23 */ /* 0x001fe2000801087a */
[----:B------:R-:W-:Y:S02]  /*6c70*/  FSEL R110, R110, -INF , P4 ;  /* 0xff8000006e6e7808 */ /* 0x000fe40002000000 */
[----:B------:R-:W-:-:S02]  /*6c80*/  FMNMX.FTZ R123, R104, R123, !PT ;  /* 0x0000007b687b7209 */ /* 0x000fc40007810000 */
[----:B------:R-:W-:Y:S01]  /*6c90*/  ISETP.GT.AND P4, PT, R120, 0x30, PT ;  /* 0x000000307800780c */ /* 0x000fe20003f84270 */
[----:B------:R-:W-:Y:S01]  /*6ca0*/  MUFU.EX2 R12, R12 ;  /* 0x0000000c000c7308 */ /* 0x000fe20000000800 */
[----:B------:R-:W-:Y:S01]  /*6cb0*/  FSEL R111, R111, -INF , P5 ;  /* 0xff8000006f6f7808 */ /* 0x000fe20002800000 */
[--C-:B--2---:R-:W-:Y:S01]  /*6cc0*/  FFMA.FTZ R109, R113, UR16, -R122.reuse ;  /* 0x00000010716d7c23 */ /* 0x104fe2000801087a */
[----:B------:R-:W-:Y:S01]  /*6cd0*/  FMNMX.FTZ R112, R110, R123, !PT ;  /* 0x0000007b6e707209 */ /* 0x000fe20007810000 */
[----:B------:R-:W-:Y:S01]  /*6ce0*/  FFMA.FTZ R123, R116, UR16, -R122 ;  /* 0x00000010747b7c23 */ /* 0x000fe2000801087a */
[----:B------:R-:W-:Y:S02]  /*6cf0*/  ISETP.GT.AND P5, PT, R120, 0x31, PT ;  /* 0x000000317800780c */ /* 0x000fe40003fa4270 */
[----:B------:R-:W-:Y:S01]  /*6d00*/  FSEL R114, R114, -INF , P4 ;  /* 0xff80000072727808 */ /* 0x000fe20002000000 */
[----:B------:R-:W-:Y:S01]  /*6d10*/  MUFU.EX2 R15, R15 ;  /* 0x0000000f000f7308 */ /* 0x000fe20000000800 */
[----:B------:R-:W-:-:S02]  /*6d20*/  FMNMX.FTZ R113, R111, R112, !PT ;  /* 0x000000706f717209 */ /* 0x000fc40007810000 */
[----:B------:R-:W-:Y:S02]  /*6d30*/  ISETP.GT.AND P4, PT, R120, 0x38, PT ;  /* 0x000000387800780c */ /* 0x000fe40003f84270 */
[----:B------:R-:W-:Y:S02]  /*6d40*/  FSEL R115, R115, -INF , P5 ;  /* 0xff80000073737808 */ /* 0x000fe40002800000 */
[----:B------:R-:W-:Y:S01]  /*6d50*/  FMNMX.FTZ R112, R114, R113, !PT ;  /* 0x0000007172707209 */ /* 0x000fe20007810000 */
[----:B------:R-:W-:Y:S01]  /*6d60*/  MUFU.EX2 R16, R16 ;  /* 0x0000001000107308 */ /* 0x000fe20000000800 */
[----:B------:R-:W-:Y:S02]  /*6d70*/  ISETP.GT.AND P5, PT, R120, 0x39, PT ;  /* 0x000000397800780c */ /* 0x000fe40003fa4270 */
[----:B------:R-:W-:Y:S02]  /*6d80*/  FSEL R118, R118, -INF , P4 ;  /* 0xff80000076767808 */ /* 0x000fe40002000000 */
[----:B------:R-:W-:-:S02]  /*6d90*/  FMNMX.FTZ R113, R115, R112, !PT ;  /* 0x0000007073717209 */ /* 0x000fc40007810000 */
[----:B------:R-:W-:Y:S01]  /*6da0*/  ISETP.GT.AND P4, PT, R120, 0x40, PT ;  /* 0x000000407800780c */ /* 0x000fe20003f84270 */
[----:B------:R0:W-:Y:S01]  /*6db0*/  MUFU.EX2 R112, R123 ;  /* 0x0000007b00707308 */ /* 0x0001e20000000800 */
[----:B------:R-:W-:Y:S01]  /*6dc0*/  FSEL R119, R119, -INF , P5 ;  /* 0xff80000077777808 */ /* 0x000fe20002800000 */
[----:B------:R-:W-:Y:S02]  /*6dd0*/  WARPGROUP.DEPBAR.LE gsb0, 0x0 ;  /* 0x00008000000079c5 */ /* 0x000fe40000010000 */
[----:B------:R-:W-:Y:S02]  /*6de0*/  FMNMX.FTZ R116, R118, R113, !PT ;  /* 0x0000007176747209 */ /* 0x000fe40007810000 */
[----:B------:R-:W-:Y:S02]  /*6df0*/  ISETP.GT.AND P5, PT, R120, 0x41, PT ;  /* 0x000000417800780c */ /* 0x000fe40003fa4270 */
[----:B------:R-:W-:Y:S01]  /*6e00*/  FSEL R90, R90, -INF , P4 ;  /* 0xff8000005a5a7808 */ /* 0x000fe20002000000 */
[----:B0-----:R-:W-:Y:S01]  /*6e10*/  FFMA.FTZ R123, R100, UR16, -R122 ;  /* 0x00000010647b7c23 */ /* 0x001fe2000801087a */
[----:B------:R-:W-:Y:S01]  /*6e20*/  FMNMX.FTZ R117, R119, R116, !PT ;  /* 0x0000007477757209 */ /* 0x000fe20007810000 */
[----:B------:R-:W-:Y:S01]  /*6e30*/  MUFU.EX2 R105, R105 ;  /* 0x0000006900697308 */ /* 0x000fe20000000800 */
[----:B------:R-:W-:-:S02]  /*6e40*/  ISETP.GT.AND P4, PT, R120, 0x48, PT ;  /* 0x000000487800780c */ /* 0x000fc40003f84270 */
[----:B------:R-:W-:Y:S02]  /*6e50*/  FSEL R113, R91, -INF , P5 ;  /* 0xff8000005b717808 */ /* 0x000fe40002800000 */
[----:B------:R-:W-:Y:S02]  /*6e60*/  FMNMX.FTZ R116, R90, R117, !PT ;  /* 0x000000755a747209 */ /* 0x000fe40007810000 */
[----:B------:R-:W-:Y:S01]  /*6e70*/  ISETP.GT.AND P5, PT, R120, 0x49, PT ;  /* 0x000000497800780c */ /* 0x000fe20003fa4270 */
[----:B------:R-:W-:Y:S01]  /*6e80*/  MUFU.EX2 R108, R108 ;  /* 0x0000006c006c7308 */ /* 0x000fe20000000800 */
[----:B------:R-:W-:Y:S02]  /*6e90*/  FSEL R94, R94, -INF , P4 ;  /* 0xff8000005e5e7808 */ /* 0x000fe40002000000 */
[----:B------:R-:W-:Y:S02]  /*6ea0*/  FMNMX.FTZ R117, R113, R116, !PT ;  /* 0x0000007471757209 */ /* 0x000fe40007810000 */
[----:B------:R-:W-:-:S02]  /*6eb0*/  ISETP.GT.AND P4, PT, R120, 0x50, PT ;  /* 0x000000507800780c */ /* 0x000fc40003f84270 */
[----:B------:R-:W-:Y:S01]  /*6ec0*/  FSEL R95, R95, -INF , P5 ;  /* 0xff8000005f5f7808 */ /* 0x000fe20002800000 */
[----:B------:R-:W-:Y:S01]  /*6ed0*/  MUFU.EX2 R109, R109 ;  /* 0x0000006d006d7308 */ /* 0x000fe20000000800 */
[----:B------:R-:W-:Y:S02]  /*6ee0*/  FMNMX.FTZ R116, R94, R117, !PT ;  /* 0x000000755e747209 */ /* 0x000fe40007810000 */
[----:B------:R-:W-:Y:S02]  /*6ef0*/  ISETP.GT.AND P5, PT, R120, 0x51, PT ;  /* 0x000000517800780c */ /* 0x000fe40003fa4270 */
[----:B------:R-:W-:Y:S02]  /*6f00*/  FSEL R6, R6, -INF , P4 ;  /* 0xff80000006067808 */ /* 0x000fe40002000000 */
        /* <DEDUP_REMOVED lines=13> */
[C---:B------:R-:W-:Y:S02]  /*6fe0*/  ISETP.GT.AND P5, PT, R120.reuse, 0x61, PT ;  /* 0x000000617800780c */ /* 0x040fe40003fa4270 */
        /* <DEDUP_REMOVED lines=24> */
[----:B------:R-:W-:Y:S01]  /*7170*/  FMNMX.FTZ R117, R83, R116, !PT ;  /* 0x0000007453757209 */ /* 0x000fe20007810000 */
[----:B------:R-:W-:-:S01]  /*7180*/  FFMA.FTZ R116, R101, UR16, -R122 ;  /* 0x0000001065747c23 */ /* 0x000fc2000801087a */
        /* <DEDUP_REMOVED lines=10> */
[----:B------:R-:W-:Y:S01]  /*7230*/  FMNMX.FTZ R126, R58, R117, !PT ;  /* 0x000000753a7e7209 */ /* 0x000fe20007810000 */
[----:B------:R-:W-:Y:S01]  /*7240*/  FFMA.FTZ R117, R75, UR16, -R122 ;  /* 0x000000104b757c23 */ /* 0x000fe2000801087a */
[----:B------:R-:W-:Y:S01]  /*7250*/  ISETP.GT.AND P5, PT, R120, 0x89, PT ;  /* 0x000000897800780c */ /* 0x000fe20003fa4270 */
[----:B------:R-:W-:Y:S01]  /*7260*/  MUFU.EX2 R116, R116 ;  /* 0x0000007400747308 */ /* 0x000fe20000000800 */
[----:B-1----:R-:W-:Y:S02]  /*7270*/  FSEL R62, R62, -INF , P4 ;  /* 0xff8000003e3e7808 */ /* 0x002fe40002000000 */
[----:B------:R-:W-:Y:S02]  /*7280*/  FMNMX.FTZ R101, R59, R126, !PT ;  /* 0x0000007e3b657209 */ /* 0x000fe40007810000 */
[----:B------:R-:W-:-:S02]  /*7290*/  ISETP.GT.AND P4, PT, R120, 0x90, PT ;  /* 0x000000907800780c */ /* 0x000fc40003f84270 */
[----:B----4-:R-:W-:Y:S01]  /*72a0*/  FSEL R63, R63, -INF , P5 ;  /* 0xff8000003f3f7808 */ /* 0x010fe20002800000 */
[----:B------:R-:W-:Y:S01]  /*72b0*/  MUFU.EX2 R76, R76 ;  /* 0x0000004c004c7308 */ /* 0x000fe20000000800 */
[----:B------:R-:W-:Y:S02]  /*72c0*/  FMNMX.FTZ R126, R62, R101, !PT ;  /* 0x000000653e7e7209 */ /* 0x000fe40007810000 */
[----:B------:R-:W-:Y:S02]  /*72d0*/  ISETP.GT.AND P5, PT, R120, 0x91, PT ;  /* 0x000000917800780c */ /* 0x000fe40003fa4270 */
[----:B-----5:R-:W-:Y:S02]  /*72e0*/  FSEL R66, R66, -INF , P4 ;  /* 0xff80000042427808 */ /* 0x020fe40002000000 */
[----:B------:R-:W-:Y:S01]  /*72f0*/  FMNMX.FTZ R101, R63, R126, !PT ;  /* 0x0000007e3f657209 */ /* 0x000fe20007810000 */
[----:B------:R-:W-:Y:S01]  /*7300*/  MUFU.EX2 R60, R60 ;  /* 0x0000003c003c7308 */ /* 0x000fe20000000800 */
[----:B------:R-:W-:-:S02]  /*7310*/  ISETP.GT.AND P4, PT, R120, 0x98, PT ;  /* 0x000000987800780c */ /* 0x000fc40003f84270 */
[----:B------:R-:W-:Y:S02]  /*7320*/  FSEL R67, R67, -INF , P5 ;  /* 0xff80000043437808 */ /* 0x000fe40002800000 */
[----:B------:R-:W-:Y:S02]  /*7330*/  FMNMX.FTZ R126, R66, R101, !PT ;  /* 0x00000065427e7209 */ /* 0x000fe40007810000 */
[----:B------:R-:W-:Y:S01]  /*7340*/  ISETP.GT.AND P5, PT, R120, 0x99, PT ;  /* 0x000000997800780c */ /* 0x000fe20003fa4270 */
[----:B------:R-:W-:Y:S01]  /*7350*/  MUFU.EX2 R61, R61 ;  /* 0x0000003d003d7308 */ /* 0x000fe20000000800 */
[----:B---3--:R-:W-:Y:S02]  /*7360*/  FSEL R70, R70, -INF , P4 ;  /* 0xff80000046467808 */ /* 0x008fe40002000000 */
[----:B------:R-:W-:Y:S02]  /*7370*/  FMNMX.FTZ R101, R67, R126, !PT ;  /* 0x0000007e43657209 */ /* 0x000fe40007810000 */
[----:B------:R-:W-:-:S02]  /*7380*/  FSEL R75, R71, -INF , P5 ;  /* 0xff800000474b7808 */ /* 0x000fc40002800000 */
[----:B------:R-:W-:Y:S01]  /*7390*/  FMNMX.FTZ R120, R70, R101, !PT ;  /* 0x0000006546787209 */ /* 0x000fe20007810000 */
[----:B------:R-:W-:-:S01]  /*73a0*/  FFMA.FTZ R101, R57, UR16, -R122 ;  /* 0x0000001039657c23 */ /* 0x000fc2000801087a */
[----:B------:R0:W-:Y:S02]  /*73b0*/  MUFU.EX2 R71, R117 ;  /* 0x0000007500477308 */ /* 0x0001e40000000800 */
[----:B------:R-:W-:-:S05]  /*73c0*/  FMNMX.FTZ R120, R75, R120, !PT ;  /* 0x000000784b787209 */ /* 0x000fca0007810000 */
[----:B------:R-:W1:Y:S01]  /*73d0*/  SHFL.BFLY PT, R57, R120, 0x2, 0x1f ;  /* 0x0c401f0078397f89 */ /* 0x000e6200000e0000 */
[----:B------:R-:W-:Y:S08]  /*73e0*/  MUFU.EX2 R101, R101 ;  /* 0x0000006500657308 */ /* 0x000ff00000000800 */
[----:B------:R-:W-:Y:S08]  /*73f0*/  MUFU.EX2 R64, R64 ;  /* 0x0000004000407308 */ /* 0x000ff00000000800 */
[----:B------:R-:W-:Y:S01]  /*7400*/  MUFU.EX2 R65, R65 ;  /* 0x0000004100417308 */ /* 0x000fe20000000800 */
[----:B-1----:R-:W-:Y:S01]  /*7410*/  FMNMX.FTZ R57, R120, R57, !PT ;  /* 0x0000003978397209 */ /* 0x002fe20007810000 */
[--C-:B------:R-:W-:Y:S01]  /*7420*/  FFMA.FTZ R120, R77, UR16, -R122.reuse ;  /* 0x000000104d787c23 */ /* 0x100fe2000801087a */
[----:B------:R-:W-:-:S01]  /*7430*/  FFMA.FTZ R77, R78, UR16, -R122 ;  /* 0x000000104e4d7c23 */ /* 0x000fc2000801087a */
[--C-:B------:R-:W-:Y:S01]  /*7440*/  FFMA.FTZ R78, R81, UR16, -R122.reuse ;  /* 0x00000010514e7c23 */ /* 0x100fe2000801087a */
[----:B------:R-:W-:-:S01]  /*7450*/  FFMA.FTZ R122, R85, UR16, -R122 ;  /* 0x00000010557a7c23 */ /* 0x000fc2000801087a */
[----:B------:R-:W1:Y:S02]  /*7460*/  SHFL.BFLY PT, R126, R57, 0x1, 0x1f ;  /* 0x0c201f00397e7f89 */ /* 0x000e6400000e0000 */
[----:B------:R-:W-:Y:S08]  /*7470*/  MUFU.EX2 R68, R68 ;  /* 0x0000004400447308 */ /* 0x000ff00000000800 */
[----:B------:R-:W-:Y:S08]  /*7480*/  MUFU.EX2 R69, R69 ;  /* 0x0000004500457308 */ /* 0x000ff00000000800 */
[----:B------:R-:W-:Y:S01]  /*7490*/  MUFU.EX2 R120, R120 ;  /* 0x0000007800787308 */ /* 0x000fe20000000800 */
[----:B-1----:R-:W-:Y:S01]  /*74a0*/  FMNMX.FTZ R57, R57, R126, !PT ;  /* 0x0000007e39397209 */ /* 0x002fe20007810000 */
[----:B------:R-:W-:-:S06]  /*74b0*/  IMAD.U32 R126, RZ, RZ, UR16 ;  /* 0x00000010ff7e7e24 */ /* 0x000fcc000f8e00ff */
[----:B------:R-:W-:Y:S01]  /*74c0*/  MUFU.EX2 R77, R77 ;  /* 0x0000004d004d7308 */ /* 0x000fe20000000800 */
[C---:B------:R-:W-:Y:S01]  /*74d0*/  FSETP.NEU.FTZ.AND P4, PT, R57.reuse, -INF , PT ;  /* 0xff8000003900780b */ /* 0x040fe20003f9d000 */
[----:B------:R-:W-:-:S05]  /*74e0*/  FFMA.FTZ R81, R57, R126, -8 ;  /* 0xc100000039517423 */ /* 0x000fca000001007e */
[----:B------:R-:W-:Y:S01]  /*74f0*/  FSEL R81, R81, RZ, P4 ;  /* 0x000000ff51517208 */ /* 0x000fe20002000000 */
[----:B------:R-:W-:Y:S04]  /*7500*/  MUFU.EX2 R78, R78 ;  /* 0x0000004e004e7308 */ /* 0x000fe80000000800 */
[----:B0-----:R-:W-:-:S01]  /*7510*/  FFMA.FTZ R117, R119, UR16, -R81 ;  /* 0x0000001077757c23 */ /* 0x001fc20008010851 */
[----:B------:R-:W-:Y:S01]  /*7520*/  FSEL R119, R56, RZ, P3 ;  /* 0x000000ff38777208 */ /* 0x000fe20001800000 */
[----:B------:R-:W-:-:S01]  /*7530*/  FFMA.FTZ R85, R20, UR16, -R81 ;  /* 0x0000001014557c23 */ /* 0x000fc20008010851 */
[--C-:B------:R-:W-:Y:S01]  /*7540*/  FFMA.FTZ R10, R10, UR16, -R81.reuse ;  /* 0x000000100a0a7c23 */ /* 0x100fe20008010851 */
[----:B------:R-:W-:-:S01]  /*7550*/  FFMA.FTZ R13, R13, UR16, -R81 ;  /* 0x000000100d0d7c23 */ /* 0x000fc20008010851 */
[----:B------:R-:W-:Y:S01]  /*7560*/  FFMA.FTZ R20, R19, UR16, -R81 ;  /* 0x0000001013147c23 */ /* 0x000fe20008010851 */
[----:B------:R-:W-:-:S01]  /*7570*/  FADD.FTZ R119, -R119, R2 ;  /* 0x0000000277777221 */ /* 0x000fc20000010100 */
[--C-:B------:R-:W-:Y:S01]  /*7580*/  FFMA.FTZ R2, R94, UR16, -R81.reuse ;  /* 0x000000105e027c23 */ /* 0x100fe20008010851 */
[----:B------:R-:W-:Y:S01]  /*7590*/  FSEL R94, R57, RZ, P4 ;  /* 0x000000ff395e7208 */ /* 0x000fe20002000000 */
[----:B------:R-:W-:Y:S01]  /*75a0*/  MUFU.EX2 R85, R85 ;  /* 0x0000005500557308 */ /* 0x000fe20000000800 */
[----:B------:R-:W-:Y:S01]  /*75b0*/  FMUL.FTZ R119, R119, UR16 ;  /* 0x0000001077777c20 */ /* 0x000fe20008410000 */
[--C-:B------:R-:W-:Y:S01]  /*75c0*/  FFMA.FTZ R17, R17, UR16, -R81.reuse ;  /* 0x0000001011117c23 */ /* 0x100fe20008010851 */
[----:B------:R-:W-:-:S01]  /*75d0*/  FFMA.FTZ R19, R21, UR16, -R81 ;  /* 0x0000001015137c23 */ /* 0x000fc20008010851 */
[----:B------:R-:W-:Y:S01]  /*75e0*/  FADD.FTZ R94, -R94, R3 ;  /* 0x000000035e5e7221 */ /* 0x000fe20000010100 */
[----:B------:R-:W-:-:S01]  /*75f0*/  FFMA.FTZ R21, R106, UR16, -R81 ;  /* 0x000000106a157c23 */ /* 0x000fc20008010851 */
[--C-:B------:R-:W-:Y:S01]  /*7600*/  FFMA.FTZ R106, R110, UR16, -R81.reuse ;  /* 0x000000106e6a7c23 */ /* 0x100fe20008010851 */
[----:B------:R-:W-:-:S01]  /*7610*/  FFMA.FTZ R18, R18, UR16, -R81 ;  /* 0x0000001012127c23 */ /* 0x000fc20008010851 */
[----:B------:R-:W-:Y:S01]  /*7620*/  FMUL.FTZ R94, R94, UR16 ;  /* 0x000000105e5e7c20 */ /* 0x000fe20008410000 */
        /* <DEDUP_REMOVED lines=20> */
[----:B------:R-:W-:Y:S01]  /*7770*/  FFMA.FTZ R82, R82, UR16, -R81 ;  /* 0x0000001052527c23 */ /* 0x000fe20008010851 */
[----:B------:R-:W-:-:S01]  /*7780*/  FADD.FTZ R119, R121, R118 ;  /* 0x0000007679777221 */ /* 0x000fc20000010000 */
[--C-:B------:R-:W-:Y:S01]  /*7790*/  FFMA.FTZ R83, R83, UR16, -R81.reuse ;  /* 0x0000001053537c23 */ /* 0x100fe20008010851 */
[----:B------:R-:W-:-:S01]  /*77a0*/  FFMA.FTZ R58, R58, UR16, -R81 ;  /* 0x000000103a3a7c23 */ /* 0x000fc20008010851 */
[----:B------:R-:W0:Y:S01]  /*77b0*/  MUFU.EX2 R13, R13 ;  /* 0x0000000d000d7308 */ /* 0x000e220000000800 */
[----:B-1----:R-:W-:-:S01]  /*77c0*/  FFMA.FTZ R5, R94, R4, R85 ;  /* 0x000000045e057223 */ /* 0x002fc20000010055 */
[----:B------:R-:W-:Y:S01]  /*77d0*/  FADD.FTZ R118, R8, R119 ;  /* 0x0000007708767221 */ /* 0x000fe20000010000 */
[----:B------:R-:W-:-:S01]  /*77e0*/  FFMA.FTZ R59, R59, UR16, -R81 ;  /* 0x000000103b3b7c23 */ /* 0x000fc20008010851 */
[--C-:B------:R-:W-:Y:S01]  /*77f0*/  FFMA.FTZ R62, R62, UR16, -R81.reuse ;  /* 0x000000103e3e7c23 */ /* 0x100fe20008010851 */
[----:B------:R-:W-:-:S01]  /*7800*/  FFMA.FTZ R63, R63, UR16, -R81 ;  /* 0x000000103f3f7c23 */ /* 0x000fc20008010851 */
[----:B------:R-:W-:Y:S01]  /*7810*/  FADD.FTZ R119, R11, R118 ;  /* 0x000000760b777221 */ /* 0x000fe20000010000 */
[----:B------:R-:W-:-:S01]  /*7820*/  FFMA.FTZ R66, R66, UR16, -R81 ;  /* 0x0000001042427c23 */ /* 0x000fc20008010851 */
[----:B------:R-:W1:Y:S01]  /*7830*/  MUFU.EX2 R20, R20 ;  /* 0x0000001400147308 */ /* 0x000e620000000800 */
[----:B--2---:R-:W-:-:S01]  /*7840*/  FADD.FTZ R4, R10, R5 ;  /* 0x000000050a047221 */ /* 0x004fc20000010000 */
[----:B------:R-:W-:Y:S01]  /*7850*/  FADD.FTZ R118, R12, R119 ;  /* 0x000000770c767221 */ /* 0x000fe20000010000 */
[----:B------:R-:W-:-:S01]  /*7860*/  FFMA.FTZ R67, R67, UR16, -R81 ;  /* 0x0000001043437c23 */ /* 0x000fc20008010851 */
[--C-:B------:R-:W-:Y:S01]  /*7870*/  FFMA.FTZ R70, R70, UR16, -R81.reuse ;  /* 0x0000001046467c23 */ /* 0x100fe20008010851 */
[----:B------:R-:W-:-:S01]  /*7880*/  FFMA.FTZ R75, R75, UR16, -R81 ;  /* 0x000000104b4b7c23 */ /* 0x000fc20008010851 */
[----:B------:R-:W-:-:S02]  /*7890*/  FADD.FTZ R119, R15, R118 ;  /* 0x000000760f777221 */ /* 0x000fc40000010000 */
[----:B------:R-:W2:Y:S01]  /*78a0*/  MUFU.EX2 R17, R17 ;  /* 0x0000001100117308 */ /* 0x000ea20000000800 */
[----:B0-----:R-:W-:-:S01]  /*78b0*/  FADD.FTZ R5, R13, R4 ;  /* 0x000000040d057221 */ /* 0x001fc20000010000 */
[----:B------:R-:W-:-:S04]  /*78c0*/  FADD.FTZ R118, R16, R119 ;  /* 0x0000007710767221 */ /* 0x000fc80000010000 */
[----:B------:R-:W-:Y:S02]  /*78d0*/  FADD.FTZ R119, R9, R118 ;  /* 0x0000007609777221 */ /* 0x000fe40000010000 */
[----:B------:R-:W0:Y:S01]  /*78e0*/  MUFU.EX2 R18, R18 ;  /* 0x0000001200127308 */ /* 0x000e220000000800 */
[----:B-1----:R-:W-:-:S01]  /*78f0*/  FADD.FTZ R4, R20, R5 ;  /* 0x0000000514047221 */ /* 0x002fc20000010000 */
[----:B------:R-:W-:Y:S01]  /*7900*/  FADD.FTZ R118, R14, R119 ;  /* 0x000000770e767221 */ /* 0x000fe20000010000 */
[----:B------:R-:W-:-:S03]  /*7910*/  FFMA.FTZ R119, R84, UR16, -R81 ;  /* 0x0000001054777c23 */ /* 0x000fc60008010851 */
[----:B------:R-:W-:Y:S02]  /*7920*/  FADD.FTZ R123, R105, R118 ;  /* 0x00000076697b7221 */ /* 0x000fe40000010000 */
        /* <DEDUP_REMOVED lines=10> */
[----:B------:R-:W-:-:S06]  /*79d0*/  FADD.FTZ R4, R22, R123 ;  /* 0x0000007b16047221 */ /* 0x000fcc0000010000 */
[----:B------:R-:W0:Y:S01]  /*79e0*/  MUFU.EX2 R111, R111 ;  /* 0x0000006f006f7308 */ /* 0x000e220000000800 */
[----:B-1----:R-:W-:-:S07]  /*79f0*/  FADD.FTZ R5, R104, R5 ;  /* 0x0000000568057221 */ /* 0x002fce0000010000 */
        /* <DEDUP_REMOVED lines=22> */
[----:B------:R-:W-:Y:S01]  /*7b60*/  FFMA.FTZ R84, R86, UR16, -R81 ;  /* 0x0000001056547c23 */ /* 0x000fe20008010851 */
[----:B------:R-:W-:-:S05]  /*7b70*/  FADD.FTZ R4, R97, R4 ;  /* 0x0000000461047221 */ /* 0x000fca0000010000 */
        /* <DEDUP_REMOVED lines=13> */
[----:B-1----:R-:W-:-:S01]  /*7c50*/  FADD.FTZ R5, R99, R86 ;  /* 0x0000005663057221 */ /* 0x002fc20000010000 */
[----:B------:R-:W-:-:S06]  /*7c60*/  FADD.FTZ R86, R116, R125 ;  /* 0x0000007d74567221 */ /* 0x000fcc0000010000 */
[----:B------:R-:W1:Y:S01]  /*7c70*/  MUFU.EX2 R73, R73 ;  /* 0x0000004900497308 */ /* 0x000e620000000800 */
[----:B--2---:R-:W-:-:S01]  /*7c80*/  FADD.FTZ R4, R102, R5 ;  /* 0x0000000566047221 */ /* 0x004fc20000010000 */
[----:B------:R-:W-:-:S06]  /*7c90*/  FADD.FTZ R5, R7, R86 ;  /* 0x0000005607057221 */ /* 0x000fcc0000010000 */
        /* <DEDUP_REMOVED lines=8> */
[----:B------:R-:W-:-:S06]  /*7d20*/  FADD.FTZ R86, R76, R5 ;  /* 0x000000054c567221 */ /* 0x000fcc0000010000 */
        /* <DEDUP_REMOVED lines=14> */
[----:B------:R-:W-:-:S06]  /*7e10*/  FADD.FTZ R81, R69, R100 ;  /* 0x0000006445517221 */ /* 0x000fcc0000010000 */
[----:B------:R-:W0:Y:S01]  /*7e20*/  MUFU.EX2 R58, R58 ;  /* 0x0000003a003a7308 */ /* 0x000e220000000800 */
[----:B-1----:R-:W-:-:S07]  /*7e30*/  FADD.FTZ R4, R84, R5 ;  /* 0x0000000554047221 */ /* 0x002fce0000010000 */
[----:B------:R-:W1:Y:S01]  /*7e40*/  MUFU.EX2 R59, R59 ;  /* 0x0000003b003b7308 */ /* 0x000e620000000800 */
[----:B--2---:R-:W-:-:S01]  /*7e50*/  FADD.FTZ R5, R123, R4 ;  /* 0x000000047b057221 */ /* 0x004fc20000010000 */
[----:B------:R-:W-:-:S04]  /*7e60*/  IMAD.U32 R4, RZ, RZ, UR19 ;  /* 0x00000013ff047e24 */ /* 0x000fc8000f8e00ff */
[----:B------:R-:W-:Y:S02]  /*7e70*/  @!P1 VIADD R4, R4, 0x12440 ;  /* 0x0001244004049836 */ /* 0x000fe40000000000 */
[----:B------:R-:W2:Y:S01]  /*7e80*/  MUFU.EX2 R62, R62 ;  /* 0x0000003e003e7308 */ /* 0x000ea20000000800 */
[----:B0-----:R-:W-:-:S02]  /*7e90*/  FADD.FTZ R86, R58, R5 ;  /* 0x000000053a567221 */ /* 0x001fc40000010000 */
[----:B------:R-:W-:-:S04]  /*7ea0*/  @!P1 PRMT R4, RZ, 0x654, R4 ;  /* 0x00000654ff049816 */ /* 0x000fc80000000004 */
[----:B------:R0:W-:Y:S01]  /*7eb0*/  @!P1 SYNCS.ARRIVE.TRANS64.RED.A1T0 RZ, [R4+URZ], RZ ;  /* 0x000000ff04ff99a7 */ /* 0x0001e2000810043f */
[----:B------:R-:W3:Y:S01]  /*7ec0*/  MUFU.EX2 R63, R63 ;  /* 0x0000003f003f7308 */ /* 0x000ee20000000800 */
[----:B-1----:R-:W-:-:S01]  /*7ed0*/  FADD.FTZ R5, R59, R86 ;  /* 0x000000563b057221 */ /* 0x002fc20000010000 */
[----:B0-----:R-:W-:-:S06]  /*7ee0*/  FADD.FTZ R4, R120, R81 ;  /* 0x0000005178047221 */ /* 0x001fcc0000010000 */
[----:B------:R-:W0:Y:S01]  /*7ef0*/  MUFU.EX2 R66, R66 ;  /* 0x0000004200427308 */ /* 0x000e220000000800 */
[----:B--2---:R-:W-:-:S01]  /*7f00*/  FADD.FTZ R86, R62, R5 ;  /* 0x000000053e567221 */ /* 0x004fc20000010000 */
[----:B------:R-:W-:-:S06]  /*7f10*/  FADD.FTZ R81, R77, R4 ;  /* 0x000000044d517221 */ /* 0x000fcc0000010000 */
[----:B------:R-:W1:Y:S01]  /*7f20*/  MUFU.EX2 R67, R67 ;  /* 0x0000004300437308 */ /* 0x000e620000000800 */
[----:B---3--:R-:W-:-:S01]  /*7f30*/  FADD.FTZ R5, R63, R86 ;  /* 0x000000563f057221 */ /* 0x008fc20000010000 */
[----:B------:R-:W-:-:S06]  /*7f40*/  FADD.FTZ R86, R78, R81 ;  /* 0x000000514e567221 */ /* 0x000fcc0000010000 */
        /* <DEDUP_REMOVED lines=8> */
[----:B-1----:R-:W-:-:S03]  /*7fd0*/  FADD.FTZ R5, R122, R81 ;  /* 0x000000517a057221 */ /* 0x002fc60000010000 */
[----:B--2---:R-:W-:Y:S01]  /*7fe0*/  FADD.FTZ R4, R75, R4 ;  /* 0x000000044b047221 */ /* 0x004fe20000010000 */
[----:B------:R-:W-:Y:S06]  /*7ff0*/  @!P0 BRA `(.L_x_1532) ;  /* 0x0000000000048947 */ /* 0x000fec0003800000 */
[----:B------:R-:W-:Y:S01]  /*8000*/  BPT.TRAP 0x1 ;  /* 0x000000040000795c */ /* 0x000fe20000300000 */
.L_x_1532:
        /* <DEDUP_REMOVED lines=8> */
[----:B------:R-:W-:Y:S01]  /*8090*/  UMOV UR23, UR4 ;  /* 0x0000000400177c82 */ /* 0x000fe20008000000 */
[----:B------:R-:W-:Y:S01]  /*80a0*/  F2FP.SATFINITE.E4M3.F32.PACK_AB_MERGE_C R9, R9, R16, RZ ;  /* 0x000000100909723e */ /* 0x000fe200048070ff */
[----:B------:R-:W-:Y:S01]  /*80b0*/  UMOV UR22, UR7 ;  /* 0x0000000700167c82 */ /* 0x000fe20008000000 */
        /* <DEDUP_REMOVED lines=55> */
[-C--:B------:R-:W-:Y:S01]  /*8430*/  FMUL.FTZ R46, R46, R94.reuse ;  /* 0x0000005e2e2e7220 */ /* 0x080fe20000410000 */
        /* <DEDUP_REMOVED lines=11> */
[----:B------:R-:W-:Y:S01]  /*84f0*/  IMAD.MOV.U32 R3, RZ, RZ, R57 ;  /* 0x000000ffff037224 */ /* 0x000fe200078e0039 */
[----:B------:R-:W-:Y:S01]  /*8500*/  F2FP.SATFINITE.E4M3.F32.PACK_AB_MERGE_C R138, R78, R77, R79 ;  /* 0x0000004d4e8a723e */ /* 0x000fe2000480704f */
[----:B------:R-:W-:Y:S01]  /*8510*/  IMAD.MOV.U32 R2, RZ, RZ, R56 ;  /* 0x000000ffff027224 */ /* 0x000fe200078e0038 */
[----:B------:R-:W-:Y:S01]  /*8520*/  F2FP.SATFINITE.E4M3.F32.PACK_AB_MERGE_C R139, R67, R66, R70 ;  /* 0x00000042438b723e */ /* 0x000fe20004807046 */
[----:B------:R-:W-:Y:S06]  /*8530*/  @P3 BRA `(.L_x_1533) ;  /* 0xffffffc800243947 */ /* 0x000fec000383ffff */
[----:B------:R0:W-:Y:S01]  /*8540*/  STL [R1+0x20], R28 ;  /* 0x0000201c01007387 */ /* 0x0001e20000100800 */
[----:B------:R-:W-:Y:S01]  /*8550*/  MOV R21, R24 ;  /* 0x0000001800157202 */ /* 0x000fe20000000f00 */
[----:B------:R-:W-:Y:S01]  /*8560*/  IMAD.MOV.U32 R22, RZ, RZ, R25 ;  /* 0x000000ffff167224 */ /* 0x000fe200078e0019 */
[----:B------:R-:W-:Y:S01]  /*8570*/  MOV R11, R35 ;  /* 0x00000023000b7202 */ /* 0x000fe20000000f00 */
[----:B------:R0:W-:Y:S01]  /*8580*/  STL [R1+0x24], R29 ;  /* 0x0000241d01007387 */ /* 0x0001e20000100800 */
[----:B------:R-:W-:Y:S01]  /*8590*/  IMAD.MOV.U32 R8, RZ, RZ, R26 ;  /* 0x000000ffff087224 */ /* 0x000fe200078e001a */
[----:B------:R-:W-:Y:S01]  /*85a0*/  MOV R18, R50 ;  /* 0x0000003200127202 */ /* 0x000fe20000000f00 */
        /* <DEDUP_REMOVED lines=23> */
[----:B------:R-:W-:-:S03]  /*8720*/  IMAD.MOV.U32 R2, RZ, RZ, R56 ;  /* 0x000000ffff027224 */ /* 0x000fc600078e0038 */
[----:B------:R0:W-:Y:S04]  /*8730*/  STL [R1+0x4], R48 ;  /* 0x0000043001007387 */ /* 0x0001e80000100800 */
[----:B------:R0:W-:Y:S04]  /*8740*/  STL [R1+0x28], R49 ;  /* 0x0000283101007387 */ /* 0x0001e80000100800 */
[----:B------:R0:W-:Y:S02]  /*8750*/  STL [R1], R53 ;  /* 0x0000003501007387 */ /* 0x0001e40000100800 */
.L_x_1523:
[----:B------:R-:W-:-:S06]  /*8760*/  UISETP.GE.AND UP0, UPT, UR20, UR46, UPT ;  /* 0x0000002e1400728c */ /* 0x000fcc000bf06270 */
[----:B------:R-:W-:-:S13]  /*8770*/  PLOP3.LUT P2, PT, PT, PT, UP0, 0x80, 0x0 ;  /* 0x000000000000781c */ /* 0x000fda0003f4f008 */
[----:B------:R-:W-:Y:S05]  /*8780*/  @!P2 BRA `(.L_x_1534) ;  /* 0x0000002c00d0a947 */ /* 0x000fea0003800000 */
[----:B------:R-:W-:Y:S01]  /*8790*/  MOV R105, R3 ;  /* 0x0000000300697202 */ /* 0x000fe20000000f00 */
[----:B------:R-:W-:Y:S01]  /*87a0*/  IMAD.MOV.U32 R104, RZ, RZ, R2 ;  /* 0x000000ffff687224 */ /* 0x000fe200078e0002 */
[----:B------:R-:W-:Y:S01]  /*87b0*/  UMOV UR24, UR4 ;  /* 0x0000000400187c82 */ /* 0x000fe20008000000 */
[----:B------:R-:W-:Y:S01]  /*87c0*/  UMOV UR23, UR7 ;  /* 0x0000000700177c82 */ /* 0x000fe20008000000 */
[----:B------:R-:W-:-:S05]  /*87d0*/  ULDC UR21, c[0x0][0x988] ;  /* 0x0002620000157ab9 */ /* 0x000fca0000000800 */
.L_x_1544:
[----:B------:R-:W-:-:S04]  /*87e0*/  UIADD3 UR7, UR23, 0x1, URZ ;  /* 0x0000000117077890 */ /* 0x000fc8000fffe03f */
[----:B------:R-:W-:-:S04]  /*87f0*/  UISETP.NE.AND UP0, UPT, UR7, 0x2, UPT ;  /* 0x000000020700788c */ /* 0x000fc8000bf05270 */
[----:B------:R-:W-:Y:S02]  /*8800*/  USEL UR4, URZ, 0x1, UP0 ;  /* 0x000000013f047887 */ /* 0x000fe40008000000 */
[----:B------:R-:W-:Y:S02]  /*8810*/  USEL UR7, UR7, URZ, UP0 ;  /* 0x0000003f07077287 */ /* 0x000fe40008000000 */
[----:B------:R-:W-:Y:S01]  /*8820*/  ULOP3.LUT UR4, UR24, UR4, URZ, 0x3c, !UPT ;  /* 0x0000000418047292 */ /* 0x000fe2000f8e3c3f */
[----:B------:R-:W-:Y:S11]  /*8830*/  @!P0 BRA `(.L_x_1535) ;  /* 0x0000000000048947 */ /* 0x000ff60003800000 */
[----:B------:R-:W-:Y:S01]  /*8840*/  BPT.TRAP 0x1 ;  /* 0x000000040000795c */ /* 0x000fe20000300000 */
.L_x_1535:
[----:B------:R-:W-:Y:S01]  /*8850*/  ULEA UR22, UR7, UR48, 0x3 ;  /* 0x0000003007167291 */ /* 0x000fe2000f8e183f */
[----:B------:R-:W-:-:S05]  /*8860*/  IMAD.U32 R2, RZ, RZ, UR4 ;  /* 0x00000004ff027e24 */ /* 0x000fca000f8e00ff */
[----:B------:R-:W-:-:S04]  /*8870*/  SHF.L.U32 R2, R2, 0x1f, RZ ;  /* 0x0000001f02027819 */ /* 0x000fc800000006ff */
[----:B------:R1:W2:Y:S01]  /*8880*/  SYNCS.PHASECHK.TRANS64.TRYWAIT P2, [UR22+0x12430], R2 ;  /* 0x01243002ff0075a7 */ /* 0x0002a20008040156 */
[----:B------:R-:W-:Y:S05]  /*8890*/  @!P0 BRA `(.L_x_1536) ;  /* 0x0000000000048947 */ /* 0x000fea0003800000 */
[----:B------:R-:W-:Y:S01]  /*88a0*/  BPT.TRAP 0x1 ;  /* 0x000000040000795c */ /* 0x000fe20000300000 */
.L_x_1536:
[----:B--2---:R-:W-:Y:S05]  /*88b0*/  @P2 BRA `(.L_x_1537) ;  /* 0x0000000000082947 */ /* 0x004fea0003800000 */
[----:B------:R-:W2:Y:S02]  /*88c0*/  SYNCS.PHASECHK.TRANS64.TRYWAIT P2, [UR22+0x12430], R2 ;  /* 0x01243002ff0075a7 */ /* 0x000ea40008040156 */
[----:B--2---:R-:W-:Y:S05]  /*88d0*/  @!P2 BRA `(.L_x_1538) ;  /* 0x0000008000dca947 */ /* 0x004fea0003800000 */
.L_x_1537:
        /* <DEDUP_REMOVED lines=32> */
[----:B0-----:R-:W-:-:S06]  /*8ae0*/  WARPGROUP.ARRIVE ;  /* 0x00000000000079c5 */ /* 0x001fcc0000000000 */
        /* <DEDUP_REMOVED lines=30> */
.L_x_1539:
[----:B------:R-:W-:Y:S01]  /*8cd0*/  ULEA UR13, UR23, UR48, 0x3 ;  /* 0x00000030170d7291 */ /* 0x000fe2000f8e183f */
[----:B-12---:R-:W-:-:S05]  /*8ce0*/  IMAD.U32 R2, RZ, RZ, UR24 ;  /* 0x00000018ff027e24 */ /* 0x006fca000f8e00ff */
[----:B------:R-:W-:-:S04]  /*8cf0*/  SHF.L.U32 R2, R2, 0x1f, RZ ;  /* 0x0000001f02027819 */ /* 0x000fc800000006ff */
[----:B------:R0:W1:Y:S01]  /*8d00*/  SYNCS.PHASECHK.TRANS64.TRYWAIT P2, [UR13+0x12450], R2 ;  /* 0x01245002ff0075a7 */ /* 0x000062000804014d */
[----:B------:R-:W-:Y:S05]  /*8d10*/  @!P0 BRA `(.L_x_1540) ;  /* 0x0000000000048947 */ /* 0x000fea0003800000 */
[----:B------:R-:W-:Y:S01]  /*8d20*/  BPT.TRAP 0x1 ;  /* 0x000000040000795c */ /* 0x000fe20000300000 */
.L_x_1540:
        /* <DEDUP_REMOVED lines=242> */
.L_x_1541:
[----:B---3--:R-:W-:Y:S01]  /*9c50*/  FMNMX.FTZ R24, R134, R3, !PT ;  /* 0x0000000386187209 */ /* 0x008fe20007810000 */
[----:B------:R-:W-:Y:S01]  /*9c60*/  UMOV UR16, UR21 ;  /* 0x0000001500107c82 */ /* 0x000fe20008000000 */
[----:B------:R-:W1:Y:S01]  /*9c70*/  SHFL.BFLY PT, R3, R26, 0x2, 0x1f ;  /* 0x0c401f001a037f89 */ /* 0x000e6200000e0000 */
[----:B------:R-:W-:-:S03]  /*9c80*/  IMAD.U32 R29, RZ, RZ, UR16 ;  /* 0x00000010ff1d7e24 */ /* 0x000fc6000f8e00ff */
[----:B------:R-:W2:Y:S01]  /*9c90*/  SHFL.BFLY PT, R27, R24, 0x2, 0x1f ;  /* 0x0c401f00181b7f89 */ /* 0x000ea200000e0000 */
[----:B-1----:R-:W-:Y:S01]  /*9ca0*/  FMNMX.FTZ R25, R26, R3, !PT ;  /* 0x000000031a197209 */ /* 0x002fe20007810000 */
[----:B------:R-:W-:Y:S01]  /*9cb0*/  IMAD.MOV.U32 R31, RZ, RZ, R6 ;  /* 0x000000ffff1f7224 */ /* 0x000fe200078e0006 */
[----:B------:R-:W-:Y:S01]  /*9cc0*/  UIADD3 UR10, UR48, 0x200, URZ ;  /* 0x00000200300a7890 */ /* 0x000fe2000fffe03f */
[----:B------:R-:W-:Y:S02]  /*9cd0*/  MOV R26, R8 ;  /* 0x00000008001a7202 */ /* 0x000fe40000000f00 */
[----:B--2---:R-:W-:Y:S01]  /*9ce0*/  FMNMX.FTZ R27, R24, R27, !PT ;  /* 0x0000001b181b7209 */ /* 0x004fe20007810000 */
[----:B0-----:R-:W0:Y:S04]  /*9cf0*/  SHFL.BFLY PT, R2, R25, 0x1, 0x1f ;  /* 0x0c201f0019027f89 */ /* 0x001e2800000e0000 */
[----:B------:R-:W1:Y:S01]  /*9d00*/  SHFL.BFLY PT, R28, R27, 0x1, 0x1f ;  /* 0x0c201f001b1c7f89 */ /* 0x000e6200000e0000 */
[----:B0-----:R-:W-:Y:S01]  /*9d10*/  FMNMX.FTZ R2, R25, R2, !PT ;  /* 0x0000000219027209 */ /* 0x001fe20007810000 */
[----:B------:R-:W-:Y:S01]  /*9d20*/  USHF.R.U32.HI UR10, URZ, 0x4, UR10 ;  /* 0x000000043f0a7899 */ /* 0x000fe2000801160a */
[----:B------:R-:W-:Y:S01]  /*9d30*/  IMAD.MOV.U32 R25, RZ, RZ, R22 ;  /* 0x000000ffff197224 */ /* 0x000fe200078e0016 */
[----:B-1----:R-:W-:-:S02]  /*9d40*/  FMNMX.FTZ R3, R27, R28, !PT ;  /* 0x0000001c1b037209 */ /* 0x002fc40007810000 */
[C---:B------:R-:W-:Y:S01]  /*9d50*/  FADD.FTZ R28, -R2.reuse, R104 ;  /* 0x00000068021c7221 */ /* 0x040fe20000010100 */
[----:B------:R-:W-:-:S01]  /*9d60*/  FFMA.FTZ R156, R2, R29, -8 ;  /* 0xc1000000029c7423 */ /* 0x000fc2000001001d */
[----:B------:R-:W-:Y:S01]  /*9d70*/  ULOP3.LUT UR10, UR10, 0x3fff, URZ, 0xc0, !UPT ;  /* 0x00003fff0a0a7892 */ /* 0x000fe2000f8ec03f */
[----:B------:R-:W-:Y:S02]  /*9d80*/  IMAD.MOV.U32 R27, RZ, RZ, R9 ;  /* 0x000000ffff1b7224 */ /* 0x000fe400078e0009 */
[----:B------:R-:W-:Y:S01]  /*9d90*/  FMUL.FTZ R28, R28, UR16 ;  /* 0x000000101c1c7c20 */ /* 0x000fe20008410000 */
[----:B------:R-:W-:-:S01]  /*9da0*/  FADD.FTZ R24, -R3, R105 ;  /* 0x0000006903187221 */ /* 0x000fc20000010100 */
[--C-:B------:R-:W-:Y:S01]  /*9db0*/  FFMA.FTZ R132, R132, UR16, -R156.reuse ;  /* 0x0000001084847c23 */ /* 0x100fe2000801089c */
[----:B------:R-:W-:-:S01]  /*9dc0*/  FFMA.FTZ R6, R41, UR16, -R156 ;  /* 0x0000001029067c23 */ /* 0x000fc2000801089c */
[----:B------:R0:W-:Y:S01]  /*9dd0*/  MUFU.EX2 R105, R28 ;  /* 0x0000001c00697308 */ /* 0x0001e20000000800 */
[----:B------:R-:W-:Y:S01]  /*9de0*/  FMUL.FTZ R24, R24, UR16 ;  /* 0x0000001018187c20 */ /* 0x000fe20008410000 */
[----:B------:R-:W-:Y:S01]  /*9df0*/  IMAD.MOV.U32 R30, RZ, RZ, R7 ;  /* 0x000000ffff1e7224 */ /* 0x000fe200078e0007 */
[----:B------:R-:W-:Y:S01]  /*9e00*/  MOV R39, R13 ;  /* 0x0000000d00277202 */ /* 0x000fe20000000f00 */
[----:B------:R-:W-:Y:S01]  /*9e10*/  IMAD.MOV.U32 R34, RZ, RZ, R10 ;  /* 0x000000ffff227224 */ /* 0x000fe200078e000a */
[----:B------:R-:W-:Y:S01]  /*9e20*/  MOV R52, R157 ;  /* 0x0000009d00347202 */ /* 0x000fe20000000f00 */
[----:B------:R-:W-:-:S02]  /*9e30*/  IMAD.MOV.U32 R35, RZ, RZ, R11 ;  /* 0x000000ffff237224 */ /* 0x000fc400078e000b */
[----:B------:R-:W-:Y:S01]  /*9e40*/  IMAD.MOV.U32 R38, RZ, RZ, R12 ;  /* 0x000000ffff267224 */ /* 0x000fe200078e000c */
[----:B0-----:R-:W2:Y:S01]  /*9e50*/  LDL.LU R28, [R1+0x20] ;  /* 0x00002000011c7983 */ /* 0x001ea20000300800 */
[----:B------:R0:W-:Y:S01]  /*9e60*/  MUFU.EX2 R104, R24 ;  /* 0x0000001800687308 */ /* 0x0001e20000000800 */
[----:B------:R-:W-:Y:S02]  /*9e70*/  IMAD.MOV.U32 R42, RZ, RZ, R14 ;  /* 0x000000ffff2a7224 */ /* 0x000fe400078e000e */
[----:B------:R-:W-:Y:S01]  /*9e80*/  IMAD.MOV.U32 R43, RZ, RZ, R15 ;  /* 0x000000ffff2b7224 */ /* 0x000fe200078e000f */
[----:B------:R-:W2:Y:S01]  /*9e90*/  LDL.LU R29, [R1+0x24] ;  /* 0x00002400011d7983 */ /* 0x000ea20000300800 */
[----:B------:R-:W-:Y:S02]  /*9ea0*/  IMAD.MOV.U32 R46, RZ, RZ, R16 ;  /* 0x000000ffff2e7224 */ /* 0x000fe400078e0010 */
[----:B------:R-:W-:Y:S01]  /*9eb0*/  IMAD.MOV.U32 R47, RZ, RZ, R17 ;  /* 0x000000ffff2f7224 */ /* 0x000fe200078e0011 */
[----:B------:R-:W2:Y:S01]  /*9ec0*/  LDL.LU R32, [R1+0x18] ;  /* 0x0000180001207983 */ /* 0x000ea20000300800 */
[----:B0-----:R-:W-:-:S02]  /*9ed0*/  IMAD.MOV.U32 R24, RZ, RZ, R21 ;  /* 0x000000ffff187224 */ /* 0x001fc400078e0015 */
[----:B------:R-:W-:Y:S01]  /*9ee0*/  IMAD.MOV.U32 R50, RZ, RZ, R18 ;  /* 0x000000ffff327224 */ /* 0x000fe200078e0012 */
[----:B------:R-:W2:Y:S01]  /*9ef0*/  LDL.LU R33, [R1+0x1c] ;  /* 0x00001c0001217983 */ /* 0x000ea20000300800 */
[----:B------:R0:W-:Y:S01]  /*9f00*/  MUFU.EX2 R21, R132 ;  /* 0x0000008400157308 */ /* 0x0001e20000000800 */
[----:B------:R-:W-:Y:S02]  /*9f10*/  IMAD.MOV.U32 R51, RZ, RZ, R19 ;  /* 0x000000ffff337224 */ /* 0x000fe400078e0013 */
[----:B------:R-:W-:Y:S01]  /*9f20*/  IMAD.MOV.U32 R54, RZ, RZ, R20 ;  /* 0x000000ffff367224 */ /* 0x000fe200078e0014 */
[----:B------:R-:W2:Y:S01]  /*9f30*/  LDL.LU R36, [R1+0x10] ;  /* 0x0000100001247983 */ /* 0x000ea20000300800 */
[----:B------:R-:W-:Y:S01]  /*9f40*/  IMAD.MOV.U32 R55, RZ, RZ, R135 ;  /* 0x000000ffff377224 */ /* 0x000fe200078e0087 */
[----:B------:R-:W-:Y:S01]  /*9f50*/  UMOV UR11, 0xc0000010 ;  /* 0xc0000010000b7882 */ /* 0x000fe20000000000 */
[----:B------:R-:W-:-:S01]  /*9f60*/  FFMA.FTZ R106, R106, UR16, -R156 ;  /* 0x000000106a6a7c23 */ /* 0x000fc2000801089c */
[----:B------:R-:W2:Y:S01]  /*9f70*/  LDL.LU R37, [R1+0x14] ;  /* 0x0000140001257983 */ /* 0x000ea20000300800 */
[----:B0-----:R-:W-:-:S01]  /*9f80*/  FFMA.FTZ R132, R40, UR16, -R156 ;  /* 0x0000001028847c23 */ /* 0x001fc2000801089c */
[--C-:B------:R-:W-:Y:S01]  /*9f90*/  FFMA.FTZ R107, R107, UR16, -R156.reuse ;  /* 0x000000106b6b7c23 */ /* 0x100fe2000801089c */
[----:B------:R-:W-:-:S01]  /*9fa0*/  FFMA.FTZ R108, R108, UR16, -R156 ;  /* 0x000000106c6c7c23 */ /* 0x000fc2000801089c */
[----:B------:R-:W2:Y:S01]  /*9fb0*/  LDL.LU R40, [R1+0x8] ;  /* 0x0000080001287983 */ /* 0x000ea20000300800 */
[----:B------:R-:W-:Y:S01]  /*9fc0*/  ULOP3.LUT UR10, UR10, 0x10000, URZ, 0xfc, !UPT ;  /* 0x000100000a0a7892 */ /* 0x000fe2000f8efc3f */
[----:B------:R-:W-:Y:S01]  /*9fd0*/  IMAD.U32 R14, RZ, RZ, UR16 ;  /* 0x00000010ff0e7e24 */ /* 0x000fe2000f8e00ff */
[----:B------:R-:W0:Y:S01]  /*9fe0*/  MUFU.EX2 R106, R106 ;  /* 0x0000006a006a7308 */ /* 0x000e220000000800 */
[----:B------:R-:W2:Y:S01]  /*9ff0*/  LDL.LU R41, [R1+0xc] ;  /* 0x00000c0001297983 */ /* 0x000ea20000300800 */
[----:B------:R-:W-:-:S01]  /*a000*/  FFMA.FTZ R109, R109, UR16, -R156 ;  /* 0x000000106d6d7c23 */ /* 0x000fc2000801089c */
[--C-:B------:R-:W-:Y:S01]  /*a010*/  FFMA.FTZ R95, R95, UR16, -R156.reuse ;  /* 0x000000105f5f7c23 */ /* 0x100fe2000801089c */
[----:B------:R-:W-:-:S01]  /*a020*/  FFMA.FTZ R96, R96, UR16, -R156 ;  /* 0x0000001060607c23 */ /* 0x000fc2000801089c */
[----:B------:R-:W2:Y:S01]  /*a030*/  LDL.LU R44, [R1+0x2c] ;  /* 0x00002c00012c7983 */ /* 0x000ea20000300800 */
[----:B------:R-:W-:Y:S01]  /*a040*/  UIMAD UR12, UR23, 0x280, UR10 ;  /* 0x00000280170c78a4 */ /* 0x000fe2000f8e020a */
[----:B------:R-:W-:Y:S01]  /*a050*/  FFMA.FTZ R15, R3, R14, -8 ;  /* 0xc1000000030f7423 */ /* 0x000fe2000001000e */
[----:B------:R-:W-:Y:S01]  /*a060*/  MUFU.EX2 R107, R107 ;  /* 0x0000006b006b7308 */ /* 0x000fe20000000800 */
[----:B------:R-:W2:Y:S01]  /*a070*/  LDL.LU R45, [R1+0x30] ;  /* 0x00003000012d7983 */ /* 0x000ea20000300800 */
[----:B------:R-:W-:-:S01]  /*a080*/  FFMA.FTZ R97, R97, UR16, -R156 ;  /* 0x0000001061617c23 */ /* 0x000fc2000801089c */
[--C-:B------:R-:W-:Y:S01]  /*a090*/  FFMA.FTZ R98, R98, UR16, -R156.reuse ;  /* 0x0000001062627c23 */ /* 0x100fe2000801089c */
[----:B------:R-:W-:-:S01]  /*a0a0*/  FFMA.FTZ R99, R99, UR16, -R156 ;  /* 0x0000001063637c23 */ /* 0x000fc2000801089c */
[----:B------:R-:W2:Y:S01]  /*a0b0*/  LDL.LU R48, [R1+0x4] ;  /* 0x0000040001307983 */ /* 0x000ea20000300800 */
[----:B------:R-:W-:Y:S01]  /*a0c0*/  UMOV UR10, UR12 ;  /* 0x0000000c000a7c82 */ /* 0x000fe20008000000 */
[--C-:B------:R-:W-:Y:S01]  /*a0d0*/  FFMA.FTZ R23, R23, UR16, -R15.reuse ;  /* 0x0000001017177c23 */ /* 0x100fe2000801080f */
[----:B------:R-:W-:-:S01]  /*a0e0*/  FFMA.FTZ R88, R88, UR16, -R15 ;  /* 0x0000001058587c23 */ /* 0x000fc2000801080f */
[----:B------:R-:W2:Y:S01]  /*a0f0*/  LDL.LU R49, [R1+0x28] ;  /* 0x0000280001317983 */ /* 0x000ea20000300800 */
[----:B------:R-:W-:-:S01]  /*a100*/  FFMA.FTZ R14, R89, UR16, -R15 ;  /* 0x00000010590e7c23 */ /* 0x000fc2000801080f */
[----:B------:R-:W-:Y:S01]  /*a110*/  FFMA.FTZ R17, R90, UR16, -R15 ;  /* 0x000000105a117c23 */ /* 0x000fe2000801080f */
[----:B------:R-:W-:Y:S01]  /*a120*/  MUFU.EX2 R108, R108 ;  /* 0x0000006c006c7308 */ /* 0x000fe20000000800 */
[----:B------:R-:W2:Y:S01]  /*a130*/  LDL.LU R53, [R1] ;  /* 0x0000000001357983 */ /* 0x000ea20000300800 */
[----:B------:R-:W-:-:S01]  /*a140*/  FFMA.FTZ R100, R100, UR16, -R156 ;  /* 0x0000001064647c23 */ /* 0x000fc2000801089c */
[--C-:B------:R-:W-:Y:S01]  /*a150*/  FFMA.FTZ R101, R101, UR16, -R156.reuse ;  /* 0x0000001065657c23 */ /* 0x100fe2000801089c */
[----:B------:R-:W-:-:S01]  /*a160*/  FFMA.FTZ R102, R102, UR16, -R156 ;  /* 0x0000001066667c23 */ /* 0x000fc2000801089c */
[--C-:B------:R-:W-:Y:S01]  /*a170*/  FFMA.FTZ R80, R80, UR16, -R156.reuse ;  /* 0x0000001050507c23 */ /* 0x100fe2000801089c */
[----:B------:R-:W-:-:S01]  /*a180*/  FFMA.FTZ R81, R81, UR16, -R156 ;  /* 0x0000001051517c23 */ /* 0x000fc2000801089c */
[----:B------:R-:W-:Y:S01]  /*a190*/  FFMA.FTZ R82, R82, UR16, -R156 ;  /* 0x0000001052527c23 */ /* 0x000fe2000801089c */
        /* <DEDUP_REMOVED lines=8> */
[----:B------:R-:W3:Y:S01]  /*a220*/  MUFU.EX2 R88, R88 ;  /* 0x0000005800587308 */ /* 0x000ee20000000800 */
[----:B------:R-:W-:-:S01]  /*a230*/  FFMA.FTZ R90, R92, UR16, -R15 ;  /* 0x000000105c5a7c23 */ /* 0x000fc2000801080f */
[----:B------:R-:W-:Y:S01]  /*a240*/  FFMA.FTZ R22, R58, UR16, -R15 ;  /* 0x000000103a167c23 */ /* 0x000fe2000801080f */
[----:B------:R-:W-:-:S01]  /*a250*/  FFMA.FTZ R124, R124, UR16, -R156 ;  /* 0x000000107c7c7c23 */ /* 0x000fc2000801089c */
[----:B------:R-:W-:-:S04]  /*a260*/  FFMA.FTZ R129, R129, UR16, -R156 ;  /* 0x0000001081817c23 */ /* 0x000fc8000801089c */
[----:B------:R-:W4:Y:S01]  /*a270*/  MUFU.EX2 R14, R14 ;  /* 0x0000000e000e7308 */ /* 0x000f220000000800 */
[----:B------:R-:W-:-:S01]  /*a280*/  FFMA.FTZ R91, R75, UR16, -R15 ;  /* 0x000000104b5b7c23 */ /* 0x000fc2000801080f */
[--C-:B------:R-:W-:Y:S01]  /*a290*/  FFMA.FTZ R58, R60, UR16, -R15.reuse ;  /* 0x000000103c3a7c23 */ /* 0x100fe2000801080f */
[----:B------:R-:W-:-:S05]  /*a2a0*/  FFMA.FTZ R75, R77, UR16, -R15 ;  /* 0x000000104d4b7c23 */ /* 0x000fca000801080f */
[----:B------:R-:W5:Y:S01]  /*a2b0*/  MUFU.EX2 R109, R109 ;  /* 0x0000006d006d7308 */ /* 0x000f620000000800 */
[----:B0-----:R-:W-:-:S01]  /*a2c0*/  FFMA.FTZ R60, R105, R5, R106 ;  /* 0x00000005693c7223 */ /* 0x001fc2000001006a */
[----:B------:R-:W-:Y:S01]  /*a2d0*/  FFMA.FTZ R77, R79, UR16, -R15 ;  /* 0x000000104f4d7c23 */ /* 0x000fe2000801080f */
[----:B-1----:R-:W-:-:S05]  /*a2e0*/  FFMA.FTZ R5, R104, R4, R23 ;  /* 0x0000000468057223 */ /* 0x002fca0000010017 */
[----:B------:R-:W0:Y:S01]  /*a2f0*/  MUFU.EX2 R17, R17 ;  /* 0x0000001100117308 */ /* 0x000e220000000800 */
[----:B------:R-:W-:-:S01]  /*a300*/  FFMA.FTZ R16, R93, UR16, -R15 ;  /* 0x000000105d107c23 */ /* 0x000fc2000801080f */
[--C-:B------:R-:W-:Y:S01]  /*a310*/  FFMA.FTZ R79, R59, UR16, -R15.reuse ;  /* 0x000000103b4f7c23 */ /* 0x100fe2000801080f */
[----:B------:R-:W-:-:S05]  /*a320*/  FFMA.FTZ R59, R61, UR16, -R15 ;  /* 0x000000103d3b7c23 */ /* 0x000fca000801080f */
[----:B------:R-:W1:Y:S01]  /*a330*/  MUFU.EX2 R95, R95 ;  /* 0x0000005f005f7308 */ /* 0x000e620000000800 */
[----:B------:R-:W-:-:S01]  /*a340*/  FADD.FTZ R61, R107, R60 ;  /* 0x0000003c6b3d7221 */ /* 0x000fc20000010000 */
[----:B---3--:R-:W-:-:S06]  /*a350*/  FADD.FTZ R5, R88, R5 ;  /* 0x0000000558057221 */ /* 0x008fcc0000010000 */
[----:B------:R-:W3:Y:S01]  /*a360*/  MUFU.EX2 R89, R89 ;  /* 0x0000005900597308 */ /* 0x000ee20000000800 */
[----:B------:R-:W-:-:S01]  /*a370*/  FFMA.FTZ R19, R94, UR16, -R15 ;  /* 0x000000105e137c23 */ /* 0x000fc2000801080f */
[----:B------:R-:W-:-:S06]  /*a380*/  FADD.FTZ R4, R108, R61 ;  /* 0x0000003d6c047221 */ /* 0x000fcc0000010000 */
[----:B------:R-:W3:Y:S01]  /*a390*/  MUFU.EX2 R96, R96 ;  /* 0x0000006000607308 */ /* 0x000ee20000000800 */
[----:B----4-:R-:W-:-:S01]  /*a3a0*/  FADD.FTZ R60, R14, R5 ;  /* 0x000000050e3c7221 */ /* 0x010fc20000010000 */
[----:B------:R-:W-:-:S06]  /*a3b0*/  FFMA.FTZ R72, R72, UR16, -R15 ;  /* 0x0000001048487c23 */ /* 0x000fcc000801080f */
[----:B------:R-:W4:Y:S01]  /*a3c0*/  MUFU.EX2 R90, R90 ;  /* 0x0000005a005a7308 */ /* 0x000f220000000800 */
[----:B------:R-:W-:-:S07]  /*a3d0*/  FFMA.FTZ R18, R74, UR16, -R15 ;  /* 0x000000104a127c23 */ /* 0x000fce000801080f */
[----:B------:R-:W4:Y:S01]  /*a3e0*/  MUFU.EX2 R97, R97 ;  /* 0x0000006100617308 */ /* 0x000f220000000800 */
[----:B------:R-:W-:-:S07]  /*a3f0*/  FFMA.FTZ R73, R73, UR16, -R15 ;  /* 0x0000001049497c23 */ /* 0x000fce000801080f */
[----:B------:R-:W-:Y:S08]  /*a400*/  MUFU.EX2 R98, R98 ;  /* 0x0000006200627308 */ /* 0x000ff00000000800 */
[----:B------:R-:W-:Y:S01]  /*a410*/  MUFU.EX2 R99, R99 ;  /* 0x0000006300637308 */ /* 0x000fe20000000800 */
[----:B--2---:R-:W-:-:S07]  /*a420*/  WARPGROUP.ARRIVE ;  /* 0x00000000000079c5 */ /* 0x004fce0000000000 */
[----:B------:R-:W-:Y:S01]  /*a430*/  MUFU.EX2 R100, R100 ;  /* 0x0000006400647308 */ /* 0x000fe20000000800 */
[----:B------:R-:W-:Y:S01]  /*a440*/  QGMMA.64x64x32.F32.E4M3.E4M3 R24, R152, gdesc[UR8], R24, gsb0 ;  /* 0x00e0000898187df3 */ /* 0x000fe20008000818 */
[----:B------:R-:W-:Y:S01]  /*a450*/  UIADD3 UR10, UR12, 0x80, URZ ;  /* 0x000000800c0a7890 */ /* 0x000fe2000fffe03f */
[----:B------:R-:W-:-:S05]  /*a460*/  UMOV UR11, 0xc0000010 ;  /* 0xc0000010000b7882 */ /* 0x000fca0000000000 */
[----:B------:R-:W-:Y:S01]  /*a470*/  MUFU.EX2 R101, R101 ;  /* 0x0000006500657308 */ /* 0x000fe20000000800 */
[----:B------:R-:W-:-:S07]  /*a480*/  FFMA.FTZ R20, R78, UR16, -R15 ;  /* 0x000000104e147c23 */ /* 0x000fce000801080f */
        /* <DEDUP_REMOVED lines=10> */
[----:B------:R-:W-:Y:S01]  /*a530*/  MUFU.EX2 R22, R22 ;  /* 0x0000001600167308 */ /* 0x000fe20000000800 */
[----:B------:R-:W-:-:S02]  /*a540*/  WARPGROUP.DEPBAR.LE gsb0, 0x0 ;  /* 0x00008000000079c5 */ /* 0x000fc40000010000 */
[----:B------:R-:W-:-:S05]  /*a550*/  WARPGROUP.ARRIVE ;  /* 0x00000000000079c5 */ /* 0x000fca0000000000 */
        /* <DEDUP_REMOVED lines=8> */
[----:B------:R-:W-:Y:S02]  /*a5e0*/  WARPGROUP.DEPBAR.LE gsb0, 0x0 ;  /* 0x00008000000079c5 */ /* 0x000fe40000010000 */
[----:B------:R-:W-:-:S06]  /*a5f0*/  WARPGROUP.ARRIVE ;  /* 0x00000000000079c5 */ /* 0x000fcc0000000000 */
[----:B------:R-:W-:Y:S01]  /*a600*/  QGMMA.64x64x32.F32.E4M3.E4M3 R24, R144, gdesc[UR8], R24, gsb0 ;  /* 0x00e0000890187df3 */ /* 0x000fe20008000818 */
[----:B------:R-:W-:Y:S01]  /*a610*/  UIADD3 UR10, UR12, 0x180, URZ ;  /* 0x000001800c0a7890 */ /* 0x000fe2000fffe03f */
[----:B------:R-:W-:Y:S01]  /*a620*/  UMOV UR11, 0xc0000010 ;  /* 0xc0000010000b7882 */ /* 0x000fe20000000000 */
[----:B------:R-:W2:Y:S01]  /*a630*/  MUFU.EX2 R16, R16 ;  /* 0x0000001000107308 */ /* 0x000ea20000000800 */
[----:B------:R-:W-:-:S01]  /*a640*/  FFMA.FTZ R74, R76, UR16, -R15 ;  /* 0x000000104c4a7c23 */ /* 0x000fc2000801080f */
[----:B------:R-:W-:Y:S01]  /*a650*/  FFMA.FTZ R76, R62, UR16, -R15 ;  /* 0x000000103e4c7c23 */ /* 0x000fe2000801080f */
[----:B-----5:R-:W-:-:S01]  /*a660*/  FADD.FTZ R4, R109, R4 ;  /* 0x000000046d047221 */ /* 0x020fc20000010000 */
[----:B0-----:R-:W-:-:S04]  /*a670*/  FADD.FTZ R62, R17, R60 ;  /* 0x0000003c113e7221 */ /* 0x001fc80000010000 */
[----:B------:R-:W0:Y:S01]  /*a680*/  MUFU.EX2 R19, R19 ;  /* 0x0000001300137308 */ /* 0x000e220000000800 */
[----:B-1----:R-:W-:-:S01]  /*a690*/  FADD.FTZ R5, R95, R4 ;  /* 0x000000045f057221 */ /* 0x002fc20000010000 */
[----:B---3--:R-:W-:-:S06]  /*a6a0*/  FADD.FTZ R61, R89, R62 ;  /* 0x0000003e593d7221 */ /* 0x008fcc0000010000 */
[----:B------:R-:W1:Y:S01]  /*a6b0*/  MUFU.EX2 R72, R72 ;  /* 0x0000004800487308 */ /* 0x000e620000000800 */
[----:B------:R-:W-:-:S01]  /*a6c0*/  FADD.FTZ R4, R96, R5 ;  /* 0x0000000560047221 */ /* 0x000fc20000010000 */
[----:B----4-:R-:W-:Y:S01]  /*a6d0*/  FADD.FTZ R5, R90, R61 ;  /* 0x0000003d5a057221 */ /* 0x010fe20000010000 */
[----:B------:R-:W-:-:S05]  /*a6e0*/  FFMA.FTZ R93, R63, UR16, -R15 ;  /* 0x000000103f5d7c23 */ /* 0x000fca000801080f */
[----:B------:R-:W3:Y:S01]  /*a6f0*/  MUFU.EX2 R73, R73 ;  /* 0x0000004900497308 */ /* 0x000ee20000000800 */
[----:B------:R-:W-:-:S01]  /*a700*/  FADD.FTZ R63, R97, R4 ;  /* 0x00000004613f7221 */ /* 0x000fc20000010000 */
[----:B--2---:R-:W-:-:S06]  /*a710*/  FADD.FTZ R4, R16, R5 ;  /* 0x0000000510047221 */ /* 0x004fcc0000010000 */
[----:B------:R-:W2:Y:S01]  /*a720*/  MUFU.EX2 R18, R18 ;  /* 0x0000001200127308 */ /* 0x000ea20000000800 */
[----:B------:R-:W-:-:S01]  /*a730*/  FADD.FTZ R62, R98, R63 ;  /* 0x0000003f623e7221 */ /* 0x000fc20000010000 */
[----:B0-----:R-:W-:-:S06]  /*a740*/  FADD.FTZ R5, R19, R4 ;  /* 0x0000000413057221 */ /* 0x001fcc0000010000 */
[----:B------:R-:W0:Y:S01]  /*a750*/  MUFU.EX2 R91, R91 ;  /* 0x0000005b005b7308 */ /* 0x000e220000000800 */
[----:B------:R-:W-:Y:S02]  /*a760*/  WARPGROUP.DEPBAR.LE gsb0, 0x0 ;  /* 0x00008000000079c5 */ /* 0x000fe40000010000 */
[----:B------:R-:W-:-:S06]  /*a770*/  WARPGROUP.ARRIVE ;  /* 0x00000000000079c5 */ /* 0x000fcc0000000000 */
[----:B------:R-:W-:Y:S01]  /*a780*/  QGMMA.64x64x32.F32.E4M3.E4M3 R24, R140, gdesc[UR8], R24, gsb0 ;  /* 0x00e000088c187df3 */ /* 0x000fe20008000818 */
[----:B------:R-:W4:Y:S01]  /*a790*/  MUFU.EX2 R74, R74 ;  /* 0x0000004a004a7308 */ /* 0x000f220000000800 */
[----:B------:R-:W-:-:S01]  /*a7a0*/  FADD.FTZ R63, R99, R62 ;  /* 0x0000003e633f7221 */ /* 0x000fc20000010000 */
[----:B-1----:R-:W-:-:S03]  /*a7b0*/  FADD.FTZ R4, R72, R5 ;  /* 0x0000000548047221 */ /* 0x002fc60000010000 */
[----:B------:R-:W-:Y:S01]  /*a7c0*/  FADD.FTZ R62, R100, R63 ;  /* 0x0000003f643e7221 */ /* 0x000fe20000010000 */
[----:B---3--:R-:W-:-:S02]  /*a7d0*/  FADD.FTZ R5, R73, R4 ;  /* 0x0000000449057221 */ /* 0x008fc40000010000 */
[----:B------:R-:W1:Y:S01]  /*a7e0*/  MUFU.EX2 R75, R75 ;  /* 0x0000004b004b7308 */ /* 0x000e620000000800 */
[----:B------:R-:W-:-:S01]  /*a7f0*/  FADD.FTZ R63, R101, R62 ;  /* 0x0000003e653f7221 */ /* 0x000fc20000010000 */
[----:B--2---:R-:W-:-:S06]  /*a800*/  FADD.FTZ R4, R18, R5 ;  /* 0x0000000512047221 */ /* 0x004fcc0000010000 */
[----:B------:R-:W2:Y:S01]  /*a810*/  MUFU.EX2 R20, R20 ;  /* 0x0000001400147308 */ /* 0x000ea20000000800 */
[----:B------:R-:W-:-:S01]  /*a820*/  FADD.FTZ R63, R102, R63 ;  /* 0x0000003f663f7221 */ /* 0x000fc20000010000 */
[----:B0-----:R-:W-:Y:S01]  /*a830*/  FADD.FTZ R5, R91, R4 ;  /* 0x000000045b057221 */ /* 0x001fe20000010000 */
[----:B------:R-:W-:-:S05]  /*a840*/  FFMA.FTZ R60, R64, UR16, -R15 ;  /* 0x00000010403c7c23 */ /* 0x000fca000801080f */
[----:B------:R-:W0:Y:S01]  /*a850*/  MUFU.EX2 R77, R77 ;  /* 0x0000004d004d7308 */ /* 0x000e220000000800 */
[----:B------:R-:W-:-:S01]  /*a860*/  FADD.FTZ R4, R80, R63 ;  /* 0x0000003f50047221 */ /* 0x000fc20000010000 */
[----:B----4-:R-:W-:Y:S01]  /*a870*/  FADD.FTZ R64, R74, R5 ;  /* 0x000000054a407221 */ /* 0x010fe20000010000 */
[----:B------:R-:W-:-:S05]  /*a880*/  FFMA.FTZ R61, R65, UR16, -R15 ;  /* 0x00000010413d7c23 */ /* 0x000fca000801080f */
[----:B------:R-:W3:Y:S01]  /*a890*/  MUFU.EX2 R56, R56 ;  /* 0x0000003800387308 */ /* 0x000ee20000000800 */
[----:B------:R-:W-:-:S01]  /*a8a0*/  FADD.FTZ R5, R81, R4 ;  /* 0x0000000451057221 */ /* 0x000fc20000010000 */
[----:B-1----:R-:W-:-:S06]  /*a8b0*/  FADD.FTZ R65, R75, R64 ;  /* 0x000000404b417221 */ /* 0x002fcc0000010000 */
[----:B------:R-:W1:Y:S01]  /*a8c0*/  MUFU.EX2 R57, R57 ;  /* 0x0000003900397308 */ /* 0x000e620000000800 */
[----:B------:R-:W-:-:S01]  /*a8d0*/  FADD.FTZ R5, R82, R5 ;  /* 0x0000000552057221 */ /* 0x000fc20000010000 */
[----:B--2---:R-:W-:-:S03]  /*a8e0*/  FADD.FTZ R4, R20, R65 ;  /* 0x0000004114047221 */ /* 0x004fc60000010000 */
[----:B------:R-:W-:Y:S01]  /*a8f0*/  FADD.FTZ R5, R84, R5 ;  /* 0x0000000554057221 */ /* 0x000fe20000010000 */
[----:B0-----:R-:W-:-:S02]  /*a900*/  FADD.FTZ R65, R77, R4 ;  /* 0x000000044d417221 */ /* 0x001fc40000010000 */
[----:B------:R-:W0:Y:S01]  /*a910*/  MUFU.EX2 R79, R79 ;  /* 0x0000004f004f7308 */ /* 0x000e220000000800 */
[----:B------:R-:W-:-:S01]  /*a920*/  FADD.FTZ R4, R110, R5 ;  /* 0x000000056e047221 */ /* 0x000fc20000010000 */
[----:B---3--:R-:W-:Y:S01]  /*a930*/  FADD.FTZ R64, R56, R65 ;  /* 0x0000004138407221 */ /* 0x008fe20000010000 */
[----:B------:R-:W-:-:S05]  /*a940*/  UIADD3 UR10, UR12, 0x200, URZ ;  /* 0x000002000c0a7890 */ /* 0x000fca000fffe03f */
[----:B------:R-:W2:Y:S01]  /*a950*/  MUFU.EX2 R58, R58 ;  /* 0x0000003a003a7308 */ /* 0x000ea20000000800 */
[----:B------:R-:W-:-:S01]  /*a960*/  FADD.FTZ R5, R113, R4 ;  /* 0x0000000471057221 */ /* 0x000fc20000010000 */
[----:B-1----:R-:W-:-:S06]  /*a970*/  FADD.FTZ R65, R57, R64 ;  /* 0x0000004039417221 */ /* 0x002fcc0000010000 */
[----:B------:R-:W1:Y:S01]  /*a980*/  MUFU.EX2 R59, R59 ;  /* 0x0000003b003b7308 */ /* 0x000e620000000800 */
[----:B------:R-:W-:-:S01]  /*a990*/  FADD.FTZ R4, R116, R5 ;  /* 0x0000000574047221 */ /* 0x000fc20000010000 */
[----:B------:R-:W-:Y:S01]  /*a9a0*/  FADD.FTZ R64, R22, R65 ;  /* 0x0000004116407221 */ /* 0x000fe20000010000 */
[----:B------:R-:W-:-:S05]  /*a9b0*/  UMOV UR11, 0xc0000010 ;  /* 0xc0000010000b7882 */ /* 0x000fca0000000000 */
[----:B------:R-:W3:Y:S01]  /*a9c0*/  MUFU.EX2 R76, R76 ;  /* 0x0000004c004c7308 */ /* 0x000ee20000000800 */
[----:B------:R-:W-:Y:S02]  /*a9d0*/  WARPGROUP.DEPBAR.LE gsb0, 0x0 ;  /* 0x00008000000079c5 */ /* 0x000fe40000010000 */
[----:B------:R-:W-:-:S05]  /*a9e0*/  WARPGROUP.ARRIVE ;  /* 0x00000000000079c5 */ /* 0x000fca0000000000 */
[----:B------:R-:W4:Y:S01]  /*a9f0*/  MUFU.EX2 R93, R93 ;  /* 0x0000005d005d7308 */ /* 0x000f220000000800 */
[----:B------:R-:W-:-:S01]  /*aa00*/  FADD.FTZ R5, R119, R4 ;  /* 0x0000000477057221 */ /* 0x000fc20000010000 */
[----:B0-----:R-:W-:Y:S01]  /*aa10*/  FADD.FTZ R65, R79, R64 ;  /* 0x000000404f417221 */ /* 0x001fe20000010000 */
[----:B------:R-:W-:Y:S02]  /*aa20*/  QGMMA.64x64x32.F32.E4M3.E4M3 R24, R136, gdesc[UR8], R24, gsb0 ;  /* 0x00e0000888187df3 */ /* 0x000fe40008000818 */
[----:B------:R-:W-:-:S01]  /*aa30*/  FADD.FTZ R5, R122, R5 ;  /* 0x000000057a057221 */ /* 0x000fc20000010000 */
[----:B--2---:R-:W-:Y:S02]  /*aa40*/  FADD.FTZ R4, R58, R65 ;  /* 0x000000413a047221 */ /* 0x004fe40000010000 */
[----:B------:R-:W0:Y:S01]  /*aa50*/  MUFU.EX2 R128, R128 ;  /* 0x0000008000807308 */ /* 0x000e220000000800 */
[----:B------:R-:W-:-:S01]  /*aa60*/  FFMA.FTZ R78, R66, UR16, -R15 ;  /* 0x00000010424e7c23 */ /* 0x000fc2000801080f */
[----:B------:R-:W-:Y:S01]  /*aa70*/  FADD.FTZ R66, R124, R5 ;  /* 0x000000057c427221 */ /* 0x000fe20000010000 */
[----:B------:R-:W-:-:S05]  /*aa80*/  FFMA.FTZ R10, R117, UR16, -R156 ;  /* 0x00000010750a7c23 */ /* 0x000fca000801089c */
[----:B------:R-:W2:Y:S01]  /*aa90*/  MUFU.EX2 R60, R60 ;  /* 0x0000003c003c7308 */ /* 0x000ea20000000800 */
[----:B-1----:R-:W-:-:S01]  /*aaa0*/  FADD.FTZ R5, R59, R4 ;  /* 0x000000043b057221 */ /* 0x002fc20000010000 */
[----:B------:R-:W-:Y:S01]  /*aab0*/  FFMA.FTZ R7, R103, UR16, -R156 ;  /* 0x0000001067077c23 */ /* 0x000fe2000801089c */
[----:B------:R-:W-:-:S05]  /*aac0*/  FFMA.FTZ R117, R67, UR16, -R15 ;  /* 0x0000001043757c23 */ /* 0x000fca000801080f */
[----:B------:R-:W1:Y:S01]  /*aad0*/  MUFU.EX2 R132, R132 ;  /* 0x0000008400847308 */ /* 0x000e620000000800 */
[----:B------:R-:W-:-:S01]  /*aae0*/  FADD.FTZ R66, R129, R66 ;  /* 0x0000004281427221 */ /* 0x000fc20000010000 */
[----:B---3--:R-:W-:-:S06]  /*aaf0*/  FADD.FTZ R4, R76, R5 ;  /* 0x000000054c047221 */ /* 0x008fcc0000010000 */
[----:B------:R-:W3:Y:S01]  /*ab00*/  MUFU.EX2 R61, R61 ;  /* 0x0000003d003d7308 */ /* 0x000ee20000000800 */
[----:B------:R-:W-:-:S01]  /*ab10*/  FFMA.FTZ R85, R85, UR16, -R156 ;  /* 0x0000001055557c23 */ /* 0x000fc2000801089c */
[----:B------:R-:W-:Y:S01]  /*ab20*/  FFMA.FTZ R62, R68, UR16, -R15 ;  /* 0x00000010443e7c23 */ /* 0x000fe2000801080f */
[----:B------:R-:W-:-:S05]  /*ab30*/  FADD.FTZ R5, R21, R66 ;  /* 0x0000004215057221 */ /* 0x000fca0000010000 */
[----:B------:R-:W5:Y:S01]  /*ab40*/  MUFU.EX2 R6, R6 ;  /* 0x0000000600067308 */ /* 0x000f620000000800 */
[----:B----4-:R-:W-:-:S01]  /*ab50*/  FADD.FTZ R67, R93, R4 ;  /* 0x000000045d437221 */ /* 0x010fc20000010000 */
[----:B------:R-:W-:-:S06]  /*ab60*/  FFMA.FTZ R69, R69, UR16, -R156 ;  /* 0x0000001045457c23 */ /* 0x000fcc000801089c */
[----:B------:R-:W4:Y:S01]  /*ab70*/  MUFU.EX2 R78, R78 ;  /* 0x0000004e004e7308 */ /* 0x000f220000000800 */
[----:B------:R-:W-:-:S01]  /*ab80*/  FFMA.FTZ R63, R70, UR16, -R15 ;  /* 0x00000010463f7c23 */ /* 0x000fc2000801080f */
[----:B0-----:R-:W-:Y:S01]  /*ab90*/  FADD.FTZ R5, R128, R5 ;  /* 0x0000000580057221 */ /* 0x001fe20000010000 */
[----:B--2---:R-:W-:-:S05]  /*aba0*/  FADD.FTZ R4, R60, R67 ;  /* 0x000000433c047221 */ /* 0x004fca0000010000 */
[----:B------:R-:W0:Y:S01]  /*abb0*/  MUFU.EX2 R7, R7 ;  /* 0x0000000700077308 */ /* 0x000e220000000800 */
[----:B------:R-:W-:-:S01]  /*abc0*/  FFMA.FTZ R8, R71, UR16, -R156 ;  /* 0x0000001047087c23 */ /* 0x000fc2000801089c */
[----:B------:R-:W-:-:S06]  /*abd0*/  FFMA.FTZ R68, R86, UR16, -R15 ;  /* 0x0000001056447c23 */ /* 0x000fcc000801080f */
[----:B------:R-:W2:Y:S01]  /*abe0*/  MUFU.EX2 R117, R117 ;  /* 0x0000007500757308 */ /* 0x000ea20000000800 */
[----:B-1----:R-:W-:-:S01]  /*abf0*/  FADD.FTZ R5, R132, R5 ;  /* 0x0000000584057221 */ /* 0x002fc20000010000 */
[----:B---3--:R-:W-:-:S06]  /*ac00*/  FADD.FTZ R67, R61, R4 ;  /* 0x000000043d437221 */ /* 0x008fcc0000010000 */
[----:B------:R-:W1:Y:S01]  /*ac10*/  MUFU.EX2 R85, R85 ;  /* 0x0000005500557308 */ /* 0x000e620000000800 */
[----:B------:R-:W-:-:S01]  /*ac20*/  FFMA.FTZ R9, R83, UR16, -R156 ;  /* 0x0000001053097c23 */ /* 0x000fc2000801089c */
[----:B------:R-:W-:-:S06]  /*ac30*/  FFMA.FTZ R87, R87, UR16, -R15 ;  /* 0x0000001057577c23 */ /* 0x000fcc000801080f */
[----:B------:R-:W3:Y:S01]  /*ac40*/  MUFU.EX2 R62, R62 ;  /* 0x0000003e003e7308 */ /* 0x000ee20000000800 */
[----:B-----5:R-:W-:-:S01]  /*ac50*/  FADD.FTZ R4, R6, R5 ;  /* 0x0000000506047221 */ /* 0x020fc20000010000 */
[----:B----4-:R-:W-:-:S06]  /*ac60*/  FADD.FTZ R66, R78, R67 ;  /* 0x000000434e427221 */ /* 0x010fcc0000010000 */
[----:B------:R-:W4:Y:S01]  /*ac70*/  MUFU.EX2 R69, R69 ;  /* 0x0000004500457308 */ /* 0x000f220000000800 */
[----:B------:R-:W-:-:S01]  /*ac80*/  FFMA.FTZ R71, R111, UR16, -R156 ;  /* 0x000000106f477c23 */ /* 0x000fc2000801089c */
[----:B------:R-:W-:-:S06]  /*ac90*/  FFMA.FTZ R64, R114, UR16, -R15 ;  /* 0x0000001072407c23 */ /* 0x000fcc000801080f */
[----:B------:R-:W5:Y:S01]  /*aca0*/  MUFU.EX2 R63, R63 ;  /* 0x0000003f003f7308 */ /* 0x000f620000000800 */
[----:B0-----:R-:W-:-:S01]  /*acb0*/  FADD.FTZ R4, R7, R4 ;  /* 0x0000000407047221 */ /* 0x001fc20000010000 */
[----:B--2---:R-:W-:-:S06]  /*acc0*/  FADD.FTZ R5, R117, R66 ;  /* 0x0000004275057221 */ /* 0x004fcc0000010000 */
[----:B------:R-:W0:Y:S01]  /*acd0*/  MUFU.EX2 R8, R8 ;  /* 0x0000000800087308 */ /* 0x000e220000000800 */
[----:B------:R-:W-:-:S01]  /*ace0*/  FFMA.FTZ R83, R112, UR16, -R156 ;  /* 0x0000001070537c23 */ /* 0x000fc2000801089c */
[----:B------:R-:W-:-:S06]  /*acf0*/  FFMA.FTZ R65, R115, UR16, -R15 ;  /* 0x0000001073417c23 */ /* 0x000fcc000801080f */
[----:B------:R-:W2:Y:S01]  /*ad00*/  MUFU.EX2 R68, R68 ;  /* 0x0000004400447308 */ /* 0x000ea20000000800 */
[----:B-1----:R-:W-:-:S01]  /*ad10*/  FADD.FTZ R4, R85, R4 ;  /* 0x0000000455047221 */ /* 0x002fc20000010000 */
[----:B---3--:R-:W-:-:S06]  /*ad20*/  FADD.FTZ R86, R62, R5 ;  /* 0x000000053e567221 */ /* 0x008fcc0000010000 */
[----:B------:R-:W1:Y:S01]  /*ad30*/  MUFU.EX2 R9, R9 ;  /* 0x0000000900097308 */ /* 0x000e620000000800 */
[----:B------:R-:W-:-:S07]  /*ad40*/  FFMA.FTZ R70, R120, UR16, -R15 ;  /* 0x0000001078467c23 */ /* 0x000fce000801080f */
[----:B------:R-:W3:Y:S01]  /*ad50*/  MUFU.EX2 R87, R87 ;  /* 0x0000005700577308 */ /* 0x000ee20000000800 */
[----:B------:R-:W-:-:S01]  /*ad60*/  FFMA.FTZ R115, R121, UR16, -R15 ;  /* 0x0000001079737c23 */ /* 0x000fc2000801080f */
[----:B----4-:R-:W-:Y:S01]  /*ad70*/  FADD.FTZ R5, R69, R4 ;  /* 0x0000000445057221 */ /* 0x010fe20000010000 */
[----:B-----5:R-:W-:-:S05]  /*ad80*/  FADD.FTZ R121, R63, R86 ;  /* 0x000000563f797221 */ /* 0x020fca0000010000 */
[----:B------:R-:W4:Y:S01]  /*ad90*/  MUFU.EX2 R71, R71 ;  /* 0x0000004700477308 */ /* 0x000f220000000800 */
[----:B------:R-:W-:-:S07]  /*ada0*/  FFMA.FTZ R11, R118, UR16, -R156 ;  /* 0x00000010760b7c23 */ /* 0x000fce000801089c */
        /* <DEDUP_REMOVED lines=13> */
[----:B----4-:R-:W-:-:S01]  /*ae80*/  FADD.FTZ R86, R71, R4 ;  /* 0x0000000447567221 */ /* 0x010fc20000010000 */
[----:B-----5:R-:W-:-:S06]  /*ae90*/  FADD.FTZ R92, R64, R5 ;  /* 0x00000005405c7221 */ /* 0x020fcc0000010000 */
[----:B------:R-:W4:Y:S01]  /*aea0*/  MUFU.EX2 R11, R11 ;  /* 0x0000000b000b7308 */ /* 0x000f220000000800 */
[----:B------:R-:W-:-:S01]  /*aeb0*/  FFMA.FTZ R12, R130, UR16, -R156 ;  /* 0x00000010820c7c23 */ /* 0x000fc2000801089c */
[----:B------:R-:W-:-:S06]  /*aec0*/  FFMA.FTZ R133, R133, UR16, -R15 ;  /* 0x0000001085857c23 */ /* 0x000fcc000801080f */
[----:B------:R-:W5:Y:S01]  /*aed0*/  MUFU.EX2 R115, R115 ;  /* 0x0000007300737308 */ /* 0x000f620000000800 */
[----:B------:R-:W-:Y:S02]  /*aee0*/  IMAD.U32 R94, RZ, RZ, UR22 ;  /* 0x00000016ff5e7e24 */ /* 0x000fe4000f8e00ff */
[----:B0-----:R-:W-:Y:S01]  /*aef0*/  FADD.FTZ R5, R83, R86 ;  /* 0x0000005653057221 */ /* 0x001fe20000010000 */
[----:B--2---:R-:W-:-:S04]  /*af00*/  FADD.FTZ R121, R65, R92 ;  /* 0x0000005c41797221 */ /* 0x004fc80000010000 */
[----:B------:R-:W0:Y:S01]  /*af10*/  MUFU.EX2 R103, R103 ;  /* 0x0000006700677308 */ /* 0x000e220000000800 */
[----:B------:R-:W-:-:S01]  /*af20*/  FFMA.FTZ R13, R131, UR16, -R156 ;  /* 0x00000010830d7c23 */ /* 0x000fc2000801089c */
[----:B------:R-:W-:-:S06]  /*af30*/  FFMA.FTZ R15, R134, UR16, -R15 ;  /* 0x00000010860f7c23 */ /* 0x000fcc000801080f */
[----:B------:R-:W2:Y:S01]  /*af40*/  MUFU.EX2 R66, R66 ;  /* 0x0000004200427308 */ /* 0x000ea20000000800 */
[----:B------:R-:W-:Y:S02]  /*af50*/  @!P1 VIADD R4, R94, 0x12440 ;  /* 0x000124405e049836 */ /* 0x000fe40000000000 */
[----:B-1----:R-:W-:Y:S01]  /*af60*/  FADD.FTZ R86, R10, R5 ;  /* 0x000000050a567221 */ /* 0x002fe20000010000 */
[----:B---3--:R-:W-:-:S04]  /*af70*/  FADD.FTZ R92, R70, R121 ;  /* 0x00000079465c7221 */ /* 0x008fc80000010000 */
[----:B------:R-:W1:Y:S08]  /*af80*/  MUFU.EX2 R111, R111 ;  /* 0x0000006f006f7308 */ /* 0x000e700000000800 */
[----:B------:R-:W3:Y:S01]  /*af90*/  MUFU.EX2 R67, R67 ;  /* 0x0000004300437308 */ /* 0x000ee20000000800 */
[----:B------:R-:W-:Y:S01]  /*afa0*/  @!P1 PRMT R4, RZ, 0x654, R4 ;  /* 0x00000654ff049816 */ /* 0x000fe20000000004 */
[----:B----4-:R-:W-:Y:S01]  /*afb0*/  FADD.FTZ R86, R11, R86 ;  /* 0x000000560b567221 */ /* 0x010fe20000010000 */
[----:B-----5:R-:W-:-:S05]  /*afc0*/  FADD.FTZ R5, R115, R92 ;  /* 0x0000005c73057221 */ /* 0x020fca0000010000 */
[----:B------:R-:W4:Y:S01]  /*afd0*/  MUFU.EX2 R12, R12 ;  /* 0x0000000c000c7308 */ /* 0x000f220000000800 */
[----:B------:R-:W-:Y:S02]  /*afe0*/  WARPGROUP.DEPBAR.LE gsb0, 0x0 ;  /* 0x00008000000079c5 */ /* 0x000fe40000010000 */
[----:B------:R2:W-:Y:S05]  /*aff0*/  @!P1 SYNCS.ARRIVE.TRANS64.RED.A1T0 RZ, [R4+URZ], RZ ;  /* 0x000000ff04ff99a7 */ /* 0x0005ea000810043f */
[----:B------:R-:W5:Y:S01]  /*b000*/  MUFU.EX2 R133, R133 ;  /* 0x0000008500857308 */ /* 0x000f620000000800 */
[----:B0-----:R-:W-:-:S01]  /*b010*/  FADD.FTZ R86, R103, R86 ;  /* 0x0000005667567221 */ /* 0x001fc20000010000 */
[----:B--2---:R-:W-:-:S06]  /*b020*/  FADD.FTZ R4, R66, R5 ;  /* 0x0000000542047221 */ /* 0x004fcc0000010000 */
[----:B------:R-:W0:Y:S08]  /*b030*/  MUFU.EX2 R13, R13 ;  /* 0x0000000d000d7308 */ /* 0x000e300000000800 */
[----:B------:R-:W2:Y:S01]  /*b040*/  MUFU.EX2 R15, R15 ;  /* 0x0000000f000f7308 */ /* 0x000ea20000000800 */
[----:B-1----:R-:W-:-:S01]  /*b050*/  FADD.FTZ R5, R111, R86 ;  /* 0x000000566f057221 */ /* 0x002fc20000010000 */
[----:B---3--:R-:W-:-:S03]  /*b060*/  FADD.FTZ R4, R67, R4 ;  /* 0x0000000443047221 */ /* 0x008fc60000010000 */
[----:B----4-:R-:W-:Y:S01]  /*b070*/  FADD.FTZ R86, R12, R5 ;  /* 0x000000050c567221 */ /* 0x010fe20000010000 */
[----:B-----5:R-:W-:-:S03]  /*b080*/  FADD.FTZ R4, R133, R4 ;  /* 0x0000000485047221 */ /* 0x020fc60000010000 */
[----:B0-----:R-:W-:Y:S01]  /*b090*/  FADD.FTZ R5, R13, R86 ;  /* 0x000000560d057221 */ /* 0x001fe20000010000 */
[----:B--2---:R-:W-:-:S01]  /*b0a0*/  FADD.FTZ R4, R15, R4 ;  /* 0x000000040f047221 */ /* 0x004fc20000010000 */
[----:B------:R-:W-:Y:S06]  /*b0b0*/  @!P0 BRA `(.L_x_1543) ;  /* 0x0000000000048947 */ /* 0x000fec0003800000 */
[----:B------:R-:W-:Y:S01]  /*b0c0*/  BPT.TRAP 0x1 ;  /* 0x000000040000795c */ /* 0x000fe20000300000 */
.L_x_1543:
[----:B------:R-:W-:Y:S01]  /*b0d0*/  F2FP.SATFINITE.E4M3.F32.PACK_AB_MERGE_C R82, R84, R82, RZ ;  /* 0x000000525452723e */ /* 0x000fe200048070ff */
[----:B------:R-:W-:Y:S01]  /*b0e0*/  UISETP.GT.AND UP0, UPT, UR20, UR46, UPT ;  /* 0x0000002e1400728c */ /* 0x000fe2000bf04270 */
[----:B------:R-:W-:Y:S01]  /*b0f0*/  F2FP.SATFINITE.E4M3.F32.PACK_AB_MERGE_C R76, R93, R76, RZ ;  /* 0x0000004c5d4c723e */ /* 0x000fe200048070ff */
[----:B------:R-:W-:Y:S01]  /*b100*/  UIADD3 UR10, UR13, 0x12460, URZ ;  /* 0x000124600d0a7890 */ /* 0x000fe2000fffe03f */
[----:B------:R-:W-:Y:S01]  /*b110*/  F2FP.SATFINITE.E4M3.F32.PACK_AB_MERGE_C R84, R9, R8, RZ ;  /* 0x000000080954723e */ /* 0x000fe200048070ff */
[-C--:B------:R-:W-:Y:S01]  /*b120*/  FMUL.FTZ R8, R28, R105.reuse ;  /* 0x000000691c087220 */ /* 0x080fe20000410000 */
[----:B------:R-:W-:Y:S01]  /*b130*/  F2FP.SATFINITE.E4M3.F32.PACK_AB_MERGE_C R93, R7, R6, RZ ;  /* 0x00000006075d723e */ /* 0x000fe200048070ff */
[-C--:B------:R-:W-:Y:S01]  /*b140*/  FMUL.FTZ R6, R29, R105.reuse ;  /* 0x000000691d067220 */ /* 0x080fe20000410000 */
[----:B------:R-:W-:Y:S01]  /*b150*/  FMUL.FTZ R7, R32, R105 ;  /* 0x0000006920077220 */ /* 0x000fe20000410000 */
[----:B------:R-:W-:Y:S01]  /*b160*/  PLOP3.LUT P2, PT, PT, PT, UP0, 0x80, 0x0 ;  /* 0x000000000000781c */ /* 0x000fe20003f4f008 */
[----:B------:R0:W-:Y:S01]  /*b170*/  STL [R1+0x20], R8 ;  /* 0x0000200801007387 */ /* 0x0001e20000100800 */
[----:B------:R-:W-:Y:S01]  /*b180*/  UPRMT UR10, UR5, 0x654, UR10 ;  /* 0x00000654050a7896 */ /* 0x000fe2000800000a */
[----:B------:R-:W-:Y:S01]  /*b190*/  F2FP.SATFINITE.E4M3.F32.PACK_AB_MERGE_C R97, R98, R97, RZ ;  /* 0x000000616261723e */ /* 0x000fe200048070ff */
[----:B------:R-:W-:Y:S01]  /*b1a0*/  UIADD3 UR20, UR20, -0x1, URZ ;  /* 0xffffffff14147890 */ /* 0x000fe2000fffe03f */
        /* <DEDUP_REMOVED lines=10> */
[-C--:B-1----:R-:W-:Y:S01]  /*b250*/  FMUL.FTZ R6, R36, R105.reuse ;  /* 0x0000006924067220 */ /* 0x082fe20000410000 */
[----:B------:R0:W-:Y:S01]  /*b260*/  STL [R1+0x1c], R8 ;  /* 0x00001c0801007387 */ /* 0x0001e20000100800 */
[----:B------:R-:W-:Y:S01]  /*b270*/  F2FP.SATFINITE.E4M3.F32.PACK_AB_MERGE_C R91, R91, R18, RZ ;  /* 0x000000125b5b723e */ /* 0x000fe200048070ff */
[----:B------:R-:W-:Y:S01]  /*b280*/  UMOV UR23, UR7 ;  /* 0x0000000700177c82 */ /* 0x000fe20008000000 */
[-C--:B--2---:R-:W-:Y:S01]  /*b290*/  FMUL.FTZ R7, R37, R105.reuse ;  /* 0x0000006925077220 */ /* 0x084fe20000410000 */
        /* <DEDUP_REMOVED lines=12> */
[----:B------:R-:W-:Y:S01]  /*b360*/  F2FP.SATFINITE.E4M3.F32.PACK_AB_MERGE_C R94, R11, R10, RZ ;  /* 0x0000000a0b5e723e */ /* 0x000fe200048070ff */
[-C--:B------:R-:W-:Y:S01]  /*b370*/  FMUL.FTZ R22, R25, R105.reuse ;  /* 0x0000006919167220 */ /* 0x080fe20000410000 */
[----:B--2---:R-:W-:Y:S01]  /*b380*/  FMUL.FTZ R7, R44, R105 ;  /* 0x000000692c077220 */ /* 0x004fe20000410000 */
[----:B------:R1:W-:Y:S01]  /*b390*/  STL [R1+0xc], R6 ;  /* 0x00000c0601007387 */ /* 0x0003e20000100800 */
[----:B------:R-:W-:Y:S01]  /*b3a0*/  F2FP.SATFINITE.E4M3.F32.PACK_AB_MERGE_C R70, R115, R70, RZ ;  /* 0x000000467346723e */ /* 0x000fe200048070ff */
[----:B------:R-:W-:Y:S01]  /*b3b0*/  FMUL.FTZ R9, R27, R104 ;  /* 0x000000681b097220 */ /* 0x000fe20000410000 */
[----:B------:R-:W-:Y:S01]  /*b3c0*/  F2FP.SATFINITE.E4M3.F32.PACK_AB_MERGE_C R98, R13, R12, RZ ;  /* 0x0000000c0d62723e */ /* 0x000fe200048070ff */
[----:B------:R2:W-:Y:S01]  /*b3d0*/  STL [R1+0x2c], R7 ;  /* 0x00002c0701007387 */ /* 0x0005e20000100800 */
[----:B------:R-:W-:Y:S01]  /*b3e0*/  F2FP.SATFINITE.E4M3.F32.PACK_AB_MERGE_C R87, R15, R133, RZ ;  /* 0x000000850f57723e */ /* 0x000fe200048070ff */
[-C--:B0-----:R-:W-:Y:S01]  /*b3f0*/  FMUL.FTZ R8, R45, R105.reuse ;  /* 0x000000692d087220 */ /* 0x081fe20000410000 */
[-C--:B------:R-:W-:Y:S01]  /*b400*/  FMUL.FTZ R10, R34, R104.reuse ;  /* 0x00000068220a7220 */ /* 0x080fe20000410000 */
[-C--:B------:R-:W-:Y:S01]  /*b410*/  FMUL.FTZ R11, R35, R104.reuse ;  /* 0x00000068230b7220 */ /* 0x080fe20000410000 */
[-C--:B------:R-:W-:Y:S01]  /*b420*/  FMUL.FTZ R12, R38, R104.reuse ;  /* 0x00000068260c7220 */ /* 0x080fe20000410000 */
        /* <DEDUP_REMOVED lines=10> */
[-C--:B------:R-:W-:Y:S01]  /*b4d0*/  FMUL.FTZ R18, R50, R104.reuse ;  /* 0x0000006832127220 */ /* 0x080fe20000410000 */
[-C--:B0-----:R-:W-:Y:S01]  /*b4e0*/  FMUL.FTZ R8, R26, R104.reuse ;  /* 0x000000681a087220 */ /* 0x081fe20000410000 */
[-C--:B------:R-:W-:Y:S01]  /*b4f0*/  FMUL.FTZ R19, R51, R104.reuse ;  /* 0x0000006833137220 */ /* 0x080fe20000410000 */
[-C--:B------:R-:W-:Y:S01]  /*b500*/  FMUL.FTZ R20, R54, R104.reuse ;  /* 0x0000006836147220 */ /* 0x080fe20000410000 */
[----:B------:R-:W-:Y:S01]  /*b510*/  FMUL.FTZ R135, R55, R104 ;  /* 0x0000006837877220 */ /* 0x000fe20000410000 */
[----:B-1----:R-:W-:Y:S01]  /*b520*/  FMUL.FTZ R6, R53, R105 ;  /* 0x0000006935067220 */ /* 0x002fe20000410000 */
[----:B------:R-:W-:Y:S01]  /*b530*/  F2FP.SATFINITE.E4M3.F32.PACK_AB_MERGE_C R152, R107, R106, R108 ;  /* 0x0000006a6b98723e */ /* 0x000fe2000480706c */
[----:B------:R-:W-:Y:S01]  /*b540*/  IMAD.MOV.U32 R105, RZ, RZ, R3 ;  /* 0x000000ffff697224 */ /* 0x000fe200078e0003 */
[----:B------:R-:W-:Y:S01]  /*b550*/  F2FP.SATFINITE.E4M3.F32.PACK_AB_MERGE_C R153, R88, R23, R86 ;  /* 0x000000175899723e */ /* 0x000fe20004807056 */
[----:B--2---:R-:W-:Y:S01]  /*b560*/  FMUL.FTZ R7, R30, R104 ;  /* 0x000000681e077220 */ /* 0x004fe20000410000 */
[----:B------:R0:W-:Y:S01]  /*b570*/  STL [R1], R6 ;  /* 0x0000000601007387 */ /* 0x0001e20000100800 */
[----:B------:R-:W-:-:S02]  /*b580*/  F2FP.SATFINITE.E4M3.F32.PACK_AB_MERGE_C R154, R96, R95, R97 ;  /* 0x0000005f609a723e */ /* 0x000fc40004807061 */
[----:B------:R-:W-:Y:S02]  /*b590*/  F2FP.SATFINITE.E4M3.F32.PACK_AB_MERGE_C R155, R90, R89, R92 ;  /* 0x000000595a9b723e */ /* 0x000fe4000480705c */
[----:B------:R-:W-:Y:S02]  /*b5a0*/  F2FP.SATFINITE.E4M3.F32.PACK_AB_MERGE_C R148, R100, R99, R101 ;  /* 0x000000636494723e */ /* 0x000fe40004807065 */
[----:B------:R-:W-:Y:S02]  /*b5b0*/  F2FP.SATFINITE.E4M3.F32.PACK_AB_MERGE_C R149, R73, R72, R91 ;  /* 0x000000484995723e */ /* 0x000fe4000480705b */
[----:B------:R-:W-:Y:S01]  /*b5c0*/  F2FP.SATFINITE.E4M3.F32.PACK_AB_MERGE_C R150, R81, R80, R82 ;  /* 0x000000505196723e */ /* 0x000fe20004807052 */
[----:B0-----:R-:W-:Y:S01]  /*b5d0*/  FMUL.FTZ R6, R31, R104 ;  /* 0x000000681f067220 */ /* 0x001fe20000410000 */
        /* <DEDUP_REMOVED lines=13> */
[----:B------:R-:W-:Y:S01]  /*b6b0*/  MOV R104, R2 ;  /* 0x0000000200687202 */ /* 0x000fe20000000f00 */
[----:B------:R-:W-:Y:S06]  /*b6c0*/  @P2 BRA `(.L_x_1544) ;  /* 0xffffffd000442947 */ /* 0x000fec000383ffff */
.L_x_1534:
[----:B------:R-:W-:Y:S06]  /*b6d0*/  BAR.ARV 0x8, 0x200 ;  /* 0x0208000000007b1d */ /* 0x000fec0000002000 */
[----:B------:R-:W-:Y:S05]  /*b6e0*/  @!P0 BRA `(.L_x_1545) ;  /* 0x0000000000048947 */ /* 0x000fea0003800000 */
[----:B------:R-:W-:Y:S01]  /*b6f0*/  BPT.TRAP 0x1 ;  /* 0x000000040000795c */ /* 0x000fe20000300000 */
.L_x_1545:
[----:B------:R-:W-:Y:S01]  /*b700*/  ULEA UR17, UR7, UR48, 0x3 ;  /* 0x0000003007117291 */ /* 0x000fe2000f8e183f */
[----:B------:R-:W-:-:S05]  /*b710*/  IMAD.U32 R0, RZ, RZ, UR4 ;  /* 0x00000004ff007e24 */ /* 0x000fca000f8e00ff */
[----:B------:R-:W-:-:S04]  /*b720*/  SHF.L.U32 R0, R0, 0x1f, RZ ;  /* 0x0000001f00007819 */ /* 0x000fc800000006ff */
[----:B------:R1:W2:Y:S01]  /*b730*/  SYNCS.PHASECHK.TRANS64.TRYWAIT P1, [UR17+0x12450], R0 ;  /* 0x01245000ff0075a7 */ /* 0x0002a20008020151 */
[----:B------:R-:W-:Y:S05]  /*b740*/  @!P0 BRA `(.L_x_1546) ;  /* 0x0000000000048947 */ /* 0x000fea0003800000 */
[----:B------:R-:W-:Y:S01]  /*b750*/  BPT.TRAP 0x1 ;  /* 0x000000040000795c */ /* 0x000fe20000300000 */
.L_x_1546:
[----:B--2---:R-:W-:Y:S05]  /*b760*/  @P1 BRA `(.L_x_1547) ;  /* 0x0000000000081947 */ /* 0x004fea0003800000 */
[----:B------:R-:W2:Y:S02]  /*b770*/  SYNCS.PHASECHK.TRANS64.TRYWAIT P1, [UR17+0x12450], R0 ;  /* 0x01245000ff0075a7 */ /* 0x000ea40008020151 */
[----:B--2---:R-:W-:Y:S05]  /*b780*/  @!P1 BRA `(.L_x_1548) ;  /* 0x0000005400609947 */ /* 0x004fea0003800000 */
.L_x_1547:
[----:B0-----:R-:W3:Y:S01]  /*b790*/  LDL.LU R28, [R1+0x20] ;  /* 0x00002000011c7983 */ /* 0x001ee20000300800 */
[----:B------:R-:W-:Y:S01]  /*b7a0*/  ULDC.64 UR12, c[0x0][0x9a0] ;  /* 0x00026800000c7ab9 */ /* 0x000fe20000000a00 */
[----:B------:R-:W-:Y:S01]  /*b7b0*/  IMAD.MOV.U32 R24, RZ, RZ, R21 ;  /* 0x000000ffff187224 */ /* 0x000fe200078e0015 */
[----:B------:R-:W-:Y:S01]  /*b7c0*/  UISETP.NE.U32.AND UP0, UPT, UR12, URZ, UPT ;  /* 0x0000003f0c00728c */ /* 0x000fe2000bf05070 */
[----:B------:R-:W3:Y:S01]  /*b7d0*/  LDL.LU R29, [R1+0x24] ;  /* 0x00002400011d7983 */ /* 0x000ee20000300800 */
[----:B------:R-:W-:Y:S02]  /*b7e0*/  IMAD.MOV.U32 R25, RZ, RZ, R22 ;  /* 0x000000ffff197224 */ /* 0x000fe400078e0016 */
[----:B------:R-:W-:Y:S01]  /*b7f0*/  UISETP.NE.AND.EX UP0, UPT, UR13, URZ, UPT, UP0 ;  /* 0x0000003f0d00728c */ /* 0x000fe2000bf05300 */
[----:B------:R-:W3:Y:S01]  /*b800*/  LDL.LU R32, [R1+0x18] ;  /* 0x0000180001207983 */ /* 0x000ee20000300800 */
[----:B------:R-:W-:Y:S02]  /*b810*/  IMAD.MOV.U32 R26, RZ, RZ, R8 ;  /* 0x000000ffff1a7224 */ /* 0x000fe400078e0008 */
[----:B------:R-:W-:Y:S01]  /*b820*/  IMAD.MOV.U32 R27, RZ, RZ, R9 ;  /* 0x000000ffff1b7224 */ /* 0x000fe200078e0009 */
[----:B------:R-:W3:Y:S04]  /*b830*/  LDL.LU R33, [R1+0x1c] ;  /* 0x00001c0001217983 */ /* 0x000ee80000300800 */
[----:B------:R-:W3:Y:S01]  /*b840*/  LDL.LU R36, [R1+0x10] ;  /* 0x0000100001247983 */ /* 0x000ee20000300800 */
[----:B------:R-:W-:Y:S01]  /*b850*/  UIADD3 UR48, UR48, 0x200, URZ ;  /* 0x0000020030307890 */ /* 0x000fe2000fffe03f */
[----:B------:R-:W-:-:S02]  /*b860*/  @UP0 ULDC.64 UR10, c[0x0][0x9c8] ;  /* 0x00027200000a0ab9 */ /* 0x000fc40000000a00 */
[----:B------:R-:W3:Y:S01]  /*b870*/  LDL.LU R37, [R1+0x14] ;  /* 0x0000140001257983 */ /* 0x000ee20000300800 */
[----:B------:R-:W-:Y:S02]  /*b880*/  USHF.R.U32.HI UR48, URZ, 0x4, UR48 ;  /* 0x000000043f307899 */ /* 0x000fe40008011630 */
[----:B------:R-:W-:Y:S01]  /*b890*/  @UP0 UIMAD UR4, UR47, UR10, URZ ;  /* 0x0000000a2f0402a4 */ /* 0x000fe2000f8e023f */
[----:B------:R-:W3:Y:S01]  /*b8a0*/  LDL.LU R40, [R1+0x8] ;  /* 0x0000080001287983 */ /* 0x000ee20000300800 */
[----:B------:R-:W-:Y:S02]  /*b8b0*/  ULOP3.LUT UR48, UR48, 0x3fff, URZ, 0xc0, !UPT ;  /* 0x00003fff30307892 */ /* 0x000fe4000f8ec03f */
[----:B------:R-:W-:Y:S01]  /*b8c0*/  @UP0 UIMAD UR6, UR41, UR11, UR4 ;  /* 0x0000000b290602a4 */ /* 0x000fe2000f8e0204 */
[----:B------:R-:W3:Y:S01]  /*b8d0*/  LDL.LU R41, [R1+0xc] ;  /* 0x00000c0001297983 */ /* 0x000ee20000300800 */
[----:B------:R-:W-:Y:S01]  /*b8e0*/  IMAD.MOV.U32 R30, RZ, RZ, R7 ;  /* 0x000000ffff1e7224 */ /* 0x000fe200078e0007 */
[----:B------:R-:W-:Y:S01]  /*b8f0*/  MOV R31, R6 ;  /* 0x00000006001f7202 */ /* 0x000fe20000000f00 */
[----:B------:R-:W-:Y:S01]  /*b900*/  IMAD.MOV.U32 R34, RZ, RZ, R10 ;  /* 0x000000ffff227224 */ /* 0x000fe200078e000a */
[----:B------:R-:W3:Y:S01]  /*b910*/  LDL.LU R44, [R1+0x2c] ;  /* 0x00002c00012c7983 */ /* 0x000ee20000300800 */
[----:B------:R-:W-:Y:S01]  /*b920*/  IMAD.MOV.U32 R35, RZ, RZ, R11 ;  /* 0x000000ffff237224 */ /* 0x000fe200078e000b */
[----:B------:R-:W-:Y:S01]  /*b930*/  MOV R46, R16 ;  /* 0x00000010002e7202 */ /* 0x000fe20000000f00 */
[----:B------:R-:W-:Y:S01]  /*b940*/  IMAD.MOV.U32 R38, RZ, RZ, R12 ;  /* 0x000000ffff267224 */ /* 0x000fe200078e000c */
[----:B------:R-:W3:Y:S01]  /*b950*/  LDL.LU R45, [R1+0x30] ;  /* 0x00003000012d7983 */ /* 0x000ee20000300800 */
[----:B------:R-:W-:-:S02]  /*b960*/  IMAD.MOV.U32 R39, RZ, RZ, R13 ;  /* 0x000000ffff277224 */ /* 0x000fc400078e000d */
[----:B------:R-:W-:Y:S01]  /*b970*/  IMAD.MOV.U32 R42, RZ, RZ, R14 ;  /* 0x000000ffff2a7224 */ /* 0x000fe200078e000e */
[----:B------:R-:W3:Y:S01]  /*b980*/  LDL.LU R48, [R1+0x4] ;  /* 0x0000040001307983 */ /* 0x000ee20000300800 */
[----:B------:R-:W-:Y:S02]  /*b990*/  IMAD.MOV.U32 R43, RZ, RZ, R15 ;  /* 0x000000ffff2b7224 */ /* 0x000fe400078e000f */
[----:B------:R-:W-:Y:S01]  /*b9a0*/  IMAD.MOV.U32 R47, RZ, RZ, R17 ;  /* 0x000000ffff2f7224 */ /* 0x000fe200078e0011 */
[----:B------:R-:W3:Y:S01]  /*b9b0*/  LDL.LU R49, [R1+0x28] ;  /* 0x0000280001317983 */ /* 0x000ee20000300800 */
[----:B------:R-:W-:Y:S02]  /*b9c0*/  IMAD.MOV.U32 R50, RZ, RZ, R18 ;  /* 0x000000ffff327224 */ /* 0x000fe400078e0012 */
[----:B------:R-:W-:Y:S01]  /*b9d0*/  IMAD.MOV.U32 R51, RZ, RZ, R19 ;  /* 0x000000ffff337224 */ /* 0x000fe200078e0013 */
[----:B------:R-:W3:Y:S01]  /*b9e0*/  LDL.LU R53, [R1] ;  /* 0x0000000001357983 */ /* 0x000ee20000300800 */
[----:B------:R-:W-:Y:S01]  /*b9f0*/  ULOP3.LUT UR4, UR48, 0x10000, URZ, 0xfc, !UPT ;  /* 0x0001000030047892 */ /* 0x000fe2000f8efc3f */
[----:B------:R-:W-:-:S02]  /*ba00*/  IMAD.MOV.U32 R52, RZ, RZ, R157 ;  /* 0x000000ffff347224 */ /* 0x000fc400078e009d */
[----:B------:R-:W-:Y:S02]  /*ba10*/  IMAD.MOV.U32 R54, RZ, RZ, R20 ;  /* 0x000000ffff367224 */ /* 0x000fe400078e0014 */
[----:B------:R-:W-:Y:S01]  /*ba20*/  IMAD.MOV.U32 R55, RZ, RZ, R135 ;  /* 0x000000ffff377224 */ /* 0x000fe200078e0087 */
[----:B------:R-:W-:Y:S01]  /*ba30*/  UIMAD UR4, UR7, 0x280, UR4 ;  /* 0x00000280070478a4 */ /* 0x000fe2000f8e0204 */
[----:B------:R-:W-:Y:S01]  /*ba40*/  UMOV UR19, 0xc0000010 ;  /* 0xc000001000137882 */ /* 0x000fe20000000000 */
[----:B------:R-:W-:Y:S01]  /*ba50*/  @UP0 UIMAD.WIDE.U32 UR8, UR41, UR10, URZ ;  /* 0x0000000a290802a5 */ /* 0x000fe2000f8e003f */
[----:B------:R-:W-:-:S04]  /*ba60*/  @UP0 ULDC.64 UR14, c[0x0][0x9d0] ;  /* 0x00027400000e0ab9 */ /* 0x000fc80000000a00 */
[----:B------:R-:W-:Y:S01]  /*ba70*/  UMOV UR18, UR4 ;  /* 0x0000000400127c82 */ /* 0x000fe20008000000 */
[----:B------:R-:W-:Y:S02]  /*ba80*/  @UP0 USHF.R.S32.HI UR10, URZ, 0x1f, UR44 ;  /* 0x0000001f3f0a0899 */ /* 0x000fe4000801142c */
[----:B------:R-:W-:Y:S02]  /*ba90*/  @UP0 UIADD3 UR7, UR9, UR6, URZ ;  /* 0x0000000609070290 */ /* 0x000fe4000fffe03f */
[----:B------:R-:W-:Y:S01]  /*baa0*/  @UP0 UIMAD UR10, UR10, UR14, URZ ;  /* 0x0000000e0a0a02a4 */ /* 0x000fe2000f8e023f */
[----:B------:R-:W-:-:S03]  /*bab0*/  @UP0 UMOV UR6, UR8 ;  /* 0x0000000800060c82 */ /* 0x000fc60008000000 */
[----:B------:R-:W-:Y:S02]  /*bac0*/  @UP0 UIMAD UR10, UR44, UR15, UR10 ;  /* 0x0000000f2c0a02a4 */ /* 0x000fe4000f8e020a */
[----:B------:R-:W-:Y:S01]  /*bad0*/  @UP0 UIMAD.WIDE.U32 UR6, UR44, UR14, UR6 ;  /* 0x0000000e2c0602a5 */ /* 0x000fe2000f8e0006 */
[----:B------:R-:W-:-:S03]  /*bae0*/  PLOP3.LUT P1, PT, PT, PT, UP0, 0x80, 0x0 ;  /* 0x000000000000781c */ /* 0x000fc60003f2f008 */
[----:B------:R-:W-:Y:S02]  /*baf0*/  @UP0 UIADD3 UR7, UR7, UR10, URZ ;  /* 0x0000000a07070290 */ /* 0x000fe4000fffe03f */
[----:B------:R-:W-:-:S04]  /*bb00*/  @UP0 ULEA UR8, UP1, UR6, UR12, 0x2 ;  /* 0x0000000c06080291 */ /* 0x000fc8000f82103f */
[----:B------:R-:W-:Y:S01]  /*bb10*/  @UP0 ULEA.HI.X UR9, UR6, UR13, UR7, 0x2, UP1 ;  /* 0x0000000d06090291 */ /* 0x000fe200088f1407 */
[----:B------:R-:W-:Y:S01]  /*bb20*/  MOV R8, 0x3f800000 ;  /* 0x3f80000000087802 */ /* 0x000fe20000000f00 */
[----:B------:R-:W-:-:S04]  /*bb30*/  IMAD.U32 R6, RZ, RZ, UR8 ;  /* 0x00000008ff067e24 */ /* 0x000fc8000f8e00ff */
[----:B------:R-:W-:Y:S01]  /*bb40*/  IMAD.U32 R7, RZ, RZ, UR9 ;  /* 0x00000009ff077e24 */ /* 0x000fe2000f8e00ff */
[----:B------:R-:W-:-:S04]  /*bb50*/  UIADD3 UR6, UR4, 0x80, URZ ;  /* 0x0000008004067890 */ /* 0x000fc8000fffe03f */
[----:B------:R0:W4:Y:S01]  /*bb60*/  @P1 LDG.E R8, desc[UR42][R6.64] ;  /* 0x0000002a06081981 */ /* 0x000122000c1e1900 */
[----:B------:R-:W-:Y:S01]  /*bb70*/  UMOV UR7, 0xc0000010 ;  /* 0xc000001000077882 */ /* 0x000fe20000000000 */
[----:B---3--:R-:W-:-:S06]  /*bb80*/  WARPGROUP.ARRIVE ;  /* 0x00000000000079c5 */ /* 0x008fcc0000000000 */
[----:B------:R-:W-:Y:S03]  /*bb90*/  QGMMA.64x64x32.F32.E4M3.E4M3 R24, R152, gdesc[UR16], R24, gsb0 ;  /* 0x00e0001098187df3 */ /* 0x000fe60008000818 */
        /* <DEDUP_REMOVED lines=10> */
[----:B-12---:R-:W1:Y:S04]  /*bc40*/  SHFL.BFLY PT, R0, R5, 0x2, 0x1f ;  /* 0x0c401f0005007f89 */ /* 0x006e6800000e0000 */
[----:B------:R-:W2:Y:S01]  /*bc50*/  SHFL.BFLY PT, R9, R4, 0x2, 0x1f ;  /* 0x0c401f0004097f89 */ /* 0x000ea200000e0000 */
[----:B------:R-:W-:Y:S02]  /*bc60*/  WARPGROUP.DEPBAR.LE gsb0, 0x0 ;  /* 0x00008000000079c5 */ /* 0x000fe40000010000 */
[----:B------:R-:W-:-:S06]  /*bc70*/  WARPGROUP.ARRIVE ;  /* 0x00000000000079c5 */ /* 0x000fcc0000000000 */
[----:B------:R-:W-:Y:S01]  /*bc80*/  QGMMA.64x64x32.F32.E4M3.E4M3 R24, R140, gdesc[UR4], R24, gsb0 ;  /* 0x00e000048c187df3 */ /* 0x000fe20008000818 */
[----:B-1----:R-:W-:Y:S01]  /*bc90*/  FADD.FTZ R0, R0, R5 ;  /* 0x0000000500007221 */ /* 0x002fe20000010000 */
[----:B------:R-:W-:Y:S01]  /*bca0*/  UIADD3 UR4, UR4, 0x200, URZ ;  /* 0x0000020004047890 */ /* 0x000fe2000fffe03f */
[----:B--2---:R-:W-:Y:S01]  /*bcb0*/  FADD.FTZ R9, R9, R4 ;  /* 0x0000000409097221 */ /* 0x004fe20000010000 */
[----:B------:R-:W-:Y:S02]  /*bcc0*/  UMOV UR7, 0xc0000010 ;  /* 0xc000001000077882 */ /* 0x000fe40000000000 */
[----:B0-----:R-:W0:Y:S03]  /*bcd0*/  SHFL.BFLY PT, R7, R0, 0x1, 0x1f ;  /* 0x0c201f0000077f89 */ /* 0x001e2600000e0000 */
[----:B------:R-:W-:Y:S01]  /*bce0*/  UMOV UR6, UR4 ;  /* 0x0000000400067c82 */ /* 0x000fe20008000000 */
[----:B------:R-:W1:Y:S01]  /*bcf0*/  SHFL.BFLY PT, R6, R9, 0x1, 0x1f ;  /* 0x0c201f0009067f89 */ /* 0x000e6200000e0000 */
[----:B------:R-:W-:-:S02]  /*bd00*/  IMAD.MOV.U32 R5, RZ, RZ, RZ ;  /* 0x000000ffff057224 */ /* 0x000fc400078e00ff */
[----:B0-----:R-:W-:Y:S01]  /*bd10*/  FADD.FTZ R7, R0, R7 ;  /* 0x0000000700077221 */ /* 0x001fe20000010000 */
[----:B-1----:R-:W-:-:S04]  /*bd20*/  FADD.FTZ R11, R9, R6 ;  /* 0x00000006090b7221 */ /* 0x002fc80000010000 */
[C---:B------:R-:W-:Y:S01]  /*bd30*/  FSETP.NE.FTZ.AND P1, PT, R7.reuse, RZ, PT ;  /* 0x000000ff0700720b */ /* 0x040fe20003f35000 */
[----:B------:R-:W-:Y:S01]  /*bd40*/  FMUL.FTZ R12, R7, 0.00390625 ;  /* 0x3b800000070c7820 */ /* 0x000fe20000410000 */
        /* <DEDUP_REMOVED lines=11> */
[----:B------:R-:W2:Y:S01]  /*be00*/  @P1 MUFU.RCP R9, R11 ;  /* 0x0000000b00091308 */ /* 0x000ea20000001000 */
[----:B------:R-:W-:-:S02]  /*be10*/  IMAD.U32 R14, RZ, RZ, UR16 ;  /* 0x00000010ff0e7e24 */ /* 0x000fc4000f8e00ff */
[----:B------:R-:W-:Y:S02]  /*be20*/  IMAD.U32 R15, RZ, RZ, UR16 ;  /* 0x00000010ff0f7e24 */ /* 0x000fe4000f8e00ff */
[----:B0-----:R-:W-:Y:S01]  /*be30*/  @P2 FMUL.FTZ R6, R6, 0.69314718246459960938 ;  /* 0x3f31721806062820 */ /* 0x001fe20000410000 */
[----:B------:R-:W-:Y:S01]  /*be40*/  @P2 FMUL.FTZ R7, R14, 0.69314718246459960938 ;  /* 0x3f3172180e072820 */ /* 0x000fe20000410000 */
[----:B------:R-:W-:Y:S01]  /*be50*/  @P3 FMUL.FTZ R15, R15, 0.69314718246459960938 ;  /* 0x3f3172180f0f3820 */ /* 0x000fe20000410000 */
[----:B-1----:R-:W-:Y:S01]  /*be60*/  @P3 FMUL.FTZ R10, R10, 0.69314718246459960938 ;  /* 0x3f3172180a0a3820 */ /* 0x002fe20000410000 */
[----:B------:R-:W-:Y:S01]  /*be70*/  MOV R0, 0xff800000 ;  /* 0xff80000000007802 */ /* 0x000fe20000000f00 */
[----:B------:R-:W-:Y:S02]  /*be80*/  IMAD.MOV.U32 R4, RZ, RZ, -0x800000 ;  /* 0xff800000ff047424 */ /* 0x000fe400078e00ff */
[----:B------:R-:W-:Y:S01]  /*be90*/  @P2 FFMA.FTZ R0, R7, R2, R6 ;  /* 0x0000000207002223 */ /* 0x000fe20000010006 */
[----:B------:R-:W-:Y:S01]  /*bea0*/  @P3 FFMA.FTZ R4, R15, R3, R10 ;  /* 0x000000030f043223 */ /* 0x000fe2000001000a */
[-C--:B----4-:R-:W-:Y:S01]  /*beb0*/  FMUL.FTZ R5, R5, R8.reuse ;  /* 0x0000000805057220 */ /* 0x090fe20000410000 */
[----:B--2---:R-:W-:Y:S01]  /*bec0*/  FMUL.FTZ R9, R9, R8 ;  /* 0x0000000809097220 */ /* 0x004fe20000410000 */
[----:B------:R-:W-:-:S02]  /*bed0*/  WARPGROUP.DEPBAR.LE gsb0, 0x0 ;  /* 0x00008000000079c5 */ /* 0x000fc40000010000 */
[----:B------:R-:W-:Y:S05]  /*bee0*/  @!P0 BRA `(.L_x_1549) ;  /* 0x0000000000048947 */ /* 0x000fea0003800000 */
[----:B------:R-:W-:Y:S01]  /*bef0*/  BPT.TRAP 0x1 ;  /* 0x000000040000795c */ /* 0x000fe20000300000 */
.L_x_1549:
        /* <DEDUP_REMOVED lines=36> */
.L_x_1516:
[----:B------:R-:W-:Y:S05]  /*c140*/  @P0 BRA `(.L_x_1550) ;  /* 0x00000014006c0947 */ /* 0x000fea0003800000 */
[----:B------:R-:W0:Y:S01]  /*c150*/  S2R R7, SR_TID.X ;  /* 0x0000000000077919 */ /* 0x000e220000002100 */
[----:B------:R-:W-:Y:S01]  /*c160*/  ULDC.64 UR4, c[0x4][0x38] ;  /* 0x01000e0000047ab9 */ /* 0x000fe20000000a00 */
        /* <DEDUP_REMOVED lines=14> */
[----:B------:R-:W-:Y:S01]  /*c250*/  UIMAD UR6, UR7, UR8, URZ ;  /* 0x00000008070672a4 */ /* 0x000fe2000f8e023f */
[----:B------:R-:W-:Y:S01]  /*c260*/  SHF.R.S32.HI R6, RZ, 0x1f, R7 ;  /* 0x0000001fff067819 */ /* 0x000fe20000011407 */
[----:B------:R-:W-:Y:S01]  /*c270*/  UIMAD UR8, UR7, UR10, URZ ;  /* 0x0000000a070872a4 */ /* 0x000fe2000f8e023f */
[----:B------:R-:W-:Y:S01]  /*c280*/  SEL R9, R28, R29, P0 ;  /* 0x0000001d1c097207 */ /* 0x000fe20000000000 */
[----:B------:R-:W-:Y:S01]  /*c290*/  IMAD.U32 R20, RZ, RZ, UR4 ;  /* 0x00000004ff147e24 */ /* 0x000fe2000f8e00ff */
[-C--:B0-----:R-:W-:Y:S01]  /*c2a0*/  LEA.HI R2, R6, R7.reuse, RZ, 0x7 ;  /* 0x0000000706027211 */ /* 0x081fe200078f38ff */
[----:B------:R-:W-:Y:S01]  /*c2b0*/  UIMAD UR9, UR44, UR9, UR6 ;  /* 0x000000092c0972a4 */ /* 0x000fe2000f8e0206 */
[----:B------:R-:W-:Y:S01]  /*c2c0*/  SEL R89, R29, R28, P0 ;  /* 0x0000001c1d597207 */ /* 0x000fe20000000000 */
[----:B------:R-:W0:Y:S01]  /*c2d0*/  S2UR UR4, SR_CTAID.Y ;  /* 0x00000000000479c3 */ /* 0x000e220000002600 */
[----:B------:R-:W-:Y:S01]  /*c2e0*/  LOP3.LUT R10, R2, 0xffffff80, RZ, 0xc0, !PT ;  /* 0xffffff80020a7812 */ /* 0x000fe200078ec0ff */
[----:B------:R-:W-:Y:S01]  /*c2f0*/  UIADD3 UR9, UR5, UR9, URZ ;  /* 0x0000000905097290 */ /* 0x000fe2000fffe03f */
[----:B------:R-:W-:Y:S01]  /*c300*/  LEA.HI R6, R6, R7, RZ, 0x2 ;  /* 0x0000000706067211 */ /* 0x000fe200078f10ff */
[----:B------:R-:W-:Y:S01]  /*c310*/  UIMAD.WIDE.U32 UR6, UR44, UR10, URZ ;  /* 0x0000000a2c0672a5 */ /* 0x000fe2000f8e003f */
[----:B------:R-:W-:Y:S01]  /*c320*/  SHF.R.S32.HI R3, RZ, 0x7, R2 ;  /* 0x00000007ff037819 */ /* 0x000fe20000011402 */
[----:B------:R-:W-:Y:S01]  /*c330*/  IMAD.IADD R27, R7, 0x1, -R10 ;  /* 0x00000001071b7824 */ /* 0x000fe200078e0a0a */
[----:B------:R-:W-:Y:S01]  /*c340*/  LOP3.LUT R16, R6, 0xfffffffc, RZ, 0xc0, !PT ;  /* 0xfffffffc06107812 */ /* 0x000fe200078ec0ff */
[----:B------:R-:W1:Y:S01]  /*c350*/  LDC R29, c[0x0][0xbe8] ;  /* 0x0002fa00ff1d7b82 */ /* 0x000e620000000800 */
[----:B------:R-:W-:Y:S01]  /*c360*/  SEL R77, R44, R45, P0 ;  /* 0x0000002d2c4d7207 */ /* 0x000fe20000000000 */
[----:B------:R-:W-:Y:S01]  /*c370*/  IMAD.HI R6, R3, 0x55555556, RZ ;  /* 0x5555555603067827 */ /* 0x000fe200078e02ff */
[----:B------:R-:W-:Y:S01]  /*c380*/  SHF.R.S32.HI R10, RZ, 0x1f, R27 ;  /* 0x0000001fff0a7819 */ /* 0x000fe2000001141b */
[----:B------:R-:W-:Y:S01]  /*c390*/  UIMAD UR8, UR44, UR11, UR8 ;  /* 0x0000000b2c0872a4 */ /* 0x000fe2000f8e0208 */
[----:B------:R-:W-:-:S02]  /*c3a0*/  IADD3 R16, R7, -R16, RZ ;  /* 0x8000001007107210 */ /* 0x000fc40007ffe0ff */
[CC--:B------:R-:W-:Y:S01]  /*c3b0*/  LEA.HI R12, R10.reuse, R27.reuse, RZ, 0x2 ;  /* 0x0000001b0a0c7211 */ /* 0x0c0fe200078f10ff */
[----:B------:R-:W-:Y:S01]  /*c3c0*/  UIADD3 UR8, UR7, UR8, URZ ;  /* 0x0000000807087290 */ /* 0x000fe2000fffe03f */
[----:B------:R-:W-:Y:S02]  /*c3d0*/  LEA.HI R10, R10, R27, RZ, 0x5 ;  /* 0x0000001b0a0a7211 */ /* 0x000fe400078f28ff */
[--C-:B------:R-:W-:Y:S02]  /*c3e0*/  SHF.R.S32.HI R11, RZ, 0x2, R12.reuse ;  /* 0x00000002ff0b7819 */ /* 0x100fe4000001140c */
[----:B------:R-:W-:Y:S02]  /*c3f0*/  SHF.R.S32.HI R14, RZ, 0x1f, R12 ;  /* 0x0000001fff0e7819 */ /* 0x000fe4000001140c */
[----:B------:R-:W-:Y:S02]  /*c400*/  SEL R73, R45, R44, P0 ;  /* 0x0000002c2d497207 */ /* 0x000fe40000000000 */
[----:B------:R-:W-:Y:S01]  /*c410*/  LEA.HI R14, R14, R11, RZ, 0x3 ;  /* 0x0000000b0e0e7211 */ /* 0x000fe200078f18ff */
[----:B------:R-:W3:Y:S01]  /*c420*/  S2R R44, SR_CTAID.X ;  /* 0x00000000002c7919 */ /* 0x000ee20000002500 */
[----:B------:R-:W-:-:S02]  /*c430*/  SHF.R.S32.HI R7, RZ, 0x5, R10 ;  /* 0x00000005ff077819 */ /* 0x000fc4000001140a */
[----:B------:R-:W-:Y:S02]  /*c440*/  LOP3.LUT R2, R14, 0xfffffff8, RZ, 0xc0, !PT ;  /* 0xfffffff80e027812 */ /* 0x000fe400078ec0ff */
[----:B------:R-:W-:Y:S02]  /*c450*/  LEA.HI R6, R6, R6, RZ, 0x1 ;  /* 0x0000000606067211 */ /* 0x000fe400078f08ff */
[----:B------:R-:W-:Y:S01]  /*c460*/  LEA.HI R10, R16, R16, RZ, 0x1 ;  /* 0x00000010100a7211 */ /* 0x000fe200078f08ff */
[----:B------:R-:W-:Y:S01]  /*c470*/  IMAD.IADD R2, R11, 0x1, -R2 ;  /* 0x000000010b027824 */ /* 0x000fe200078e0a02 */
[----:B-1----:R-:W-:Y:S01]  /*c480*/  ISETP.NE.AND P2, PT, R29, 0x1, PT ;  /* 0x000000011d00780c */ /* 0x002fe20003f45270 */
[----:B------:R-:W-:Y:S01]  /*c490*/  IMAD R3, R6, -0x3, R3 ;  /* 0xfffffffd06037824 */ /* 0x000fe200078e0203 */
[----:B------:R-:W-:Y:S01]  /*c4a0*/  SEL R75, R40, R41, P0 ;  /* 0x00000029284b7207 */ /* 0x000fe20000000000 */
[----:B------:R-:W-:Y:S01]  /*c4b0*/  IMAD R2, R7, 0x10, R2 ;  /* 0x0000001007027824 */ /* 0x000fe200078e0202 */
[----:B------:R-:W-:Y:S01]  /*c4c0*/  SEL R71, R41, R40, P0 ;  /* 0x0000002829477207 */ /* 0x000fe20000000000 */
[----:B------:R-:W1:Y:S01]  /*c4d0*/  LDC.64 R6, c[0x0][0xbd8] ;  /* 0x0002f600ff067b82 */ /* 0x000e620000000a00 */
[----:B------:R-:W-:Y:S01]  /*c4e0*/  SEL R69, R52, R53, P0 ;  /* 0x0000003534457207 */ /* 0x000fe20000000000 */
[----:B------:R-:W-:Y:S01]  /*c4f0*/  IMAD R2, R3, 0x40, R2 ;  /* 0x0000004003027824 */ /* 0x000fe200078e0202 */
[----:B------:R-:W-:-:S02]  /*c500*/  SEL R65, R53, R52, P0 ;  /* 0x0000003435417207 */ /* 0x000fc40000000000 */
[----:B------:R-:W-:Y:S01]  /*c510*/  LOP3.LUT R11, R10, 0x1ffffffe, RZ, 0xc0, !PT ;  /* 0x1ffffffe0a0b7812 */ /* 0x000fe200078ec0ff */
[----:B------:R-:W-:Y:S01]  /*c520*/  IMAD.U32 R10, RZ, RZ, UR6 ;  /* 0x00000006ff0a7e24 */ /* 0x000fe2000f8e00ff */
[----:B------:R-:W-:Y:S01]  /*c530*/  SEL R41, R34, R35, P0 ;  /* 0x0000002322297207 */ /* 0x000fe20000000000 */
[----:B------:R-:W4:Y:S01]  /*c540*/  @P2 LDC R52, c[0x0][0xbf0] ;  /* 0x0002fc00ff342b82 */ /* 0x000f220000000800 */
[----:B------:R-:W-:Y:S02]  /*c550*/  SEL R53, R35, R34, P0 ;  /* 0x0000002223357207 */ /* 0x000fe40000000000 */
[----:B------:R-:W-:Y:S02]  /*c560*/  SEL R91, R24, R25, P0 ;  /* 0x00000019185b7207 */ /* 0x000fe40000000000 */
[----:B------:R-:W-:Y:S02]  /*c570*/  SEL R87, R25, R24, P0 ;  /* 0x0000001819577207 */ /* 0x000fe40000000000 */
[----:B------:R-:W-:Y:S01]  /*c580*/  SEL R15, R30, R31, P0 ;  /* 0x0000001f1e0f7207 */ /* 0x000fe20000000000 */
[----:B------:R-:W5:Y:S01]  /*c590*/  @P2 LDC R35, c[0x0][0xbec] ;  /* 0x0002fb00ff232b82 */ /* 0x000f620000000800 */
[----:B------:R-:W-:Y:S01]  /*c5a0*/  SEL R61, R31, R30, P0 ;  /* 0x0000001e1f3d7207 */ /* 0x000fe20000000000 */
[----:B------:R-:W-:Y:S01]  /*c5b0*/  IMAD.IADD R31, R16, 0x1, -R11 ;  /* 0x00000001101f7824 */ /* 0x000fe200078e0a0b */
[----:B------:R-:W-:Y:S01]  /*c5c0*/  SEL R83, R32, R33, P0 ;  /* 0x0000002120537207 */ /* 0x000fe20000000000 */
[--C-:B---3--:R-:W-:Y:S01]  /*c5d0*/  IMAD R28, R44, 0xc0, R2.reuse ;  /* 0x000000c02c1c7824 */ /* 0x108fe200078e0202 */
[----:B------:R-:W-:Y:S01]  /*c5e0*/  SEL R79, R33, R32, P0 ;  /* 0x00000020214f7207 */ /* 0x000fe20000000000 */
[----:B------:R-:W-:Y:S01]  /*c5f0*/  IMAD R3, R31, 0x8, R2 ;  /* 0x000000081f037824 */ /* 0x000fe200078e0202 */
[----:B------:R-:W-:Y:S01]  /*c600*/  SEL R67, R48, R49, P0 ;  /* 0x0000003130437207 */ /* 0x000fe20000000000 */
[----:B-1----:R-:W-:Y:S01]  /*c610*/  IMAD R18, R6, UR47, RZ ;  /* 0x0000002f06127c24 */ /* 0x002fe2000f8e02ff */
[----:B------:R-:W-:Y:S01]  /*c620*/  SEL R13, R38, R39, P0 ;  /* 0x00000027260d7207 */ /* 0x000fe20000000000 */
[----:B------:R-:W-:Y:S01]  /*c630*/  IMAD R44, R44, 0xc0, R3 ;  /* 0x000000c02c2c7824 */ /* 0x000fe200078e0203 */
[----:B------:R-:W-:Y:S01]  /*c640*/  SEL R57, R39, R38, P0 ;  /* 0x0000002627397207 */ /* 0x000fe20000000000 */
[----:B------:R-:W-:Y:S01]  /*c650*/  IMAD R7, R7, UR41, R18 ;  /* 0x0000002907077c24 */ /* 0x000fe2000f8e0212 */
[----:B------:R-:W-:Y:S01]  /*c660*/  SEL R85, R36, R37, P0 ;  /* 0x0000002524557207 */ /* 0x000fe20000000000 */
[----:B------:R-:W-:Y:S01]  /*c670*/  IMAD.U32 R11, RZ, RZ, UR7 ;  /* 0x00000007ff0b7e24 */ /* 0x000fe2000f8e00ff */
[----:B------:R-:W-:Y:S01]  /*c680*/  SEL R81, R37, R36, P0 ;  /* 0x0000002425517207 */ /* 0x000fe20000000000 */
[----:B------:R-:W-:Y:S01]  /*c690*/  IMAD.U32 R11, RZ, RZ, UR8 ;  /* 0x00000008ff0b7e24 */ /* 0x000fe2000f8e00ff */
[----:B------:R-:W-:Y:S01]  /*c6a0*/  SEL R63, R49, R48, P0 ;  /* 0x00000030313f7207 */ /* 0x000fe20000000000 */
[----:B------:R-:W-:Y:S01]  /*c6b0*/  ULDC.64 UR6, c[0x0][0xb48] ;  /* 0x0002d20000067ab9 */ /* 0x000fe20000000a00 */
[----:B------:R-:W-:-:S02]  /*c6c0*/  SEL R23, R54, R55, P0 ;  /* 0x0000003736177207 */ /* 0x000fc40000000000 */
[----:B------:R-:W-:Y:S02]  /*c6d0*/  SEL R17, R55, R54, P0 ;  /* 0x0000003637117207 */ /* 0x000fe40000000000 */
[----:B------:R-:W-:Y:S01]  /*c6e0*/  SEL R49, R26, R5, P0 ;  /* 0x000000051a317207 */ /* 0x000fe20000000000 */
[----:B------:R-:W1:Y:S01]  /*c6f0*/  LDC.64 R54, c[0x0][0xb40] ;  /* 0x0002d000ff367b82 */ /* 0x000e620000000a00 */
[----:B------:R-:W-:Y:S01]  /*c700*/  SEL R59, R5, R26, P0 ;  /* 0x0000001a053b7207 */ /* 0x000fe20000000000 */
[----:B-----5:R-:W-:Y:S01]  /*c710*/  @P2 IMAD.HI.U32 R35, R44, R35, RZ ;  /* 0x000000232c232227 */ /* 0x020fe200078e00ff */
[----:B------:R-:W-:Y:S02]  /*c720*/  SEL R5, R46, R47, P0 ;  /* 0x0000002f2e057207 */ /* 0x000fe40000000000 */
[----:B------:R-:W-:Y:S02]  /*c730*/  SEL R47, R47, R46, P0 ;  /* 0x0000002e2f2f7207 */ /* 0x000fe40000000000 */
[----:B------:R-:W-:Y:S01]  /*c740*/  LOP3.LUT R12, R12, 0x7ffffffc, RZ, 0xc0, !PT ;  /* 0x7ffffffc0c0c7812 */ /* 0x000fe200078ec0ff */
[----:B------:R-:W3:Y:S01]  /*c750*/  @P2 LDC R46, c[0x0][0xbf0] ;  /* 0x0002fc00ff2e2b82 */ /* 0x000ee20000000800 */
[----:B------:R-:W-:-:S02]  /*c760*/  SEL R25, R42, R43, P0 ;  /* 0x0000002b2a197207 */ /* 0x000fc40000000000 */
[----:B------:R-:W-:Y:S02]  /*c770*/  SEL R19, R50, R51, P0 ;  /* 0x0000003332137207 */ /* 0x000fe40000000000 */
[----:B------:R-:W-:Y:S01]  /*c780*/  MOV R21, UR5 ;  /* 0x0000000500157c02 */ /* 0x000fe20008000f00 */
[----:B------:R-:W-:Y:S01]  /*c790*/  IMAD.U32 R21, RZ, RZ, UR9 ;  /* 0x00000009ff157e24 */ /* 0x000fe2000f8e00ff */
[----:B------:R-:W-:Y:S01]  /*c7a0*/  LOP3.LUT P1, RZ, R27, 0x3, RZ, 0xc0, !PT ;  /* 0x000000031bff7812 */ /* 0x000fe2000782c0ff */
[----:B------:R-:W-:Y:S01]  /*c7b0*/  ULDC.64 UR8, c[0x0][0xb28] ;  /* 0x0002ca0000087ab9 */ /* 0x000fe20000000a00 */
[----:B------:R-:W-:Y:S01]  /*c7c0*/  SEL R45, R43, R42, P0 ;  /* 0x0000002a2b2d7207 */ /* 0x000fe20000000000 */
[----:B------:R-:W-:Y:S01]  /*c7d0*/  IMAD.WIDE.U32 R20, R6, UR41, R20 ;  /* 0x0000002906147c25 */ /* 0x000fe2000f8e0014 */
[----:B------:R-:W-:Y:S02]  /*c7e0*/  IADD3 R27, R27, -R12, RZ ;  /* 0x8000000c1b1b7210 */ /* 0x000fe40007ffe0ff */
[----:B------:R-:W-:Y:S01]  /*c7f0*/  SEL R37, R51, R50, P0 ;  /* 0x0000003233257207 */ /* 0x000fe20000000000 */
[----:B------:R-:W-:-:S02]  /*c800*/  IMAD.IADD R21, R21, 0x1, R7 ;  /* 0x0000000115157824 */ /* 0x000fc400078e0207 */
[----:B-1----:R-:W-:Y:S01]  /*c810*/  IMAD.WIDE.U32 R10, R54, UR41, R10 ;  /* 0x00000029360a7c25 */ /* 0x002fe2000f8e000a */
[----:B--2---:R-:W-:Y:S01]  /*c820*/  LOP3.LUT R34, R8, 0x2, RZ, 0x3c, !PT ;  /* 0x0000000208227812 */ /* 0x004fe200078e3cff */
[----:B------:R-:W-:Y:S04]  /*c830*/  SHFL.IDX PT, R33, R91, R8, 0x1c1f ;  /* 0x001c1f085b217589 */ /* 0x000fe800000e0000 */
[----:B------:R-:W1:Y:S04]  /*c840*/  SHFL.IDX PT, R38, R87, R34, 0x1c1f ;  /* 0x001c1f2257267589 */ /* 0x000e6800000e0000 */
[----:B------:R-:W-:Y:S04]  /*c850*/  SHFL.IDX PT, R9, R9, R8, 0x1c1f ;  /* 0x001c1f0809097589 */ /* 0x000fe800000e0000 */
[----:B------:R2:W-:Y:S04]  /*c860*/  SHFL.IDX PT, R31, R67, R8, 0x1c1f ;  /* 0x001c1f08431f7589 */ /* 0x0005e800000e0000 */
[----:B------:R-:W5:Y:S04]  /*c870*/  SHFL.IDX PT, R36, R89, R34, 0x1c1f ;  /* 0x001c1f2259247589 */ /* 0x000f6800000e0000 */
[----:B------:R0:W-:Y:S01]  /*c880*/  SHFL.IDX PT, R30, R69, R8, 0x1c1f ;  /* 0x001c1f08451e7589 */ /* 0x0001e200000e0000 */
[----:B--2---:R-:W2:Y:S03]  /*c890*/  LDC R67, c[0x0][0xc50] ;  /* 0x00031400ff437b82 */ /* 0x004ea60000000800 */
[----:B------:R-:W-:Y:S04]  /*c8a0*/  SHFL.IDX PT, R40, R83, R8, 0x1c1f ;  /* 0x001c1f0853287589 */ /* 0x000fe800000e0000 */
[----:B------:R-:W-:Y:S01]  /*c8b0*/  SHFL.IDX PT, R39, R85, R8, 0x1c1f ;  /* 0x001c1f0855277589 */ /* 0x000fe200000e0000 */
[----:B-1----:R-:W-:Y:S01]  /*c8c0*/  SEL R6, R33, R38, P0 ;  /* 0x0000002621067207 */ /* 0x002fe20000000000 */
[----:B0-----:R-:W0:Y:S02]  /*c8d0*/  @P2 LDC R69, c[0x0][0xbec] ;  /* 0x0002fb00ff452b82 */ /* 0x001e240000000800 */
[----:B------:R-:W-:Y:S04]  /*c8e0*/  SHFL.IDX PT, R43, R75, R8, 0x1c1f ;  /* 0x001c1f084b2b7589 */ /* 0x000fe800000e0000 */
[----:B------:R-:W-:Y:S04]  /*c8f0*/  SHFL.IDX PT, R32, R77, R8, 0x1c1f ;  /* 0x001c1f084d207589 */ /* 0x000fe800000e0000 */
[----:B------:R-:W-:Y:S01]  /*c900*/  SHFL.IDX PT, R16, R49, R8, 0x1c1f ;  /* 0x001c1f0831107589 */ /* 0x000fe200000e0000 */
[----:B-----5:R-:W-:-:S02]  /*c910*/  SEL R7, R9, R36, P0 ;  /* 0x0000002409077207 */ /* 0x020fc40000000000 */
[----:B------:R-:W-:Y:S01]  /*c920*/  SEL R9, R36, R9, P0 ;  /* 0x0000000924097207 */ /* 0x000fe20000000000 */
[----:B------:R-:W-:Y:S01]  /*c930*/  SHFL.IDX PT, R15, R15, R8, 0x1c1f ;  /* 0x001c1f080f0f7589 */ /* 0x000fe200000e0000 */
[----:B------:R-:W-:-:S03]  /*c940*/  IMAD R36, R54, UR47, RZ ;  /* 0x0000002f36247c24 */ /* 0x000fc6000f8e02ff */
[----:B------:R-:W-:Y:S04]  /*c950*/  SHFL.IDX PT, R14, R41, R8, 0x1c1f ;  /* 0x001c1f08290e7589 */ /* 0x000fe800000e0000 */
[----:B------:R-:W-:Y:S01]  /*c960*/  SHFL.IDX PT, R13, R13, R8, 0x1c1f ;  /* 0x001c1f080d0d7589 */ /* 0x000fe200000e0000 */
[----:B0-----:R-:W-:-:S03]  /*c970*/  @P2 IMAD.HI.U32 R69, R44, R69, RZ ;  /* 0x000000452c452227 */ /* 0x001fc600078e00ff */
[----:B------:R-:W-:Y:S04]  /*c980*/  SHFL.IDX PT, R12, R25, R8, 0x1c1f ;  /* 0x001c1f08190c7589 */ /* 0x000fe800000e0000 */
[----:B------:R-:W-:Y:S04]  /*c990*/  SHFL.IDX PT, R5, R5, R8, 0x1c1f ;  /* 0x001c1f0805057589 */ /* 0x000fe800000e0000 */
        /* <DEDUP_REMOVED lines=8> */
[----:B---3--:R-:W-:Y:S01]  /*ca20*/  @P2 SHF.R.U32.HI R33, RZ, R46, R35 ;  /* 0x0000002eff212219 */ /* 0x008fe20000011623 */
[----:B--2---:R-:W-:Y:S01]  /*ca30*/  IMAD R67, R67, R38, UR4 ;  /* 0x0000000443437e24 */ /* 0x004fe2000f8e0226 */
        /* <DEDUP_REMOVED lines=13> */
[----:B------:R-:W-:Y:S04]  /*cb10*/  SHFL.IDX PT, R23, R53, R34, 0x1c1f ;  /* 0x001c1f2235177589 */ /* 0x000fe800000e0000 */
[----:B------:R-:W-:Y:S04]  /*cb20*/  SHFL.IDX PT, R18, R47, R34, 0x1c1f ;  /* 0x001c1f222f127589 */ /* 0x000fe800000e0000 */
[----:B------:R2:W-:Y:S04]  /*cb30*/  SHFL.IDX PT, R19, R45, R34, 0x1c1f ;  /* 0x001c1f222d137589 */ /* 0x0005e800000e0000 */
[----:B------:R-:W-:Y:S04]  /*cb40*/  SHFL.IDX PT, R17, R17, R34, 0x1c1f ;  /* 0x001c1f2211117589 */ /* 0x000fe800000e0000 */
[----:B------:R3:W-:Y:S01]  /*cb50*/  SHFL.IDX PT, R24, R37, R34, 0x1c1f ;  /* 0x001c1f2225187589 */ /* 0x0007e200000e0000 */
[C---:B--2---:R-:W-:Y:S01]  /*cb60*/  IMAD R45, R67.reuse, UR7, R38 ;  /* 0x00000007432d7c24 */ /* 0x044fe2000f8e0226 */
[----:B---3--:R-:W-:Y:S01]  /*cb70*/  MOV R34, R10 ;  /* 0x0000000a00227202 */ /* 0x008fe20000000f00 */
[----:B------:R-:W-:Y:S01]  /*cb80*/  IMAD.WIDE.U32 R10, R67, UR4, R20 ;  /* 0x00000004430a7c25 */ /* 0x000fe2000f8e0014 */
[----:B------:R-:W-:-:S03]  /*cb90*/  ULDC.64 UR4, c[0x0][0xb30] ;  /* 0x0002cc0000047ab9 */ /* 0x000fc60000000a00 */
[----:B------:R-:W-:Y:S01]  /*cba0*/  IMAD.MOV.U32 R37, RZ, RZ, R44 ;  /* 0x000000ffff257224 */ /* 0x000fe200078e002c */
[----:B----4-:R-:W-:Y:S01]  /*cbb0*/  @P2 SHF.R.U32.HI R37, RZ, R52, R69 ;  /* 0x00000034ff252219 */ /* 0x010fe20000011645 */
[----:B------:R-:W-:Y:S01]  /*cbc0*/  IMAD.WIDE.U32 R20, R67, UR6, R34 ;  /* 0x0000000643147c25 */ /* 0x000fe2000f8e0022 */
[----:B------:R-:W-:Y:S01]  /*cbd0*/  IADD3 R34, P2, R33, R10, RZ ;  /* 0x0000000a21227210 */ /* 0x000fe20007f5e0ff */
[----:B------:R-:W-:Y:S01]  /*cbe0*/  ULDC.64 UR6, c[0x0][0xbc8] ;  /* 0x0002f20000067ab9 */ /* 0x000fe20000000a00 */
[--C-:B------:R-:W-:Y:S01]  /*cbf0*/  SHF.R.S32.HI R10, RZ, 0x1f, R37.reuse ;  /* 0x0000001fff0a7819 */ /* 0x100fe20000011425 */
[----:B------:R-:W-:Y:S01]  /*cc00*/  IMAD.MOV R38, RZ, RZ, -R37 ;  /* 0x000000ffff267224 */ /* 0x000fe200078e0a25 */
[--C-:B------:R-:W-:Y:S01]  /*cc10*/  SHF.R.S32.HI R35, RZ, 0x1f, R33.reuse ;  /* 0x0000001fff237819 */ /* 0x100fe20000011421 */
[----:B------:R-:W-:Y:S02]  /*cc20*/  IMAD.MOV R33, RZ, RZ, -R33 ;  /* 0x000000ffff217224 */ /* 0x000fe400078e0a21 */
[----:B------:R-:W-:Y:S01]  /*cc30*/  IMAD R10, R10, UR4, RZ ;  /* 0x000000040a0a7c24 */ /* 0x000fe2000f8e02ff */
[----:B------:R-:W-:Y:S01]  /*cc40*/  IADD3.X R35, R35, R11, R36, P2, !PT ;  /* 0x0000000b23237210 */ /* 0x000fe200017fe424 */
[----:B------:R-:W-:-:S02]  /*cc50*/  IMAD.IADD R21, R21, 0x1, R45 ;  /* 0x0000000115157824 */ /* 0x000fc400078e022d */
[C-C-:B------:R-:W-:Y:S02]  /*cc60*/  IMAD R33, R29.reuse, R33, R44.reuse ;  /* 0x000000211d217224 */ /* 0x140fe400078e022c */
        /* <DEDUP_REMOVED lines=8> */
[----:B------:R-:W-:-:S02]  /*ccf0*/  IMAD.IADD R11, R11, 0x1, R47 ;  /* 0x000000010b0b7824 */ /* 0x000fc400078e022f */
[----:B------:R-:W-:Y:S02]  /*cd00*/  IMAD R20, R20, UR6, RZ ;  /* 0x0000000614147c24 */ /* 0x000fe4000f8e02ff */
        /* <DEDUP_REMOVED lines=11> */
[----:B------:R-:W-:Y:S01]  /*cdc0*/  IADD3 R11, R37, R33, RZ ;  /* 0x00000021250b7210 */ /* 0x000fe20007ffe0ff */
[----:B------:R-:W-:Y:S01]  /*cdd0*/  ULDC UR6, c[0x0][0xa88] ;  /* 0x0002a20000067ab9 */ /* 0x000fe20000000800 */
[----:B0-----:R-:W-:Y:S01]  /*cde0*/  ULEA UR4, UR5, UR4, 0x18 ;  /* 0x0000000405047291 */ /* 0x001fe2000f8ec03f */
[----:B------:R-:W-:Y:S01]  /*cdf0*/  SHFL.IDX PT, R44, R40, 0x1, 0x1c1f ;  /* 0x003c1f00282c7f89 */ /* 0x000fe200000e0000 */
[----:B------:R-:W-:Y:S01]  /*ce00*/  LEA.HI.X R33, R34, UR7, R21, 0x2, P2 ;  /* 0x0000000722217c11 */ /* 0x000fe200090f1415 */
[----:B------:R-:W-:Y:S01]  /*ce10*/  IMAD R53, R29, UR6, RZ ;  /* 0x000000061d357c24 */ /* 0x000fe2000f8e02ff */
[----:B------:R-:W-:Y:S01]  /*ce20*/  UIADD3 UR4, UR4, 0x12420, URZ ;  /* 0x0001242004047890 */ /* 0x000fe2000fffe03f */
[----:B------:R1:W-:Y:S01]  /*ce30*/  SHFL.IDX PT, R34, R40, RZ, 0x1c1f ;  /* 0x001c1fff28227589 */ /* 0x0003e200000e0000 */
[----:B------:R-:W-:Y:S01]  /*ce40*/  VIADD R52, R28, 0x8 ;  /* 0x000000081c347836 */ /* 0x000fe20000000000 */
[----:B------:R-:W-:Y:S01]  /*ce50*/  LEA R54, P3, R36, UR8, 0x2 ;  /* 0x0000000824367c11 */ /* 0x000fe2000f8610ff */
[----:B------:R-:W-:Y:S01]  /*ce60*/  UPRMT UR4, URZ, 0x654, UR4 ;  /* 0x000006543f047896 */ /* 0x000fe20008000004 */
[----:B------:R-:W0:Y:S01]  /*ce70*/  SHFL.IDX PT, R35, R33, RZ, 0x1c1f ;  /* 0x001c1fff21237589 */ /* 0x000e2200000e0000 */
[----:B------:R-:W-:-:S02]  /*ce80*/  ISETP.GE.OR P2, PT, R28, R53, P1 ;  /* 0x000000351c00720c */ /* 0x000fc40000f46670 */
[-C--:B------:R-:W-:Y:S01]  /*ce90*/  ISETP.GE.OR P1, PT, R52, R53.reuse, P1 ;  /* 0x000000353400720c */ /* 0x080fe20000f26670 */
[----:B------:R-:W2:Y:S01]  /*cea0*/  SHFL.IDX PT, R45, R33, 0x1, 0x1c1f ;  /* 0x003c1f00212d7f89 */ /* 0x000ea200000e0000 */
[----:B------:R-:W-:Y:S02]  /*ceb0*/  LEA.HI.X R55, R36, UR9, R11, 0x2, P3 ;  /* 0x0000000924377c11 */ /* 0x000fe400098f140b */
[----:B------:R-:W-:Y:S01]  /*cec0*/  ISETP.GE.AND P3, PT, R28, R53, PT ;  /* 0x000000351c00720c */ /* 0x000fe20003f66270 */
[----:B------:R-:W-:Y:S01]  /*ced0*/  SYNCS.ARRIVE.TRANS64.RED.A1T0 RZ, [UR4], RZ ;  /* 0x000000ffffff79a7 */ /* 0x000fe20008100404 */
[----:B------:R3:W4:Y:S01]  /*cee0*/  SHFL.IDX PT, R46, R54, RZ, 0x1c1f ;  /* 0x001c1fff362e7589 */ /* 0x00072200000e0000 */
[----:B------:R-:W-:Y:S02]  /*cef0*/  SEL R11, R39, R42, P0 ;  /* 0x0000002a270b7207 */ /* 0x000fe40000000000 */
[----:B------:R-:W-:Y:S01]  /*cf00*/  SEL R21, R42, R39, P0 ;  /* 0x000000272a157207 */ /* 0x000fe20000000000 */
[----:B------:R3:W3:Y:S01]  /*cf10*/  SHFL.IDX PT, R47, R55, RZ, 0x1c1f ;  /* 0x001c1fff372f7589 */ /* 0x0006e200000e0000 */
[----:B------:R-:W-:-:S02]  /*cf20*/  SEL R36, R43, R48, P0 ;  /* 0x000000302b247207 */ /* 0x000fc40000000000 */
[----:B------:R-:W-:Y:S02]  /*cf30*/  SEL R37, R32, R49, P0 ;  /* 0x0000003120257207 */ /* 0x000fe40000000000 */
[----:B------:R-:W-:Y:S01]  /*cf40*/  SEL R39, R49, R32, P0 ;  /* 0x0000002031277207 */ /* 0x000fe20000000000 */
[----:B------:R-:W-:Y:S01]  /*cf50*/  IMAD.SHL.U32 R49, R27, 0x2, RZ ;  /* 0x000000021b317824 */ /* 0x000fe200078e00ff */
[----:B-1----:R-:W-:Y:S02]  /*cf60*/  SEL R40, R31, R50, P0 ;  /* 0x000000321f287207 */ /* 0x002fe40000000000 */
[----:B------:R-:W-:Y:S01]  /*cf70*/  SEL R42, R50, R31, P0 ;  /* 0x0000001f322a7207 */ /* 0x000fe20000000000 */
[----:B0-----:R0:W-:Y:S01]  /*cf80*/  @!P2 ST.E desc[UR42][R34.64], R0 ;  /* 0x000000002200a985 */ /* 0x0011e2000c10192a */
[----:B------:R-:W-:Y:S02]  /*cf90*/  SEL R41, R30, R51, P0 ;  /* 0x000000331e297207 */ /* 0x000fe40000000000 */
[----:B------:R-:W-:Y:S01]  /*cfa0*/  SEL R43, R51, R30, P0 ;  /* 0x0000001e332b7207 */ /* 0x000fe20000000000 */
        /* <DEDUP_REMOVED lines=48> */
.L_x_1552:
[----:B------:R-:W-:Y:S05]  /*d2b0*/  BSYNC B0 ;  /* 0x0000000000007941 */ /* 0x000fea0003800000 */
.L_x_1551:
        /* <DEDUP_REMOVED lines=56> */
[----:B------:R0:W-:Y:S04]  /*d640*/  @!P3 ST.E.64 desc[UR42][R8.64], R14 ;  /* 0x0000000e0800b985 */ /* 0x0001e8000c101b2a */
[----:B------:R0:W-:Y:S01]  /*d650*/  @!P4 ST.E.64 desc[UR42][R2.64], R22 ;  /* 0x000000160200c985 */ /* 0x0001e2000c101b2a */
[----:B-1----:R-:W-:-:S04]  /*d660*/  @!P5 IMAD.WIDE R4, R11, 0x4, R28 ;  /* 0x000000040b04d825 */ /* 0x002fc800078e021c */
[----:B------:R-:W-:Y:S01]  /*d670*/  @!P6 IMAD.WIDE R10, R31, 0x4, R28 ;  /* 0x000000041f0ae825 */ /* 0x000fe200078e021c */
        /* <DEDUP_REMOVED lines=8> */
.L_x_1550:
        /* <DEDUP_REMOVED lines=8> */
[----:B-1----:R-:W-:-:S03]  /*d780*/  IMAD R3, R6, UR4, RZ ;  /* 0x0000000406037c24 */ /* 0x002fc6000f8e02ff */
[----:B------:R-:W-:-:S04]  /*d790*/  IADD3 R0, R0, -0x80, RZ ;  /* 0xffffff8000007810 */ /* 0x000fc80007ffe0ff */
[----:B------:R-:W-:-:S13]  /*d7a0*/  ISETP.GE.AND P0, PT, R0, R3, PT ;  /* 0x000000030000720c */ /* 0x000fda0003f06270 */
[----:B------:R-:W-:Y:S05]  /*d7b0*/  @P0 BRA `(.L_x_1514) ;  /* 0x0000003000bc0947 */ /* 0x000fea0003800000 */
[----:B------:R-:W-:Y:S01]  /*d7c0*/  ISETP.NE.AND P0, PT, R6, 0x1, PT ;  /* 0x000000010600780c */ /* 0x000fe20003f05270 */
[----:B------:R-:W0:Y:S01]  /*d7d0*/  LDC.64 R10, c[0x0][0xbd8] ;  /* 0x0002f600ff0a7b82 */ /* 0x000e220000000a00 */
[----:B------:R-:W-:Y:S01]  /*d7e0*/  USHF.R.S32.HI UR6, URZ, 0x1f, UR44 ;  /* 0x0000001f3f067899 */ /* 0x000fe2000801142c */
[----:B------:R-:W-:Y:S01]  /*d7f0*/  IMAD.MOV.U32 R5, RZ, RZ, R0 ;  /* 0x000000ffff057224 */ /* 0x000fe200078e0000 */
        /* <DEDUP_REMOVED lines=42> */
.L_x_1512:
        /* <DEDUP_REMOVED lines=18> */
.L_x_1553:
[----:B------:R-:W-:Y:S01]  /*dbc0*/  ULDC UR44, c[0x0][0xc50] ;  /* 0x00031400002c7ab9 */ /* 0x000fe20000000800 */
[----:B------:R-:W-:Y:S01]  /*dbd0*/  UMOV UR36, UR6 ;  /* 0x0000000600247c82 */ /* 0x000fe20008000000 */
[----:B------:R-:W-:-:S11]  /*dbe0*/  UISETP.NE.AND UP0, UPT, UR44, 0x1, UPT ;  /* 0x000000012c00788c */ /* 0x000fd6000bf05270 */
[----:B------:R-:W-:Y:S01]  /*dbf0*/  @UP0 ULDC UR4, c[0x0][0xc54] ;  /* 0x0003150000040ab9 */ /* 0x000fe20000000800 */
[----:B------:R-:W-:Y:S01]  /*dc00*/  @UP0 ULDC UR7, c[0x0][0xc58] ;  /* 0x0003160000070ab9 */ /* 0x000fe20000000800 */
[----:B------:R-:W-:-:S04]  /*dc10*/  UIMAD.WIDE.U32 UR4, UR6, UR4, URZ ;  /* 0x00000004060472a5 */ /* 0x000fc8000f8e003f */
[----:B------:R-:W-:-:S12]  /*dc20*/  @UP0 USHF.R.U32.HI UR36, URZ, UR7, UR5 ;  /* 0x000000073f240299 */ /* 0x000fd80008011605 */
.L_x_1554:
[----:B------:R-:W-:Y:S01]  /*dc30*/  ISETP.GE.AND P0, PT, R19, RZ, PT ;  /* 0x000000ff1300720c */ /* 0x000fe20003f06270 */
[----:B------:R-:W-:Y:S01]  /*dc40*/  UIADD3 UR4, -UR36, URZ, URZ ;  /* 0x0000003f24047290 */ /* 0x000fe2000fffe13f */
[----:B------:R-:W-:Y:S01]  /*dc50*/  IMAD.MOV.U32 R13, RZ, RZ, 0x1 ;  /* 0x00000001ff0d7424 */ /* 0x000fe200078e00ff */
[----:B------:R-:W-:Y:S01]  /*dc60*/  MOV R2, 0x1 ;  /* 0x0000000100027802 */ /* 0x000fe20000000f00 */
[----:B------:R-:W-:Y:S01]  /*dc70*/  IMAD.MOV.U32 R0, RZ, RZ, RZ ;  /* 0x000000ffff007224 */ /* 0x000fe200078e00ff */
[----:B------:R-:W-:-:S08]  /*dc80*/  UIMAD UR44, UR44, UR4, UR6 ;  /* 0x000000042c2c72a4 */ /* 0x000fd0000f8e0206 */
[----:B------:R-:W-:Y:S05]  /*dc90*/  @!P0 BRA `(.L_x_1555) ;  /* 0x0000002800b88947 */ /* 0x000fea0003800000 */
[----:B------:R-:W0:Y:S01]  /*dca0*/  S2UR UR39, SR_CTAID.X ;  /* 0x00000000002779c3 */ /* 0x000e220000002500 */
[----:B------:R-:W-:Y:S01]  /*dcb0*/  ULDC UR6, c[0x0][0x448] ;  /* 0x0001120000067ab9 */ /* 0x000fe20000000800 */
[----:B------:R-:W-:Y:S01]  /*dcc0*/  ULDC.64 UR4, c[0x0][0x418] ;  /* 0x0001060000047ab9 */ /* 0x000fe20000000a00 */
[----:B------:R-:W-:Y:S02]  /*dcd0*/  UISETP.NE.AND UP1, UPT, UR6, 0x1, UPT ;  /* 0x000000010600788c */ /* 0x000fe4000bf25270 */
[----:B------:R-:W-:Y:S01]  /*dce0*/  UISETP.NE.U32.AND UP0, UPT, UR4, URZ, UPT ;  /* 0x0000003f0400728c */ /* 0x000fe2000bf05070 */
[----:B------:R-:W-:Y:S02]  /*dcf0*/  ULDC UR7, c[0x0][0x424] ;  /* 0x0001090000077ab9 */ /* 0x000fe40000000800 */
[----:B------:R-:W-:Y:S01]  /*dd00*/  ULDC UR4, c[0x0][0x288] ;  /* 0x0000a20000047ab9 */ /* 0x000fe20000000800 */
[----:B------:R-:W-:Y:S02]  /*dd10*/  UISETP.NE.AND.EX UP0, UPT, UR5, URZ, UPT, UP0 ;  /* 0x0000003f0500728c */ /* 0x000fe4000bf05300 */
[----:B------:R-:W-:-:S02]  /*dd20*/  UIADD3 UR9, -UR4, 0xa0, URZ ;  /* 0x000000a004097890 */ /* 0x000fc4000fffe13f */
[----:B------:R-:W-:Y:S01]  /*dd30*/  USEL UR7, UR7, 0x1, UP0 ;  /* 0x0000000107077887 */ /* 0x000fe20008000000 */
[----:B------:R-:W-:Y:S01]  /*dd40*/  @UP1 ULDC UR4, c[0x0][0x44c] ;  /* 0x0001130000041ab9 */ /* 0x000fe20000000800 */
[----:B------:R-:W-:Y:S01]  /*dd50*/  ULDC UR8, c[0x0][0x2f0] ;  /* 0x0000bc0000087ab9 */ /* 0x000fe20000000800 */
[----:B------:R-:W-:Y:S01]  /*dd60*/  @UP1 ULDC UR10, c[0x0][0x450] ;  /* 0x00011400000a1ab9 */ /* 0x000fe20000000800 */
[----:B------:R-:W-:Y:S02]  /*dd70*/  UIMAD UR9, UR7, UR8, UR9 ;  /* 0x00000008070972a4 */ /* 0x000fe4000f8e0209 */
[----:B0-----:R-:W-:-:S04]  /*dd80*/  UIMAD UR39, UR39, 0xc0, URZ ;  /* 0x000000c0272778a4 */ /* 0x001fc8000f8e023f */
[----:B------:R-:W-:-:S04]  /*dd90*/  UIADD3 UR6, UR39, 0xbf, URZ ;  /* 0x000000bf27067890 */ /* 0x000fc8000fffe03f */
[----:B------:R-:W-:Y:S02]  /*dda0*/  UIMAD.WIDE.U32 UR4, UR6, UR4, URZ ;  /* 0x00000004060472a5 */ /* 0x000fe4000f8e003f */
[----:B------:R-:W-:Y:S02]  /*ddb0*/  UIMAD UR4, UR7, UR8, 0x9f ;  /* 0x0000009f070474a4 */ /* 0x000fe4000f8e0208 */
[----:B------:R-:W-:Y:S02]  /*ddc0*/  @UP1 USHF.R.U32.HI UR6, URZ, UR10, UR5 ;  /* 0x0000000a3f061299 */ /* 0x000fe40008011605 */
[----:B------:R-:W-:Y:S02]  /*ddd0*/  UIMAD.WIDE UR4, UR4, 0x66666667, URZ ;  /* 0x66666667040478a5 */ /* 0x000fe4000f8e023f */
[----:B------:R-:W-:Y:S02]  /*dde0*/  UIADD3 UR6, UR9, UR6, URZ ;  /* 0x0000000609067290 */ /* 0x000fe4000fffe03f */
[----:B------:R-:W-:-:S02]  /*ddf0*/  USHF.R.U32.HI UR8, URZ, 0x1f, UR5 ;  /* 0x0000001f3f087899 */ /* 0x000fc40008011605 */
[----:B------:R-:W-:Y:S02]  /*de00*/  UIMAD.WIDE UR6, UR6, 0x66666667, URZ ;  /* 0x66666667060678a5 */ /* 0x000fe4000f8e023f */
[----:B------:R-:W-:Y:S02]  /*de10*/  ULEA.HI.SX32 UR8, UR5, UR8, 0x1a ;  /* 0x0000000805087291 */ /* 0x000fe4000f8fd23f */
[----:B------:R-:W-:Y:S02]  /*de20*/  USHF.R.U32.HI UR4, URZ, 0x1f, UR7 ;  /* 0x0000001f3f047899 */ /* 0x000fe40008011607 */
[----:B------:R-:W-:Y:S02]  /*de30*/  USHF.R.U32.HI UR10, URZ, 0x10, UR44 ;  /* 0x000000103f0a7899 */ /* 0x000fe4000801162c */
[----:B------:R-:W-:Y:S02]  /*de40*/  ULEA.HI.SX32 UR4, UR7, UR4, 0x1a ;  /* 0x0000000407047291 */ /* 0x000fe4000f8fd23f */
[----:B------:R-:W-:-:S02]  /*de50*/  ULOP3.LUT UR44, UR44, 0xffff, URZ, 0xc0, !UPT ;  /* 0x0000ffff2c2c7892 */ /* 0x000fc4000f8ec03f */
        /* <DEDUP_REMOVED lines=41> */
.L_x_1556:
[----:B------:R-:W-:Y:S01]  /*e0f0*/  UIMAD UR44, UR44, UR4, URZ ;  /* 0x000000042c2c72a4 */ /* 0x000fe2000f8e023f */
[----:B------:R-:W-:Y:S01]  /*e100*/  MOV R0, UR9 ;  /* 0x0000000900007c02 */ /* 0x000fe20008000f00 */
[----:B------:R-:W-:-:S04]  /*e110*/  IMAD.MOV.U32 R2, RZ, RZ, 0x1 ;  /* 0x00000001ff027424 */ /* 0x000fc800078e00ff */
[----:B------:R-:W-:-:S05]  /*e120*/  IMAD.U32 R3, RZ, RZ, UR44 ;  /* 0x0000002cff037e24 */ /* 0x000fca000f8e00ff */
[----:B------:R-:W-:-:S04]  /*e130*/  VIADDMNMX R0, R3, UR4, R0, PT ;  /* 0x0000000403007c46 */ /* 0x000fc8000b800100 */
        /* <DEDUP_REMOVED lines=15> */
[----:B------:R-:W-:Y:S01]  /*e230*/  IMAD.U32 R4, RZ, RZ, UR4 ;  /* 0x00000004ff047e24 */ /* 0x000fe2000f8e00ff */
[----:B------:R-:W-:Y:S01]  /*e240*/  MOV R6, UR6 ;  /* 0x0000000600067c02 */ /* 0x000fe20008000f00 */
[----:B------:R-:W-:Y:S01]  /*e250*/  IMAD.U32 R5, RZ, RZ, UR5 ;  /* 0x00000005ff057e24 */ /* 0x000fe2000f8e00ff */
[----:B------:R-:W0:Y:S01]  /*e260*/  LDC.64 R2, c[0x4][R2] ;  /* 0x0100000002027b82 */ /* 0x000e220000000a00 */
[----:B------:R-:W-:Y:S01]  /*e270*/  ULDC.64 UR4, c[0x4][0x8] ;  /* 0x0100020000047ab9 */ /* 0x000fe20000000a00 */
[----:B------:R-:W-:Y:S01]  /*e280*/  IMAD.U32 R7, RZ, RZ, UR7 ;  /* 0x00000007ff077e24 */ /* 0x000fe2000f8e00ff */
[----:B------:R-:W-:Y:S01]  /*e290*/  MOV R13, RZ ;  /* 0x000000ff000d7202 */ /* 0x000fe20000000f00 */
[----:B------:R-:W-:-:S02]  /*e2a0*/  IMAD.U32 R10, RZ, RZ, UR4 ;  /* 0x00000004ff0a7e24 */ /* 0x000fc4000f8e00ff */
[----:B------:R-:W-:Y:S02]  /*e2b0*/  IMAD.U32 R11, RZ, RZ, UR5 ;  /* 0x00000005ff0b7e24 */ /* 0x000fe4000f8e00ff */
[----:B------:R-:W-:Y:S02]  /*e2c0*/  IMAD.MOV.U32 R8, RZ, RZ, 0x70 ;  /* 0x00000070ff087424 */ /* 0x000fe400078e00ff */
[----:B------:R-:W-:-:S07]  /*e2d0*/  IMAD.MOV.U32 R12, RZ, RZ, 0x1 ;  /* 0x00000001ff0c7424 */ /* 0x000fce00078e00ff */
[----:B------:R-:W-:-:S07]  /*e2e0*/  LEPC R20, `(.L_x_1557) ;  /* 0x000000001014794e */ /* 0x000fce0000000000 */
[----:B0-----:R-:W-:Y:S05]  /*e2f0*/  CALL.ABS.NOINC R2 ;  /* 0x0000000002007343 */ /* 0x001fea0003c00000 */
.L_x_1557:
        /* <DEDUP_REMOVED lines=20> */
.L_x_1558:
        /* <DEDUP_REMOVED lines=20> */
.L_x_1559:
        /* <DEDUP_REMOVED lines=18> */
.L_x_1560:
        /* <DEDUP_REMOVED lines=8> */
[C---:B------:R-:W-:Y:S01]  /*e720*/  SHF.L.U32 R23, R28.reuse, 0x6, RZ ;  /* 0x000000061c177819 */ /* 0x040fe200000006ff */
[C---:B------:R-:W-:Y:S01]  /*e730*/  IMAD.SHL.U32 R29, R28.reuse, 0x20, RZ ;  /* 0x000000201c1d7824 */ /* 0x040fe200078e00ff */
[--C-:B------:R-:W-:Y:S01]  /*e740*/  SHF.R.U32.HI R7, RZ, 0x1, R28.reuse ;  /* 0x00000001ff077819 */ /* 0x100fe2000001161c */
[----:B------:R-:W-:Y:S01]  /*e750*/  IMAD.SHL.U32 R26, R27, 0x10, RZ ;  /* 0x000000101b1a7824 */ /* 0x000fe200078e00ff */
[----:B------:R-:W-:Y:S01]  /*e760*/  LOP3.LUT R0, R23, 0x180, RZ, 0xc0, !PT ;  /* 0x0000018017007812 */ /* 0x000fe200078ec0ff */
[----:B------:R-:W-:Y:S01]  /*e770*/  IMAD.SHL.U32 R6, R28, 0x4, RZ ;  /* 0x000000041c067824 */ /* 0x000fe200078e00ff */
[----:B------:R-:W-:Y:S01]  /*e780*/  LOP3.LUT R9, R29, 0x80, RZ, 0xc0, !PT ;  /* 0x000000801d097812 */ /* 0x000fe200078ec0ff */
[----:B------:R-:W-:Y:S01]  /*e790*/  UMOV UR4, 0xffffffff ;  /* 0xffffffff00047882 */ /* 0x000fe20000000000 */
[----:B------:R-:W-:Y:S02]  /*e7a0*/  LOP3.LUT R26, R26, 0x600, RZ, 0xc0, !PT ;  /* 0x000006001a1a7812 */ /* 0x000fe400078ec0ff */
[----:B------:R-:W-:Y:S01]  /*e7b0*/  LOP3.LUT R0, R0, 0x30, R7, 0xf8, !PT ;  /* 0x0000003000007812 */ /* 0x000fe200078ef807 */
[----:B------:R-:W-:Y:S01]  /*e7c0*/  IMAD.SHL.U32 R7, R28, 0x8, RZ ;  /* 0x000000081c077824 */ /* 0x000fe200078e00ff */
[----:B------:R-:W-:-:S02]  /*e7d0*/  LOP3.LUT R9, R9, 0x10, R28, 0xf8, !PT ;  /* 0x0000001009097812 */ /* 0x000fc400078ef81c */
[----:B0-----:R-:W-:Y:S02]  /*e7e0*/  LOP3.LUT R2, R26, 0x60, R29, 0xf8, !PT ;  /* 0x000000601a027812 */ /* 0x001fe400078ef81d */
[----:B-1----:R-:W-:Y:S02]  /*e7f0*/  ISETP.NE.U32.AND P0, PT, R4, RZ, PT ;  /* 0x000000ff0400720c */ /* 0x002fe40003f05070 */
[----:B------:R-:W-:Y:S02]  /*e800*/  LOP3.LUT R0, R0, 0x30, R7, 0x78, !PT ;  /* 0x0000003000007812 */ /* 0x000fe400078e7807 */
[----:B------:R-:W-:Y:S02]  /*e810*/  LOP3.LUT R9, R9, 0x10, R6, 0x78, !PT ;  /* 0x0000001009097812 */ /* 0x000fe400078e7806 */
[----:B------:R-:W-:Y:S02]  /*e820*/  LOP3.LUT R2, R2, 0x100, R29, 0xf8, !PT ;  /* 0x0000010002027812 */ /* 0x000fe400078ef81d */
[----:B------:R-:W-:-:S02]  /*e830*/  ISETP.NE.AND.EX P1, PT, R5, RZ, PT, P0 ;  /* 0x000000ff0500720c */ /* 0x000fc40003f25300 */
[----:B------:R-:W-:Y:S02]  /*e840*/  LOP3.LUT R23, R0, 0x640, R23, 0xf8, !PT ;  /* 0x0000064000177812 */ /* 0x000fe400078ef817 */
[----:B------:R-:W-:Y:S02]  /*e850*/  LOP3.LUT R22, R2, R9, RZ, 0xfc, !PT ;  /* 0x0000000902167212 */ /* 0x000fe400078efcff */
[----:B------:R-:W-:Y:S02]  /*e860*/  P2R R25, PR, RZ, 0x2 ;  /* 0x00000002ff197803 */ /* 0x000fe40000000000 */
[----:B------:R-:W-:Y:S02]  /*e870*/  LOP3.LUT R29, R29, 0x60, RZ, 0xc0, !PT ;  /* 0x000000601d1d7812 */ /* 0x000fe400078ec0ff */
[----:B--2---:R-:W-:Y:S02]  /*e880*/  SHF.R.S32.HI R19, RZ, 0x1f, R18 ;  /* 0x0000001fff137819 */ /* 0x004fe40000011412 */
[----:B------:R-:W-:Y:S01]  /*e890*/  SEL R16, R18, RZ, !P1 ;  /* 0x000000ff12107207 */ /* 0x000fe20004800000 */
[----:B------:R-:W-:Y:S06]  /*e8a0*/  BRA.DIV UR4, `(.L_x_1561) ;  /* 0x0000002604307947 */ /* 0x000fec000b800000 */
[----:B------:R0:W1:Y:S02]  /*e8b0*/  SHFL.IDX PT, R14, R17, RZ, 0x1f ;  /* 0x00001fff110e7589 */ /* 0x00006400000e0000 */
.L_x_1610:
[----:B-1----:R-:W-:Y:S02]  /*e8c0*/  ISETP.NE.AND P0, PT, R14, RZ, PT ;  /* 0x000000ff0e00720c */ /* 0x002fe40003f05270 */
[----:B------:R-:W-:-:S04]  /*e8d0*/  PLOP3.LUT P2, PT, PT, PT, PT, 0x8, 0x0 ;  /* 0x000000000000781c */ /* 0x000fc80003f4e170 */
[----:B------:R-:W-:-:S07]  /*e8e0*/  P2R R24, PR, RZ, 0x4 ;  /* 0x00000004ff187803 */ /* 0x000fce0000000000 */
[----:B------:R-:W-:Y:S05]  /*e8f0*/  @P0 BRA `(.L_x_1562) ;  /* 0x0000000400240947 */ /* 0x000fea0003800000 */
[----:B------:R-:W-:-:S06]  /*e900*/  UIADD3 UR4, UR41, -0x1, URZ ;  /* 0xffffffff29047890 */ /* 0x000fcc000fffe03f */
[----:B------:R-:W-:Y:S01]  /*e910*/  IMAD.U32 R7, RZ, RZ, UR4 ;  /* 0x00000004ff077e24 */ /* 0x000fe2000f8e00ff */
[----:B------:R-:W-:-:S03]  /*e920*/  UMOV UR4, 0xffffffff ;  /* 0xffffffff00047882 */ /* 0x000fc60000000000 */
[----:B------:R-:W-:Y:S05]  /*e930*/  BRA.DIV UR4, `(.L_x_1563) ;  /* 0x00000026042c7947 */ /* 0x000fea000b800000 */
[----:B------:R-:W-:-:S13]  /*e940*/  ELECT P6, URZ, PT ;  /* 0x00000000003f782f */ /* 0x000fda00038c0000 */
.L_x_1613:
        /* <DEDUP_REMOVED lines=19> */
[----:B0-----:R-:W-:-:S05]  /*ea80*/  LEA.HI.X R17, R2, R5, R3, 0x2, P0 ;  /* 0x0000000502117211 */ /* 0x001fca00000f1403 */
[----:B------:R1:W5:Y:S01]  /*ea90*/  LDG.E R16, desc[UR42][R16.64] ;  /* 0x0000002a10107981 */ /* 0x000362000c1e1900 */
[----:B------:R-:W-:-:S04]  /*eaa0*/  IMAD.MOV R2, RZ, RZ, -R9 ;  /* 0x000000ffff027224 */ /* 0x000fc800078e0a09 */
[----:B------:R-:W-:-:S07]  /*eab0*/  IMAD R7, R6, R2, R7 ;  /* 0x0000000206077224 */ /* 0x000fce00078e0207 */
.L_x_1564:
[----:B------:R-:W2:Y:S01]  /*eac0*/  SYNCS.PHASECHK.TRANS64.TRYWAIT P0, [UR38+0x12480], R0 ;  /* 0x01248000ff0075a7 */ /* 0x000ea20008000166 */
[----:B------:R-:W-:Y:S01]  /*ead0*/  ISETP.NE.AND P1, PT, R27, RZ, PT ;  /* 0x000000ff1b00720c */ /* 0x000fe20003f25270 */
[----:B--2---:R-:W-:-:S12]  /*eae0*/  @!P0 BRA `(.L_x_1565) ;  /* 0x0000002000e08947 */ /* 0x004fd80003800000 */
.L_x_1614:
[----:B------:R-:W-:Y:S05]  /*eaf0*/  @P1 BRA `(.L_x_1566) ;  /* 0x0000000000141947 */ /* 0x000fea0003800000 */
[----:B------:R-:W-:Y:S02]  /*eb00*/  LOP3.LUT P0, RZ, R28, 0x1f, RZ, 0xc0, !PT ;  /* 0x0000001f1cff7812 */ /* 0x000fe4000780c0ff */
[----:B------:R-:W-:-:S04]  /*eb10*/  MOV R2, 0x2800 ;  /* 0x0000280000027802 */ /* 0x000fc80000000f00 */
[----:B------:R3:W-:Y:S07]  /*eb20*/  SYNCS.ARRIVE.TRANS64 RZ, [UR38+0x12470], R2 ;  /* 0x01247002ffff79a7 */ /* 0x0007ee0008000026 */
[----:B------:R-:W-:Y:S05]  /*eb30*/  @!P0 BRA `(.L_x_1566) ;  /* 0x0000000000048947 */ /* 0x000fea0003800000 */
[----:B------:R-:W-:Y:S01]  /*eb40*/  BPT.TRAP 0x1 ;  /* 0x000000040000795c */ /* 0x000fe20000300000 */
.L_x_1566:
        /* <DEDUP_REMOVED lines=13> */
[----:B------:R-:W0:Y:S02]  /*ec20*/  SYNCS.PHASECHK.TRANS64.TRYWAIT P0, [UR38+0x12440], R0 ;  /* 0x01244000ff0075a7 */ /* 0x000e240008000166 */
[----:B0---4-:R-:W-:Y:S05]  /*ec30*/  @!P0 BRA `(.L_x_1567) ;  /* 0x0000002000a48947 */ /* 0x011fea0003800000 */
.L_x_1615:
[----:B------:R-:W-:Y:S05]  /*ec40*/  @P1 BRA `(.L_x_1568) ;  /* 0x0000000000141947 */ /* 0x000fea0003800000 */
[----:B------:R-:W-:Y:S01]  /*ec50*/  LOP3.LUT P0, RZ, R28, 0x1f, RZ, 0xc0, !PT ;  /* 0x0000001f1cff7812 */ /* 0x000fe2000780c0ff */
[----:B0-2---:R-:W-:-:S04]  /*ec60*/  IMAD.MOV.U32 R0, RZ, RZ, 0x2800 ;  /* 0x00002800ff007424 */ /* 0x005fc800078e00ff */
[----:B------:R4:W-:Y:S08]  /*ec70*/  SYNCS.ARRIVE.TRANS64 RZ, [UR38+0x12430], R0 ;  /* 0x01243000ffff79a7 */ /* 0x0009f00008000026 */
[----:B----4-:R-:W-:Y:S05]  /*ec80*/  @!P0 BRA `(.L_x_1568) ;  /* 0x0000000000048947 */ /* 0x010fea0003800000 */
[----:B------:R-:W-:Y:S01]  /*ec90*/  BPT.TRAP 0x1 ;  /* 0x000000040000795c */ /* 0x000fe20000300000 */
.L_x_1568:
[----:B------:R-:W-:Y:S01]  /*eca0*/  ULDC.64 UR4, c[0x0][0x198] ;  /* 0x0000660000047ab9 */ /* 0x000fe20000000a00 */
[----:B------:R-:W-:Y:S01]  /*ecb0*/  R2UR UR11, R7 ;  /* 0x00000000070b72ca */ /* 0x000fe200000e0000 */
[----:B------:R-:W-:Y:S01]  /*ecc0*/  UIADD3 UR4, UP0, UR4, 0x370, URZ ;  /* 0x0000037004047890 */ /* 0x000fe2000ff1e03f */
[----:B------:R-:W-:Y:S01]  /*ecd0*/  R2UR UR13, R16 ;  /* 0x00000000100d72ca */ /* 0x000fe200000e0000 */
[----:B------:R-:W-:Y:S01]  /*ece0*/  UIADD3 UR8, UR38, 0xd200, URZ ;  /* 0x0000d20026087890 */ /* 0x000fe2000fffe03f */
[----:B------:R-:W-:Y:S01]  /*ecf0*/  PLOP3.LUT P0, PT, PT, PT, PT, 0x80, 0x0 ;  /* 0x000000000000781c */ /* 0x000fe20003f0f070 */
[----:B------:R-:W-:Y:S02]  /*ed00*/  UIADD3 UR9, UR38, 0x12430, URZ ;  /* 0x0001243026097890 */ /* 0x000fe4000fffe03f */
[----:B------:R-:W-:Y:S01]  /*ed10*/  UIADD3.X UR5, URZ, UR5, URZ, UP0, !UPT ;  /* 0x000000053f057290 */ /* 0x000fe200087fe43f */
[----:B------:R-:W-:Y:S01]  /*ed20*/  P2R R24, PR, RZ, 0x1 ;  /* 0x00000001ff187803 */ /* 0x000fe20000000000 */
[----:B------:R-:W-:Y:S01]  /*ed30*/  UMOV UR6, 0x0 ;  /* 0x0000000000067882 */ /* 0x000fe20000000000 */
[----:B------:R-:W-:Y:S01]  /*ed40*/  UMOV UR7, 0x14f00000 ;  /* 0x14f0000000077882 */ /* 0x000fe20000000000 */
[----:B------:R-:W-:Y:S01]  /*ed50*/  UMOV UR10, URZ ;  /* 0x0000003f000a7c82 */ /* 0x000fe20008000000 */
[----:B------:R-:W-:-:S04]  /*ed60*/  UMOV UR12, UR36 ;  /* 0x00000024000c7c82 */ /* 0x000fc80008000000 */
[----:B------:R4:W-:Y:S02]  /*ed70*/  UTMALDG.4D [UR8], [UR4], desc[UR6] ;  /* 0x00000608040075b4 */ /* 0x0009e40008019000 */
[----:B----4-:R-:W-:Y:S01]  /*ed80*/  NOP ;  /* 0x0000000000007918 */ /* 0x010fe20000000000 */
.L_x_1562:
[----:B------:R-:W-:Y:S05]  /*ed90*/  WARPSYNC.ALL ;  /* 0x0000000000007948 */ /* 0x000fea0003800000 */
[----:B0-2---:R-:W1:Y:S01]  /*eda0*/  S2R R0, SR_CTAID.Z ;  /* 0x0000000000007919 */ /* 0x005e620000002700 */
[----:B------:R-:W-:Y:S02]  /*edb0*/  UIADD3 UR5, UR38, 0xa200, URZ ;  /* 0x0000a20026057890 */ /* 0x000fe4000fffe03f */
[----:B------:R-:W-:Y:S01]  /*edc0*/  USHF.R.S32.HI UR4, URZ, 0x1f, UR36 ;  /* 0x0000001f3f047899 */ /* 0x000fe20008011424 */
[----:B------:R-:W-:Y:S01]  /*edd0*/  BAR.SYNC.DEFER_BLOCKING 0x8, 0x200 ;  /* 0x0208000000007b1d */ /* 0x000fe20000010000 */
[----:B------:R-:W-:-:S05]  /*ede0*/  ULOP3.LUT UP0, URZ, UR5, 0x1bf, URZ, 0xc0, !UPT ;  /* 0x000001bf053f7892 */ /* 0x000fca000f80c03f */
[----:B------:R-:W-:Y:S01]  /*edf0*/  ULDC.64 UR6, c[0x0][0x2d8] ;  /* 0x0000b60000067ab9 */ /* 0x000fe20000000a00 */
[----:B------:R-:W-:Y:S01]  /*ee00*/  PLOP3.LUT P0, PT, PT, PT, UP0, 0x80, 0x0 ;  /* 0x000000000000781c */ /* 0x000fe20003f0f008 */
[----:B------:R-:W-:Y:S02]  /*ee10*/  UIMAD UR4, UR4, UR6, URZ ;  /* 0x00000006040472a4 */ /* 0x000fe4000f8e023f */
[----:B------:R-:W-:Y:S02]  /*ee20*/  UIMAD.WIDE.U32 UR46, UR36, UR6, URZ ;  /* 0x00000006242e72a5 */ /* 0x000fe4000f8e003f */
[----:B------:R-:W-:-:S04]  /*ee30*/  UIMAD UR4, UR36, UR7, UR4 ;  /* 0x00000007240472a4 */ /* 0x000fc8000f8e0204 */
[----:B------:R-:W-:Y:S01]  /*ee40*/  UIADD3 UR45, UR47, UR4, URZ ;  /* 0x000000042f2d7290 */ /* 0x000fe2000fffe03f */
[----:B-1----:R-:W-:-:S03]  /*ee50*/  SHF.R.S32.HI R17, RZ, 0x1f, R0 ;  /* 0x0000001fff117819 */ /* 0x002fc60000011400 */
[----:B------:R-:W-:Y:S08]  /*ee60*/  @!P0 BRA `(.L_x_1569) ;  /* 0x0000000000408947 */ /* 0x000ff00003800000 */
[----:B---3--:R-:W-:Y:S01]  /*ee70*/  MOV R2, 0x0 ;  /* 0x0000000000027802 */ /* 0x008fe20000000f00 */
[----:B------:R-:W-:Y:S01]  /*ee80*/  ULDC.64 UR6, c[0x4][0x98] ;  /* 0x0100260000067ab9 */ /* 0x000fe20000000a00 */
[----:B------:R-:W-:Y:S01]  /*ee90*/  ULDC.64 UR8, c[0x4][0xa0] ;  /* 0x0100280000087ab9 */ /* 0x000fe20000000a00 */
[----:B------:R-:W-:Y:S01]  /*eea0*/  ULDC.64 UR4, c[0x4][0x28] ;  /* 0x01000a0000047ab9 */ /* 0x000fe20000000a00 */
[----:B------:R-:W-:Y:S01]  /*eeb0*/  IMAD.U32 R4, RZ, RZ, UR6 ;  /* 0x00000006ff047e24 */ /* 0x000fe2000f8e00ff */
[----:B------:R-:W-:Y:S01]  /*eec0*/  MOV R10, UR4 ;  /* 0x00000004000a7c02 */ /* 0x000fe20008000f00 */
        /* <DEDUP_REMOVED lines=10> */
.L_x_1569:
[----:B------:R-:W0:Y:S01]  /*ef70*/  LDC R8, c[0x0][0x448] ;  /* 0x00011200ff087b82 */ /* 0x000e220000000800 */
[----:B------:R-:W1:Y:S01]  /*ef80*/  S2R R9, SR_CTAID.X ;  /* 0x0000000000097919 */ /* 0x000e620000002500 */
[----:B------:R-:W-:Y:S01]  /*ef90*/  IMAD.SHL.U32 R10, R28, 0x10, RZ ;  /* 0x000000101c0a7824 */ /* 0x000fe200078e00ff */
[----:B---3--:R-:W-:Y:S01]  /*efa0*/  SHF.R.U32.HI R2, RZ, 0x3, R28 ;  /* 0x00000003ff027819 */ /* 0x008fe2000001161c */
[----:B------:R-:W-:Y:S01]  /*efb0*/  UMOV UR4, UR46 ;  /* 0x0000002e00047c82 */ /* 0x000fe20008000000 */
[----:B------:R-:W2:Y:S01]  /*efc0*/  S2R R20, SR_CTAID.Z ;  /* 0x0000000000147919 */ /* 0x000ea20000002700 */
[----:B------:R-:W-:Y:S01]  /*efd0*/  UMOV UR5, UR45 ;  /* 0x0000002d00057c82 */ /* 0x000fe20008000000 */
[----:B------:R-:W-:Y:S01]  /*efe0*/  LOP3.LUT R10, R10, 0x30, RZ, 0xe2, !PT ;  /* 0x000000300a0a7812 */ /* 0x000fe200078ee2ff */
[C---:B------:R-:W-:Y:S01]  /*eff0*/  IMAD.SHL.U32 R0, R2.reuse, 0x10, RZ ;  /* 0x0000001002007824 */ /* 0x040fe200078e00ff */
[----:B------:R-:W-:Y:S01]  /*f000*/  SHF.L.U32 R3, R2, 0x7, RZ ;  /* 0x0000000702037819 */ /* 0x000fe200000006ff */
[----:B------:R-:W-:-:S03]  /*f010*/  ULDC.64 UR6, c[0x0][0x2c8] ;  /* 0x0000b20000067ab9 */ /* 0x000fc60000000a00 */
[----:B------:R-:W-:-:S04]  /*f020*/  LOP3.LUT R3, R10, 0x180, R3, 0xf8, !PT ;  /* 0x000001800a037812 */ /* 0x000fc800078ef803 */
[----:B------:R-:W-:Y:S01]  /*f030*/  LOP3.LUT R2, R3, 0x30, R0, 0x78, !PT ;  /* 0x0000003003027812 */ /* 0x000fe200078e7800 */
[----:B------:R-:W-:-:S05]  /*f040*/  IMAD.SHL.U32 R0, R28, 0x10, RZ ;  /* 0x000000101c007824 */ /* 0x000fca00078e00ff */
[----:B------:R-:W-:Y:S02]  /*f050*/  LOP3.LUT R3, R0, 0x40, RZ, 0xc0, !PT ;  /* 0x0000004000037812 */ /* 0x000fe400078ec0ff */
[----:B0-----:R-:W-:Y:S02]  /*f060*/  ISETP.NE.AND P0, PT, R8, 0x1, PT ;  /* 0x000000010800780c */ /* 0x001fe40003f05270 */
[----:B------:R-:W-:Y:S02]  /*f070*/  IADD3 R0, R2, R3, R26 ;  /* 0x0000000302007210 */ /* 0x000fe40007ffe01a */
[----:B------:R-:W-:-:S05]  /*f080*/  LEA.HI R2, R27, R29, RZ, 0x1e ;  /* 0x0000001d1b027211 */ /* 0x000fca00078ff0ff */
[----:B-1----:R-:W-:Y:S02]  /*f090*/  IMAD R9, R9, 0xc0, R2 ;  /* 0x000000c009097824 */ /* 0x002fe400078e0202 */
[----:B------:R-:W0:Y:S02]  /*f0a0*/  LDC.64 R2, c[0x0][0x2e0] ;  /* 0x0000b800ff027b82 */ /* 0x000e240000000a00 */
[----:B------:R-:W-:-:S06]  /*f0b0*/  IMAD.MOV.U32 R5, RZ, RZ, R9 ;  /* 0x000000ffff057224 */ /* 0x000fcc00078e0009 */
[----:B------:R-:W1:Y:S08]  /*f0c0*/  @P0 LDC R4, c[0x0][0x44c] ;  /* 0x00011300ff040b82 */ /* 0x000e700000000800 */
[----:B------:R-:W3:Y:S08]  /*f0d0*/  @P0 LDC R7, c[0x0][0x450] ;  /* 0x00011400ff070b82 */ /* 0x000ef00000000800 */
[----:B------:R-:W4:Y:S08]  /*f0e0*/  @P0 LDC R6, c[0x0][0x44c] ;  /* 0x00011300ff060b82 */ /* 0x000f300000000800 */
[----:B------:R-:W5:Y:S01]  /*f0f0*/  @P0 LDC R11, c[0x0][0x450] ;  /* 0x00011400ff0b0b82 */ /* 0x000f620000000800 */
[----:B-1----:R-:W-:-:S05]  /*f100*/  @P0 IMAD.HI.U32 R4, R9, R4, RZ ;  /* 0x0000000409040227 */ /* 0x002fca00078e00ff */
[----:B---3--:R-:W-:Y:S01]  /*f110*/  @P0 SHF.R.U32.HI R5, RZ, R7, R4 ;  /* 0x00000007ff050219 */ /* 0x008fe20000011604 */
[----:B------:R-:W-:-:S04]  /*f120*/  VIADD R7, R9, 0x80 ;  /* 0x0000008009077836 */ /* 0x000fc80000000000 */
[----:B----4-:R-:W-:-:S04]  /*f130*/  @P0 IMAD.HI.U32 R4, R7, R6, RZ ;  /* 0x0000000607040227 */ /* 0x010fc800078e00ff */
[----:B------:R-:W-:Y:S01]  /*f140*/  IMAD.MOV.U32 R6, RZ, RZ, R7 ;  /* 0x000000ffff067224 */ /* 0x000fe200078e0007 */
[----:B-----5:R-:W-:Y:S01]  /*f150*/  @P0 SHF.R.U32.HI R6, RZ, R11, R4 ;  /* 0x0000000bff060219 */ /* 0x020fe20000011604 */
[----:B0-----:R-:W-:-:S04]  /*f160*/  IMAD R4, R17, R2, RZ ;  /* 0x0000000211047224 */ /* 0x001fc800078e02ff */
[C---:B--2---:R-:W-:Y:S01]  /*f170*/  IMAD R11, R20.reuse, R3, R4 ;  /* 0x00000003140b7224 */ /* 0x044fe200078e0204 */
[----:B------:R-:W-:Y:S01]  /*f180*/  SHF.R.S32.HI R4, RZ, 0x1f, R5 ;  /* 0x0000001fff047819 */ /* 0x000fe20000011405 */
[----:B------:R-:W-:Y:S01]  /*f190*/  IMAD.WIDE.U32 R2, R20, R2, UR4 ;  /* 0x0000000414027e25 */ /* 0x000fe2000f8e0002 */
[----:B------:R-:W-:-:S03]  /*f1a0*/  ULDC.64 UR4, c[0x0][0x2d0] ;  /* 0x0000b40000047ab9 */ /* 0x000fc60000000a00 */
[----:B------:R-:W-:Y:S01]  /*f1b0*/  IMAD R4, R4, UR4, RZ ;  /* 0x0000000404047c24 */ /* 0x000fe2000f8e02ff */
[----:B------:R-:W-:Y:S01]  /*f1c0*/  IADD3 R3, R3, R11, RZ ;  /* 0x0000000b03037210 */ /* 0x000fe20007ffe0ff */
[----:B------:R-:W-:Y:S02]  /*f1d0*/  IMAD.MOV R11, RZ, RZ, -R5 ;  /* 0x000000ffff0b7224 */ /* 0x000fe400078e0a05 */
[C---:B------:R-:W-:Y:S02]  /*f1e0*/  IMAD R13, R5.reuse, UR5, R4 ;  /* 0x00000005050d7c24 */ /* 0x040fe4000f8e0204 */
[----:B------:R-:W-:Y:S02]  /*f1f0*/  IMAD R9, R8, R11, R9 ;  /* 0x0000000b08097224 */ /* 0x000fe400078e0209 */
[----:B------:R-:W-:-:S03]  /*f200*/  IMAD.WIDE.U32 R4, R5, UR4, R2 ;  /* 0x0000000405047c25 */ /* 0x000fc6000f8e0002 */
[----:B------:R-:W-:Y:S01]  /*f210*/  SHF.R.S32.HI R11, RZ, 0x1f, R9 ;  /* 0x0000001fff0b7819 */ /* 0x000fe20000011409 */
[----:B------:R-:W-:Y:S02]  /*f220*/  IMAD.IADD R5, R5, 0x1, R13 ;  /* 0x0000000105057824 */ /* 0x000fe400078e020d */
[----:B------:R-:W-:-:S04]  /*f230*/  IMAD.WIDE.U32 R2, R6, UR4, R2 ;  /* 0x0000000406027c25 */ /* 0x000fc8000f8e0002 */
[----:B------:R-:W-:Y:S02]  /*f240*/  IMAD R12, R11, UR6, RZ ;  /* 0x000000060b0c7c24 */ /* 0x000fe4000f8e02ff */
[----:B------:R-:W-:-:S04]  /*f250*/  IMAD.WIDE.U32 R4, R9, UR6, R4 ;  /* 0x0000000609047c25 */ /* 0x000fc8000f8e0004 */
[----:B------:R-:W-:Y:S01]  /*f260*/  IMAD R11, R9, UR7, R12 ;  /* 0x00000007090b7c24 */ /* 0x000fe2000f8e020c */
[--C-:B------:R-:W-:Y:S01]  /*f270*/  SHF.R.S32.HI R9, RZ, 0x1f, R6.reuse ;  /* 0x0000001fff097819 */ /* 0x100fe20000011406 */
[----:B------:R-:W-:-:S04]  /*f280*/  IMAD.MOV R12, RZ, RZ, -R6 ;  /* 0x000000ffff0c7224 */ /* 0x000fc800078e0a06 */
[----:B------:R-:W-:Y:S02]  /*f290*/  IMAD R9, R9, UR4, RZ ;  /* 0x0000000409097c24 */ /* 0x000fe4000f8e02ff */
[----:B------:R-:W-:Y:S02]  /*f2a0*/  IMAD R7, R8, R12, R7 ;  /* 0x0000000c08077224 */ /* 0x000fe400078e0207 */
[----:B------:R-:W-:Y:S01]  /*f2b0*/  IMAD R9, R6, UR5, R9 ;  /* 0x0000000506097c24 */ /* 0x000fe2000f8e0209 */
[----:B------:R-:W-:Y:S02]  /*f2c0*/  ULDC.64 UR4, c[0x0][0x280] ;  /* 0x0000a00000047ab9 */ /* 0x000fe40000000a00 */
[----:B------:R-:W-:Y:S01]  /*f2d0*/  IADD3 R4, P0, R4, UR4, RZ ;  /* 0x0000000404047c10 */ /* 0x000fe2000ff1e0ff */
[----:B------:R-:W-:-:S03]  /*f2e0*/  IMAD.IADD R3, R3, 0x1, R9 ;  /* 0x0000000103037824 */ /* 0x000fc600078e0209 */
[----:B------:R-:W-:Y:S01]  /*f2f0*/  IADD3.X R6, R5, UR5, R11, P0, !PT ;  /* 0x0000000505067c10 */ /* 0x000fe200087fe40b */
[----:B------:R-:W-:Y:S01]  /*f300*/  IMAD.WIDE.U32 R2, R7, UR6, R2 ;  /* 0x0000000607027c25 */ /* 0x000fe2000f8e0002 */
[----:B------:R-:W-:-:S05]  /*f310*/  SHF.R.S32.HI R5, RZ, 0x1f, R7 ;  /* 0x0000001fff057819 */ /* 0x000fca0000011407 */
[----:B------:R-:W-:Y:S01]  /*f320*/  IMAD R12, R5, UR6, RZ ;  /* 0x00000006050c7c24 */ /* 0x000fe2000f8e02ff */
[----:B------:R-:W-:Y:S01]  /*f330*/  IADD3 R5, P1, R2, UR4, RZ ;  /* 0x0000000402057c10 */ /* 0x000fe2000ff3e0ff */
[----:B------:R-:W-:Y:S01]  /*f340*/  ULDC UR6, c[0x0][0x2b8] ;  /* 0x0000ae0000067ab9 */ /* 0x000fe20000000800 */
[----:B------:R-:W-:Y:S01]  /*f350*/  UMOV UR4, 0xffffffff ;  /* 0xffffffff00047882 */ /* 0x000fe20000000000 */
[----:B------:R-:W-:Y:S01]  /*f360*/  IMAD R7, R7, UR7, R12 ;  /* 0x0000000707077c24 */ /* 0x000fe2000f8e020c */
[----:B------:R-:W-:-:S04]  /*f370*/  ISETP.GE.AND P0, PT, R10, UR6, PT ;  /* 0x000000060a007c0c */ /* 0x000fc8000bf06270 */
[----:B------:R-:W-:Y:S01]  /*f380*/  IADD3.X R7, R3, UR5, R7, P1, !PT ;  /* 0x0000000503077c10 */ /* 0x000fe20008ffe407 */
[----:B------:R-:W-:Y:S08]  /*f390*/  BRA.DIV UR4, `(.L_x_1570) ;  /* 0x0000001a04e47947 */ /* 0x000ff0000b800000 */
[----:B------:R-:W0:Y:S01]  /*f3a0*/  SHFL.IDX PT, R14, R4, RZ, 0x1c1f ;  /* 0x001c1fff040e7589 */ /* 0x000e2200000e0000 */
[----:B------:R-:W-:Y:S01]  /*f3b0*/  ULDC UR4, c[0x0][0x288] ;  /* 0x0000a20000047ab9 */ /* 0x000fe20000000800 */
[----:B------:R-:W-:Y:S01]  /*f3c0*/  LEA.HI R9, R27, UR39, RZ, 0x1e ;  /* 0x000000271b097c11 */ /* 0x000fe2000f8ff0ff */
[----:B------:R-:W-:Y:S01]  /*f3d0*/  IMAD R8, R8, UR4, RZ ;  /* 0x0000000408087c24 */ /* 0x000fe2000f8e02ff */
[----:B------:R-:W1:Y:S03]  /*f3e0*/  SHFL.IDX PT, R2, R6, RZ, 0x1c1f ;  /* 0x001c1fff06027589 */ /* 0x000e6600000e0000 */
[C---:B------:R-:W-:Y:S01]  /*f3f0*/  VIADD R11, R9.reuse, 0x20 ;  /* 0x00000020090b7836 */ /* 0x040fe20000000000 */
[----:B------:R-:W-:Y:S01]  /*f400*/  ISETP.GE.AND P1, PT, R9, R8, PT ;  /* 0x000000080900720c */ /* 0x000fe20003f26270 */
[----:B------:R-:W-:Y:S04]  /*f410*/  SHFL.IDX PT, R20, R6, 0x1, 0x1c1f ;  /* 0x003c1f0006147f89 */ /* 0x000fe800000e0000 */
[----:B------:R-:W-:Y:S04]  /*f420*/  SHFL.IDX PT, R29, R4, 0x2, 0x1c1f ;  /* 0x005c1f00041d7f89 */ /* 0x000fe800000e0000 */
[----:B------:R-:W-:Y:S04]  /*f430*/  SHFL.IDX PT, R17, R6, 0x2, 0x1c1f ;  /* 0x005c1f0006117f89 */ /* 0x000fe800000e0000 */
[----:B------:R-:W-:Y:S01]  /*f440*/  @!P1 IADD3 R21, R0, UR38, RZ ;  /* 0x0000002600159c10 */ /* 0x000fe2000fffe0ff */
[----:B------:R-:W-:Y:S01]  /*f450*/  SHFL.IDX PT, R6, R6, 0x3, 0x1c1f ;  /* 0x007c1f0006067f89 */ /* 0x000fe200000e0000 */
[----:B0-----:R-:W-:-:S05]  /*f460*/  @!P1 IADD3 R14, P2, R10, R14, RZ ;  /* 0x0000000e0a0e9210 */ /* 0x001fca0007f5e0ff */
[----:B-1----:R-:W-:Y:S02]  /*f470*/  @!P1 IMAD.X R3, RZ, RZ, R2, P2 ;  /* 0x000000ffff039224 */ /* 0x002fe400010e0602 */
[----:B------:R-:W-:Y:S02]  /*f480*/  @!P1 IMAD.MOV.U32 R2, RZ, RZ, R14 ;  /* 0x000000ffff029224 */ /* 0x000fe400078e000e */
[----:B------:R-:W0:Y:S04]  /*f490*/  SHFL.IDX PT, R14, R4, 0x1, 0x1c1f ;  /* 0x003c1f00040e7f89 */ /* 0x000e2800000e0000 */
[----:B------:R1:W-:Y:S01]  /*f4a0*/  @!P1 LDGSTS.E.BYPASS.LTC128B.128 [R21+0xa200], desc[UR42][R2.64], !P0 ;  /* 0x0a20000002159fae */ /* 0x0003e2000c101d6a */
[----:B------:R-:W-:Y:S01]  /*f4b0*/  ISETP.GE.AND P1, PT, R11, R8, PT ;  /* 0x000000080b00720c */ /* 0x000fe20003f26270 */
[----:B------:R-:W-:-:S05]  /*f4c0*/  VIADD R11, R9, 0x40 ;  /* 0x00000040090b7836 */ /* 0x000fca0000000000 */
[----:B------:R-:W-:Y:S01]  /*f4d0*/  ISETP.GE.AND P2, PT, R11, R8, PT ;  /* 0x000000080b00720c */ /* 0x000fe20003f46270 */
[----:B------:R-:W-:Y:S01]  /*f4e0*/  VIADD R11, R9, 0x60 ;  /* 0x00000060090b7836 */ /* 0x000fe20000000000 */
[----:B-1----:R-:W-:Y:S05]  /*f4f0*/  SHFL.IDX PT, R21, R5, RZ, 0x1c1f ;  /* 0x001c1fff05157589 */ /* 0x002fea00000e0000 */
[----:B0-----:R-:W-:Y:S02]  /*f500*/  @!P1 IADD3 R2, P3, R10, R14, RZ ;  /* 0x0000000e0a029210 */ /* 0x001fe40007f7e0ff */
[----:B------:R-:W0:Y:S03]  /*f510*/  SHFL.IDX PT, R14, R4, 0x3, 0x1c1f ;  /* 0x007c1f00040e7f89 */ /* 0x000e2600000e0000 */
[----:B------:R-:W-:-:S02]  /*f520*/  @!P1 IMAD.X R3, RZ, RZ, R20, P3 ;  /* 0x000000ffff039224 */ /* 0x000fc400018e0614 */
[----:B------:R-:W-:-:S05]  /*f530*/  @!P1 VIADD R20, R0, UR38 ;  /* 0x0000002600149c36 */ /* 0x000fca0008000000 */
[----:B------:R1:W-:Y:S02]  /*f540*/  @!P1 LDGSTS.E.BYPASS.LTC128B.128 [R20+0xaa00], desc[UR42][R2.64], !P0 ;  /* 0x0aa0000002149fae */ /* 0x0003e4000c101d6a */
[----:B-1----:R-:W-:Y:S01]  /*f550*/  @!P2 IADD3 R2, P1, R10, R29, RZ ;  /* 0x0000001d0a02a210 */ /* 0x002fe20007f3e0ff */
[----:B------:R-:W-:-:S03]  /*f560*/  @!P2 VIADD R29, R0, UR38 ;  /* 0x00000026001dac36 */ /* 0x000fc60008000000 */
[----:B------:R-:W-:Y:S02]  /*f570*/  @!P2 IADD3.X R3, RZ, R17, RZ, P1, !PT ;  /* 0x00000011ff03a210 */ /* 0x000fe40000ffe4ff */
[----:B------:R-:W-:Y:S01]  /*f580*/  ISETP.GE.AND P1, PT, R11, R8, PT ;  /* 0x000000080b00720c */ /* 0x000fe20003f26270 */
[----:B------:R-:W1:Y:S01]  /*f590*/  SHFL.IDX PT, R17, R7, RZ, 0x1c1f ;  /* 0x001c1fff07117589 */ /* 0x000e6200000e0000 */
[----:B------:R-:W-:-:S03]  /*f5a0*/  VIADD R11, R9, 0x80 ;  /* 0x00000080090b7836 */ /* 0x000fc60000000000 */
[----:B------:R0:W-:Y:S02]  /*f5b0*/  @!P2 LDGSTS.E.BYPASS.LTC128B.128 [R29+0xb200], desc[UR42][R2.64], !P0 ;  /* 0x0b200000021dafae */ /* 0x0001e4000c101d6a */
[----:B------:R-:W-:Y:S02]  /*f5c0*/  ISETP.GE.AND P2, PT, R11, R8, PT ;  /* 0x000000080b00720c */ /* 0x000fe40003f46270 */
[----:B------:R-:W2:Y:S04]  /*f5d0*/  SHFL.IDX PT, R7, R7, 0x1, 0x1c1f ;  /* 0x003c1f0007077f89 */ /* 0x000ea800000e0000 */
[----:B0-----:R-:W-:Y:S01]  /*f5e0*/  @!P1 IADD3 R2, P3, R10, R14, RZ ;  /* 0x0000000e0a029210 */ /* 0x001fe20007f7e0ff */
[----:B------:R-:W-:Y:S01]  /*f5f0*/  @!P1 VIADD R29, R0, UR38 ;  /* 0x00000026001d9c36 */ /* 0x000fe20008000000 */
[----:B------:R0:W3:Y:S03]  /*f600*/  SHFL.IDX PT, R14, R5, 0x1, 0x1c1f ;  /* 0x003c1f00050e7f89 */ /* 0x0000e600000e0000 */
[----:B------:R-:W-:-:S05]  /*f610*/  @!P1 IMAD.X R3, RZ, RZ, R6, P3 ;  /* 0x000000ffff039224 */ /* 0x000fca00018e0606 */
[----:B------:R4:W-:Y:S02]  /*f620*/  @!P1 LDGSTS.E.BYPASS.LTC128B.128 [R29+0xba00], desc[UR42][R2.64], !P0 ;  /* 0x0ba00000021d9fae */ /* 0x0009e4000c101d6a */
[----:B----4-:R-:W-:-:S04]  /*f630*/  @!P2 IADD3 R2, P1, R10, R21, RZ ;  /* 0x000000150a02a210 */ /* 0x010fc80007f3e0ff */
[----:B-1----:R-:W-:Y:S01]  /*f640*/  @!P2 IADD3.X R3, RZ, R17, RZ, P1, !PT ;  /* 0x00000011ff03a210 */ /* 0x002fe20000ffe4ff */
[----:B------:R-:W-:-:S05]  /*f650*/  @!P2 VIADD R17, R0, UR38 ;  /* 0x000000260011ac36 */ /* 0x000fca0008000000 */
[----:B--23--:R0:W-:Y:S03]  /*f660*/  @!P2 LDGSTS.E.BYPASS.LTC128B.128 [R17+0xc200], desc[UR42][R2.64], !P0 ;  /* 0x0c2000000211afae */ /* 0x00c1e6000c101d6a */
.L_x_1628:
[----:B------:R-:W-:Y:S02]  /*f670*/  VIADD R9, R9, 0xa0 ;  /* 0x000000a009097836 */ /* 0x000fe40000000000 */
[----:B------:R-:W-:-:S03]  /*f680*/  IMAD.MOV.U32 R4, RZ, RZ, 0x1 ;  /* 0x00000001ff047424 */ /* 0x000fc600078e00ff */
[----:B------:R-:W-:-:S13]  /*f690*/  ISETP.GE.AND P1, PT, R9, R8, PT ;  /* 0x000000080900720c */ /* 0x000fda0003f26270 */
[----:B0-----:R-:W-:Y:S01]  /*f6a0*/  @!P1 IADD3 R2, P2, R10, R14, RZ ;  /* 0x0000000e0a029210 */ /* 0x001fe20007f5e0ff */
[----:B------:R-:W-:Y:S01]  /*f6b0*/  @!P1 VIADD R5, R0, UR38 ;  /* 0x0000002600059c36 */ /* 0x000fe20008000000 */
[----:B------:R-:W-:-:S03]  /*f6c0*/  SHF.L.U32 R0, R4, 0x1f, RZ ;  /* 0x0000001f04007819 */ /* 0x000fc600000006ff */
        /* <DEDUP_REMOVED lines=12> */
.L_x_1629:
[----:B------:R-:W-:-:S04]  /*f790*/  UIADD3 UR4, UR41, -0x2, URZ ;  /* 0xfffffffe29047890 */ /* 0x000fc8000fffe03f */
[----:B------:R-:W-:-:S06]  /*f7a0*/  UISETP.GE.AND UP0, UPT, UR4, UR44, UPT ;  /* 0x0000002c0400728c */ /* 0x000fcc000bf06270 */
[----:B------:R-:W-:-:S13]  /*f7b0*/  PLOP3.LUT P0, PT, PT, PT, UP0, 0x80, 0x0 ;  /* 0x000000000000781c */ /* 0x000fda0003f0f008 */
[----:B------:R-:W-:Y:S05]  /*f7c0*/  @!P0 BRA `(.L_x_1572) ;  /* 0x0000000800b88947 */ /* 0x000fea0003800000 */
[----:B------:R-:W-:Y:S01]  /*f7d0*/  IMAD.U32 R21, RZ, RZ, UR40 ;  /* 0x00000028ff157e24 */ /* 0x000fe2000f8e00ff */
[----:B------:R-:W-:Y:S01]  /*f7e0*/  MOV R20, UR40 ;  /* 0x0000002800147c02 */ /* 0x000fe20008000f00 */
[----:B0-----:R-:W-:Y:S01]  /*f7f0*/  IMAD.U32 R0, RZ, RZ, UR4 ;  /* 0x00000004ff007e24 */ /* 0x001fe2000f8e00ff */
[----:B------:R-:W-:Y:S01]  /*f800*/  LOP3.LUT R15, R28, 0x1f, RZ, 0xc0, !PT ;  /* 0x0000001f1c0f7812 */ /* 0x000fe200078ec0ff */
[----:B------:R-:W-:Y:S01]  /*f810*/  IMAD.MOV.U32 R4, RZ, RZ, 0x1 ;  /* 0x00000001ff047424 */ /* 0x000fe200078e00ff */
[----:B------:R-:W-:Y:S01]  /*f820*/  LOP3.LUT R20, R20, 0x1, RZ, 0xfc, !PT ;  /* 0x0000000114147812 */ /* 0x000fe200078efcff */
[----:B------:R-:W-:Y:S01]  /*f830*/  IMAD.MOV.U32 R5, RZ, RZ, RZ ;  /* 0x000000ffff057224 */ /* 0x000fe200078e00ff */
[----:B------:R-:W-:-:S07]  /*f840*/  LOP3.LUT R21, R21, 0x2, RZ, 0xfc, !PT ;  /* 0x0000000215157812 */ /* 0x000fce00078efcff */
.L_x_1589:
[----:B------:R-:W-:Y:S01]  /*f850*/  ISETP.NE.AND P1, PT, R24, RZ, PT ;  /* 0x000000ff1800720c */ /* 0x000fe20003f25270 */
[----:B------:R-:W-:Y:S01]  /*f860*/  VIADD R12, R5, 0x1 ;  /* 0x00000001050c7836 */ /* 0x000fe20000000000 */
[----:B------:R-:W-:Y:S04]  /*f870*/  BSSY B0, `(.L_x_1573) ;  /* 0x000005e000007945 */ /* 0x000fe80003800000 */
[----:B------:R-:W-:-:S04]  /*f880*/  ISETP.NE.AND P0, PT, R12, 0x2, PT ;  /* 0x000000020c00780c */ /* 0x000fc80003f05270 */
[----:B------:R-:W-:Y:S02]  /*f890*/  SEL R13, RZ, 0x1, P0 ;  /* 0x00000001ff0d7807 */ /* 0x000fe40000000000 */
[----:B------:R-:W-:Y:S02]  /*f8a0*/  SEL R12, R12, RZ, P0 ;  /* 0x000000ff0c0c7207 */ /* 0x000fe40000000000 */
[----:B------:R-:W-:Y:S01]  /*f8b0*/  LOP3.LUT R13, R4, R13, RZ, 0x3c, !PT ;  /* 0x0000000d040d7212 */ /* 0x000fe200078e3cff */
[----:B01----:R-:W-:Y:S06]  /*f8c0*/  @!P1 BRA `(.L_x_1574) ;  /* 0x0000000400609947 */ /* 0x003fec0003800000 */
[----:B------:R-:W-:Y:S02]  /*f8d0*/  ISETP.NE.AND P1, PT, R25, RZ, PT ;  /* 0x000000ff1900720c */ /* 0x000fe40003f25270 */
[----:B------:R-:W-:-:S11]  /*f8e0*/  MOV R7, R0 ;  /* 0x0000000000077202 */ /* 0x000fd60000000f00 */
[----:B------:R-:W-:Y:S05]  /*f8f0*/  @!P1 BRA `(.L_x_1575) ;  /* 0x00000000004c9947 */ /* 0x000fea0003800000 */
[----:B------:R-:W0:Y:S01]  /*f900*/  LDC R7, c[0x0][0x43c] ;  /* 0x00010f00ff077b82 */ /* 0x000e220000000800 */
[----:B------:R-:W-:Y:S01]  /*f910*/  IMAD.MOV.U32 R9, RZ, RZ, R0 ;  /* 0x000000ffff097224 */ /* 0x000fe200078e0000 */
[----:B------:R-:W-:Y:S02]  /*f920*/  ULDC.64 UR4, c[0x0][0x428] ;  /* 0x00010a0000047ab9 */ /* 0x000fe40000000a00 */
[----:B------:R-:W-:-:S04]  /*f930*/  IMAD R11, R19, UR4, RZ ;  /* 0x00000004130b7c24 */ /* 0x000fc8000f8e02ff */
[----:B------:R-:W1:Y:S01]  /*f940*/  LDC.64 R16, c[0x0][0x418] ;  /* 0x00010600ff107b82 */ /* 0x000e620000000a00 */
[----:B------:R-:W-:Y:S01]  /*f950*/  IMAD R11, R18, UR5, R11 ;  /* 0x00000005120b7c24 */ /* 0x000fe2000f8e020b */
[----:B0-----:R-:W-:-:S13]  /*f960*/  ISETP.NE.AND P0, PT, R7, 0x1, PT ;  /* 0x000000010700780c */ /* 0x001fda0003f05270 */
[----:B------:R-:W0:Y:S02]  /*f970*/  @P0 LDC.64 R2, c[0x0][0x440] ;  /* 0x00011000ff020b82 */ /* 0x000e240000000a00 */
[----:B0-----:R-:W-:-:S05]  /*f980*/  @P0 IMAD.HI.U32 R2, R0, R2, RZ ;  /* 0x0000000200020227 */ /* 0x001fca00078e00ff */
[----:B------:R-:W-:-:S04]  /*f990*/  @P0 SHF.R.U32.HI R9, RZ, R3, R2 ;  /* 0x00000003ff090219 */ /* 0x000fc80000011602 */
[--C-:B------:R-:W-:Y:S01]  /*f9a0*/  SHF.R.S32.HI R3, RZ, 0x1f, R9.reuse ;  /* 0x0000001fff037819 */ /* 0x100fe20000011409 */
[----:B------:R-:W-:-:S04]  /*f9b0*/  IMAD.MOV.U32 R2, RZ, RZ, R9 ;  /* 0x000000ffff027224 */ /* 0x000fc800078e0009 */
[----:B------:R-:W-:-:S04]  /*f9c0*/  IMAD.WIDE.U32 R2, R18, UR4, R2 ;  /* 0x0000000412027c25 */ /* 0x000fc8000f8e0002 */
[----:B------:R-:W-:Y:S01]  /*f9d0*/  IMAD.IADD R3, R11, 0x1, R3 ;  /* 0x000000010b037824 */ /* 0x000fe200078e0203 */
[----:B-1----:R-:W-:-:S04]  /*f9e0*/  LEA R16, P0, R2, R16, 0x2 ;  /* 0x0000001002107211 */ /* 0x002fc800078010ff */
[----:B------:R-:W-:-:S05]  /*f9f0*/  LEA.HI.X R17, R2, R17, R3, 0x2, P0 ;  /* 0x0000001102117211 */ /* 0x000fca00000f1403 */
[----:B------:R0:W5:Y:S01]  /*fa00*/  LDG.E R16, desc[UR42][R16.64] ;  /* 0x0000002a10107981 */ /* 0x000162000c1e1900 */
[----:B------:R-:W-:-:S04]  /*fa10*/  IMAD.MOV R2, RZ, RZ, -R9 ;  /* 0x000000ffff027224 */ /* 0x000fc800078e0a09 */
[----:B------:R-:W-:-:S07]  /*fa20*/  IMAD R7, R7, R2, R0 ;  /* 0x0000000207077224 */ /* 0x000fce00078e0200 */
.L_x_1575:
[----:B------:R-:W-:Y:S02]  /*fa30*/  LEA R9, R12, UR38, 0x3 ;  /* 0x000000260c097c11 */ /* 0x000fe4000f8e18ff */
[----:B------:R-:W-:Y:S02]  /*fa40*/  SHF.L.U32 R2, R13, 0x1f, RZ ;  /* 0x0000001f0d027819 */ /* 0x000fe400000006ff */
[----:B------:R-:W-:Y:S02]  /*fa50*/  ISETP.NE.AND P1, PT, R27, RZ, PT ;  /* 0x000000ff1b00720c */ /* 0x000fe40003f25270 */
[----:B------:R-:W1:Y:S02]  /*fa60*/  SYNCS.PHASECHK.TRANS64.TRYWAIT P0, [R9+URZ+0x12480], R2 ;  /* 0x01248002090075a7 */ /* 0x000e64000800017f */
[----:B-1----:R-:W-:Y:S09]  /*fa70*/  @!P0 BRA `(.L_x_1576) ;  /* 0x0000001c000c8947 */ /* 0x002ff20003800000 */
.L_x_1630:
[----:B------:R-:W-:Y:S04]  /*fa80*/  BSSY B1, `(.L_x_1577) ;  /* 0x0000007000017945 */ /* 0x000fe80003800000 */
[----:B------:R-:W-:Y:S05]  /*fa90*/  @P1 BRA `(.L_x_1578) ;  /* 0x0000000000141947 */ /* 0x000fea0003800000 */
[----:B------:R-:W-:Y:S01]  /*faa0*/  ISETP.NE.AND P0, PT, R15, RZ, PT ;  /* 0x000000ff0f00720c */ /* 0x000fe20003f05270 */
[----:B------:R-:W-:-:S04]  /*fab0*/  IMAD.MOV.U32 R6, RZ, RZ, 0x2800 ;  /* 0x00002800ff067424 */ /* 0x000fc800078e00ff */
[----:B------:R2:W-:Y:S08]  /*fac0*/  SYNCS.ARRIVE.TRANS64 RZ, [R9+URZ+0x12470], R6 ;  /* 0x0124700609ff79a7 */ /* 0x0005f0000800003f */
[----:B------:R-:W-:Y:S05]  /*fad0*/  @!P0 BRA `(.L_x_1578) ;  /* 0x0000000000048947 */ /* 0x000fea0003800000 */
[----:B------:R-:W-:Y:S01]  /*fae0*/  BPT.TRAP 0x1 ;  /* 0x000000040000795c */ /* 0x000fe20000300000 */
.L_x_1578:
[----:B------:R-:W-:Y:S05]  /*faf0*/  BSYNC B1 ;  /* 0x0000000000017941 */ /* 0x000fea0003800000 */
.L_x_1577:
[----:B------:R-:W-:Y:S01]  /*fb00*/  MOV R3, UR38 ;  /* 0x0000002600037c02 */ /* 0x000fe20008000f00 */
[----:B------:R-:W-:Y:S01]  /*fb10*/  IMAD R7, R7, 0xa0, RZ ;  /* 0x000000a007077824 */ /* 0x000fe200078e02ff */
[----:B------:R-:W-:Y:S01]  /*fb20*/  R2UR UR33, R9 ;  /* 0x00000000092172ca */ /* 0x000fe200000e0000 */
[----:B------:R-:W-:Y:S01]  /*fb30*/  IMAD.MOV.U32 R10, RZ, RZ, RZ ;  /* 0x000000ffff0a7224 */ /* 0x000fe200078e00ff */
[----:B------:R-:W-:Y:S01]  /*fb40*/  ULDC.64 UR4, c[0x0][0x198] ;  /* 0x0000660000047ab9 */ /* 0x000fe20000000a00 */
[----:B--2---:R-:W-:Y:S01]  /*fb50*/  IMAD R6, R12, 0x2800, R3 ;  /* 0x000028000c067824 */ /* 0x004fe200078e0203 */
[----:B------:R-:W-:Y:S01]  /*fb60*/  R2UR UR35, R7 ;  /* 0x00000000072372ca */ /* 0x000fe200000e0000 */
[----:B------:R-:W-:Y:S01]  /*fb70*/  UIADD3 UR4, UP0, UR4, 0x470, URZ ;  /* 0x0000047004047890 */ /* 0x000fe2000ff1e03f */
[----:B------:R-:W-:Y:S01]  /*fb80*/  R2UR UR34, R10 ;  /* 0x000000000a2272ca */ /* 0x000fe200000e0000 */
[----:B------:R-:W-:Y:S01]  /*fb90*/  UMOV UR6, 0x0 ;  /* 0x0000000000067882 */ /* 0x000fe20000000000 */
[----:B------:R-:W-:Y:S01]  /*fba0*/  R2UR UR32, R6 ;  /* 0x00000000062072ca */ /* 0x000fe200000e0000 */
[----:B------:R-:W-:Y:S01]  /*fbb0*/  UIADD3.X UR5, URZ, UR5, URZ, UP0, !UPT ;  /* 0x000000053f057290 */ /* 0x000fe200087fe43f */
[----:B------:R-:W-:Y:S01]  /*fbc0*/  PLOP3.LUT P0, PT, PT, PT, PT, 0x80, 0x0 ;  /* 0x000000000000781c */ /* 0x000fe20003f0f070 */
[----:B------:R-:W-:-:S02]  /*fbd0*/  UMOV UR7, 0x14f00000 ;  /* 0x14f0000000077882 */ /* 0x000fc40000000000 */
[----:B------:R-:W-:-:S08]  /*fbe0*/  UIADD3 UR33, UR33, 0x12470, URZ ;  /* 0x0001247021217890 */ /* 0x000fd0000fffe03f */
[----:B------:R-:W-:-:S12]  /*fbf0*/  UIADD3 UR32, UR32, 0x5200, URZ ;  /* 0x0000520020207890 */ /* 0x000fd8000fffe03f */
.L_x_1579:
[----:B------:R-:W-:-:S13]  /*fc00*/  @P0 ELECT P2, URZ, PT ;  /* 0x00000000003f082f */ /* 0x000fda0003840000 */
[----:B-----5:R-:W-:Y:S02]  /*fc10*/  @P2 R2UR UR37, R16 ;  /* 0x00000000102522ca */ /* 0x020fe400000e0000 */
[----:B------:R-:W-:-:S11]  /*fc20*/  @P2 PLOP3.LUT P0, PT, P2, PT, PT, 0x8, 0x0 ;  /* 0x000000000000281c */ /* 0x000fd6000170e170 */
[----:B------:R2:W-:Y:S01]  /*fc30*/  UTMALDG.4D [UR32], [UR4], desc[UR6] ;  /* 0x00000620040075b4 */ /* 0x0005e20008019000 */
[----:B------:R-:W-:Y:S01]  /*fc40*/  PLOP3.LUT P2, PT, PT, PT, PT, 0x8, 0x0 ;  /* 0x000000000000781c */ /* 0x000fe20003f4e170 */
[----:B--2---:R-:W-:-:S12]  /*fc50*/  @P0 BRA.U.ANY `(.L_x_1579) ;  /* 0xfffffffd00e80947 */ /* 0x004fd8000393ffff */
[----:B------:R-:W2:Y:S02]  /*fc60*/  SYNCS.PHASECHK.TRANS64.TRYWAIT P0, [R9+URZ+0x12440], R2 ;  /* 0x01244002090075a7 */ /* 0x000ea4000800017f */
[----:B--2---:R-:W-:Y:S05]  /*fc70*/  @!P0 BRA `(.L_x_1580) ;  /* 0x0000001800a08947 */ /* 0x004fea0003800000 */
.L_x_1631:
[----:B------:R-:W-:Y:S01]  /*fc80*/  BSSY B1, `(.L_x_1581) ;  /* 0x0000009000017945 */ /* 0x000fe20003800000 */
[----:B-12---:R-:W-:Y:S02]  /*fc90*/  IMAD.MOV.U32 R2, RZ, RZ, 0x0 ;  /* 0x00000000ff027424 */ /* 0x006fe400078e00ff */
[----:B------:R-:W-:Y:S01]  /*fca0*/  IMAD.MOV.U32 R3, RZ, RZ, 0x14f00000 ;  /* 0x14f00000ff037424 */ /* 0x000fe200078e00ff */
[----:B------:R-:W-:Y:S06]  /*fcb0*/  @P1 BRA `(.L_x_1582) ;  /* 0x0000000000141947 */ /* 0x000fec0003800000 */
[----:B------:R-:W-:Y:S01]  /*fcc0*/  ISETP.NE.AND P0, PT, R15, RZ, PT ;  /* 0x000000ff0f00720c */ /* 0x000fe20003f05270 */
[----:B------:R-:W-:-:S04]  /*fcd0*/  IMAD.MOV.U32 R8, RZ, RZ, 0x2800 ;  /* 0x00002800ff087424 */ /* 0x000fc800078e00ff */
[----:B------:R1:W-:Y:S08]  /*fce0*/  SYNCS.ARRIVE.TRANS64 RZ, [R9+URZ+0x12430], R8 ;  /* 0x0124300809ff79a7 */ /* 0x0003f0000800003f */
[----:B------:R-:W-:Y:S05]  /*fcf0*/  @!P0 BRA `(.L_x_1582) ;  /* 0x0000000000048947 */ /* 0x000fea0003800000 */
[----:B------:R-:W-:Y:S01]  /*fd00*/  BPT.TRAP 0x1 ;  /* 0x000000040000795c */ /* 0x000fe20000300000 */
.L_x_1582:
[----:B------:R-:W-:Y:S05]  /*fd10*/  BSYNC B1 ;  /* 0x0000000000017941 */ /* 0x000fea0003800000 */
.L_x_1581:
        /* <DEDUP_REMOVED lines=12> */
.L_x_1583:
[----:B------:R-:W-:-:S13]  /*fde0*/  @P0 ELECT P1, URZ, PT ;  /* 0x00000000003f082f */ /* 0x000fda0003820000 */
[----:B------:R-:W-:Y:S01]  /*fdf0*/  @P1 R2UR UR13, R16 ;  /* 0x00000000100d12ca */ /* 0x000fe200000e0000 */
[----:B------:R-:W-:Y:S01]  /*fe00*/  UMOV UR12, UR36 ;  /* 0x00000024000c7c82 */ /* 0x000fe20008000000 */
[----:B------:R-:W-:-:S11]  /*fe10*/  @P1 PLOP3.LUT P0, PT, P1, PT, PT, 0x8, 0x0 ;  /* 0x000000000000181c */ /* 0x000fd60000f0e170 */
[----:B------:R2:W-:Y:S01]  /*fe20*/  UTMALDG.4D [UR8], [UR4], desc[UR6] ;  /* 0x00000608040075b4 */ /* 0x0005e20008019000 */
[----:B------:R-:W-:Y:S01]  /*fe30*/  PLOP3.LUT P1, PT, PT, PT, PT, 0x8, 0x0 ;  /* 0x000000000000781c */ /* 0x000fe20003f2e170 */
[----:B--2---:R-:W-:-:S12]  /*fe40*/  @P0 BRA.U.ANY `(.L_x_1583) ;  /* 0xfffffffd00e40947 */ /* 0x004fd8000393ffff */
.L_x_1574:
[----:B------:R-:W-:Y:S05]  /*fe50*/  BSYNC B0 ;  /* 0x0000000000007941 */ /* 0x000fea0003800000 */
.L_x_1573:
[----:B------:R-:W-:-:S13]  /*fe60*/  ISETP.NE.AND P0, PT, R20, 0x3, PT ;  /* 0x000000031400780c */ /* 0x000fda0003f05270 */
[----:B------:R-:W-:Y:S05]  /*fe70*/  @!P0 BRA `(.L_x_1584) ;  /* 0x0000000000048947 */ /* 0x000fea0003800000 */
[----:B------:R-:W-:Y:S01]  /*fe80*/  BPT.TRAP 0x1 ;  /* 0x000000040000795c */ /* 0x000fe20000300000 */
.L_x_1584:
[----:B------:R-:W-:Y:S02]  /*fe90*/  LOP3.LUT R2, R4, 0x1, RZ, 0x3c, !PT ;  /* 0x0000000104027812 */ /* 0x000fe400078e3cff */
[----:B------:R-:W-:Y:S02]  /*fea0*/  LEA R3, R5, UR38, 0x3 ;  /* 0x0000002605037c11 */ /* 0x000fe4000f8e18ff */
[----:B------:R-:W-:Y:S02]  /*feb0*/  SHF.L.U32 R2, R2, 0x1f, RZ ;  /* 0x0000001f02027819 */ /* 0x000fe400000006ff */
[----:B------:R-:W-:Y:S02]  /*fec0*/  ISETP.NE.AND P1, PT, R21, 0x3, PT ;  /* 0x000000031500780c */ /* 0x000fe40003f25270 */
[----:B------:R-:W2:Y:S02]  /*fed0*/  SYNCS.PHASECHK.TRANS64.TRYWAIT P0, [R3+URZ+0x12470], R2 ;  /* 0x01247002030075a7 */ /* 0x000ea4000800017f */
[----:B--2---:R-:W-:Y:S09]  /*fee0*/  @!P0 BRA `(.L_x_1585) ;  /* 0x0000001800188947 */ /* 0x004ff20003800000 */
.L_x_1632:
[----:B------:R-:W-:Y:S05]  /*fef0*/  @!P1 BRA `(.L_x_1586) ;  /* 0x0000000000049947 */ /* 0x000fea0003800000 */
[----:B------:R-:W-:Y:S01]  /*ff00*/  BPT.TRAP 0x1 ;  /* 0x000000040000795c */ /* 0x000fe20000300000 */
.L_x_1586:
[----:B--2---:R-:W-:Y:S01]  /*ff10*/  SHF.L.U32 R2, R4, 0x1f, RZ ;  /* 0x0000001f04027819 */ /* 0x004fe200000006ff */
[----:B------:R-:W-:-:S03]  /*ff20*/  IMAD R10, R5, 0x2800, RZ ;  /* 0x00002800050a7824 */ /* 0x000fc600078e02ff */
[----:B------:R-:W2:Y:S02]  /*ff30*/  SYNCS.PHASECHK.TRANS64.TRYWAIT P0, [R3+URZ+0x12460], R2 ;  /* 0x01246002030075a7 */ /* 0x000ea4000800017f */
[----:B--2---:R-:W-:Y:S05]  /*ff40*/  @!P0 BRA `(.L_x_1587) ;  /* 0x0000001800148947 */ /* 0x004fea0003800000 */
.L_x_1633:
[C---:B--2---:R-:W-:Y:S01]  /*ff50*/  LOP3.LUT R2, R10.reuse, R23, RZ, 0xfc, !PT ;  /* 0x000000170a027212 */ /* 0x044fe200078efcff */
        /* <DEDUP_REMOVED lines=41> */
.L_x_1588:
[----:B--2---:R2:W-:Y:S01]  /*101f0*/  SYNCS.ARRIVE.TRANS64.A1T0 RZ, [R3+URZ+0x12450], RZ ;  /* 0x012450ff03ff79a7 */ /* 0x0045e2000810003f */
[----:B------:R-:W-:Y:S01]  /*10200*/  BAR.SYNC.DEFER_BLOCKING 0x2, 0x80 ;  /* 0x0082000000007b1d */ /* 0x000fe20000010000 */
[----:B------:R-:W-:Y:S01]  /*10210*/  ISETP.NE.AND P0, PT, R27, RZ, PT ;  /* 0x000000ff1b00720c */ /* 0x000fe20003f05270 */
[----:B------:R-:W-:Y:S02]  /*10220*/  IMAD.MOV.U32 R5, RZ, RZ, R12 ;  /* 0x000000ffff057224 */ /* 0x000fe400078e000c */
[----:B------:R-:W-:-:S10]  /*10230*/  IMAD.MOV.U32 R4, RZ, RZ, R13 ;  /* 0x000000ffff047224 */ /* 0x000fd400078e000d */
[----:B------:R-:W-:-:S04]  /*10240*/  @!P0 IADD3 R2, R3, 0x12480, RZ ;  /* 0x0001248003028810 */ /* 0x000fc80007ffe0ff */
[----:B------:R-:W-:-:S04]  /*10250*/  @!P0 PRMT R2, RZ, 0x654, R2 ;  /* 0x00000654ff028816 */ /* 0x000fc80000000002 */
[----:B------:R2:W-:Y:S01]  /*10260*/  @!P0 SYNCS.ARRIVE.TRANS64.RED.A1T0 RZ, [R2+URZ], RZ ;  /* 0x000000ff02ff89a7 */ /* 0x0005e2000810043f */
[C---:B------:R-:W-:Y:S01]  /*10270*/  ISETP.GT.AND P0, PT, R0.reuse, UR44, PT ;  /* 0x0000002c00007c0c */ /* 0x040fe2000bf04270 */
[----:B------:R-:W-:-:S12]  /*10280*/  VIADD R0, R0, 0xffffffff ;  /* 0xffffffff00007836 */ /* 0x000fd80000000000 */
[----:B--2---:R-:W-:Y:S05]  /*10290*/  @P0 BRA `(.L_x_1589) ;  /* 0xfffffff4006c0947 */ /* 0x004fea000383ffff */
[----:B------:R-:W-:Y:S05]  /*102a0*/  BRA `(.L_x_1590) ;  /* 0x0000000000087947 */ /* 0x000fea0003800000 */
.L_x_1572:
[----:B------:R-:W-:Y:S02]  /*102b0*/  IMAD.MOV.U32 R12, RZ, RZ, RZ ;  /* 0x000000ffff0c7224 */ /* 0x000fe400078e00ff */
[----:B------:R-:W-:-:S07]  /*102c0*/  IMAD.MOV.U32 R13, RZ, RZ, 0x1 ;  /* 0x00000001ff0d7424 */ /* 0x000fce00078e00ff */
.L_x_1590:
[----:B------:R-:W-:-:S04]  /*102d0*/  ULOP3.LUT UR4, UR40, 0x1, URZ, 0xfc, !UPT ;  /* 0x0000000128047892 */ /* 0x000fc8000f8efc3f */
[----:B------:R-:W-:-:S06]  /*102e0*/  UISETP.NE.AND UP0, UPT, UR4, 0x3, UPT ;  /* 0x000000030400788c */ /* 0x000fcc000bf05270 */
[----:B------:R-:W-:-:S13]  /*102f0*/  PLOP3.LUT P0, PT, PT, PT, UP0, 0x80, 0x0 ;  /* 0x000000000000781c */ /* 0x000fda0003f0f008 */
[----:B------:R-:W-:Y:S05]  /*10300*/  @!P0 BRA `(.L_x_1591) ;  /* 0x0000000000048947 */ /* 0x000fea0003800000 */
[----:B------:R-:W-:Y:S01]  /*10310*/  BPT.TRAP 0x1 ;  /* 0x000000040000795c */ /* 0x000fe20000300000 */
.L_x_1591:
[----:B0-----:R-:W-:Y:S01]  /*10320*/  LOP3.LUT R3, R13, 0x1, RZ, 0x3c, !PT ;  /* 0x000000010d037812 */ /* 0x001fe200078e3cff */
[----:B------:R-:W-:Y:S01]  /*10330*/  BSSY B0, `(.L_x_1592) ;  /* 0x0000005000007945 */ /* 0x000fe20003800000 */
[----:B------:R-:W-:Y:S02]  /*10340*/  LEA R0, R12, UR38, 0x3 ;  /* 0x000000260c007c11 */ /* 0x000fe4000f8e18ff */
[----:B------:R-:W-:-:S04]  /*10350*/  SHF.L.U32 R3, R3, 0x1f, RZ ;  /* 0x0000001f03037819 */ /* 0x000fc800000006ff */
[----:B------:R-:W0:Y:S02]  /*10360*/  SYNCS.PHASECHK.TRANS64.TRYWAIT P0, [R0+URZ+0x12470], R3 ;  /* 0x01247003000075a7 */ /* 0x000e24000800017f */
[----:B0-----:R-:W-:Y:S05]  /*10370*/  @!P0 BRA `(.L_x_1593) ;  /* 0x00000014001c8947 */ /* 0x001fea0003800000 */
.L_x_1634:
[----:B------:R-:W-:Y:S05]  /*10380*/  BSYNC B0 ;  /* 0x0000000000007941 */ /* 0x000fea0003800000 */
.L_x_1592:
[----:B------:R-:W-:-:S06]  /*10390*/  ULOP3.LUT UR4, UR40, 0x2, URZ, 0xfc, !UPT ;  /* 0x0000000228047892 */ /* 0x000fcc000f8efc3f */
[----:B------:R-:W-:-:S04]  /*103a0*/  MOV R2, UR4 ;  /* 0x0000000400027c02 */ /* 0x000fc80008000f00 */
[----:B------:R-:W-:-:S13]  /*103b0*/  ISETP.NE.AND P1, PT, R2, 0x3, PT ;  /* 0x000000030200780c */ /* 0x000fda0003f25270 */
[----:B------:R-:W-:Y:S05]  /*103c0*/  @!P1 BRA `(.L_x_1594) ;  /* 0x0000000000049947 */ /* 0x000fea0003800000 */
[----:B------:R-:W-:Y:S01]  /*103d0*/  BPT.TRAP 0x1 ;  /* 0x000000040000795c */ /* 0x000fe20000300000 */
.L_x_1594:
[----:B0-----:R-:W-:Y:S01]  /*103e0*/  SHF.L.U32 R3, R13, 0x1f, RZ ;  /* 0x0000001f0d037819 */ /* 0x001fe200000006ff */
[----:B------:R-:W-:-:S03]  /*103f0*/  IMAD R2, R12, 0x2800, RZ ;  /* 0x000028000c027824 */ /* 0x000fc600078e02ff */
[----:B------:R-:W0:Y:S02]  /*10400*/  SYNCS.PHASECHK.TRANS64.TRYWAIT P0, [R0+URZ+0x12460], R3 ;  /* 0x01246003000075a7 */ /* 0x000e24000800017f */
[----:B------:R-:W-:Y:S01]  /*10410*/  LOP3.LUT R23, R2, R23, RZ, 0xfc, !PT ;  /* 0x0000001702177212 */ /* 0x000fe200078efcff */
[----:B0-----:R-:W-:Y:S06]  /*10420*/  @!P0 BRA `(.L_x_1595) ;  /* 0x0000001400048947 */ /* 0x001fec0003800000 */
.L_x_1635:
        /* <DEDUP_REMOVED lines=41> */
.L_x_1596:
[----:B--2---:R0:W-:Y:S01]  /*106c0*/  SYNCS.ARRIVE.TRANS64.A1T0 RZ, [R0+URZ+0x12450], RZ ;  /* 0x012450ff00ff79a7 */ /* 0x0041e2000810003f */
[----:B------:R-:W-:Y:S01]  /*106d0*/  BAR.SYNC.DEFER_BLOCKING 0x2, 0x80 ;  /* 0x0082000000007b1d */ /* 0x000fe20000010000 */
[----:B------:R-:W-:-:S13]  /*106e0*/  ISETP.NE.AND P0, PT, R27, RZ, PT ;  /* 0x000000ff1b00720c */ /* 0x000fda0003f05270 */
[----:B-1----:R-:W-:Y:S02]  /*106f0*/  @!P0 VIADD R2, R0, 0x12480 ;  /* 0x0001248000028836 */ /* 0x002fe40000000000 */
        /* <DEDUP_REMOVED lines=8> */
.L_x_1555:
[----:B------:R-:W0:Y:S01]  /*10780*/  S2R R4, SR_CgaCtaId ;  /* 0x0000000000047919 */ /* 0x000e220000008800 */
[----:B------:R-:W-:Y:S02]  /*10790*/  MOV R3, 0x400 ;  /* 0x0000040000037802 */ /* 0x000fe40000000f00 */
[----:B------:R-:W-:Y:S02]  /*107a0*/  SHF.L.U32 R2, R2, 0x1f, RZ ;  /* 0x0000001f02027819 */ /* 0x000fe400000006ff */
[----:B0-----:R-:W-:-:S04]  /*107b0*/  LEA R9, R4, R3, 0x18 ;  /* 0x0000000304097211 */ /* 0x001fc800078ec0ff */
[----:B------:R-:W0:Y:S02]  /*107c0*/  SYNCS.PHASECHK.TRANS64.TRYWAIT P0, [R9+URZ+0x12420], R2 ;  /* 0x01242002090075a7 */ /* 0x000e24000800017f */
[----:B0-----:R-:W-:Y:S05]  /*107d0*/  @!P0 BRA `(.L_x_1597) ;  /* 0x00000010002c8947 */ /* 0x001fea0003800000 */
.L_x_1636:
        /* <DEDUP_REMOVED lines=13> */
.L_x_1598:
        /* <DEDUP_REMOVED lines=12> */
.L_x_1637:
[----:B------:R-:W1:Y:S02]  /*10970*/  SYNCS.PHASECHK.TRANS64.TRYWAIT P1, [R7+URZ], R2 ;  /* 0x00000002070075a7 */ /* 0x000e64000802017f */
[----:B-1----:R-:W-:Y:S05]  /*10980*/  @!P1 BRA `(.L_x_1600) ;  /* 0x0000000c00e89947 */ /* 0x002fea0003800000 */
.L_x_1638:
[----:B------:R-:W-:Y:S05]  /*10990*/  @!P0 BRA `(.L_x_1601) ;  /* 0x0000000000048947 */ /* 0x000fea0003800000 */
[----:B------:R-:W-:Y:S01]  /*109a0*/  BPT.TRAP 0x1 ;  /* 0x000000040000795c */ /* 0x000fe20000300000 */
.L_x_1601:
[----:B------:R-:W-:-:S04]  /*109b0*/  IMAD R0, R0, 0x8, R9 ;  /* 0x0000000800007824 */ /* 0x000fc800078e0209 */
[----:B------:R-:W2:Y:S02]  /*109c0*/  SYNCS.PHASECHK.TRANS64.TRYWAIT P1, [R0+URZ+0x12460], R3 ;  /* 0x01246003000075a7 */ /* 0x000ea4000802017f */
[----:B--2---:R-:W-:Y:S05]  /*109d0*/  @!P1 BRA `(.L_x_1602) ;  /* 0x0000000c00e89947 */ /* 0x004fea0003800000 */
.L_x_1639:
[----:B------:R-:W-:Y:S05]  /*109e0*/  @!P0 BRA `(.L_x_1603) ;  /* 0x0000000000048947 */ /* 0x000fea0003800000 */
[----:B------:R-:W-:Y:S01]  /*109f0*/  BPT.TRAP 0x1 ;  /* 0x000000040000795c */ /* 0x000fe20000300000 */
.L_x_1603:
[----:B------:R-:W-:-:S04]  /*10a00*/  IMAD R5, R5, 0x8, R9 ;  /* 0x0000000805057824 */ /* 0x000fc800078e0209 */
[----:B------:R-:W3:Y:S02]  /*10a10*/  SYNCS.PHASECHK.TRANS64.TRYWAIT P1, [R5+URZ+0x12460], R2 ;  /* 0x01246002050075a7 */ /* 0x000ee4000802017f */
[----:B---3--:R-:W-:Y:S05]  /*10a20*/  @!P1 BRA `(.L_x_1604) ;  /* 0x0000000c00e89947 */ /* 0x008fea0003800000 */
.L_x_1640:
[----:B------:R-:W-:Y:S05]  /*10a30*/  @!P0 BRA `(.L_x_1605) ;  /* 0x0000000000048947 */ /* 0x000fea0003800000 */
[----:B------:R-:W-:Y:S01]  /*10a40*/  BPT.TRAP 0x1 ;  /* 0x000000040000795c */ /* 0x000fe20000300000 */
.L_x_1605:
[----:B------:R-:W4:Y:S02]  /*10a50*/  SYNCS.PHASECHK.TRANS64.TRYWAIT P0, [R0+URZ+0x12480], R3 ;  /* 0x01248003000075a7 */ /* 0x000f24000800017f */
[----:B----4-:R-:W-:Y:S05]  /*10a60*/  @!P0 BRA `(.L_x_1606) ;  /* 0x0000000c00ec8947 */ /* 0x010fea0003800000 */
.L_x_1607:
[----:B------:R0:W0:Y:S02]  /*10a70*/  SYNCS.PHASECHK.TRANS64.TRYWAIT P0, [R5+URZ+0x12480], R2 ;  /* 0x01248002050075a7 */ /* 0x000024000800017f */
[----:B0-----:R-:W-:Y:S05]  /*10a80*/  @!P0 NANOSLEEP.SYNCS 0x989680 ;  /* 0x009896800000895d */ /* 0x001fea0003900000 */
[----:B------:R-:W0:Y:S02]  /*10a90*/  @!P0 SYNCS.PHASECHK.TRANS64 P0, [R5+URZ+0x12480], R2 ;  /* 0x01248002050085a7 */ /* 0x000e24000800007f */
[----:B0-----:R-:W-:Y:S05]  /*10aa0*/  @!P0 BRA `(.L_x_1607) ;  /* 0xfffffffc00f08947 */ /* 0x001fea000383ffff */
.L_x_1514:
[----:B------:R-:W-:Y:S05]  /*10ab0*/  BSYNC B6 ;  /* 0x0000000000067941 */ /* 0x000fea0003800000 */
.L_x_1511:
[----:B------:R-:W-:Y:S05]  /*10ac0*/  EXIT ;  /* 0x000000000000794d */ /* 0x000fea0003800000 */
.L_x_1518:
[----:B0-----:R-:W-:-:S04]  /*10ad0*/  MOV R3, UR48 ;  /* 0x0000003000037c02 */ /* 0x001fc80008000f00 */
[----:B------:R0:W1:Y:S03]  /*10ae0*/  SYNCS.PHASECHK.TRANS64.TRYWAIT P0, [R3+URZ+0x12400], R6 ;  /* 0x01240006030075a7 */ /* 0x000066000800017f */
[----:B-1----:R-:W-:Y:S05]  /*10af0*/  @!P0 NANOSLEEP.SYNCS 0x989680 ;  /* 0x009896800000895d */ /* 0x002fea0003900000 */
[----:B------:R-:W1:Y:S02]  /*10b00*/  @!P0 SYNCS.PHASECHK.TRANS64 P0, [R3+URZ+0x12400], R6 ;  /* 0x01240006030085a7 */ /* 0x000e64000800007f */
[----:B-1----:R-:W-:Y:S05]  /*10b10*/  @!P0 BRA `(.L_x_1518) ;  /* 0xfffffffc00ec8947 */ /* 0x002fea000383ffff */
[----:B------:R-:W-:Y:S05]  /*10b20*/  BRA `(.L_x_1608) ;  /* 0xffffff0800c07947 */ /* 0x000fea000383ffff */
.L_x_1522:
[----:B0-----:R-:W-:-:S04]  /*10b30*/  IMAD.U32 R3, RZ, RZ, UR48 ;  /* 0x00000030ff037e24 */ /* 0x001fc8000f8e00ff */
[----:B------:R0:W2:Y:S03]  /*10b40*/  SYNCS.PHASECHK.TRANS64.TRYWAIT P2, [R3+URZ+0x12430], R6 ;  /* 0x01243006030075a7 */ /* 0x0000a6000804017f */
[----:B--2---:R-:W-:Y:S05]  /*10b50*/  @!P2 NANOSLEEP.SYNCS 0x989680 ;  /* 0x009896800000a95d */ /* 0x004fea0003900000 */
[----:B------:R-:W2:Y:S02]  /*10b60*/  @!P2 SYNCS.PHASECHK.TRANS64 P2, [R3+URZ+0x12430], R6 ;  /* 0x012430060300a5a7 */ /* 0x000ea4000804007f */
[----:B--2---:R-:W-:Y:S05]  /*10b70*/  @!P2 BRA `(.L_x_1522) ;  /* 0xfffffffc00eca947 */ /* 0x004fea000383ffff */
[----:B------:R-:W-:Y:S05]  /*10b80*/  BRA `(.L_x_1521) ;  /* 0xffffff0800d87947 */ /* 0x000fea000383ffff */
.L_x_1527:
[----:B-1----:R-:W-:-:S04]  /*10b90*/  IMAD.U32 R7, RZ, RZ, UR19 ;  /* 0x00000013ff077e24 */ /* 0x002fc8000f8e00ff */
[----:B------:R1:W2:Y:S03]  /*10ba0*/  SYNCS.PHASECHK.TRANS64.TRYWAIT P3, [R7+URZ+0x12430], R6 ;  /* 0x01243006070075a7 */ /* 0x0002a6000806017f */
[----:B--2---:R-:W-:Y:S05]  /*10bb0*/  @!P3 NANOSLEEP.SYNCS 0x989680 ;  /* 0x009896800000b95d */ /* 0x004fea0003900000 */
[----:B------:R-:W2:Y:S02]  /*10bc0*/  @!P3 SYNCS.PHASECHK.TRANS64 P3, [R7+URZ+0x12430], R6 ;  /* 0x012430060700b5a7 */ /* 0x000ea4000806007f */
[----:B--2---:R-:W-:Y:S05]  /*10bd0*/  @!P3 BRA `(.L_x_1527) ;  /* 0xfffffffc00ecb947 */ /* 0x004fea000383ffff */
[----:B------:R-:W-:Y:S05]  /*10be0*/  BRA `(.L_x_1526) ;  /* 0xffffff4000b87947 */ /* 0x000fea000383ffff */
.L_x_1531:
[----:B-1----:R-:W-:-:S04]  /*10bf0*/  IMAD.U32 R121, RZ, RZ, UR13 ;  /* 0x0000000dff797e24 */ /* 0x002fc8000f8e00ff */
[----:B------:R1:W2:Y:S03]  /*10c00*/  SYNCS.PHASECHK.TRANS64.TRYWAIT P3, [R121+URZ+0x12450], R6 ;  /* 0x01245006790075a7 */ /* 0x0002a6000806017f */
[----:B--2---:R-:W-:Y:S05]  /*10c10*/  @!P3 NANOSLEEP.SYNCS 0x989680 ;  /* 0x009896800000b95d */ /* 0x004fea0003900000 */
[----:B------:R-:W2:Y:S02]  /*10c20*/  @!P3 SYNCS.PHASECHK.TRANS64 P3, [R121+URZ+0x12450], R6 ;  /* 0x012450067900b5a7 */ /* 0x000ea4000806007f */
[----:B--2---:R-:W-:Y:S05]  /*10c30*/  @!P3 BRA `(.L_x_1531) ;  /* 0xfffffffc00ecb947 */ /* 0x004fea000383ffff */
[----:B------:R-:W-:Y:S05]  /*10c40*/  BRA `(.L_x_1530) ;  /* 0xffffff4c00147947 */ /* 0x000fea000383ffff */
.L_x_1538:
[----:B--2---:R-:W-:-:S04]  /*10c50*/  IMAD.U32 R3, RZ, RZ, UR22 ;  /* 0x00000016ff037e24 */ /* 0x004fc8000f8e00ff */
[----:B------:R2:W3:Y:S03]  /*10c60*/  SYNCS.PHASECHK.TRANS64.TRYWAIT P2, [R3+URZ+0x12430], R2 ;  /* 0x01243002030075a7 */ /* 0x0004e6000804017f */
[----:B---3--:R-:W-:Y:S05]  /*10c70*/  @!P2 NANOSLEEP.SYNCS 0x989680 ;  /* 0x009896800000a95d */ /* 0x008fea0003900000 */
[----:B------:R-:W3:Y:S02]  /*10c80*/  @!P2 SYNCS.PHASECHK.TRANS64 P2, [R3+URZ+0x12430], R2 ;  /* 0x012430020300a5a7 */ /* 0x000ee4000804007f */
[----:B---3--:R-:W-:Y:S05]  /*10c90*/  @!P2 BRA `(.L_x_1538) ;  /* 0xfffffffc00eca947 */ /* 0x008fea000383ffff */
[----:B------:R-:W-:Y:S05]  /*10ca0*/  BRA `(.L_x_1537) ;  /* 0xffffff7c000c7947 */ /* 0x000fea000383ffff */
.L_x_1542:
[----:B-1----:R-:W-:-:S04]  /*10cb0*/  IMAD.U32 R25, RZ, RZ, UR13 ;  /* 0x0000000dff197e24 */ /* 0x002fc8000f8e00ff */
[----:B------:R1:W2:Y:S03]  /*10cc0*/  SYNCS.PHASECHK.TRANS64.TRYWAIT P2, [R25+URZ+0x12450], R2 ;  /* 0x01245002190075a7 */ /* 0x0002a6000804017f */
[----:B--2---:R-:W-:Y:S05]  /*10cd0*/  @!P2 NANOSLEEP.SYNCS 0x989680 ;  /* 0x009896800000a95d */ /* 0x004fea0003900000 */
[----:B------:R-:W2:Y:S02]  /*10ce0*/  @!P2 SYNCS.PHASECHK.TRANS64 P2, [R25+URZ+0x12450], R2 ;  /* 0x012450021900a5a7 */ /* 0x000ea4000804007f */
[----:B--2---:R-:W-:Y:S05]  /*10cf0*/  @!P2 BRA `(.L_x_1542) ;  /* 0xfffffffc00eca947 */ /* 0x004fea000383ffff */
[----:B------:R-:W-:Y:S05]  /*10d00*/  BRA `(.L_x_1541) ;  /* 0xffffff8c00d07947 */ /* 0x000fea000383ffff */
.L_x_1548:
[----:B--2---:R-:W-:-:S04]  /*10d10*/  MOV R23, UR17 ;  /* 0x0000001100177c02 */ /* 0x004fc80008000f00 */
[----:B------:R2:W3:Y:S03]  /*10d20*/  SYNCS.PHASECHK.TRANS64.TRYWAIT P1, [R23+URZ+0x12450], R0 ;  /* 0x01245000170075a7 */ /* 0x0004e6000802017f */
[----:B---3--:R-:W-:Y:S05]  /*10d30*/  @!P1 NANOSLEEP.SYNCS 0x989680 ;  /* 0x009896800000995d */ /* 0x008fea0003900000 */
[----:B------:R-:W3:Y:S02]  /*10d40*/  @!P1 SYNCS.PHASECHK.TRANS64 P1, [R23+URZ+0x12450], R0 ;  /* 0x01245000170095a7 */ /* 0x000ee4000802007f */
[----:B---3--:R-:W-:Y:S05]  /*10d50*/  @!P1 BRA `(.L_x_1548) ;  /* 0xfffffffc00ec9947 */ /* 0x008fea000383ffff */
[----:B------:R-:W-:Y:S05]  /*10d60*/  BRA `(.L_x_1547) ;  /* 0xffffffa800887947 */ /* 0x000fea000383ffff */
.L_x_1561:
[----:B------:R-:W-:Y:S02]  /*10d70*/  IMAD.MOV.U32 R13, RZ, RZ, R17 ;  /* 0x000000ffff0d7224 */ /* 0x000fe400078e0011 */
[----:B------:R-:W-:Y:S02]  /*10d80*/  IMAD.MOV.U32 R12, RZ, RZ, RZ ;  /* 0x000000ffff0c7224 */ /* 0x000fe400078e00ff */
[----:B------:R-:W-:Y:S02]  /*10d90*/  IMAD.MOV.U32 R11, RZ, RZ, 0x1f ;  /* 0x0000001fff0b7424 */ /* 0x000fe400078e00ff */
[----:B------:R-:W-:-:S07]  /*10da0*/  IMAD.MOV.U32 R15, RZ, RZ, -0x1 ;  /* 0xffffffffff0f7424 */ /* 0x000fce00078e00ff */
[----:B------:R-:W-:Y:S05]  /*10db0*/  WARPSYNC.COLLECTIVE R15, `(.L_x_1609) ;  /* 0x000000000f087348 */ /* 0x000fea0003c00000 */
[----:B------:R0:W1:Y:S02]  /*10dc0*/  SHFL.IDX P6, R14, R13, R12, R11 ;  /* 0x0000000c0d0e7389 */ /* 0x00006400000c000b */
[----:B01----:R-:W-:Y:S01]  /*10dd0*/  ENDCOLLECTIVE ;  /* 0x000000000000791b */ /* 0x003fe20003800000 */
.L_x_1609:
[----:B------:R-:W-:Y:S05]  /*10de0*/  BRA `(.L_x_1610) ;  /* 0xffffffd800b47947 */ /* 0x000fea000383ffff */
.L_x_1563:
[----:B------:R-:W-:Y:S01]  /*10df0*/  BSSY B0, `(.L_x_1611) ;  /* 0x0000006000007945 */ /* 0x000fe20003800000 */
[----:B------:R-:W-:-:S07]  /*10e00*/  IMAD.MOV.U32 R15, RZ, RZ, -0x1 ;  /* 0xffffffffff0f7424 */ /* 0x000fce00078e00ff */
[----:B0-----:R-:W-:Y:S05]  /*10e10*/  WARPSYNC.COLLECTIVE R15, `(.L_x_1612) ;  /* 0x000000000f0c7348 */ /* 0x001fea0003c00000 */
[----:B------:R-:W-:Y:S02]  /*10e20*/  ELECT P6, UR62, PT ;  /* 0x00000000003e782f */ /* 0x000fe400038c0000 */
[----:B------:R-:W-:Y:S01]  /*10e30*/  MOV R14, UR62 ;  /* 0x0000003e000e7c02 */ /* 0x000fe20008000f00 */
[----:B0-----:R-:W-:Y:S10]  /*10e40*/  ENDCOLLECTIVE ;  /* 0x000000000000791b */ /* 0x001ff40003800000 */
.L_x_1612:
[----:B------:R-:W-:Y:S05]  /*10e50*/  BSYNC B0 ;  /* 0x0000000000007941 */ /* 0x000fea0003800000 */
.L_x_1611:
[----:B------:R-:W-:Y:S05]  /*10e60*/  BRA `(.L_x_1613) ;  /* 0xffffffd800b87947 */ /* 0x000fea000383ffff */
.L_x_1565:
[----:B--2---:R-:W-:-:S04]  /*10e70*/  MOV R3, UR38 ;  /* 0x0000002600037c02 */ /* 0x004fc80008000f00 */
[----:B------:R2:W3:Y:S03]  /*10e80*/  SYNCS.PHASECHK.TRANS64.TRYWAIT P0, [R3+URZ+0x12480], R0 ;  /* 0x01248000030075a7 */ /* 0x0004e6000800017f */
[----:B---3--:R-:W-:Y:S05]  /*10e90*/  @!P0 NANOSLEEP.SYNCS 0x989680 ;  /* 0x009896800000895d */ /* 0x008fea0003900000 */
[----:B------:R-:W3:Y:S02]  /*10ea0*/  @!P0 SYNCS.PHASECHK.TRANS64 P0, [R3+URZ+0x12480], R0 ;  /* 0x01248000030085a7 */ /* 0x000ee4000800007f */
[----:B---3--:R-:W-:Y:S05]  /*10eb0*/  @!P0 BRA `(.L_x_1565) ;  /* 0xfffffffc00ec8947 */ /* 0x008fea000383ffff */
[----:B------:R-:W-:Y:S05]  /*10ec0*/  BRA `(.L_x_1614) ;  /* 0xffffffdc00087947 */ /* 0x000fea000383ffff */
.L_x_1567:
[----:B0-2---:R-:W-:-:S04]  /*10ed0*/  IMAD.U32 R3, RZ, RZ, UR38 ;  /* 0x00000026ff037e24 */ /* 0x005fc8000f8e00ff */
[----:B------:R0:W2:Y:S03]  /*10ee0*/  SYNCS.PHASECHK.TRANS64.TRYWAIT P0, [R3+URZ+0x12440], R0 ;  /* 0x01244000030075a7 */ /* 0x0000a6000800017f */
[----:B--2---:R-:W-:Y:S05]  /*10ef0*/  @!P0 NANOSLEEP.SYNCS 0x989680 ;  /* 0x009896800000895d */ /* 0x004fea0003900000 */
[----:B------:R-:W2:Y:S02]  /*10f00*/  @!P0 SYNCS.PHASECHK.TRANS64 P0, [R3+URZ+0x12440], R0 ;  /* 0x01244000030085a7 */ /* 0x000ea4000800007f */
[----:B--2---:R-:W-:Y:S05]  /*10f10*/  @!P0 BRA `(.L_x_1567) ;  /* 0xfffffffc00ec8947 */ /* 0x004fea000383ffff */
[----:B------:R-:W-:Y:S05]  /*10f20*/  BRA `(.L_x_1615) ;  /* 0xffffffdc00447947 */ /* 0x000fea000383ffff */
.L_x_1570:
[----:B------:R-:W-:Y:S01]  /*10f30*/  IMAD.MOV.U32 R13, RZ, RZ, R6 ;  /* 0x000000ffff0d7224 */ /* 0x000fe200078e0006 */
[----:B------:R-:W-:Y:S01]  /*10f40*/  LEA.HI R9, R27, UR39, RZ, 0x1e ;  /* 0x000000271b097c11 */ /* 0x000fe2000f8ff0ff */
[----:B------:R-:W-:Y:S02]  /*10f50*/  IMAD.MOV.U32 R12, RZ, RZ, RZ ;  /* 0x000000ffff0c7224 */ /* 0x000fe400078e00ff */
[----:B------:R-:W-:Y:S02]  /*10f60*/  IMAD.MOV.U32 R11, RZ, RZ, 0x1c1f ;  /* 0x00001c1fff0b7424 */ /* 0x000fe400078e00ff */
[----:B------:R-:W-:-:S07]  /*10f70*/  IMAD.MOV.U32 R15, RZ, RZ, -0x1 ;  /* 0xffffffffff0f7424 */ /* 0x000fce00078e00ff */
[----:B------:R-:W-:Y:S05]  /*10f80*/  WARPSYNC.COLLECTIVE R15, `(.L_x_1616) ;  /* 0x000000000f087348 */ /* 0x000fea0003c00000 */
[----:B------:R0:W1:Y:S02]  /*10f90*/  SHFL.IDX P6, R14, R13, R12, R11 ;  /* 0x0000000c0d0e7389 */ /* 0x00006400000c000b */
[----:B01----:R-:W-:Y:S01]  /*10fa0*/  ENDCOLLECTIVE ;  /* 0x000000000000791b */ /* 0x003fe20003800000 */
.L_x_1616:
[----:B------:R-:W-:Y:S01]  /*10fb0*/  IMAD.MOV.U32 R13, RZ, RZ, R4 ;  /* 0x000000ffff0d7224 */ /* 0x000fe200078e0004 */
[----:B------:R-:W-:-:S07]  /*10fc0*/  MOV R2, R14 ;  /* 0x0000000e00027202 */ /* 0x000fce0000000f00 */
[----:B------:R-:W-:Y:S05]  /*10fd0*/  WARPSYNC.COLLECTIVE R15, `(.L_x_1617) ;  /* 0x000000000f087348 */ /* 0x000fea0003c00000 */
[----:B------:R0:W1:Y:S02]  /*10fe0*/  SHFL.IDX P6, R14, R13, R12, R11 ;  /* 0x0000000c0d0e7389 */ /* 0x00006400000c000b */
[----:B01----:R-:W-:Y:S01]  /*10ff0*/  ENDCOLLECTIVE ;  /* 0x000000000000791b */ /* 0x003fe20003800000 */
.L_x_1617:
[----:B------:R-:W-:Y:S02]  /*11000*/  ULDC UR4, c[0x0][0x288] ;  /* 0x0000a20000047ab9 */ /* 0x000fe40000000800 */
[----:B------:R-:W-:-:S05]  /*11010*/  IMAD R8, R8, UR4, RZ ;  /* 0x0000000408087c24 */ /* 0x000fca000f8e02ff */
[C---:B------:R-:W-:Y:S01]  /*11020*/  ISETP.GE.AND P1, PT, R9.reuse, R8, PT ;  /* 0x000000080900720c */ /* 0x040fe20003f26270 */
[----:B------:R-:W-:Y:S01]  /*11030*/  VIADD R11, R9, 0x20 ;  /* 0x00000020090b7836 */ /* 0x000fe20000000000 */
[----:B------:R-:W-:Y:S01]  /*11040*/  MOV R13, R6 ;  /* 0x00000006000d7202 */ /* 0x000fe20000000f00 */
[----:B------:R-:W-:-:S10]  /*11050*/  IMAD.MOV.U32 R12, RZ, RZ, 0x1 ;  /* 0x00000001ff0c7424 */ /* 0x000fd400078e00ff */
        /* <DEDUP_REMOVED lines=13> */
.L_x_1618:
[----:B------:R-:W-:Y:S02]  /*11130*/  IMAD.MOV.U32 R13, RZ, RZ, R4 ;  /* 0x000000ffff0d7224 */ /* 0x000fe400078e0004 */
[----:B------:R-:W-:-:S07]  /*11140*/  IMAD.MOV.U32 R20, RZ, RZ, R14 ;  /* 0x000000ffff147224 */ /* 0x000fce00078e000e */
[----:B------:R-:W-:Y:S05]  /*11150*/  WARPSYNC.COLLECTIVE R15, `(.L_x_1619) ;  /* 0x000000000f087348 */ /* 0x000fea0003c00000 */
[----:B------:R0:W1:Y:S02]  /*11160*/  SHFL.IDX P6, R14, R13, R12, R11 ;  /* 0x0000000c0d0e7389 */ /* 0x00006400000c000b */
[----:B01----:R-:W-:Y:S01]  /*11170*/  ENDCOLLECTIVE ;  /* 0x000000000000791b */ /* 0x003fe20003800000 */
.L_x_1619:
[----:B------:R-:W-:Y:S02]  /*11180*/  IMAD.MOV.U32 R13, RZ, RZ, R6 ;  /* 0x000000ffff0d7224 */ /* 0x000fe400078e0006 */
[----:B------:R-:W-:Y:S01]  /*11190*/  IMAD.MOV.U32 R12, RZ, RZ, 0x2 ;  /* 0x00000002ff0c7424 */ /* 0x000fe200078e00ff */
[----:B------:R-:W-:-:S13]  /*111a0*/  @!P1 IADD3 R2, P3, R10, R14, RZ ;  /* 0x0000000e0a029210 */ /* 0x000fda0007f7e0ff */
[----:B------:R-:W-:Y:S05]  /*111b0*/  WARPSYNC.COLLECTIVE R15, `(.L_x_1620) ;  /* 0x000000000f087348 */ /* 0x000fea0003c00000 */
[----:B------:R0:W1:Y:S02]  /*111c0*/  SHFL.IDX P6, R14, R13, R12, R11 ;  /* 0x0000000c0d0e7389 */ /* 0x00006400000c000b */
[----:B01----:R-:W-:Y:S01]  /*111d0*/  ENDCOLLECTIVE ;  /* 0x000000000000791b */ /* 0x003fe20003800000 */
.L_x_1620:
[----:B------:R-:W-:Y:S01]  /*111e0*/  @!P1 IMAD.X R3, RZ, RZ, R20, P3 ;  /* 0x000000ffff039224 */ /* 0x000fe200018e0614 */
[----:B------:R-:W-:-:S05]  /*111f0*/  @!P1 IADD3 R20, R0, UR38, RZ ;  /* 0x0000002600149c10 */ /* 0x000fca000fffe0ff */
        /* <DEDUP_REMOVED lines=11> */
.L_x_1621:
[----:B------:R-:W-:Y:S02]  /*112b0*/  IMAD.MOV.U32 R13, RZ, RZ, R6 ;  /* 0x000000ffff0d7224 */ /* 0x000fe400078e0006 */
[----:B------:R-:W-:Y:S02]  /*112c0*/  IMAD.MOV.U32 R12, RZ, RZ, 0x3 ;  /* 0x00000003ff0c7424 */ /* 0x000fe400078e00ff */
[----:B------:R-:W-:-:S07]  /*112d0*/  IMAD.MOV.U32 R29, RZ, RZ, R14 ;  /* 0x000000ffff1d7224 */ /* 0x000fce00078e000e */
[----:B------:R-:W-:Y:S05]  /*112e0*/  WARPSYNC.COLLECTIVE R15, `(.L_x_1622) ;  /* 0x000000000f087348 */ /* 0x000fea0003c00000 */
[----:B------:R0:W1:Y:S02]  /*112f0*/  SHFL.IDX P6, R14, R13, R12, R11 ;  /* 0x0000000c0d0e7389 */ /* 0x00006400000c000b */
[----:B01----:R-:W-:Y:S01]  /*11300*/  ENDCOLLECTIVE ;  /* 0x000000000000791b */ /* 0x003fe20003800000 */
.L_x_1622:
[----:B------:R-:W-:Y:S01]  /*11310*/  @!P2 IADD3 R2, P1, R10, R29, RZ ;  /* 0x0000001d0a02a210 */ /* 0x000fe20007f3e0ff */
[----:B------:R-:W-:-:S04]  /*11320*/  @!P2 VIADD R29, R0, UR38 ;  /* 0x00000026001dac36 */ /* 0x000fc80008000000 */
[----:B------:R-:W-:-:S05]  /*11330*/  @!P2 IMAD.X R3, RZ, RZ, R17, P1 ;  /* 0x000000ffff03a224 */ /* 0x000fca00008e0611 */
[----:B------:R-:W-:Y:S01]  /*11340*/  @!PT LDS RZ, [RZ] ;  /* 0x00000000fffff984 */ /* 0x000fe20000000800 */
[----:B------:R-:W-:Y:S01]  /*11350*/  @!PT LDS RZ, [RZ] ;  /* 0x00000000fffff984 */ /* 0x000fe20000000800 */
[----:B------:R-:W-:Y:S01]  /*11360*/  @!PT LDS RZ, [RZ] ;  /* 0x00000000fffff984 */ /* 0x000fe20000000800 */
[----:B------:R0:W-:Y:S01]  /*11370*/  @!P2 LDGSTS.E.BYPASS.LTC128B.128 [R29+0xb200], desc[UR42][R2.64], !P0 ;  /* 0x0b200000021dafae */ /* 0x0001e2000c101d6a */
[----:B------:R-:W-:Y:S01]  /*11380*/  MOV R13, R4 ;  /* 0x00000004000d7202 */ /* 0x000fe20000000f00 */
[----:B------:R-:W-:-:S07]  /*11390*/  IMAD.MOV.U32 R6, RZ, RZ, R14 ;  /* 0x000000ffff067224 */ /* 0x000fce00078e000e */
[----:B0-----:R-:W-:Y:S05]  /*113a0*/  WARPSYNC.COLLECTIVE R15, `(.L_x_1623) ;  /* 0x000000000f087348 */ /* 0x001fea0003c00000 */
[----:B------:R1:W2:Y:S02]  /*113b0*/  SHFL.IDX P6, R14, R13, R12, R11 ;  /* 0x0000000c0d0e7389 */ /* 0x0002a400000c000b */
[----:B012---:R-:W-:Y:S01]  /*113c0*/  ENDCOLLECTIVE ;  /* 0x000000000000791b */ /* 0x007fe20003800000 */
.L_x_1623:
        /* <DEDUP_REMOVED lines=9> */
.L_x_1624:
[----:B------:R-:W-:-:S05]  /*11460*/  @!P1 IMAD.X R3, RZ, RZ, R6, P3 ;  /* 0x000000ffff039224 */ /* 0x000fca00018e0606 */
        /* <DEDUP_REMOVED lines=10> */
.L_x_1625:
[----:B------:R-:W-:Y:S02]  /*11510*/  ISETP.GE.AND P2, PT, R3, R8, PT ;  /* 0x000000080300720c */ /* 0x000fe40003f46270 */
[----:B------:R-:W-:Y:S01]  /*11520*/  MOV R13, R7 ;  /* 0x00000007000d7202 */ /* 0x000fe20000000f00 */
[----:B------:R-:W-:Y:S02]  /*11530*/  IMAD.MOV.U32 R12, RZ, RZ, 0x1 ;  /* 0x00000001ff0c7424 */ /* 0x000fe400078e00ff */
[----:B------:R-:W-:-:S08]  /*11540*/  IMAD.MOV.U32 R21, RZ, RZ, R14 ;  /* 0x000000ffff157224 */ /* 0x000fd000078e000e */
[----:B------:R-:W-:Y:S05]  /*11550*/  WARPSYNC.COLLECTIVE R15, `(.L_x_1626) ;  /* 0x000000000f087348 */ /* 0x000fea0003c00000 */
[----:B------:R0:W1:Y:S02]  /*11560*/  SHFL.IDX P6, R14, R13, R12, R11 ;  /* 0x0000000c0d0e7389 */ /* 0x00006400000c000b */
[----:B01----:R-:W-:Y:S01]  /*11570*/  ENDCOLLECTIVE ;  /* 0x000000000000791b */ /* 0x003fe20003800000 */
.L_x_1626:
[----:B------:R-:W-:-:S05]  /*11580*/  @!P2 IADD3 R2, P1, R10, R21, RZ ;  /* 0x000000150a02a210 */ /* 0x000fca0007f3e0ff */
[----:B------:R-:W-:Y:S02]  /*11590*/  @!P2 IMAD.X R3, RZ, RZ, R17, P1 ;  /* 0x000000ffff03a224 */ /* 0x000fe400008e0611 */
[----:B------:R-:W-:Y:S02]  /*115a0*/  @!P2 VIADD R17, R0, UR38 ;  /* 0x000000260011ac36 */ /* 0x000fe40008000000 */
        /* <DEDUP_REMOVED lines=9> */
.L_x_1627:
[----:B------:R-:W-:Y:S05]  /*11640*/  BRA `(.L_x_1628) ;  /* 0xffffffe000087947 */ /* 0x000fea000383ffff */
.L_x_1571:
[----:B0-----:R-:W-:-:S04]  /*11650*/  IMAD.U32 R3, RZ, RZ, UR38 ;  /* 0x00000026ff037e24 */ /* 0x001fc8000f8e00ff */
[----:B------:R0:W1:Y:S03]  /*11660*/  SYNCS.PHASECHK.TRANS64.TRYWAIT P0, [R3+URZ+0x12420], R0 ;  /* 0x01242000030075a7 */ /* 0x000066000800017f */
[----:B-1----:R-:W-:Y:S05]  /*11670*/  @!P0 NANOSLEEP.SYNCS 0x989680 ;  /* 0x009896800000895d */ /* 0x002fea0003900000 */
[----:B------:R-:W1:Y:S02]  /*11680*/  @!P0 SYNCS.PHASECHK.TRANS64 P0, [R3+URZ+0x12420], R0 ;  /* 0x01242000030085a7 */ /* 0x000e64000800007f */
[----:B-1----:R-:W-:Y:S05]  /*11690*/  @!P0 BRA `(.L_x_1571) ;  /* 0xfffffffc00ec8947 */ /* 0x002fea000383ffff */
[----:B------:R-:W-:Y:S05]  /*116a0*/  BRA `(.L_x_1629) ;  /* 0xffffffe000387947 */ /* 0x000fea000383ffff */
.L_x_1576:
[----:B-1----:R1:W2:Y:S02]  /*116b0*/  SYNCS.PHASECHK.TRANS64.TRYWAIT P0, [R9+URZ+0x12480], R2 ;  /* 0x01248002090075a7 */ /* 0x0022a4000800017f */
[----:B--2---:R-:W-:Y:S05]  /*116c0*/  @!P0 NANOSLEEP.SYNCS 0x989680 ;  /* 0x009896800000895d */ /* 0x004fea0003900000 */
[----:B------:R-:W2:Y:S02]  /*116d0*/  @!P0 SYNCS.PHASECHK.TRANS64 P0, [R9+URZ+0x12480], R2 ;  /* 0x01248002090085a7 */ /* 0x000ea4000800007f */
[----:B--2---:R-:W-:Y:S05]  /*116e0*/  @!P0 BRA `(.L_x_1576) ;  /* 0xfffffffc00f08947 */ /* 0x004fea000383ffff */
[----:B------:R-:W-:Y:S05]  /*116f0*/  BRA `(.L_x_1630) ;  /* 0xffffffe000e07947 */ /* 0x000fea000383ffff */
.L_x_1580:
[----:B--2---:R2:W3:Y:S02]  /*11700*/  SYNCS.PHASECHK.TRANS64.TRYWAIT P0, [R9+URZ+0x12440], R2 ;  /* 0x01244002090075a7 */ /* 0x0044e4000800017f */
[----:B---3--:R-:W-:Y:S05]  /*11710*/  @!P0 NANOSLEEP.SYNCS 0x989680 ;  /* 0x009896800000895d */ /* 0x008fea0003900000 */
[----:B------:R-:W3:Y:S02]  /*11720*/  @!P0 SYNCS.PHASECHK.TRANS64 P0, [R9+URZ+0x12440], R2 ;  /* 0x01244002090085a7 */ /* 0x000ee4000800007f */
[----:B---3--:R-:W-:Y:S05]  /*11730*/  @!P0 BRA `(.L_x_1580) ;  /* 0xfffffffc00f08947 */ /* 0x008fea000383ffff */
[----:B------:R-:W-:Y:S05]  /*11740*/  BRA `(.L_x_1631) ;  /* 0xffffffe4004c7947 */ /* 0x000fea000383ffff */
.L_x_1585:
[----:B--2---:R2:W3:Y:S02]  /*11750*/  SYNCS.PHASECHK.TRANS64.TRYWAIT P0, [R3+URZ+0x12470], R2 ;  /* 0x01247002030075a7 */ /* 0x0044e4000800017f */
[----:B---3--:R-:W-:Y:S05]  /*11760*/  @!P0 NANOSLEEP.SYNCS 0x989680 ;  /* 0x009896800000895d */ /* 0x008fea0003900000 */
[----:B------:R-:W3:Y:S02]  /*11770*/  @!P0 SYNCS.PHASECHK.TRANS64 P0, [R3+URZ+0x12470], R2 ;  /* 0x01247002030085a7 */ /* 0x000ee4000800007f */
[----:B---3--:R-:W-:Y:S05]  /*11780*/  @!P0 BRA `(.L_x_1585) ;  /* 0xfffffffc00f08947 */ /* 0x008fea000383ffff */
[----:B------:R-:W-:Y:S05]  /*11790*/  BRA `(.L_x_1632) ;  /* 0xffffffe400d47947 */ /* 0x000fea000383ffff */
.L_x_1587:
[----:B--2---:R2:W3:Y:S02]  /*117a0*/  SYNCS.PHASECHK.TRANS64.TRYWAIT P0, [R3+URZ+0x12460], R2 ;  /* 0x01246002030075a7 */ /* 0x0044e4000800017f */
[----:B---3--:R-:W-:Y:S05]  /*117b0*/  @!P0 NANOSLEEP.SYNCS 0x989680 ;  /* 0x009896800000895d */ /* 0x008fea0003900000 */
[----:B------:R-:W3:Y:S02]  /*117c0*/  @!P0 SYNCS.PHASECHK.TRANS64 P0, [R3+URZ+0x12460], R2 ;  /* 0x01246002030085a7 */ /* 0x000ee4000800007f */
[----:B---3--:R-:W-:Y:S05]  /*117d0*/  @!P0 BRA `(.L_x_1587) ;  /* 0xfffffffc00f08947 */ /* 0x008fea000383ffff */
[----:B------:R-:W-:Y:S05]  /*117e0*/  BRA `(.L_x_1633) ;  /* 0xffffffe400d87947 */ /* 0x000fea000383ffff */
.L_x_1593:
[----:B0-----:R0:W2:Y:S02]  /*117f0*/  SYNCS.PHASECHK.TRANS64.TRYWAIT P0, [R0+URZ+0x12470], R3 ;  /* 0x01247003000075a7 */ /* 0x0010a4000800017f */
[----:B--2---:R-:W-:Y:S05]  /*11800*/  @!P0 NANOSLEEP.SYNCS 0x989680 ;  /* 0x009896800000895d */ /* 0x004fea0003900000 */
[----:B------:R-:W2:Y:S02]  /*11810*/  @!P0 SYNCS.PHASECHK.TRANS64 P0, [R0+URZ+0x12470], R3 ;  /* 0x01247003000085a7 */ /* 0x000ea4000800007f */
[----:B--2---:R-:W-:Y:S05]  /*11820*/  @!P0 BRA `(.L_x_1593) ;  /* 0xfffffffc00f08947 */ /* 0x004fea000383ffff */
[----:B------:R-:W-:Y:S05]  /*11830*/  BRA `(.L_x_1634) ;  /* 0xffffffe800d07947 */ /* 0x000fea000383ffff */
.L_x_1595:
[----:B0-----:R0:W2:Y:S02]  /*11840*/  SYNCS.PHASECHK.TRANS64.TRYWAIT P0, [R0+URZ+0x12460], R3 ;  /* 0x01246003000075a7 */ /* 0x0010a4000800017f */
[----:B--2---:R-:W-:Y:S05]  /*11850*/  @!P0 NANOSLEEP.SYNCS 0x989680 ;  /* 0x009896800000895d */ /* 0x004fea0003900000 */
[----:B------:R-:W2:Y:S02]  /*11860*/  @!P0 SYNCS.PHASECHK.TRANS64 P0, [R0+URZ+0x12460], R3 ;  /* 0x01246003000085a7 */ /* 0x000ea4000800007f */
[----:B--2---:R-:W-:Y:S05]  /*11870*/  @!P0 BRA `(.L_x_1595) ;  /* 0xfffffffc00f08947 */ /* 0x004fea000383ffff */
[----:B------:R-:W-:Y:S05]  /*11880*/  BRA `(.L_x_1635) ;  /* 0xffffffe800e87947 */ /* 0x000fea000383ffff */
.L_x_1597:
[----:B0-----:R0:W1:Y:S02]  /*11890*/  SYNCS.PHASECHK.TRANS64.TRYWAIT P0, [R9+URZ+0x12420], R2 ;  /* 0x01242002090075a7 */ /* 0x001064000800017f */
[----:B-1----:R-:W-:Y:S05]  /*118a0*/  @!P0 NANOSLEEP.SYNCS 0x989680 ;  /* 0x009896800000895d */ /* 0x002fea0003900000 */
[----:B------:R-:W1:Y:S02]  /*118b0*/  @!P0 SYNCS.PHASECHK.TRANS64 P0, [R9+URZ+0x12420], R2 ;  /* 0x01242002090085a7 */ /* 0x000e64000800007f */
[----:B-1----:R-:W-:Y:S05]  /*118c0*/  @!P0 BRA `(.L_x_1597) ;  /* 0xfffffffc00f08947 */ /* 0x002fea000383ffff */
[----:B------:R-:W-:Y:S05]  /*118d0*/  BRA `(.L_x_1636) ;  /* 0xffffffec00c07947 */ /* 0x000fea000383ffff */
.L_x_1599:
[----:B0-----:R0:W1:Y:S02]  /*118e0*/  SYNCS.PHASECHK.TRANS64.TRYWAIT P1, [R6+URZ], R3 ;  /* 0x00000003060075a7 */ /* 0x001064000802017f */
[----:B-1----:R-:W-:Y:S05]  /*118f0*/  @!P1 NANOSLEEP.SYNCS 0x989680 ;  /* 0x009896800000995d */ /* 0x002fea0003900000 */
[----:B------:R-:W1:Y:S02]  /*11900*/  @!P1 SYNCS.PHASECHK.TRANS64 P1, [R6+URZ], R3 ;  /* 0x00000003060095a7 */ /* 0x000e64000802007f */
[----:B-1----:R-:W-:Y:S05]  /*11910*/  @!P1 BRA `(.L_x_1599) ;  /* 0xfffffffc00f09947 */ /* 0x002fea000383ffff */
[----:B------:R-:W-:Y:S05]  /*11920*/  BRA `(.L_x_1637) ;  /* 0xfffffff000107947 */ /* 0x000fea000383ffff */
.L_x_1600:
[----:B-1----:R1:W2:Y:S02]  /*11930*/  SYNCS.PHASECHK.TRANS64.TRYWAIT P1, [R7+URZ], R2 ;  /* 0x00000002070075a7 */ /* 0x0022a4000802017f */
[----:B--2---:R-:W-:Y:S05]  /*11940*/  @!P1 NANOSLEEP.SYNCS 0x989680 ;  /* 0x009896800000995d */ /* 0x004fea0003900000 */
[----:B------:R-:W2:Y:S02]  /*11950*/  @!P1 SYNCS.PHASECHK.TRANS64 P1, [R7+URZ], R2 ;  /* 0x00000002070095a7 */ /* 0x000ea4000802007f */
[----:B--2---:R-:W-:Y:S05]  /*11960*/  @!P1 BRA `(.L_x_1600) ;  /* 0xfffffffc00f09947 */ /* 0x004fea000383ffff */
[----:B------:R-:W-:Y:S05]  /*11970*/  BRA `(.L_x_1638) ;  /* 0xfffffff000047947 */ /* 0x000fea000383ffff */
.L_x_1602:
[----:B--2---:R2:W3:Y:S02]  /*11980*/  SYNCS.PHASECHK.TRANS64.TRYWAIT P1, [R0+URZ+0x12460], R3 ;  /* 0x01246003000075a7 */ /* 0x0044e4000802017f */
[----:B---3--:R-:W-:Y:S05]  /*11990*/  @!P1 NANOSLEEP.SYNCS 0x989680 ;  /* 0x009896800000995d */ /* 0x008fea0003900000 */
[----:B------:R-:W3:Y:S02]  /*119a0*/  @!P1 SYNCS.PHASECHK.TRANS64 P1, [R0+URZ+0x12460], R3 ;  /* 0x01246003000095a7 */ /* 0x000ee4000802007f */
[----:B---3--:R-:W-:Y:S05]  /*119b0*/  @!P1 BRA `(.L_x_1602) ;  /* 0xfffffffc00f09947 */ /* 0x008fea000383ffff */
[----:B------:R-:W-:Y:S05]  /*119c0*/  BRA `(.L_x_1639) ;  /* 0xfffffff000047947 */ /* 0x000fea000383ffff */
.L_x_1604:
[----:B---3--:R3:W4:Y:S02]  /*119d0*/  SYNCS.PHASECHK.TRANS64.TRYWAIT P1, [R5+URZ+0x12460], R2 ;  /* 0x01246002050075a7 */ /* 0x008724000802017f */
[----:B----4-:R-:W-:Y:S05]  /*119e0*/  @!P1 NANOSLEEP.SYNCS 0x989680 ;  /* 0x009896800000995d */ /* 0x010fea0003900000 */
[----:B------:R-:W4:Y:S02]  /*119f0*/  @!P1 SYNCS.PHASECHK.TRANS64 P1, [R5+URZ+0x12460], R2 ;  /* 0x01246002050095a7 */ /* 0x000f24000802007f */
[----:B----4-:R-:W-:Y:S05]  /*11a00*/  @!P1 BRA `(.L_x_1604) ;  /* 0xfffffffc00f09947 */ /* 0x010fea000383ffff */
[----:B------:R-:W-:Y:S05]  /*11a10*/  BRA `(.L_x_1640) ;  /* 0xfffffff000047947 */ /* 0x000fea000383ffff */
.L_x_1606:
[----:B----4-:R4:W0:Y:S02]  /*11a20*/  SYNCS.PHASECHK.TRANS64.TRYWAIT P0, [R0+URZ+0x12480], R3 ;  /* 0x01248003000075a7 */ /* 0x010824000800017f */
[----:B0-----:R-:W-:Y:S05]  /*11a30*/  @!P0 NANOSLEEP.SYNCS 0x989680 ;  /* 0x009896800000895d */ /* 0x001fea0003900000 */
[----:B------:R-:W0:Y:S02]  /*11a40*/  @!P0 SYNCS.PHASECHK.TRANS64 P0, [R0+URZ+0x12480], R3 ;  /* 0x01248003000085a7 */ /* 0x000e24000800007f */
[----:B0-----:R-:W-:Y:S05]  /*11a50*/  @!P0 BRA `(.L_x_1606) ;  /* 0xfffffffc00f08947 */ /* 0x001fea000383ffff */
[----:B------:R-:W-:Y:S05]  /*11a60*/  BRA `(.L_x_1607) ;  /* 0xfffffff000007947 */ /* 0x000fea000383ffff */
.L_x_1641:
        /* <DEDUP_REMOVED lines=9> */
.L_x_2193:


//--------------------- .text._ZN7cutlass13device_kernelIN5flash11enable_sm90INS1_16FlashAttnFwdSm90INS1_25CollectiveMainloopFwdSm90ILi2EN4cute5tupleIJNS5_1CILi1EEES8_S8_EEENS6_IJNS7_ILi192EEENS7_ILi160EEENS7_ILi64EEEEEELi64ENS_12float_e4m3_tEfNS_4arch4Sm90ELb1ELb0ELb1ELb1ELb0ELb0ELb0ELb1ELb1ELb1ELb1ELb0EEENS1_21CollectiveEpilogueFwdINS6_IJSA_SC_SB_EEES9_NS_10bfloat16_tESG_Li384ELb1ELb1ELb1ELb1EEENS1_36VarlenDynamicPersistentTileSchedulerILi192ELi160ELi384ELi128ELb1ELb1ELb1ELb1ELb1ELb1EEEEEEEEEvNT_6ParamsE --------------------------
	.section	.text._ZN7cutlass13device_kernelIN5flash11enable_sm90INS1_16FlashAttnFwdSm90INS1_25CollectiveMainloopFwdSm90ILi2EN4cute5tupleIJNS5_1CILi1EEES8_S8_EEENS6_IJNS7_ILi192EEENS7_ILi160EEENS7_ILi64EEEEEELi64ENS_12float_e4m3_tEfNS_4arch4Sm90ELb1ELb0ELb1ELb1ELb0ELb0ELb0ELb1ELb1ELb1ELb1ELb0EEENS1_21CollectiveEpilogueFwdINS6_IJSA_SC_SB_EEES9_NS_10bfloat16_tESG_Li384ELb1ELb1ELb1ELb1EEENS1_36VarlenDynamicPersistentTileSchedulerILi192ELi160ELi384ELi128ELb1ELb1ELb1ELb1ELb1ELb1EEEEEEEEEvNT_6ParamsE,"ax",@progbits
	.align	128
.text._ZN7cutlass13device_kernelIN5flash11enable_sm90INS1_16FlashAttnFwdSm90INS1_25CollectiveMainloopFwdSm90ILi2EN4cute5tupleIJNS5_1CILi1EEES8_S8_EEENS6_IJNS7_ILi192EEENS7_ILi160EEENS7_ILi64EEEEEELi64ENS_12float_e4m3_tEfNS_4arch4Sm90ELb1ELb0ELb1ELb1ELb0ELb0ELb0ELb1ELb1ELb1ELb1ELb0EEENS1_21CollectiveEpilogueFwdINS6_IJSA_SC_SB_EEES9_NS_10bfloat16_tESG_Li384ELb1ELb1ELb1ELb1EEENS1_36VarlenDynamicPersistentTileSchedulerILi192ELi160ELi384ELi128ELb1ELb1ELb1ELb1ELb1ELb1EEEEEEEEEvNT_6ParamsE:
        .type           _ZN7cutlass13device_kernelIN5flash11enable_sm90INS1_16FlashAttnFwdSm90INS1_25CollectiveMainloopFwdSm90ILi2EN4cute5tupleIJNS5_1CILi1EEES8_S8_EEENS6_IJNS7_ILi192EEENS7_ILi160EEENS7_ILi64EEEEEELi64ENS_12float_e4m3_tEfNS_4arch4Sm90ELb1ELb0ELb1ELb1ELb0ELb0ELb0ELb1ELb1ELb1ELb1ELb0EEENS1_21CollectiveEpilogueFwdINS6_IJSA_SC_SB_EEES9_NS_10bfloat16_tESG_Li384ELb1ELb1ELb1ELb1EEENS1_36VarlenDynamicPersistentTileSchedulerILi192ELi160ELi384ELi128ELb1ELb1ELb1ELb1ELb1ELb1EEEEEEEEEvNT_6ParamsE,@function
        .size           _ZN7cutlass13device_kernelIN5flash11enable_sm90INS1_16FlashAttnFwdSm90INS1_25CollectiveMainloopFwdSm90ILi2EN4cute5tupleIJNS5_1CILi1EEES8_S8_EEENS6_IJNS7_ILi192EEENS7_ILi160EEENS7_ILi64EEEEEELi64ENS_12float_e4m3_tEfNS_4arch4Sm90ELb1ELb0ELb1ELb1ELb0ELb0ELb0ELb1ELb1ELb1ELb1ELb0EEENS1_21CollectiveEpilogueFwdINS6_IJSA_SC_SB_EEES9_NS_10bfloat16_tESG_Li384ELb1ELb1ELb1ELb1EEENS1_36VarlenDynamicPersistentTileSchedulerILi192ELi160ELi384ELi128ELb1ELb1ELb1ELb1ELb1ELb1EEEEEEEEEvNT_6ParamsE,(.L_x_2194 - _ZN7cutlass13device_kernelIN5flash11enable_sm90INS1_16FlashAttnFwdSm90INS1_25CollectiveMainloopFwdSm90ILi2EN4cute5tupleIJNS5_1CILi1EEES8_S8_EEENS6_IJNS7_ILi192EEENS7_ILi160EEENS7_ILi64EEEEEELi64ENS_12float_e4m3_tEfNS_4arch4Sm90ELb1ELb0ELb1ELb1ELb0ELb0ELb0ELb1ELb1ELb1ELb1ELb0EEENS1_21CollectiveEpilogueFwdINS6_IJSA_SC_SB_EEES9_NS_10bfloat16_tESG_Li384ELb1ELb1ELb1ELb1EEENS1_36VarlenDynamicPersistentTileSchedulerILi192ELi160ELi384ELi128ELb1ELb1ELb1ELb1ELb1ELb1EEEEEEEEEvNT_6ParamsE)
        .other          _ZN7cutlass13device_kernelIN5flash11enable_sm90INS1_16FlashAttnFwdSm90INS1_25CollectiveMainloopFwdSm90ILi2EN4cute5tupleIJNS5_1CILi1EEES8_S8_EEENS6_IJNS7_ILi192EEENS7_ILi160EEENS7_ILi64EEEEEELi64ENS_12float_e4m3_tEfNS_4arch4Sm90ELb1ELb0ELb1ELb1ELb0ELb0ELb0ELb1ELb1ELb1ELb1ELb0EEENS1_21CollectiveEpilogueFwdINS6_IJSA_SC_SB_EEES9_NS_10bfloat16_tESG_Li384ELb1ELb1ELb1ELb1EEENS1_36VarlenDynamicPersistentTileSchedulerILi192ELi160ELi384ELi128ELb1ELb1ELb1ELb1ELb1ELb1EEEEEEEEEvNT_6ParamsE,@"STO_CUDA_ENTRY STV_DEFAULT"
_ZN7cutlass13device_kernelIN5flash11enable_sm90INS1_16FlashAttnFwdSm90INS1_25CollectiveMainloopFwdSm90ILi2EN4cute5tupleIJNS5_1CILi1EEES8_S8_EEENS6_IJNS7_ILi192EEENS7_ILi160EEENS7_ILi64EEEEEELi64ENS_12float_e4m3_tEfNS_4arch4Sm90ELb1ELb0ELb1ELb1ELb0ELb0ELb0ELb1ELb1ELb1ELb1ELb0EEENS1_21CollectiveEpilogueFwdINS6_IJSA_SC_SB_EEES9_NS_10bfloat16_tESG_Li384ELb1ELb1ELb1ELb1EEENS1_36VarlenDynamicPersistentTileSchedulerILi192ELi160ELi384ELi128ELb1ELb1ELb1ELb1ELb1ELb1EEEEEEEEEvNT_6ParamsE:
        /* <DEDUP_REMOVED lines=18> */
.L_x_1643:
[----:B------:R-:W-:Y:S05]  /*0120*/  BSYNC B0 ;  /* 0x0000000000007941 */ /* 0x000fea0003800000 */
.L_x_1642:
        /* <DEDUP_REMOVED lines=41> */
.L_x_1644:
        /* <DEDUP_REMOVED lines=22> */
.L_x_1645:
        /* <DEDUP_REMOVED lines=18> */
.L_x_1646:
        /* <DEDUP_REMOVED lines=22> */
.L_x_1647:
        /* <DEDUP_REMOVED lines=22> */
.L_x_1648:
[----:B------:R-:W-:Y:S01]  /*0900*/  PLOP3.LUT P0, PT, PT, PT, UP0, 0x80, 0x0 ;  /* 0x000000000000781c */ /* 0x000fe20003f0f008 */
[----:B------:R-:W-:Y:S01]  /*0910*/  UMOV UR38, 0x1 ;  /* 0x0000000100267882 */ /* 0x000fe20000000000 */
[----:B------:R-:W-:Y:S01]  /*0920*/  NOP ;  /* 0x0000000000007918 */ /* 0x000fe20000000000 */
[----:B------:R-:W-:Y:S01]  /*0930*/  USEL UR38, UR38, 0x2, !UP0 ;  /* 0x0000000226267887 */ /* 0x000fe2000c000000 */
[----:B------:R-:W-:Y:S01]  /*0940*/  ULDC.64 UR52, c[0x0][0x208] ;  /* 0x0000820000347ab9 */ /* 0x000fe20000000a00 */
[----:B012-4-:R-:W-:Y:S08]  /*0950*/  BAR.SYNC.DEFER_BLOCKING 0x0 ;  /* 0x0000000000007b1d */ /* 0x017ff00000010000 */
[----:B------:R-:W-:Y:S05]  /*0960*/  @!P0 BRA `(.L_x_1649) ;  /* 0x000000e000348947 */ /* 0x000fea0003800000 */
.L_x_1650:
        /* <DEDUP_REMOVED lines=29> */
[-C--:B------:R-:W-:Y:S01]  /*0b40*/  LEA.HI R4, R0, R13.reuse, RZ, 0x5 ;  /* 0x0000000d00047211 */ /* 0x080fe200078f28ff */
[----:B------:R-:W-:Y:S01]  /*0b50*/  IMAD.HI R2, R14, 0x55555556, RZ ;  /* 0x555555560e027827 */ /* 0x000fe200078e02ff */
[----:B------:R-:W-:-:S02]  /*0b60*/  LEA.HI R11, R0, R13, RZ, 0x2 ;  /* 0x0000000d000b7211 */ /* 0x000fc400078f10ff */
[----:B------:R-:W-:Y:S01]  /*0b70*/  SHF.R.S32.HI R7, RZ, 0x1f, R12 ;  /* 0x0000001fff077819 */ /* 0x000fe2000001140c */
[----:B------:R-:W-:Y:S01]  /*0b80*/  IMAD.SHL.U32 R5, R4, 0x20, RZ ;  /* 0x0000002004057824 */ /* 0x000fe200078e00ff */
[----:B------:R-:W-:Y:S02]  /*0b90*/  LOP3.LUT R4, R3, 0x3fffff0, RZ, 0xc0, !PT ;  /* 0x03fffff003047812 */ /* 0x000fe400078ec0ff */
[----:B------:R-:W-:Y:S02]  /*0ba0*/  LEA.HI R8, R7, R12, RZ, 0x2 ;  /* 0x0000000c07087211 */ /* 0x000fe400078f10ff */
[----:B------:R-:W-:Y:S01]  /*0bb0*/  LEA.HI R3, R3, R6, RZ, 0x1 ;  /* 0x0000000603037211 */ /* 0x000fe200078f08ff */
[----:B------:R-:W-:Y:S01]  /*0bc0*/  IMAD.IADD R4, R13, 0x1, -R4 ;  /* 0x000000010d047824 */ /* 0x000fe200078e0a04 */
[--C-:B------:R-:W-:Y:S02]  /*0bd0*/  SHF.R.S32.HI R9, RZ, 0x2, R8.reuse ;  /* 0x00000002ff097819 */ /* 0x100fe40000011408 */
[----:B------:R-:W-:-:S02]  /*0be0*/  SHF.R.S32.HI R10, RZ, 0x1f, R8 ;  /* 0x0000001fff0a7819 */ /* 0x000fc40000011408 */
        /* <DEDUP_REMOVED lines=8> */
[----:B------:R-:W-:Y:S01]  /*0c70*/  SHF.R.S32.HI R7, RZ, 0x5, R7 ;  /* 0x00000005ff077819 */ /* 0x000fe20000011407 */
[----:B------:R-:W-:Y:S01]  /*0c80*/  IMAD.IADD R3, R6, 0x1, -R3 ;  /* 0x0000000106037824 */ /* 0x000fe200078e0a03 */
[----:B------:R-:W-:Y:S01]  /*0c90*/  LEA.HI R0, R0, R13, RZ, 0x3 ;  /* 0x0000000d00007211 */ /* 0x000fe200078f18ff */
[----:B------:R-:W-:Y:S01]  /*0ca0*/  IMAD R2, R2, -0x3, R14 ;  /* 0xfffffffd02027824 */ /* 0x000fe200078e020e */
[----:B------:R-:W-:Y:S01]  /*0cb0*/  LOP3.LUT R11, R11, 0xfffffffc, RZ, 0xc0, !PT ;  /* 0xfffffffc0b0b7812 */ /* 0x000fe200078ec0ff */
[----:B------:R-:W-:Y:S01]  /*0cc0*/  IMAD R7, R7, 0x10, R10 ;  /* 0x0000001007077824 */ /* 0x000fe200078e020a */
[----:B------:R-:W-:Y:S01]  /*0cd0*/  LOP3.LUT R18, R0, 0xfffffff8, RZ, 0xc0, !PT ;  /* 0xfffffff800127812 */ /* 0x000fe200078ec0ff */
[----:B------:R-:W-:Y:S01]  /*0ce0*/  IMAD R3, R3, 0x8, R4 ;  /* 0x0000000803037824 */ /* 0x000fe200078e0204 */
[----:B------:R-:W-:Y:S01]  /*0cf0*/  LOP3.LUT R8, R8, 0x7ffffffc, RZ, 0xc0, !PT ;  /* 0x7ffffffc08087812 */ /* 0x000fe200078ec0ff */
[----:B------:R-:W-:Y:S01]  /*0d00*/  IMAD R5, R2, 0x40, R7 ;  /* 0x0000004002057824 */ /* 0x000fe200078e0207 */
[----:B------:R-:W-:Y:S01]  /*0d10*/  SHF.R.S32.HI R2, RZ, 0x3, R0 ;  /* 0x00000003ff027819 */ /* 0x000fe20000011400 */
[C---:B------:R-:W-:Y:S01]  /*0d20*/  IMAD.IADD R11, R13.reuse, 0x1, -R11 ;  /* 0x000000010d0b7824 */ /* 0x040fe200078e0a0b */
[----:B------:R0:W-:Y:S01]  /*0d30*/  STL [R1+0x18], R3 ;  /* 0x0000180301007387 */ /* 0x0001e20000100800 */
[----:B------:R-:W-:-:S02]  /*0d40*/  IMAD.IADD R18, R13, 0x1, -R18 ;  /* 0x000000010d127824 */ /* 0x000fc400078e0a12 */
[----:B------:R-:W-:Y:S01]  /*0d50*/  IMAD.IADD R8, R12, 0x1, -R8 ;  /* 0x000000010c087824 */ /* 0x000fe200078e0a08 */
[----:B------:R1:W-:Y:S01]  /*0d60*/  STL [R1+0x14], R5 ;  /* 0x0000140501007387 */ /* 0x0003e20000100800 */
[----:B------:R-:W-:Y:S02]  /*0d70*/  IMAD.SHL.U32 R19, R18, 0x8, RZ ;  /* 0x0000000812137824 */ /* 0x000fe400078e00ff */
[----:B------:R-:W-:Y:S01]  /*0d80*/  IMAD.SHL.U32 R16, R8, 0x2, RZ ;  /* 0x0000000208107824 */ /* 0x000fe200078e00ff */
[----:B0-----:R-:W-:-:S03]  /*0d90*/  LEA.HI R3, R11, R11, RZ, 0x1 ;  /* 0x0000000b0b037211 */ /* 0x001fc600078f08ff */
[C---:B------:R-:W-:Y:S01]  /*0da0*/  VIADD R2, R16.reuse, 0x10 ;  /* 0x0000001010027836 */ /* 0x040fe20000000000 */
[----:B------:R-:W-:Y:S01]  /*0db0*/  SHF.R.S32.HI R0, RZ, 0x1f, R19 ;  /* 0x0000001fff007819 */ /* 0x000fe20000011413 */
[C---:B------:R-:W-:Y:S01]  /*0dc0*/  VIADD R0, R16.reuse, 0x18 ;  /* 0x0000001810007836 */ /* 0x040fe20000000000 */
[----:B------:R-:W-:Y:S01]  /*0dd0*/  LOP3.LUT R4, R3, 0x1ffffffe, RZ, 0xc0, !PT ;  /* 0x1ffffffe03047812 */ /* 0x000fe200078ec0ff */
[C---:B------:R-:W-:Y:S02]  /*0de0*/  VIADD R3, R16.reuse, 0x8 ;  /* 0x0000000810037836 */ /* 0x040fe40000000000 */
[C---:B------:R-:W-:Y:S02]  /*0df0*/  VIADD R157, R16.reuse, 0x20 ;  /* 0x00000020109d7836 */ /* 0x040fe40000000000 */
[C---:B------:R-:W-:Y:S01]  /*0e00*/  VIADD R156, R16.reuse, 0x28 ;  /* 0x00000028109c7836 */ /* 0x040fe20000000000 */
[----:B------:R-:W-:Y:S01]  /*0e10*/  SHF.R.S32.HI R6, RZ, 0x1f, R3 ;  /* 0x0000001fff067819 */ /* 0x000fe20000011403 */
[C---:B------:R-:W-:Y:S01]  /*0e20*/  VIADD R23, R16.reuse, 0x30 ;  /* 0x0000003010177836 */ /* 0x040fe20000000000 */
[----:B------:R-:W-:Y:S01]  /*0e30*/  SHF.R.S32.HI R3, RZ, 0x1f, R2 ;  /* 0x0000001fff037819 */ /* 0x000fe20000011402 */
[----:B------:R-:W-:Y:S01]  /*0e40*/  VIADD R22, R16, 0x38 ;  /* 0x0000003810167836 */ /* 0x000fe20000000000 */
[----:B------:R-:W-:Y:S01]  /*0e50*/  SHF.R.S32.HI R2, RZ, 0x1f, R0 ;  /* 0x0000001fff027819 */ /* 0x000fe20000011400 */
[----:B------:R-:W-:Y:S01]  /*0e60*/  IMAD.IADD R4, R11, 0x1, -R4 ;  /* 0x000000010b047824 */ /* 0x000fe200078e0a04 */
[----:B------:R-:W-:-:S02]  /*0e70*/  SHF.R.S32.HI R0, RZ, 0x1f, R157 ;  /* 0x0000001fff007819 */ /* 0x000fc4000001149d */
[----:B------:R-:W-:Y:S01]  /*0e80*/  SHF.R.S32.HI R3, RZ, 0x1f, R156 ;  /* 0x0000001fff037819 */ /* 0x000fe2000001149c */
[----:B------:R-:W-:Y:S01]  /*0e90*/  IMAD R17, R4, 0x8, R5 ;  /* 0x0000000804117824 */ /* 0x000fe200078e0205 */
[----:B------:R-:W-:Y:S02]  /*0ea0*/  SHF.R.S32.HI R2, RZ, 0x1f, R23 ;  /* 0x0000001fff027819 */ /* 0x000fe40000011417 */
[----:B-1----:R-:W-:-:S07]  /*0eb0*/  SHF.R.S32.HI R0, RZ, 0x1f, R22 ;  /* 0x0000001fff007819 */ /* 0x002fce0000011416 */
.L_x_1699:
[----:B012-4-:R-:W0:Y:S01]  /*0ec0*/  LDC.64 R2, c[0x0][0xc88] ;  /* 0x00032200ff027b82 */ /* 0x017e220000000a00 */
[----:B------:R-:W-:Y:S01]  /*0ed0*/  ULDC.64 UR8, c[0x0][0xa28] ;  /* 0x00028a0000087ab9 */ /* 0x000fe20000000a00 */
[----:B------:R-:W-:Y:S01]  /*0ee0*/  ULDC.64 UR10, c[0x0][0xa18] ;  /* 0x00028600000a7ab9 */ /* 0x000fe20000000a00 */
[----:B------:R-:W-:Y:S01]  /*0ef0*/  ULOP3.LUT UR4, UR6, 0xff000000, URZ, 0xc0, !UPT ;  /* 0xff00000006047892 */ /* 0x000fe2000f8ec03f */
        /* <DEDUP_REMOVED lines=20> */
[----:B------:R-:W2:Y:S01]  /*1040*/  @P0 LDG.E R2, desc[UR52][R2.64] ;  /* 0x0000003402020981 */ /* 0x000ea2000c1e1900 */
[----:B------:R-:W-:Y:S01]  /*1050*/  UISETP.NE.U32.AND UP0, UPT, UR8, URZ, UPT ;  /* 0x0000003f0800728c */ /* 0x000fe2000bf05070 */
[----:B------:R-:W-:Y:S02]  /*1060*/  ULDC.64 UR10, c[0x0][0xa20] ;  /* 0x00028800000a7ab9 */ /* 0x000fe40000000a00 */
[----:B---3--:R-:W3:Y:S01]  /*1070*/  @P2 LDG.E R4, desc[UR52][R4.64] ;  /* 0x0000003404042981 */ /* 0x008ee2000c1e1900 */
[----:B------:R-:W-:Y:S01]  /*1080*/  UISETP.NE.AND.EX UP0, UPT, UR9, URZ, UPT, UP0 ;  /* 0x0000003f0900728c */ /* 0x000fe2000bf05300 */
[----:B------:R-:W-:Y:S01]  /*1090*/  ISETP.NE.U32.AND P1, PT, RZ, UR10, PT ;  /* 0x0000000aff007c0c */ /* 0x000fe2000bf25070 */
[----:B------:R-:W-:Y:S02]  /*10a0*/  ULOP3.LUT UR42, UR6, 0xff0000, URZ, 0xc0, !UPT ;  /* 0x00ff0000062a7892 */ /* 0x000fe4000f8ec03f */
[----:B------:R-:W-:Y:S01]  /*10b0*/  USHF.R.U32.HI UR4, URZ, 0x8, UR4 ;  /* 0x000000083f047899 */ /* 0x000fe20008011604 */
[----:B------:R-:W-:Y:S01]  /*10c0*/  ISETP.NE.AND.EX P1, PT, RZ, UR11, PT, P1 ;  /* 0x0000000bff007c0c */ /* 0x000fe2000bf25310 */
[----:B------:R-:W-:Y:S01]  /*10d0*/  USEL UR7, UR7, 0x1, UP0 ;  /* 0x0000000107077887 */ /* 0x000fe20008000000 */
[----:B------:R-:W-:Y:S01]  /*10e0*/  ULDC UR8, c[0x0][0x2f0] ;  /* 0x0000bc0000087ab9 */ /* 0x000fe20000000800 */
[----:B------:R-:W-:Y:S01]  /*10f0*/  UMOV UR50, URZ ;  /* 0x0000003f00327c82 */ /* 0x000fe20008000000 */
[----:B------:R-:W-:Y:S01]  /*1100*/  ULEA.HI UR42, UR42, UR4, URZ, 0x10 ;  /* 0x000000042a2a7291 */ /* 0x000fe2000f8f803f */
[----:B------:R-:W-:Y:S01]  /*1110*/  ULDC UR51, c[0x0][0x288] ;  /* 0x0000a20000337ab9 */ /* 0x000fe20000000800 */
[----:B------:R-:W-:-:S02]  /*1120*/  UIMAD UR4, UR7, UR8, URZ ;  /* 0x00000008070472a4 */ /* 0x000fc4000f8e023f */
[----:B------:R-:W-:Y:S01]  /*1130*/  ULOP3.LUT UR39, UR6, 0xffff, URZ, 0xc0, !UPT ;  /* 0x0000ffff06277892 */ /* 0x000fe2000f8ec03f */
[----:B--2---:R-:W-:Y:S02]  /*1140*/  @P0 R2UR UR50, R2 ;  /* 0x00000000023202ca */ /* 0x004fe400000e0000 */
[----:B---3--:R-:W-:Y:S01]  /*1150*/  @P2 R2UR UR51, R4 ;  /* 0x00000000043322ca */ /* 0x008fe200000e0000 */
[----:B-----5:R-:W-:-:S14]  /*1160*/  @P2 BRA `(.L_x_1651) ;  /* 0x0000000000342947 */ /* 0x020fdc0003800000 */
        /* <DEDUP_REMOVED lines=9> */
[----:B------:R-:W3:Y:S01]  /*1200*/  LDG.E R0, desc[UR52][R2.64+0x4] ;  /* 0x0000043402007981 */ /* 0x000ee2000c1e1900 */
[----:B--2---:R-:W-:Y:S02]  /*1210*/  R2UR UR51, R4 ;  /* 0x00000000043372ca */ /* 0x004fe400000e0000 */
[----:B---3--:R-:W-:-:S13]  /*1220*/  R2UR UR6, R0 ;  /* 0x00000000000672ca */ /* 0x008fda00000e0000 */
[----:B------:R-:W-:-:S12]  /*1230*/  UIADD3 UR51, -UR51, UR6, URZ ;  /* 0x0000000633337290 */ /* 0x000fd8000fffe13f */
.L_x_1651:
[----:B------:R-:W-:Y:S05]  /*1240*/  @!P1 BRA `(.L_x_1652) ;  /* 0x00000000001c9947 */ /* 0x000fea0003800000 */
[----:B------:R-:W-:-:S04]  /*1250*/  ULEA UR4, UP0, UR36, UR10, 0x2 ;  /* 0x0000000a24047291 */ /* 0x000fc8000f80103f */
[----:B------:R-:W-:Y:S02]  /*1260*/  ULEA.HI.X UR6, UR36, UR11, UR37, 0x2, UP0 ;  /* 0x0000000b24067291 */ /* 0x000fe400080f1425 */
[----:B------:R-:W-:-:S04]  /*1270*/  IMAD.U32 R2, RZ, RZ, UR4 ;  /* 0x00000004ff027e24 */ /* 0x000fc8000f8e00ff */
[----:B------:R-:W-:-:S05]  /*1280*/  IMAD.U32 R3, RZ, RZ, UR6 ;  /* 0x00000006ff037e24 */ /* 0x000fca000f8e00ff */
[----:B------:R-:W2:Y:S02]  /*1290*/  LDG.E R2, desc[UR52][R2.64] ;  /* 0x0000003402027981 */ /* 0x000ea4000c1e1900 */
[----:B--2---:R-:W-:Y:S01]  /*12a0*/  R2UR UR4, R2 ;  /* 0x00000000020472ca */ /* 0x004fe200000e0000 */
[----:B------:R-:W-:-:S14]  /*12b0*/  BRA `(.L_x_1653) ;  /* 0x0000000000347947 */ /* 0x000fdc0003800000 */
.L_x_1652:
        /* <DEDUP_REMOVED lines=13> */
.L_x_1653:
[----:B------:R-:W-:Y:S01]  /*1390*/  ULDC UR6, c[0x0][0x448] ;  /* 0x0001120000067ab9 */ /* 0x000fe20000000800 */
[----:B------:R-:W-:Y:S02]  /*13a0*/  UIMAD UR40, UR5, 0xc0, URZ ;  /* 0x000000c0052878a4 */ /* 0x000fe4000f8e023f */
[----:B------:R-:W-:Y:S02]  /*13b0*/  UISETP.NE.AND UP0, UPT, UR6, 0x1, UPT ;  /* 0x000000010600788c */ /* 0x000fe4000bf05270 */
[----:B------:R-:W-:Y:S02]  /*13c0*/  UIADD3 UR6, UR40, 0xbf, URZ ;  /* 0x000000bf28067890 */ /* 0x000fe4000fffe03f */
[----:B------:R-:W-:Y:S02]  /*13d0*/  UIADD3 UR50, -UR50, UR4, URZ ;  /* 0x0000000432327290 */ /* 0x000fe4000fffe13f */
[----:B------:R-:W-:Y:S02]  /*13e0*/  ULOP3.LUT UR41, UR42, 0xff, URZ, 0xc0, !UPT ;  /* 0x000000ff2a297892 */ /* 0x000fe4000f8ec03f */
[----:B------:R-:W-:-:S02]  /*13f0*/  UIADD3 UR7, UR50, 0xa0, -UR51 ;  /* 0x000000a032077890 */ /* 0x000fc4000fffe833 */
[----:B------:R-:W-:Y:S01]  /*1400*/  USHF.R.U32.HI UR42, URZ, 0x10, UR42 ;  /* 0x000000103f2a7899 */ /* 0x000fe2000801162a */
[----:B------:R-:W-:Y:S01]  /*1410*/  @UP0 ULDC UR4, c[0x0][0x44c] ;  /* 0x0001130000040ab9 */ /* 0x000fe20000000800 */
[----:B------:R-:W-:Y:S01]  /*1420*/  @UP0 ULDC UR8, c[0x0][0x450] ;  /* 0x0001140000080ab9 */ /* 0x000fe20000000800 */
[----:B------:R-:W-:Y:S02]  /*1430*/  UIMAD.WIDE.U32 UR4, UR6, UR4, URZ ;  /* 0x00000004060472a5 */ /* 0x000fe4000f8e003f */
[----:B------:R-:W-:Y:S02]  /*1440*/  UIADD3 UR4, UR50, 0x9f, URZ ;  /* 0x0000009f32047890 */ /* 0x000fe4000fffe03f */
[----:B------:R-:W-:Y:S02]  /*1450*/  @UP0 USHF.R.U32.HI UR6, URZ, UR8, UR5 ;  /* 0x000000083f060299 */ /* 0x000fe40008011605 */
[----:B------:R-:W-:Y:S02]  /*1460*/  UIMAD.WIDE UR4, UR4, 0x66666667, URZ ;  /* 0x66666667040478a5 */ /* 0x000fe4000f8e023f */
[----:B------:R-:W-:-:S02]  /*1470*/  UIADD3 UR6, UR7, UR6, URZ ;  /* 0x0000000607067290 */ /* 0x000fc4000fffe03f */
[----:B------:R-:W-:Y:S02]  /*1480*/  USHF.R.U32.HI UR4, URZ, 0x1f, UR5 ;  /* 0x0000001f3f047899 */ /* 0x000fe40008011605 */
[----:B------:R-:W-:Y:S02]  /*1490*/  UIMAD.WIDE UR6, UR6, 0x66666667, URZ ;  /* 0x66666667060678a5 */ /* 0x000fe4000f8e023f */
[----:B------:R-:W-:Y:S02]  /*14a0*/  ULEA.HI.SX32 UR4, UR5, UR4, 0x1a ;  /* 0x0000000405047291 */ /* 0x000fe4000f8fd23f */
[----:B------:R-:W-:-:S04]  /*14b0*/  USHF.R.U32.HI UR6, URZ, 0x1f, UR7 ;  /* 0x0000001f3f067899 */ /* 0x000fc80008011607 */
[----:B------:R-:W-:-:S04]  /*14c0*/  ULEA.HI.SX32 UR6, UR7, UR6, 0x1a ;  /* 0x0000000607067291 */ /* 0x000fc8000f8fd23f */
[----:B------:R-:W-:-:S04]  /*14d0*/  UISETP.LT.AND UP0, UPT, UR4, UR6, UPT ;  /* 0x000000060400728c */ /* 0x000fc8000bf01270 */
[----:B------:R-:W-:-:S03]  /*14e0*/  USEL UR9, UR4, UR6, UP0 ;  /* 0x0000000604097287 */ /* 0x000fc60008000000 */
[----:B------:R-:W-:Y:S01]  /*14f0*/  UMOV UR4, URZ ;  /* 0x0000003f00047c82 */ /* 0x000fe20008000000 */
[----:B------:R-:W-:-:S06]  /*1500*/  UISETP.GE.AND UP0, UPT, UR9, 0x1, UPT ;  /* 0x000000010900788c */ /* 0x000fcc000bf06270 */
[----:B------:R-:W-:-:S13]  /*1510*/  PLOP3.LUT P0, PT, PT, PT, UP0, 0x80, 0x0 ;  /* 0x000000000000781c */ /* 0x000fda0003f0f008 */
[----:B------:R-:W-:Y:S05]  /*1520*/  @!P0 BRA `(.L_x_1654) ;  /* 0x0000000000908947 */ /* 0x000fea0003800000 */
[----:B------:R-:W-:Y:S01]  /*1530*/  UISETP.NE.AND UP0, UPT, UR42, URZ, UPT ;  /* 0x0000003f2a00728c */ /* 0x000fe2000bf05270 */
[----:B------:R-:W-:-:S03]  /*1540*/  ULDC UR4, c[0x0][0x9f0] ;  /* 0x00027c0000047ab9 */ /* 0x000fc60000000800 */
[----:B------:R-:W-:-:S03]  /*1550*/  USEL UR10, UR42, UR4, UP0 ;  /* 0x000000042a0a7287 */ /* 0x000fc60008000000 */
[----:B------:R-:W-:Y:S01]  /*1560*/  UMOV UR4, URZ ;  /* 0x0000003f00047c82 */ /* 0x000fe20008000000 */
[----:B------:R-:W-:Y:S02]  /*1570*/  UIADD3 UR6, UR10, -0x1, UR9 ;  /* 0xffffffff0a067890 */ /* 0x000fe4000fffe009 */
[----:B------:R-:W-:-:S04]  /*1580*/  IMAD.U32 R3, RZ, RZ, UR10 ;  /* 0x0000000aff037e24 */ /* 0x000fc8000f8e00ff */
[----:B------:R-:W-:Y:S01]  /*1590*/  IMAD.U32 R4, RZ, RZ, UR6 ;  /* 0x00000006ff047e24 */ /* 0x000fe2000f8e00ff */
[-C--:B------:R-:W-:Y:S01]  /*15a0*/  IABS R0, R3.reuse ;  /* 0x0000000300007213 */ /* 0x080fe20000000000 */
[----:B------:R-:W-:Y:S01]  /*15b0*/  ULOP3.LUT UR6, UR6, UR10, URZ, 0x3c, !UPT ;  /* 0x0000000a06067292 */ /* 0x000fe2000f8e3c3f */
[----:B------:R-:W-:Y:S02]  /*15c0*/  IABS R5, R3 ;  /* 0x0000000300057213 */ /* 0x000fe40000000000 */
        /* <DEDUP_REMOVED lines=26> */
.L_x_1654:
[----:B------:R-:W-:Y:S01]  /*1770*/  UIMAD UR43, UR41, UR4, URZ ;  /* 0x00000004292b72a4 */ /* 0x000fe2000f8e023f */
[----:B------:R-:W-:Y:S01]  /*1780*/  IMAD.U32 R0, RZ, RZ, UR9 ;  /* 0x00000009ff007e24 */ /* 0x000fe2000f8e00ff */
[----:B------:R-:W-:Y:S01]  /*1790*/  PLOP3.LUT P0, PT, PT, PT, PT, 0x80, 0x0 ;  /* 0x000000000000781c */ /* 0x000fe20003f0f070 */
[----:B------:R-:W-:Y:S01]  /*17a0*/  IMAD.U32 R3, RZ, RZ, UR4 ;  /* 0x00000004ff037e24 */ /* 0x000fe2000f8e00ff */
[----:B------:R-:W-:Y:S02]  /*17b0*/  CS2R R4, SRZ ;  /* 0x0000000000047805 */ /* 0x000fe4000001ff00 */
[----:B------:R-:W-:Y:S02]  /*17c0*/  CS2R R56, SRZ ;  /* 0x0000000000387805 */ /* 0x000fe4000001ff00 */
[----:B------:R-:W-:Y:S02]  /*17d0*/  CS2R R24, SRZ ;  /* 0x0000000000187805 */ /* 0x000fe4000001ff00 */
[----:B------:R-:W-:-:S02]  /*17e0*/  CS2R R26, SRZ ;  /* 0x00000000001a7805 */ /* 0x000fc4000001ff00 */
[----:B------:R-:W-:Y:S02]  /*17f0*/  VIADDMNMX R0, R3, UR43, R0, PT ;  /* 0x0000002b03007c46 */ /* 0x000fe4000b800100 */
[----:B------:R-:W-:Y:S02]  /*1800*/  CS2R R6, SRZ ;  /* 0x0000000000067805 */ /* 0x000fe4000001ff00 */
[----:B------:R-:W-:Y:S02]  /*1810*/  CS2R R36, SRZ ;  /* 0x0000000000247805 */ /* 0x000fe4000001ff00 */
[----:B------:R-:W-:Y:S02]  /*1820*/  CS2R R32, SRZ ;  /* 0x0000000000207805 */ /* 0x000fe4000001ff00 */
[----:B------:R-:W-:Y:S02]  /*1830*/  R2UR UR54, R0 ;  /* 0x00000000003672ca */ /* 0x000fe400000e0000 */
        /* <DEDUP_REMOVED lines=9> */
[----:B------:R-:W-:Y:S01]  /*18d0*/  CS2R R50, SRZ ;  /* 0x0000000000327805 */ /* 0x000fe2000001ff00 */
[----:B------:R-:W-:-:S06]  /*18e0*/  UISETP.GT.AND UP0, UPT, UR54, UR43, UPT ;  /* 0x0000002b3600728c */ /* 0x000fcc000bf04270 */
        /* <DEDUP_REMOVED lines=38> */
.L_x_1656:
        /* <DEDUP_REMOVED lines=24> */
[----:B------:R-:W-:-:S03]  /*1cd0*/  @P1 IMAD R3, R13, UR39, R7 ;  /* 0x000000270d031c24 */ /* 0x000fc6000f8e0207 */
[----:B------:R-:W-:Y:S02]  /*1ce0*/  @P0 LEA.HI.X R5, R2, UR5, R5, 0x2, P2 ;  /* 0x0000000502050c11 */ /* 0x000fe400090f1405 */
[----:B------:R-:W-:Y:S01]  /*1cf0*/  @P1 LEA.HI.X R9, R6, UR7, R3, 0x2, P3 ;  /* 0x0000000706091c11 */ /* 0x000fe200098f1403 */
[----:B------:R-:W-:-:S04]  /*1d00*/  IMAD.MOV.U32 R3, RZ, RZ, 0x3f800000 ;  /* 0x3f800000ff037424 */ /* 0x000fc800078e00ff */
        /* <DEDUP_REMOVED lines=14> */
.L_x_1794:
[----:B------:R-:W-:Y:S05]  /*1df0*/  @!P1 BRA `(.L_x_1658) ;  /* 0x0000000000049947 */ /* 0x000fea0003800000 */
[----:B------:R-:W-:Y:S01]  /*1e00*/  BPT.TRAP 0x1 ;  /* 0x000000040000795c */ /* 0x000fe20000300000 */
.L_x_1658:
[----:B------:R-:W-:Y:S02]  /*1e10*/  IMAD.U32 R4, RZ, RZ, UR46 ;  /* 0x0000002eff047e24 */ /* 0x000fe4000f8e00ff */
[----:B0-----:R-:W-:-:S03]  /*1e20*/  IMAD.U32 R3, RZ, RZ, UR47 ;  /* 0x0000002fff037e24 */ /* 0x001fc6000f8e00ff */
[----:B------:R-:W-:Y:S02]  /*1e30*/  LEA R4, R4, UR45, 0x3 ;  /* 0x0000002d04047c11 */ /* 0x000fe4000f8e18ff */
[----:B------:R-:W-:-:S04]  /*1e40*/  SHF.L.U32 R3, R3, 0x1f, RZ ;  /* 0x0000001f03037819 */ /* 0x000fc800000006ff */
[----:B------:R0:W1:Y:S01]  /*1e50*/  SYNCS.PHASECHK.TRANS64.TRYWAIT P0, [R4+URZ+0x13230], R3 ;  /* 0x01323003040075a7 */ /* 0x000062000800017f */
[----:B------:R-:W-:Y:S05]  /*1e60*/  @!P1 BRA `(.L_x_1659) ;  /* 0x0000000000049947 */ /* 0x000fea0003800000 */
[----:B------:R-:W-:Y:S01]  /*1e70*/  BPT.TRAP 0x1 ;  /* 0x000000040000795c */ /* 0x000fe20000300000 */
.L_x_1659:
[----:B-1----:R-:W-:Y:S05]  /*1e80*/  @P0 BRA `(.L_x_1660) ;  /* 0x0000000000080947 */ /* 0x002fea0003800000 */
[----:B------:R-:W1:Y:S02]  /*1e90*/  SYNCS.PHASECHK.TRANS64.TRYWAIT P0, [R4+URZ+0x13230], R3 ;  /* 0x01323003040075a7 */ /* 0x000e64000800017f */
[----:B-1----:R-:W-:Y:S05]  /*1ea0*/  @!P0 BRA `(.L_x_1661) ;  /* 0x0000012400408947 */ /* 0x002fea0003800000 */
.L_x_1660:
[----:B------:R-:W2:Y:S01]  /*1eb0*/  S2R R2, SR_TID.X ;  /* 0x0000000000027919 */ /* 0x000ea20000002100 */
[----:B------:R-:W-:-:S04]  /*1ec0*/  UIADD3 UR4, UR45, 0xe000, URZ ;  /* 0x0000e0002d047890 */ /* 0x000fc8000fffe03f */
[----:B------:R-:W-:-:S04]  /*1ed0*/  USHF.R.U32.HI UR4, URZ, 0x4, UR4 ;  /* 0x000000043f047899 */ /* 0x000fc80008011604 */
[----:B------:R-:W-:-:S06]  /*1ee0*/  ULOP3.LUT UR4, UR4, 0x3fff, URZ, 0xc0, !UPT ;  /* 0x00003fff04047892 */ /* 0x000fcc000f8ec03f */
[----:B------:R-:W-:Y:S01]  /*1ef0*/  IMAD.U32 R8, RZ, RZ, UR4 ;  /* 0x00000004ff087e24 */ /* 0x000fe2000f8e00ff */
[----:B------:R-:W-:Y:S05]  /*1f00*/  WARPSYNC.ALL ;  /* 0x0000000000007948 */ /* 0x000fea0003800000 */
[----:B------:R-:W-:Y:S02]  /*1f10*/  LOP3.LUT R8, R8, 0x10000, RZ, 0xfc, !PT ;  /* 0x0001000008087812 */ /* 0x000fe400078efcff */
[----:B--2---:R-:W-:Y:S02]  /*1f20*/  LOP3.LUT P0, RZ, R2, 0x7f, RZ, 0xc0, !PT ;  /* 0x0000007f02ff7812 */ /* 0x004fe4000780c0ff */
[----:B------:R-:W-:Y:S01]  /*1f30*/  R2UR UR12, R8 ;  /* 0x00000000080c72ca */ /* 0x000fe200000e0000 */
[----:B------:R-:W-:Y:S01]  /*1f40*/  ULOP3.LUT UR8, UR55, 0x10000, URZ, 0xfc, !UPT ;  /* 0x0001000037087892 */ /* 0x000fe2000f8efc3f */
[----:B------:R-:W-:Y:S01]  /*1f50*/  WARPGROUP.ARRIVE ;  /* 0x00000000000079c5 */ /* 0x000fe20000000000 */
[----:B------:R-:W-:Y:S01]  /*1f60*/  UMOV UR9, 0x80000020 ;  /* 0x8000002000097882 */ /* 0x000fe20000000000 */
[----:B------:R-:W-:Y:S01]  /*1f70*/  UMOV UR11, 0x80000020 ;  /* 0x80000020000b7882 */ /* 0x000fe20000000000 */
[----:B------:R-:W-:Y:S01]  /*1f80*/  UIADD3 UR7, UR8, 0x2, URZ ;  /* 0x0000000208077890 */ /* 0x000fe2000fffe03f */
[----:B------:R-:W-:Y:S01]  /*1f90*/  ULDC UR21, c[0x0][0x988] ;  /* 0x0002620000157ab9 */ /* 0x000fe20000000800 */
[----:B------:R-:W-:-:S06]  /*1fa0*/  UIADD3 UR20, UR54, -0x2, URZ ;  /* 0xfffffffe36147890 */ /* 0x000fcc000fffe03f */
        /* <DEDUP_REMOVED lines=30> */
[----:B------:R-:W-:Y:S01]  /*2190*/  QGMMA.64x32x32.F32.E4M3.E4M3 R24, gdesc[UR8], RZ, !UPT, gsb0 ;  /* 0x00600000081879f3 */ /* 0x000fe2000c0008ff */
[----:B------:R-:W-:Y:S02]  /*21a0*/  ULDC UR10, c[0x0][0x448] ;  /* 0x00011200000a7ab9 */ /* 0x000fe40000000800 */
[----:B------:R-:W-:-:S03]  /*21b0*/  UISETP.NE.AND UP0, UPT, UR10, 0x1, UPT ;  /* 0x000000010a00788c */ /* 0x000fc6000bf05270 */
[----:B------:R-:W-:-:S03]  /*21c0*/  UMOV UR10, UR40 ;  /* 0x00000028000a7c82 */ /* 0x000fc60008000000 */
[----:B------:R-:W-:-:S05]  /*21d0*/  PLOP3.LUT P2, PT, PT, PT, UP0, 0x80, 0x0 ;  /* 0x000000000000781c */ /* 0x000fca0003f4f008 */
[----:B------:R-:W-:Y:S01]  /*21e0*/  @UP0 ULDC UR11, c[0x0][0x450] ;  /* 0x00011400000b0ab9 */ /* 0x000fe20000000800 */
        /* <DEDUP_REMOVED lines=8> */
[----:B------:R-:W-:Y:S02]  /*2270*/  VIADD R89, R17, UR40 ;  /* 0x0000002811597c36 */ /* 0x000fe40008000000 */
        /* <DEDUP_REMOVED lines=19> */
[----:B------:R-:W-:-:S06]  /*23b0*/  FMUL.FTZ R11, R0, R100 ;  /* 0x00000064000b7220 */ /* 0x000fcc0000410000 */
[----:B------:R-:W4:Y:S08]  /*23c0*/  MUFU.TANH R93, R93 ;  /* 0x0000005d005d7308 */ /* 0x000f300000002400 */
[----:B------:R-:W5:Y:S08]  /*23d0*/  MUFU.TANH R97, R97 ;  /* 0x0000006100617308 */ /* 0x000f700000002400 */
        /* <DEDUP_REMOVED lines=9> */
[----:B------:R-:W-:Y:S01]  /*2470*/  IMAD.U32 R83, RZ, RZ, UR51 ;  /* 0x00000033ff537e24 */ /* 0x000fe2000f8e00ff */
        /* <DEDUP_REMOVED lines=27> */
[----:B------:R-:W-:Y:S01]  /*2630*/  FMUL.FTZ R86, R0, R71 ;  /* 0x0000004700567220 */ /* 0x000fe20000410000 */
[----:B------:R-:W5:Y:S01]  /*2640*/  MUFU.TANH R78, R78 ;  /* 0x0000004e004e7308 */ /* 0x000f620000002400 */
[----:B------:R-:W-:Y:S01]  /*2650*/  QGMMA.64x32x32.F32.E4M3.E4M3 R40, gdesc[UR4], R40, gsb0 ;  /* 0x00600000042879f3 */ /* 0x000fe20008000828 */
[----:B------:R-:W-:Y:S01]  /*2660*/  @UP0 ULDC UR6, c[0x0][0x44c] ;  /* 0x0001130000060ab9 */ /* 0x000fe20000000800 */
[----:B------:R-:W-:Y:S01]  /*2670*/  UIMAD UR7, UR54, -0xa0, UR50 ;  /* 0xffffff60360778a4 */ /* 0x000fe2000f8e0232 */
[----:B01----:R-:W-:Y:S01]  /*2680*/  @P2 IMAD.HI.U32 R3, R89, UR6, RZ ;  /* 0x0000000659032c27 */ /* 0x003fe2000f8e00ff */
[----:B------:R-:W-:-:S03]  /*2690*/  @UP0 ULDC UR6, c[0x0][0x450] ;  /* 0x0001140000060ab9 */ /* 0x000fc60000000800 */
[C---:B------:R-:W-:Y:S01]  /*26a0*/  FMUL.FTZ R62, R0.reuse, R62 ;  /* 0x0000003e003e7220 */ /* 0x040fe20000410000 */
[C---:B------:R-:W-:Y:S01]  /*26b0*/  FMUL.FTZ R66, R0.reuse, R66 ;  /* 0x0000004200427220 */ /* 0x040fe20000410000 */
[----:B------:R-:W0:Y:S01]  /*26c0*/  MUFU.TANH R82, R82 ;  /* 0x0000005200527308 */ /* 0x000e220000002400 */
[----:B------:R-:W-:Y:S01]  /*26d0*/  @P2 SHF.R.U32.HI R89, RZ, UR6, R3 ;  /* 0x00000006ff592c19 */ /* 0x000fe20008011603 */
[----:B------:R-:W-:Y:S01]  /*26e0*/  UIMAD UR6, UR54, -0xa0, URZ ;  /* 0xffffff60360678a4 */ /* 0x000fe2000f8e023f */
[----:B------:R-:W-:Y:S01]  /*26f0*/  IMAD.U32 R91, RZ, RZ, UR7 ;  /* 0x00000007ff5b7e24 */ /* 0x000fe2000f8e00ff */
[----:B------:R-:W-:Y:S01]  /*2700*/  UMOV UR7, 0x80000020 ;  /* 0x8000002000077882 */ /* 0x000fe20000000000 */
[C---:B------:R-:W-:Y:S01]  /*2710*/  FMUL.FTZ R67, R0.reuse, R67 ;  /* 0x0000004300437220 */ /* 0x040fe20000410000 */
[----:B------:R-:W1:Y:S01]  /*2720*/  SHFL.IDX PT, R3, R89, 0x1, 0x1c1f ;  /* 0x003c1f0059037f89 */ /* 0x000e6200000e0000 */
[----:B------:R-:W-:Y:S01]  /*2730*/  FMUL.FTZ R70, R0, R70 ;  /* 0x0000004600467220 */ /* 0x000fe20000410000 */
[----:B------:R-:W-:Y:S01]  /*2740*/  IMAD.U32 R63, RZ, RZ, UR6 ;  /* 0x00000006ff3f7e24 */ /* 0x000fe2000f8e00ff */
[C---:B------:R-:W-:Y:S01]  /*2750*/  IADD3 R91, -R16.reuse, 0xa0, R91 ;  /* 0x000000a0105b7810 */ /* 0x040fe20007ffe15b */
[----:B------:R-:W-:Y:S01]  /*2760*/  UIADD3 UR6, UR12, 0x202, URZ ;  /* 0x000002020c067890 */ /* 0x000fe2000fffe03f */
[----:B------:R-:W0:Y:S01]  /*2770*/  MUFU.TANH R58, R58 ;  /* 0x0000003a003a7308 */ /* 0x000e220000002400 */
[----:B------:R-:W0:Y:S01]  /*2780*/  SHFL.IDX PT, R89, R89, RZ, 0x1c1f ;  /* 0x001c1fff59597589 */ /* 0x000e2200000e0000 */
[----:B------:R-:W-:Y:S01]  /*2790*/  IADD3 R88, -R16, 0xa1, R63 ;  /* 0x000000a110587810 */ /* 0x000fe20007ffe13f */
[C---:B------:R-:W-:Y:S01]  /*27a0*/  FMUL.FTZ R56, R0.reuse, R56 ;  /* 0x0000003800387220 */ /* 0x040fe20000410000 */
[C---:B------:R-:W-:Y:S01]  /*27b0*/  FMUL.FTZ R57, R0.reuse, R57 ;  /* 0x0000003900397220 */ /* 0x040fe20000410000 */
[C---:B------:R-:W-:Y:S01]  /*27c0*/  FMUL.FTZ R60, R0.reuse, R60 ;  /* 0x0000003c003c7220 */ /* 0x040fe20000410000 */
[----:B------:R-:W-:Y:S01]  /*27d0*/  IADD3 R88, -R83, UR50, R88 ;  /* 0x0000003253587c10 */ /* 0x000fe2000fffe158 */
[C---:B------:R-:W-:Y:S01]  /*27e0*/  FMUL.FTZ R61, R0.reuse, R61 ;  /* 0x0000003d003d7220 */ /* 0x040fe20000410000 */
[----:B------:R-:W0:Y:S01]  /*27f0*/  MUFU.TANH R59, R59 ;  /* 0x0000003b003b7308 */ /* 0x000e220000002400 */
[C---:B------:R-:W-:Y:S01]  /*2800*/  FMUL.FTZ R64, R0.reuse, R64 ;  /* 0x0000004000407220 */ /* 0x040fe20000410000 */
[C---:B------:R-:W-:Y:S01]  /*2810*/  FMUL.FTZ R65, R0.reuse, R65 ;  /* 0x0000004100417220 */ /* 0x040fe20000410000 */
[C---:B------:R-:W-:Y:S01]  /*2820*/  FMUL.FTZ R68, R0.reuse, R68 ;  /* 0x0000004400447220 */ /* 0x040fe20000410000 */
[----:B------:R-:W-:-:S04]  /*2830*/  FMUL.FTZ R69, R0, R69 ;  /* 0x0000004500457220 */ /* 0x000fc80000410000 */
[----:B------:R-:W0:Y:S01]  /*2840*/  MUFU.TANH R62, R62 ;  /* 0x0000003e003e7308 */ /* 0x000e220000002400 */
[----:B-1----:R-:W-:-:S04]  /*2850*/  VIADDMNMX R3, R3, R88, R91, PT ;  /* 0x0000005803037246 */ /* 0x002fc8000380015b */
[----:B------:R-:W-:-:S03]  /*2860*/  ISETP.GT.AND P5, PT, R3, RZ, PT ;  /* 0x000000ff0300720c */ /* 0x000fc60003fa4270 */
[----:B------:R-:W1:Y:S01]  /*2870*/  MUFU.TANH R84, R84 ;  /* 0x0000005400547308 */ /* 0x000e620000002400 */
[C---:B------:R-:W-:Y:S02]  /*2880*/  ISETP.GT.AND P6, PT, R3.reuse, 0x1, PT ;  /* 0x000000010300780c */ /* 0x040fe40003fc4270 */
[C---:B------:R-:W-:Y:S02]  /*2890*/  ISETP.GT.AND P3, PT, R3.reuse, 0x8, PT ;  /* 0x000000080300780c */ /* 0x040fe40003f64270 */
[----:B--2---:R-:W-:Y:S02]  /*28a0*/  FSEL R83, R90, -INF , P5 ;  /* 0xff8000005a537808 */ /* 0x004fe40002800000 */
[----:B---3--:R-:W-:Y:S01]  /*28b0*/  FSEL R85, R92, -INF , P6 ;  /* 0xff8000005c557808 */ /* 0x008fe20003000000 */
[----:B------:R-:W2:Y:S01]  /*28c0*/  MUFU.TANH R66, R66 ;  /* 0x0000004200427308 */ /* 0x000ea20000002400 */
[----:B------:R-:W-:Y:S02]  /*28d0*/  ISETP.GT.AND P4, PT, R3, 0x9, PT ;  /* 0x000000090300780c */ /* 0x000fe40003f84270 */
[----:B----4-:R-:W-:-:S02]  /*28e0*/  FSEL R87, R93, -INF , P3 ;  /* 0xff8000005d577808 */ /* 0x010fc40001800000 */
[----:B------:R-:W-:Y:S02]  /*28f0*/  FMNMX.FTZ R90, R83, R85, !PT ;  /* 0x00000055535a7209 */ /* 0x000fe40007810000 */
[----:B------:R-:W-:Y:S01]  /*2900*/  ISETP.GT.AND P5, PT, R3, 0x10, PT ;  /* 0x000000100300780c */ /* 0x000fe20003fa4270 */
[----:B------:R-:W3:Y:S01]  /*2910*/  MUFU.TANH R67, R67 ;  /* 0x0000004300437308 */ /* 0x000ee20000002400 */
[----:B-----5:R-:W-:Y:S01]  /*2920*/  FSEL R97, R97, -INF , P4 ;  /* 0xff80000061617808 */ /* 0x020fe20002000000 */
[----:B------:R-:W-:Y:S02]  /*2930*/  WARPGROUP.DEPBAR.LE gsb0, 0x0 ;  /* 0x00008000000079c5 */ /* 0x000fe40000010000 */
[----:B------:R-:W-:Y:S01]  /*2940*/  FMNMX.FTZ R92, R87, R90, !PT ;  /* 0x0000005a575c7209 */ /* 0x000fe20007810000 */
[----:B------:R-:W-:Y:S01]  /*2950*/  WARPGROUP.ARRIVE ;  /* 0x00000000000079c5 */ /* 0x000fe20000000000 */
[----:B------:R-:W-:Y:S01]  /*2960*/  ISETP.GT.AND P3, PT, R3, 0x11, PT ;  /* 0x000000110300780c */ /* 0x000fe20003f64270 */
[----:B------:R-:W-:Y:S01]  /*2970*/  FMUL.FTZ R90, R0, R42 ;  /* 0x0000002a005a7220 */ /* 0x000fe20000410000 */
[----:B------:R-:W-:Y:S01]  /*2980*/  FSEL R103, R94, -INF , P5 ;  /* 0xff8000005e677808 */ /* 0x000fe20002800000 */
[C---:B------:R-:W-:Y:S01]  /*2990*/  FMUL.FTZ R46, R0.reuse, R46 ;  /* 0x0000002e002e7220 */ /* 0x040fe20000410000 */
[----:B------:R-:W-:Y:S01]  /*29a0*/  FMNMX.FTZ R92, R97, R92, !PT ;  /* 0x0000005c615c7209 */ /* 0x000fe20007810000 */
[----:B------:R-:W-:Y:S01]  /*29b0*/  QGMMA.64x32x32.F32.E4M3.E4M3 R24, gdesc[UR4], R24, gsb0 ;  /* 0x00600000041879f3 */ /* 0x000fe20008000818 */
[----:B------:R-:W-:Y:S01]  /*29c0*/  ISETP.GT.AND P4, PT, R3, 0x18, PT ;  /* 0x000000180300780c */ /* 0x000fe20003f84270 */
[C---:B------:R-:W-:Y:S01]  /*29d0*/  FMUL.FTZ R50, R0.reuse, R50 ;  /* 0x0000003200327220 */ /* 0x040fe20000410000 */
[----:B------:R-:W-:Y:S01]  /*29e0*/  FSEL R99, R99, -INF , P3 ;  /* 0xff80000063637808 */ /* 0x000fe20001800000 */
[C---:B------:R-:W-:Y:S01]  /*29f0*/  FMUL.FTZ R94, R0.reuse, R47 ;  /* 0x0000002f005e7220 */ /* 0x040fe20000410000 */
[----:B------:R-:W-:Y:S01]  /*2a00*/  FMNMX.FTZ R42, R103, R92, !PT ;  /* 0x0000005c672a7209 */ /* 0x000fe20007810000 */
[C---:B------:R-:W-:Y:S01]  /*2a10*/  FMUL.FTZ R92, R0.reuse, R43 ;  /* 0x0000002b005c7220 */ /* 0x040fe20000410000 */
[----:B------:R-:W-:Y:S01]  /*2a20*/  ISETP.GT.AND P3, PT, R3, 0x19, PT ;  /* 0x000000190300780c */ /* 0x000fe20003f64270 */
[----:B------:R-:W4:Y:S01]  /*2a30*/  MUFU.TANH R70, R70 ;  /* 0x0000004600467308 */ /* 0x000f220000002400 */
[----:B------:R-:W-:Y:S01]  /*2a40*/  FSEL R101, R101, -INF , P4 ;  /* 0xff80000065657808 */ /* 0x000fe20002000000 */
[C---:B------:R-:W-:Y:S01]  /*2a50*/  FMUL.FTZ R51, R0.reuse, R51 ;  /* 0x0000003300337220 */ /* 0x040fe20000410000 */
[----:B------:R-:W-:Y:S01]  /*2a60*/  FMNMX.FTZ R42, R99, R42, !PT ;  /* 0x0000002a632a7209 */ /* 0x000fe20007810000 */
[C---:B------:R-:W-:Y:S01]  /*2a70*/  FMUL.FTZ R54, R0.reuse, R54 ;  /* 0x0000003600367220 */ /* 0x040fe20000410000 */
[----:B------:R-:W-:Y:S01]  /*2a80*/  ISETP.GT.AND P4, PT, R3, 0x20, PT ;  /* 0x000000200300780c */ /* 0x000fe20003f84270 */
[C---:B------:R-:W-:Y:S01]  /*2a90*/  FMUL.FTZ R55, R0.reuse, R55 ;  /* 0x0000003700377220 */ /* 0x040fe20000410000 */
[----:B------:R-:W-:Y:S01]  /*2aa0*/  FSEL R95, R95, -INF , P3 ;  /* 0xff8000005f5f7808 */ /* 0x000fe20001800000 */
[----:B------:R-:W5:Y:S01]  /*2ab0*/  MUFU.TANH R86, R86 ;  /* 0x0000005600567308 */ /* 0x000f620000002400 */
[----:B------:R-:W-:Y:S01]  /*2ac0*/  FMNMX.FTZ R42, R101, R42, !PT ;  /* 0x0000002a652a7209 */ /* 0x000fe20007810000 */
[C---:B------:R-:W-:Y:S01]  /*2ad0*/  FMUL.FTZ R40, R0.reuse, R40 ;  /* 0x0000002800287220 */ /* 0x040fe20000410000 */
[----:B------:R-:W-:Y:S01]  /*2ae0*/  ISETP.GT.AND P3, PT, R3, 0x21, PT ;  /* 0x000000210300780c */ /* 0x000fe20003f64270 */
[----:B------:R-:W-:Y:S01]  /*2af0*/  FMUL.FTZ R41, R0, R41 ;  /* 0x0000002900297220 */ /* 0x000fe20000410000 */
[----:B------:R-:W-:Y:S01]  /*2b00*/  FSEL R93, R74, -INF , P4 ;  /* 0xff8000004a5d7808 */ /* 0x000fe20002000000 */
[C---:B------:R-:W-:Y:S01]  /*2b10*/  FMUL.FTZ R48, R0.reuse, R48 ;  /* 0x0000003000307220 */ /* 0x040fe20000410000 */
[----:B------:R-:W-:Y:S01]  /*2b20*/  FMNMX.FTZ R42, R95, R42, !PT ;  /* 0x0000002a5f2a7209 */ /* 0x000fe20007810000 */
[----:B------:R0:W-:Y:S01]  /*2b30*/  MUFU.TANH R74, R46 ;  /* 0x0000002e004a7308 */ /* 0x0001e20000002400 */
[----:B------:R-:W-:Y:S01]  /*2b40*/  ISETP.GT.AND P4, PT, R3, 0x28, PT ;  /* 0x000000280300780c */ /* 0x000fe20003f84270 */
[C---:B------:R-:W-:Y:S01]  /*2b50*/  FMUL.FTZ R49, R0.reuse, R49 ;  /* 0x0000003100317220 */ /* 0x040fe20000410000 */
[----:B------:R-:W-:Y:S01]  /*2b60*/  FSEL R81, R81, -INF , P3 ;  /* 0xff80000051517808 */ /* 0x000fe20001800000 */
[C---:B------:R-:W-:Y:S01]  /*2b70*/  FMUL.FTZ R52, R0.reuse, R52 ;  /* 0x0000003400347220 */ /* 0x040fe20000410000 */
[----:B------:R-:W-:Y:S01]  /*2b80*/  FMNMX.FTZ R42, R93, R42, !PT ;  /* 0x0000002a5d2a7209 */ /* 0x000fe20007810000 */
[----:B------:R-:W-:Y:S01]  /*2b90*/  FMUL.FTZ R53, R0, R53 ;  /* 0x0000003500357220 */ /* 0x000fe20000410000 */
[----:B------:R-:W-:Y:S01]  /*2ba0*/  ISETP.GT.AND P3, PT, R3, 0x29, PT ;  /* 0x000000290300780c */ /* 0x000fe20003f64270 */
[----:B------:R-:W5:Y:S01]  /*2bb0*/  MUFU.TANH R90, R90 ;  /* 0x0000005a005a7308 */ /* 0x000f620000002400 */
[----:B------:R-:W-:Y:S01]  /*2bc0*/  FSEL R80, R80, -INF , P4 ;  /* 0xff80000050507808 */ /* 0x000fe20002000000 */
[----:B------:R-:W-:Y:S01]  /*2bd0*/  @UP0 ULDC UR6, c[0x0][0x44c] ;  /* 0x0001130000060ab9 */ /* 0x000fe20000000800 */
[----:B------:R-:W-:Y:S01]  /*2be0*/  FMNMX.FTZ R43, R81, R42, !PT ;  /* 0x0000002a512b7209 */ /* 0x000fe20007810000 */
[----:B------:R-:W-:Y:S01]  /*2bf0*/  UIMAD.WIDE.U32 UR6, UR40, UR6, URZ ;  /* 0x00000006280672a5 */ /* 0x000fe2000f8e003f */
[----:B------:R-:W-:-:S02]  /*2c00*/  ISETP.GT.AND P4, PT, R3, 0x30, PT ;  /* 0x000000300300780c */ /* 0x000fc40003f84270 */
[----:B------:R-:W-:Y:S01]  /*2c10*/  FSEL R79, R79, -INF , P3 ;  /* 0xff8000004f4f7808 */ /* 0x000fe20001800000 */
[----:B------:R-:W5:Y:S01]  /*2c20*/  MUFU.TANH R92, R92 ;  /* 0x0000005c005c7308 */ /* 0x000f620000002400 */
[----:B------:R-:W-:Y:S01]  /*2c30*/  FMNMX.FTZ R42, R80, R43, !PT ;  /* 0x0000002b502a7209 */ /* 0x000fe20007810000 */
[----:B------:R-:W-:Y:S01]  /*2c40*/  @UP0 USHF.R.U32.HI UR10, URZ, UR11, UR7 ;  /* 0x0000000b3f0a0299 */ /* 0x000fe20008011607 */
[----:B------:R-:W-:Y:S02]  /*2c50*/  ISETP.GT.AND P3, PT, R3, 0x31, PT ;  /* 0x000000310300780c */ /* 0x000fe40003f64270 */
[----:B------:R-:W-:Y:S01]  /*2c60*/  FSEL R71, R75, -INF , P4 ;  /* 0xff8000004b477808 */ /* 0x000fe20002000000 */
[----:B------:R-:W-:Y:S01]  /*2c70*/  UIADD3 UR6, UR10, UR50, -UR51 ;  /* 0x000000320a067290 */ /* 0x000fe2000fffe833 */
[----:B------:R-:W-:Y:S01]  /*2c80*/  FMNMX.FTZ R42, R79, R42, !PT ;  /* 0x0000002a4f2a7209 */ /* 0x000fe20007810000 */
[----:B------:R1:W-:Y:S01]  /*2c90*/  MUFU.TANH R75, R50 ;  /* 0x00000032004b7308 */ /* 0x0003e20000002400 */
[----:B------:R-:W-:Y:S01]  /*2ca0*/  ISETP.GT.AND P4, PT, R3, 0x38, PT ;  /* 0x000000380300780c */ /* 0x000fe20003f84270 */
[----:B------:R-:W-:Y:S01]  /*2cb0*/  UIMAD.WIDE UR6, UR6, 0x66666667, URZ ;  /* 0x66666667060678a5 */ /* 0x000fe2000f8e023f */
[----:B------:R-:W-:-:S02]  /*2cc0*/  FSEL R63, R77, -INF , P3 ;  /* 0xff8000004d3f7808 */ /* 0x000fc40001800000 */
[----:B------:R-:W-:Y:S01]  /*2cd0*/  FMNMX.FTZ R42, R71, R42, !PT ;  /* 0x0000002a472a7209 */ /* 0x000fe20007810000 */
[----:B------:R-:W-:Y:S01]  /*2ce0*/  USHF.R.U32.HI UR6, URZ, 0x1f, UR7 ;  /* 0x0000001f3f067899 */ /* 0x000fe20008011607 */
[----:B------:R-:W-:Y:S01]  /*2cf0*/  ISETP.GT.AND P3, PT, R3, 0x39, PT ;  /* 0x000000390300780c */ /* 0x000fe20003f64270 */
[----:B------:R-:W5:Y:S01]  /*2d00*/  MUFU.TANH R94, R94 ;  /* 0x0000005e005e7308 */ /* 0x000f620000002400 */
[----:B------:R-:W-:Y:S01]  /*2d10*/  FSEL R43, R78, -INF , P4 ;  /* 0xff8000004e2b7808 */ /* 0x000fe20002000000 */
[----:B------:R-:W-:Y:S01]  /*2d20*/  ULEA.HI.SX32 UR6, UR7, UR6, 0x1a ;  /* 0x0000000607067291 */ /* 0x000fe2000f8fd23f */
[----:B0-----:R-:W-:Y:S01]  /*2d30*/  FMNMX.FTZ R46, R63, R42, !PT ;  /* 0x0000002a3f2e7209 */ /* 0x001fe20007810000 */
[----:B------:R-:W-:Y:S02]  /*2d40*/  WARPGROUP.DEPBAR.LE gsb0, 0x0 ;  /* 0x00008000000079c5 */ /* 0x000fe40000010000 */
[----:B------:R-:W-:Y:S01]  /*2d50*/  ISETP.GT.AND P4, PT, R3, 0x40, PT ;  /* 0x000000400300780c */ /* 0x000fe20003f84270 */
[----:B------:R-:W-:Y:S01]  /*2d60*/  FMUL.FTZ R24, R0, R24 ;  /* 0x0000001800187220 */ /* 0x000fe20000410000 */
[----:B------:R-:W-:Y:S01]  /*2d70*/  FSEL R42, R82, -INF , P3 ;  /* 0xff800000522a7808 */ /* 0x000fe20001800000 */
[----:B------:R0:W5:Y:S01]  /*2d80*/  MUFU.TANH R78, R51 ;  /* 0x00000033004e7308 */ /* 0x0001620000002400 */
[----:B------:R-:W-:Y:S01]  /*2d90*/  FMNMX.FTZ R77, R43, R46, !PT ;  /* 0x0000002e2b4d7209 */ /* 0x000fe20007810000 */
[C---:B------:R-:W-:Y:S01]  /*2da0*/  FMUL.FTZ R25, R0.reuse, R25 ;  /* 0x0000001900197220 */ /* 0x040fe20000410000 */
[----:B------:R-:W-:Y:S01]  /*2db0*/  ISETP.GT.AND P3, PT, R3, 0x41, PT ;  /* 0x000000410300780c */ /* 0x000fe20003f64270 */
[----:B------:R-:W-:Y:S01]  /*2dc0*/  FMUL.FTZ R28, R0, R28 ;  /* 0x0000001c001c7220 */ /* 0x000fe20000410000 */
[----:B------:R-:W-:Y:S01]  /*2dd0*/  FSEL R47, R58, -INF , P4 ;  /* 0xff8000003a2f7808 */ /* 0x000fe20002000000 */
[----:B------:R-:W-:Y:S01]  /*2de0*/  FMUL.FTZ R58, R0, R26 ;  /* 0x0000001a003a7220 */ /* 0x000fe20000410000 */
[----:B-1----:R-:W-:Y:S01]  /*2df0*/  FMNMX.FTZ R50, R42, R77, !PT ;  /* 0x0000004d2a327209 */ /* 0x002fe20007810000 */
[----:B------:R-:W-:Y:S01]  /*2e00*/  MUFU.TANH R82, R55 ;  /* 0x0000003700527308 */ /* 0x000fe20000002400 */
[----:B------:R-:W-:Y:S01]  /*2e10*/  FSEL R46, R59, -INF , P3 ;  /* 0xff8000003b2e7808 */ /* 0x000fe20001800000 */
[C---:B------:R-:W-:Y:S01]  /*2e20*/  FMUL.FTZ R29, R0.reuse, R29 ;  /* 0x0000001d001d7220 */ /* 0x040fe20000410000 */
[----:B------:R-:W-:Y:S01]  /*2e30*/  ISETP.GT.AND P4, PT, R3, 0x48, PT ;  /* 0x000000480300780c */ /* 0x000fe20003f84270 */
[C---:B------:R-:W-:Y:S01]  /*2e40*/  FMUL.FTZ R32, R0.reuse, R32 ;  /* 0x0000002000207220 */ /* 0x040fe20000410000 */
[----:B------:R-:W-:Y:S01]  /*2e50*/  FMNMX.FTZ R59, R47, R50, !PT ;  /* 0x000000322f3b7209 */ /* 0x000fe20007810000 */
[----:B------:R-:W-:Y:S01]  /*2e60*/  FMUL.FTZ R33, R0, R33 ;  /* 0x0000002100217220 */ /* 0x000fe20000410000 */
[C---:B------:R-:W-:Y:S01]  /*2e70*/  ISETP.GT.AND P3, PT, R3.reuse, 0x49, PT ;  /* 0x000000490300780c */ /* 0x040fe20003f64270 */
[----:B------:R2:W1:Y:S01]  /*2e80*/  MUFU.TANH R77, R54 ;  /* 0x00000036004d7308 */ /* 0x0004620000002400 */
[----:B------:R-:W-:Y:S01]  /*2e90*/  FSEL R50, R62, -INF , P4 ;  /* 0xff8000003e327808 */ /* 0x000fe20002000000 */
[----:B------:R-:W-:Y:S01]  /*2ea0*/  FMUL.FTZ R37, R0, R37 ;  /* 0x0000002500257220 */ /* 0x000fe20000410000 */
[----:B------:R-:W-:Y:S01]  /*2eb0*/  FMNMX.FTZ R59, R46, R59, !PT ;  /* 0x0000003b2e3b7209 */ /* 0x000fe20007810000 */
[----:B------:R-:W-:Y:S01]  /*2ec0*/  UISETP.LT.AND UP1, UPT, UR43, UR6, UPT ;  /* 0x000000062b00728c */ /* 0x000fe2000bf21270 */
[----:B------:R-:W-:-:S02]  /*2ed0*/  ISETP.GT.AND P4, PT, R3, 0x50, PT ;  /* 0x000000500300780c */ /* 0x000fc40003f84270 */
[----:B0-----:R-:W-:Y:S01]  /*2ee0*/  FSEL R51, R84, -INF , P3 ;  /* 0xff80000054337808 */ /* 0x001fe20001800000 */
[----:B------:R-:W-:Y:S01]  /*2ef0*/  MUFU.TANH R2, R2 ;  /* 0x0000000200027308 */ /* 0x000fe20000002400 */
[----:B------:R-:W-:Y:S01]  /*2f00*/  FMNMX.FTZ R62, R50, R59, !PT ;  /* 0x0000003b323e7209 */ /* 0x000fe20007810000 */
[----:B------:R-:W-:Y:S01]  /*2f10*/  USEL UR25, UR43, UR6, !UP1 ;  /* 0x000000062b197287 */ /* 0x000fe2000c800000 */
[----:B------:R-:W-:Y:S02]  /*2f20*/  ISETP.GT.AND P3, PT, R3, 0x51, PT ;  /* 0x000000510300780c */ /* 0x000fe40003f64270 */
[----:B--2---:R-:W-:Y:S01]  /*2f30*/  FSEL R54, R66, -INF , P4 ;  /* 0xff80000042367808 */ /* 0x004fe20002000000 */
[----:B------:R-:W-:Y:S01]  /*2f40*/  UISETP.GE.AND UP1, UPT, UR20, UR25, UPT ;  /* 0x000000191400728c */ /* 0x000fe2000bf26270 */
[----:B------:R-:W-:Y:S01]  /*2f50*/  FMNMX.FTZ R59, R51, R62, !PT ;  /* 0x0000003e333b7209 */ /* 0x000fe20007810000 */
[----:B------:R0:W2:Y:S01]  /*2f60*/  MUFU.TANH R84, R58 ;  /* 0x0000003a00547308 */ /* 0x0000a20000002400 */
[----:B---3--:R-:W-:-:S02]  /*2f70*/  FSEL R26, R67, -INF , P3 ;  /* 0xff800000431a7808 */ /* 0x008fc40001800000 */
[C---:B------:R-:W-:Y:S02]  /*2f80*/  ISETP.GT.AND P4, PT, R3.reuse, 0x58, PT ;  /* 0x000000580300780c */ /* 0x040fe40003f84270 */
[----:B------:R-:W-:Y:S01]  /*2f90*/  FMNMX.FTZ R67, R54, R59, !PT ;  /* 0x0000003b36437209 */ /* 0x000fe20007810000 */
[----:B------:R-:W-:Y:S01]  /*2fa0*/  FMUL.FTZ R59, R0, R27 ;  /* 0x0000001b003b7220 */ /* 0x000fe20000410000 */
[C---:B------:R-:W-:Y:S01]  /*2fb0*/  ISETP.GT.AND P3, PT, R3.reuse, 0x59, PT ;  /* 0x000000590300780c */ /* 0x040fe20003f64270 */
[----:B------:R-:W-:Y:S01]  /*2fc0*/  MUFU.TANH R5, R5 ;  /* 0x0000000500057308 */ /* 0x000fe20000002400 */
[----:B----4-:R-:W-:Y:S02]  /*2fd0*/  FSEL R27, R70, -INF , P4 ;  /* 0xff800000461b7808 */ /* 0x010fe40002000000 */
[----:B------:R-:W-:Y:S02]  /*2fe0*/  FMNMX.FTZ R62, R26, R67, !PT ;  /* 0x000000431a3e7209 */ /* 0x000fe40007810000 */
[----:B------:R-:W-:-:S02]  /*2ff0*/  ISETP.GT.AND P4, PT, R3, 0x60, PT ;  /* 0x000000600300780c */ /* 0x000fc40003f84270 */
[----:B-----5:R-:W-:Y:S01]  /*3000*/  FSEL R55, R86, -INF , P3 ;  /* 0xff80000056377808 */ /* 0x020fe20001800000 */
[----:B------:R3:W4:Y:S01]  /*3010*/  MUFU.TANH R96, R59 ;  /* 0x0000003b00607308 */ /* 0x0007220000002400 */
[----:B------:R-:W-:Y:S01]  /*3020*/  FMNMX.FTZ R66, R27, R62, !PT ;  /* 0x0000003e1b427209 */ /* 0x000fe20007810000 */
[----:B------:R-:W-:Y:S01]  /*3030*/  FMUL.FTZ R62, R0, R30 ;  /* 0x0000001e003e7220 */ /* 0x000fe20000410000 */
[----:B------:R-:W-:Y:S02]  /*3040*/  ISETP.GT.AND P3, PT, R3, 0x61, PT ;  /* 0x000000610300780c */ /* 0x000fe40003f64270 */
[----:B------:R-:W-:Y:S02]  /*3050*/  FSEL R30, R90, -INF , P4 ;  /* 0xff8000005a1e7808 */ /* 0x000fe40002000000 */
[----:B------:R-:W-:Y:S01]  /*3060*/  FMNMX.FTZ R67, R55, R66, !PT ;  /* 0x0000004237437209 */ /* 0x000fe20007810000 */
[----:B------:R-:W-:Y:S01]  /*3070*/  FMUL.FTZ R66, R0, R31 ;  /* 0x0000001f00427220 */ /* 0x000fe20000410000 */
[----:B------:R-:W-:Y:S01]  /*3080*/  ISETP.GT.AND P4, PT, R3, 0x68, PT ;  /* 0x000000680300780c */ /* 0x000fe20003f84270 */
[----:B------:R5:W4:Y:S01]  /*3090*/  MUFU.TANH R86, R62 ;  /* 0x0000003e00567308 */ /* 0x000b220000002400 */
[----:B0-----:R-:W-:-:S02]  /*30a0*/  FSEL R58, R92, -INF , P3 ;  /* 0xff8000005c3a7808 */ /* 0x001fc40001800000 */
[----:B------:R-:W-:Y:S02]  /*30b0*/  FMNMX.FTZ R67, R30, R67, !PT ;  /* 0x000000431e437209 */ /* 0x000fe40007810000 */
[C---:B------:R-:W-:Y:S02]  /*30c0*/  ISETP.GT.AND P3, PT, R3.reuse, 0x69, PT ;  /* 0x000000690300780c */ /* 0x040fe40003f64270 */
[----:B------:R-:W-:Y:S01]  /*30d0*/  FSEL R31, R74, -INF , P4 ;  /* 0xff8000004a1f7808 */ /* 0x000fe20002000000 */
[----:B------:R0:W4:Y:S01]  /*30e0*/  MUFU.TANH R90, R66 ;  /* 0x00000042005a7308 */ /* 0x0001220000002400 */
[----:B------:R-:W-:Y:S01]  /*30f0*/  FMNMX.FTZ R70, R58, R67, !PT ;  /* 0x000000433a467209 */ /* 0x000fe20007810000 */
[----:B------:R-:W-:Y:S01]  /*3100*/  FMUL.FTZ R67, R0, R34 ;  /* 0x0000002200437220 */ /* 0x000fe20000410000 */
[----:B------:R-:W-:Y:S02]  /*3110*/  ISETP.GT.AND P4, PT, R3, 0x70, PT ;  /* 0x000000700300780c */ /* 0x000fe40003f84270 */
[----:B---3--:R-:W-:-:S02]  /*3120*/  FSEL R59, R94, -INF , P3 ;  /* 0xff8000005e3b7808 */ /* 0x008fc40001800000 */
[----:B------:R-:W-:Y:S01]  /*3130*/  FMNMX.FTZ R70, R31, R70, !PT ;  /* 0x000000461f467209 */ /* 0x000fe20007810000 */
[----:B------:R4:W3:Y:S01]  /*3140*/  MUFU.TANH R92, R67 ;  /* 0x00000043005c7308 */ /* 0x0008e20000002400 */
[----:B-----5:R-:W-:Y:S02]  /*3150*/  FSEL R62, R75, -INF , P4 ;  /* 0xff8000004b3e7808 */ /* 0x020fe40002000000 */
[----:B------:R-:W-:Y:S02]  /*3160*/  ISETP.GT.AND P3, PT, R3, 0x71, PT ;  /* 0x000000710300780c */ /* 0x000fe40003f64270 */
[----:B------:R-:W-:Y:S01]  /*3170*/  FMNMX.FTZ R75, R59, R70, !PT ;  /* 0x000000463b4b7209 */ /* 0x000fe20007810000 */
[----:B------:R-:W-:Y:S01]  /*3180*/  FMUL.FTZ R70, R0, R35 ;  /* 0x0000002300467220 */ /* 0x000fe20000410000 */
[----:B------:R-:W-:Y:S01]  /*3190*/  ISETP.GT.AND P4, PT, R3, 0x78, PT ;  /* 0x000000780300780c */ /* 0x000fe20003f84270 */
[----:B------:R-:W-:Y:S01]  /*31a0*/  MUFU.TANH R6, R6 ;  /* 0x0000000600067308 */ /* 0x000fe20000002400 */
[----:B------:R-:W-:-:S02]  /*31b0*/  FSEL R34, R78, -INF , P3 ;  /* 0xff8000004e227808 */ /* 0x000fc40001800000 */
[----:B------:R-:W-:Y:S02]  /*31c0*/  FMNMX.FTZ R75, R62, R75, !PT ;  /* 0x0000004b3e4b7209 */ /* 0x000fe40007810000 */
[----:B------:R-:W-:Y:S02]  /*31d0*/  ISETP.GT.AND P3, PT, R3, 0x79, PT ;  /* 0x000000790300780c */ /* 0x000fe40003f64270 */
[----:B-1----:R-:W-:Y:S01]  /*31e0*/  FSEL R35, R77, -INF , P4 ;  /* 0xff8000004d237808 */ /* 0x002fe20002000000 */
[----:B------:R1:W5:Y:S01]  /*31f0*/  MUFU.TANH R94, R70 ;  /* 0x00000046005e7308 */ /* 0x0003620000002400 */
[----:B------:R-:W-:Y:S01]  /*3200*/  FMNMX.FTZ R74, R34, R75, !PT ;  /* 0x0000004b224a7209 */ /* 0x000fe20007810000 */
[----:B------:R-:W-:Y:S01]  /*3210*/  FMUL.FTZ R77, R0, R39 ;  /* 0x00000027004d7220 */ /* 0x000fe20000410000 */
[----:B------:R-:W-:Y:S02]  /*3220*/  ISETP.GT.AND P4, PT, R3, 0x80, PT ;  /* 0x000000800300780c */ /* 0x000fe40003f84270 */
[----:B0-----:R-:W-:-:S02]  /*3230*/  FSEL R66, R82, -INF , P3 ;  /* 0xff80000052427808 */ /* 0x001fc40001800000 */
[----:B------:R-:W-:Y:S01]  /*3240*/  FMNMX.FTZ R75, R35, R74, !PT ;  /* 0x0000004a234b7209 */ /* 0x000fe20007810000 */
[----:B------:R-:W-:Y:S01]  /*3250*/  FMUL.FTZ R74, R0, R38 ;  /* 0x00000026004a7220 */ /* 0x000fe20000410000 */
[C---:B------:R-:W-:Y:S01]  /*3260*/  ISETP.GT.AND P3, PT, R3.reuse, 0x81, PT ;  /* 0x000000810300780c */ /* 0x040fe20003f64270 */
[----:B------:R-:W-:Y:S01]  /*3270*/  MUFU.TANH R77, R77 ;  /* 0x0000004d004d7308 */ /* 0x000fe20000002400 */
[----:B--2---:R-:W-:Y:S02]  /*3280*/  FSEL R38, R84, -INF , P4 ;  /* 0xff80000054267808 */ /* 0x004fe40002000000 */
[----:B------:R-:W-:Y:S02]  /*3290*/  FMNMX.FTZ R75, R66, R75, !PT ;  /* 0x0000004b424b7209 */ /* 0x000fe40007810000 */
[C---:B------:R-:W-:Y:S02]  /*32a0*/  ISETP.GT.AND P4, PT, R3.reuse, 0x88, PT ;  /* 0x000000880300780c */ /* 0x040fe40003f84270 */
[----:B----4-:R-:W-:Y:S01]  /*32b0*/  FSEL R67, R96, -INF , P3 ;  /* 0xff80000060437808 */ /* 0x010fe20001800000 */
[----:B------:R3:W0:Y:S01]  /*32c0*/  MUFU.TANH R82, R74 ;  /* 0x0000004a00527308 */ /* 0x0006220000002400 */
[----:B------:R-:W-:Y:S01]  /*32d0*/  FMNMX.FTZ R78, R38, R75, !PT ;  /* 0x0000004b264e7209 */ /* 0x000fe20007810000 */
[----:B------:R-:W-:Y:S01]  /*32e0*/  FMUL.FTZ R75, R0, R44 ;  /* 0x0000002c004b7220 */ /* 0x000fe20000410000 */
[----:B------:R-:W-:-:S02]  /*32f0*/  ISETP.GT.AND P3, PT, R3, 0x89, PT ;  /* 0x000000890300780c */ /* 0x000fc40003f64270 */
[----:B------:R-:W-:Y:S02]  /*3300*/  FSEL R39, R86, -INF , P4 ;  /* 0xff80000056277808 */ /* 0x000fe40002000000 */
[----:B------:R-:W-:Y:S01]  /*3310*/  FMNMX.FTZ R78, R67, R78, !PT ;  /* 0x0000004e434e7209 */ /* 0x000fe20007810000 */
[----:B------:R-:W-:Y:S01]  /*3320*/  MUFU.TANH R7, R7 ;  /* 0x0000000700077308 */ /* 0x000fe20000002400 */
[----:B------:R-:W-:Y:S02]  /*3330*/  ISETP.GT.AND P4, PT, R3, 0x90, PT ;  /* 0x000000900300780c */ /* 0x000fe40003f84270 */
[----:B-1----:R-:W-:Y:S02]  /*3340*/  FSEL R70, R90, -INF , P3 ;  /* 0xff8000005a467808 */ /* 0x002fe40001800000 */
[----:B------:R-:W-:Y:S01]  /*3350*/  FMNMX.FTZ R105, R39, R78, !PT ;  /* 0x0000004e27697209 */ /* 0x000fe20007810000 */
[----:B------:R-:W-:Y:S01]  /*3360*/  FMUL.FTZ R78, R0, R45 ;  /* 0x0000002d004e7220 */ /* 0x000fe20000410000 */
[----:B------:R-:W-:Y:S01]  /*3370*/  ISETP.GT.AND P3, PT, R3, 0x91, PT ;  /* 0x000000910300780c */ /* 0x000fe20003f64270 */
[----:B------:R-:W1:Y:S01]  /*3380*/  MUFU.TANH R9, R9 ;  /* 0x0000000900097308 */ /* 0x000e620000002400 */
[----:B---3--:R-:W-:-:S02]  /*3390*/  FSEL R74, R92, -INF , P4 ;  /* 0xff8000005c4a7808 */ /* 0x008fc40002000000 */
[----:B------:R-:W-:Y:S02]  /*33a0*/  FMNMX.FTZ R105, R70, R105, !PT ;  /* 0x0000006946697209 */ /* 0x000fe40007810000 */
[C---:B------:R-:W-:Y:S02]  /*33b0*/  ISETP.GT.AND P4, PT, R3.reuse, 0x98, PT ;  /* 0x000000980300780c */ /* 0x040fe40003f84270 */
[----:B-----5:R-:W-:Y:S01]  /*33c0*/  FSEL R44, R94, -INF , P3 ;  /* 0xff8000005e2c7808 */ /* 0x020fe20001800000 */
[----:B------:R-:W-:Y:S01]  /*33d0*/  MUFU.TANH R10, R10 ;  /* 0x0000000a000a7308 */ /* 0x000fe20000002400 */
[----:B------:R-:W-:Y:S02]  /*33e0*/  FMNMX.FTZ R105, R74, R105, !PT ;  /* 0x000000694a697209 */ /* 0x000fe40007810000 */
[----:B0-----:R-:W-:Y:S02]  /*33f0*/  FSEL R45, R82, -INF , P4 ;  /* 0xff800000522d7808 */ /* 0x001fe40002000000 */
[----:B------:R-:W-:-:S02]  /*3400*/  ISETP.GT.AND P3, PT, R3, 0x99, PT ;  /* 0x000000990300780c */ /* 0x000fc40003f64270 */
[----:B------:R-:W-:Y:S01]  /*3410*/  FMNMX.FTZ R82, R44, R105, !PT ;  /* 0x000000692c527209 */ /* 0x000fe20007810000 */
[----:B------:R-:W0:Y:S01]  /*3420*/  MUFU.TANH R11, R11 ;  /* 0x0000000b000b7308 */ /* 0x000e220000002400 */
[----:B------:R-:W-:Y:S02]  /*3430*/  FSEL R77, R77, -INF , P3 ;  /* 0xff8000004d4d7808 */ /* 0x000fe40001800000 */
[----:B------:R-:W-:Y:S02]  /*3440*/  FMNMX.FTZ R82, R45, R82, !PT ;  /* 0x000000522d527209 */ /* 0x000fe40007810000 */
[----:B------:R-:W-:Y:S02]  /*3450*/  VIADDMNMX R88, R89, R88, R91, PT ;  /* 0x0000005859587246 */ /* 0x000fe4000380015b */
[----:B------:R-:W-:Y:S01]  /*3460*/  FMNMX.FTZ R82, R77, R82, !PT ;  /* 0x000000524d527209 */ /* 0x000fe20007810000 */
[----:B------:R-:W-:Y:S01]  /*3470*/  MUFU.TANH R12, R12 ;  /* 0x0000000c000c7308 */ /* 0x000fe20000002400 */
[----:B------:R-:W-:-:S02]  /*3480*/  ISETP.GT.AND P4, PT, R88, 0x1, PT ;  /* 0x000000015800780c */ /* 0x000fc40003f84270 */
[----:B------:R-:W-:Y:S01]  /*3490*/  ISETP.GT.AND P5, PT, R88, 0x8, PT ;  /* 0x000000085800780c */ /* 0x000fe20003fa4270 */
[----:B------:R-:W2:Y:S01]  /*34a0*/  SHFL.BFLY PT, R3, R82, 0x2, 0x1f ;  /* 0x0c401f0052037f89 */ /* 0x000ea200000e0000 */
[----:B------:R-:W-:Y:S02]  /*34b0*/  FSEL R92, R5, -INF , P4 ;  /* 0xff800000055c7808 */ /* 0x000fe40002000000 */
[----:B------:R-:W-:Y:S01]  /*34c0*/  FSEL R6, R6, -INF , P5 ;  /* 0xff80000006067808 */ /* 0x000fe20002800000 */
[----:B------:R-:W3:Y:S01]  /*34d0*/  MUFU.TANH R13, R13 ;  /* 0x0000000d000d7308 */ /* 0x000ee20000002400 */
[----:B------:R-:W-:-:S04]  /*34e0*/  ISETP.GT.AND P4, PT, R88, 0x10, PT ;  /* 0x000000105800780c */ /* 0x000fc80003f84270 */
[----:B-1----:R-:W-:Y:S02]  /*34f0*/  FSEL R9, R9, -INF , P4 ;  /* 0xff80000009097808 */ /* 0x002fe40002000000 */
[C---:B------:R-:W-:Y:S01]  /*3500*/  ISETP.GT.AND P4, PT, R88.reuse, 0x18, PT ;  /* 0x000000185800780c */ /* 0x040fe20003f84270 */
[----:B------:R-:W1:Y:S03]  /*3510*/  MUFU.TANH R14, R14 ;  /* 0x0000000e000e7308 */ /* 0x000e660000002400 */
[----:B0-----:R-:W-:Y:S02]  /*3520*/  FSEL R11, R11, -INF , P4 ;  /* 0xff8000000b0b7808 */ /* 0x001fe40002000000 */
[----:B------:R-:W-:-:S03]  /*3530*/  ISETP.GT.AND P4, PT, R88, 0x20, PT ;  /* 0x000000205800780c */ /* 0x000fc60003f84270 */
[----:B------:R-:W0:Y:S01]  /*3540*/  MUFU.TANH R15, R15 ;  /* 0x0000000f000f7308 */ /* 0x000e220000002400 */
[----:B---3--:R-:W-:Y:S02]  /*3550*/  FSEL R13, R13, -INF , P4 ;  /* 0xff8000000d0d7808 */ /* 0x008fe40002000000 */
[----:B------:R-:W-:Y:S02]  /*3560*/  ISETP.GT.AND P4, PT, R88, 0x28, PT ;  /* 0x000000285800780c */ /* 0x000fe40003f84270 */
[----:B--2---:R-:W-:Y:S01]  /*3570*/  FMNMX.FTZ R84, R82, R3, !PT ;  /* 0x0000000352547209 */ /* 0x004fe20007810000 */
[----:B------:R-:W-:Y:S02]  /*3580*/  FMUL.FTZ R82, R0, R36 ;  /* 0x0000002400527220 */ /* 0x000fe40000410000 */
[----:B------:R-:W2:Y:S02]  /*3590*/  MUFU.TANH R20, R20 ;  /* 0x0000001400147308 */ /* 0x000ea40000002400 */
[----:B------:R-:W3:Y:S06]  /*35a0*/  SHFL.BFLY PT, R3, R84, 0x1, 0x1f ;  /* 0x0c201f0054037f89 */ /* 0x000eec00000e0000 */
[----:B------:R-:W4:Y:S08]  /*35b0*/  MUFU.TANH R21, R21 ;  /* 0x0000001500157308 */ /* 0x000f300000002400 */
[----:B------:R-:W5:Y:S08]  /*35c0*/  MUFU.TANH R72, R72 ;  /* 0x0000004800487308 */ /* 0x000f700000002400 */
[----:B------:R-:W5:Y:S01]  /*35d0*/  MUFU.TANH R73, R73 ;  /* 0x0000004900497308 */ /* 0x000f620000002400 */
[----:B---3--:R-:W-:Y:S01]  /*35e0*/  FMNMX.FTZ R3, R84, R3, !PT ;  /* 0x0000000354037209 */ /* 0x008fe20007810000 */
[----:B------:R-:W-:-:S03]  /*35f0*/  IMAD.U32 R84, RZ, RZ, UR21 ;  /* 0x00000015ff547e24 */ /* 0x000fc6000f8e00ff */
[C---:B------:R-:W-:Y:S01]  /*3600*/  FSETP.NEU.FTZ.AND P3, PT, R3.reuse, -INF , PT ;  /* 0xff8000000300780b */ /* 0x040fe20003f7d000 */
[----:B------:R-:W-:-:S02]  /*3610*/  FFMA.FTZ R36, R3, R84, -8 ;  /* 0xc100000003247423 */ /* 0x000fc40000010054 */
[----:B------:R-:W3:Y:S03]  /*3620*/  MUFU.TANH R76, R76 ;  /* 0x0000004c004c7308 */ /* 0x000ee60000002400 */
[----:B------:R-:W-:Y:S02]  /*3630*/  FSEL R36, R36, RZ, P3 ;  /* 0x000000ff24247208 */ /* 0x000fe40001800000 */
[----:B------:R-:W-:-:S03]  /*3640*/  ISETP.GT.AND P3, PT, R88, RZ, PT ;  /* 0x000000ff5800720c */ /* 0x000fc60003f64270 */
[----:B------:R-:W3:Y:S01]  /*3650*/  MUFU.TANH R56, R56 ;  /* 0x0000003800387308 */ /* 0x000ee20000002400 */
[----:B------:R-:W-:-:S01]  /*3660*/  FFMA.FTZ R96, R81, UR21, -R36 ;  /* 0x0000001551607c23 */ /* 0x000fc20008010824 */
[----:B------:R-:W-:Y:S01]  /*3670*/  FSEL R89, R2, -INF , P3 ;  /* 0xff80000002597808 */ /* 0x000fe20001800000 */
[----:B------:R-:W-:-:S01]  /*3680*/  FFMA.FTZ R98, R79, UR21, -R36 ;  /* 0x000000154f627c23 */ /* 0x000fc20008010824 */
[----:B------:R-:W-:Y:S01]  /*3690*/  ISETP.GT.AND P3, PT, R88, 0x9, PT ;  /* 0x000000095800780c */ /* 0x000fe20003f64270 */
[----:B------:R-:W-:-:S01]  /*36a0*/  FFMA.FTZ R83, R83, UR21, -R36 ;  /* 0x0000001553537c23 */ /* 0x000fc20008010824 */
[----:B------:R-:W-:Y:S01]  /*36b0*/  FMNMX.FTZ R91, R89, R92, !PT ;  /* 0x0000005c595b7209 */ /* 0x000fe20007810000 */
[----:B------:R-:W-:-:S01]  /*36c0*/  FFMA.FTZ R84, R85, UR21, -R36 ;  /* 0x0000001555547c23 */ /* 0x000fc20008010824 */
[----:B------:R-:W-:Y:S01]  /*36d0*/  FSEL R7, R7, -INF , P3 ;  /* 0xff80000007077808 */ /* 0x000fe20001800000 */
[----:B------:R-:W3:Y:S01]  /*36e0*/  MUFU.TANH R57, R57 ;  /* 0x0000003900397308 */ /* 0x000ee20000002400 */
[----:B------:R-:W-:Y:S01]  /*36f0*/  FMNMX.FTZ R2, R6, R91, !PT ;  /* 0x0000005b06027209 */ /* 0x000fe20007810000 */
[--C-:B------:R-:W-:Y:S01]  /*3700*/  FFMA.FTZ R91, R93, UR21, -R36.reuse ;  /* 0x000000155d5b7c23 */ /* 0x100fe20008010824 */
[----:B------:R-:W-:Y:S01]  /*3710*/  ISETP.GT.AND P3, PT, R88, 0x11, PT ;  /* 0x000000115800780c */ /* 0x000fe20003f64270 */
[--C-:B------:R-:W-:Y:S01]  /*3720*/  FFMA.FTZ R85, R87, UR21, -R36.reuse ;  /* 0x0000001557557c23 */ /* 0x100fe20008010824 */
[----:B------:R-:W-:Y:S01]  /*3730*/  FMNMX.FTZ R2, R7, R2, !PT ;  /* 0x0000000207027209 */ /* 0x000fe20007810000 */
[--C-:B------:R-:W-:Y:S01]  /*3740*/  FFMA.FTZ R86, R97, UR21, -R36.reuse ;  /* 0x0000001561567c23 */ /* 0x100fe20008010824 */
        /* <DEDUP_REMOVED lines=16> */
[----:B-1----:R-:W-:Y:S01]  /*3850*/  FSEL R14, R14, -INF , P3 ;  /* 0xff8000000e0e7808 */ /* 0x002fe20001800000 */
[----:B------:R-:W1:Y:S01]  /*3860*/  MUFU.TANH R64, R64 ;  /* 0x0000004000407308 */ /* 0x000e620000002400 */
[----:B------:R-:W-:Y:S01]  /*3870*/  FMNMX.FTZ R81, R13, R2, !PT ;  /* 0x000000020d517209 */ /* 0x000fe20007810000 */
[--C-:B------:R-:W-:Y:S01]  /*3880*/  FFMA.FTZ R43, R43, UR21, -R36.reuse ;  /* 0x000000152b2b7c23 */ /* 0x100fe20008010824 */
[----:B------:R-:W-:Y:S01]  /*3890*/  ISETP.GT.AND P3, PT, R88, 0x29, PT ;  /* 0x000000295800780c */ /* 0x000fe20003f64270 */
[--C-:B------:R-:W-:Y:S01]  /*38a0*/  FFMA.FTZ R42, R42, UR21, -R36.reuse ;  /* 0x000000152a2a7c23 */ /* 0x100fe20008010824 */
[----:B0-----:R-:W-:Y:S01]  /*38b0*/  FSEL R80, R15, -INF , P4 ;  /* 0xff8000000f507808 */ /* 0x001fe20002000000 */
[--C-:B------:R-:W-:Y:S01]  /*38c0*/  FFMA.FTZ R47, R47, UR21, -R36.reuse ;  /* 0x000000152f2f7c23 */ /* 0x100fe20008010824 */
[----:B------:R-:W-:Y:S01]  /*38d0*/  FMNMX.FTZ R81, R14, R81, !PT ;  /* 0x000000510e517209 */ /* 0x000fe20007810000 */
[----:B------:R-:W0:Y:S01]  /*38e0*/  MUFU.TANH R65, R65 ;  /* 0x0000004100417308 */ /* 0x000e220000002400 */
[----:B------:R-:W-:Y:S01]  /*38f0*/  ISETP.GT.AND P4, PT, R88, 0x30, PT ;  /* 0x000000305800780c */ /* 0x000fe20003f84270 */
[--C-:B------:R-:W-:Y:S01]  /*3900*/  FFMA.FTZ R46, R46, UR21, -R36.reuse ;  /* 0x000000152e2e7c23 */ /* 0x100fe20008010824 */
[----:B--2---:R-:W-:Y:S01]  /*3910*/  FSEL R20, R20, -INF , P3 ;  /* 0xff80000014147808 */ /* 0x004fe20001800000 */
[--C-:B------:R-:W-:Y:S01]  /*3920*/  FFMA.FTZ R50, R50, UR21, -R36.reuse ;  /* 0x0000001532327c23 */ /* 0x100fe20008010824 */
[----:B------:R-:W-:Y:S01]  /*3930*/  FMNMX.FTZ R81, R80, R81, !PT ;  /* 0x0000005150517209 */ /* 0x000fe20007810000 */
[--C-:B------:R-:W-:Y:S01]  /*3940*/  FFMA.FTZ R51, R51, UR21, -R36.reuse ;  /* 0x0000001533337c23 */ /* 0x100fe20008010824 */
[----:B------:R-:W-:Y:S01]  /*3950*/  ISETP.GT.AND P3, PT, R88, 0x31, PT ;  /* 0x000000315800780c */ /* 0x000fe20003f64270 */
[----:B------:R-:W2:Y:S01]  /*3960*/  MUFU.TANH R68, R68 ;  /* 0x0000004400447308 */ /* 0x000ea20000002400 */
[----:B----4-:R-:W-:Y:S01]  /*3970*/  FSEL R21, R21, -INF , P4 ;  /* 0xff80000015157808 */ /* 0x010fe20002000000 */
[--C-:B------:R-:W-:Y:S01]  /*3980*/  FFMA.FTZ R54, R54, UR21, -R36.reuse ;  /* 0x0000001536367c23 */ /* 0x100fe20008010824 */
[----:B------:R-:W-:Y:S01]  /*3990*/  FMNMX.FTZ R2, R20, R81, !PT ;  /* 0x0000005114027209 */ /* 0x000fe20007810000 */
[--C-:B------:R-:W-:Y:S01]  /*39a0*/  FFMA.FTZ R81, R63, UR21, -R36.reuse ;  /* 0x000000153f517c23 */ /* 0x100fe20008010824 */
[----:B------:R-:W-:Y:S01]  /*39b0*/  ISETP.GT.AND P4, PT, R88, 0x38, PT ;  /* 0x000000385800780c */ /* 0x000fe20003f84270 */
[--C-:B------:R-:W-:Y:S01]  /*39c0*/  FFMA.FTZ R30, R30, UR21, -R36.reuse ;  /* 0x000000151e1e7c23 */ /* 0x100fe20008010824 */
[----:B-----5:R-:W-:Y:S01]  /*39d0*/  FSEL R72, R72, -INF , P3 ;  /* 0xff80000048487808 */ /* 0x020fe20001800000 */
[----:B------:R-:W4:Y:S01]  /*39e0*/  MUFU.TANH R69, R69 ;  /* 0x0000004500457308 */ /* 0x000f220000002400 */
[----:B------:R-:W-:Y:S01]  /*39f0*/  FMNMX.FTZ R79, R21, R2, !PT ;  /* 0x00000002154f7209 */ /* 0x000fe20007810000 */
[--C-:B------:R-:W-:Y:S01]  /*3a00*/  FFMA.FTZ R31, R31, UR21, -R36.reuse ;  /* 0x000000151f1f7c23 */ /* 0x100fe20008010824 */
[----:B------:R-:W-:Y:S01]  /*3a10*/  ISETP.GT.AND P3, PT, R88, 0x39, PT ;  /* 0x000000395800780c */ /* 0x000fe20003f64270 */
[--C-:B------:R-:W-:Y:S01]  /*3a20*/  FFMA.FTZ R34, R34, UR21, -R36.reuse ;  /* 0x0000001522227c23 */ /* 0x100fe20008010824 */
[----:B------:R-:W-:Y:S01]  /*3a30*/  FSEL R73, R73, -INF , P4 ;  /* 0xff80000049497808 */ /* 0x000fe20002000000 */
[--C-:B------:R-:W-:Y:S01]  /*3a40*/  FFMA.FTZ R35, R35, UR21, -R36.reuse ;  /* 0x0000001523237c23 */ /* 0x100fe20008010824 */
[----:B------:R-:W-:Y:S01]  /*3a50*/  FMNMX.FTZ R2, R72, R79, !PT ;  /* 0x0000004f48027209 */ /* 0x000fe20007810000 */
[----:B------:R-:W5:Y:S01]  /*3a60*/  MUFU.TANH R40, R40 ;  /* 0x0000002800287308 */ /* 0x000f620000002400 */
[----:B------:R-:W-:Y:S01]  /*3a70*/  ISETP.GT.AND P4, PT, R88, 0x40, PT ;  /* 0x000000405800780c */ /* 0x000fe20003f84270 */
[--C-:B------:R-:W-:Y:S01]  /*3a80*/  FFMA.FTZ R38, R38, UR21, -R36.reuse ;  /* 0x0000001526267c23 */ /* 0x100fe20008010824 */
[----:B---3--:R-:W-:Y:S01]  /*3a90*/  FSEL R76, R76, -INF , P3 ;  /* 0xff8000004c4c7808 */ /* 0x008fe20001800000 */
[--C-:B------:R-:W-:Y:S01]  /*3aa0*/  FFMA.FTZ R67, R67, UR21, -R36.reuse ;  /* 0x0000001543437c23 */ /* 0x100fe20008010824 */
[----:B------:R-:W-:Y:S01]  /*3ab0*/  FMNMX.FTZ R79, R73, R2, !PT ;  /* 0x00000002494f7209 */ /* 0x000fe20007810000 */
[----:B------:R-:W-:Y:S01]  /*3ac0*/  FFMA.FTZ R39, R39, UR21, -R36 ;  /* 0x0000001527277c23 */ /* 0x000fe20008010824 */
[----:B------:R-:W-:Y:S01]  /*3ad0*/  ISETP.GT.AND P3, PT, R88, 0x41, PT ;  /* 0x000000415800780c */ /* 0x000fe20003f64270 */
[----:B------:R-:W3:Y:S01]  /*3ae0*/  MUFU.TANH R41, R41 ;  /* 0x0000002900297308 */ /* 0x000ee20000002400 */
[----:B------:R-:W-:-:S02]  /*3af0*/  FSEL R63, R56, -INF , P4 ;  /* 0xff800000383f7808 */ /* 0x000fc40002000000 */
[----:B------:R-:W-:Y:S02]  /*3b00*/  FMNMX.FTZ R2, R76, R79, !PT ;  /* 0x0000004f4c027209 */ /* 0x000fe40007810000 */
[C---:B------:R-:W-:Y:S02]  /*3b10*/  ISETP.GT.AND P4, PT, R88.reuse, 0x48, PT ;  /* 0x000000485800780c */ /* 0x040fe40003f84270 */
        /* <DEDUP_REMOVED lines=8> */
[----:B------:R-:W-:Y:S02]  /*3ba0*/  FSEL R61, R61, -INF , P3 ;  /* 0xff8000003d3d7808 */ /* 0x000fe40001800000 */
[----:B------:R-:W-:Y:S02]  /*3bb0*/  FMNMX.FTZ R2, R60, R79, !PT ;  /* 0x0000004f3c027209 */ /* 0x000fe40007810000 */
[----:B------:R-:W-:Y:S01]  /*3bc0*/  ISETP.GT.AND P3, PT, R88, 0x51, PT ;  /* 0x000000515800780c */ /* 0x000fe20003f64270 */
[----:B------:R-:W3:Y:S01]  /*3bd0*/  MUFU.TANH R48, R48 ;  /* 0x0000003000307308 */ /* 0x000ee20000002400 */
[----:B-1----:R-:W-:-:S02]  /*3be0*/  FSEL R64, R64, -INF , P4 ;  /* 0xff80000040407808 */ /* 0x002fc40002000000 */
[----:B------:R-:W-:Y:S02]  /*3bf0*/  FMNMX.FTZ R79, R61, R2, !PT ;  /* 0x000000023d4f7209 */ /* 0x000fe40007810000 */
[----:B------:R-:W-:Y:S02]  /*3c00*/  ISETP.GT.AND P4, PT, R88, 0x58, PT ;  /* 0x000000585800780c */ /* 0x000fe40003f84270 */
[----:B0-----:R-:W-:Y:S01]  /*3c10*/  FSEL R65, R65, -INF , P3 ;  /* 0xff80000041417808 */ /* 0x001fe20001800000 */
[----:B------:R-:W0:Y:S01]  /*3c20*/  MUFU.TANH R49, R49 ;  /* 0x0000003100317308 */ /* 0x000e220000002400 */
[----:B------:R-:W-:Y:S02]  /*3c30*/  FMNMX.FTZ R2, R64, R79, !PT ;  /* 0x0000004f40027209 */ /* 0x000fe40007810000 */
[----:B------:R-:W-:Y:S02]  /*3c40*/  ISETP.GT.AND P3, PT, R88, 0x59, PT ;  /* 0x000000595800780c */ /* 0x000fe40003f64270 */
[----:B--2---:R-:W-:-:S02]  /*3c50*/  FSEL R68, R68, -INF , P4 ;  /* 0xff80000044447808 */ /* 0x004fc40002000000 */
[----:B------:R-:W-:Y:S01]  /*3c60*/  FMNMX.FTZ R79, R65, R2, !PT ;  /* 0x00000002414f7209 */ /* 0x000fe20007810000 */
[----:B------:R-:W1:Y:S01]  /*3c70*/  MUFU.TANH R52, R52 ;  /* 0x0000003400347308 */ /* 0x000e620000002400 */
[----:B------:R-:W-:Y:S02]  /*3c80*/  ISETP.GT.AND P4, PT, R88, 0x60, PT ;  /* 0x000000605800780c */ /* 0x000fe40003f84270 */
[----:B----4-:R-:W-:Y:S02]  /*3c90*/  FSEL R69, R69, -INF , P3 ;  /* 0xff80000045457808 */ /* 0x010fe40001800000 */
[----:B------:R-:W-:Y:S02]  /*3ca0*/  FMNMX.FTZ R2, R68, R79, !PT ;  /* 0x0000004f44027209 */ /* 0x000fe40007810000 */
[----:B------:R-:W-:Y:S01]  /*3cb0*/  ISETP.GT.AND P3, PT, R88, 0x61, PT ;  /* 0x000000615800780c */ /* 0x000fe20003f64270 */
[----:B------:R-:W2:Y:S01]  /*3cc0*/  MUFU.TANH R53, R53 ;  /* 0x0000003500357308 */ /* 0x000ea20000002400 */
[----:B-----5:R-:W-:-:S02]  /*3cd0*/  FSEL R40, R40, -INF , P4 ;  /* 0xff80000028287808 */ /* 0x020fc40002000000 */
[----:B------:R-:W-:Y:S02]  /*3ce0*/  FMNMX.FTZ R79, R69, R2, !PT ;  /* 0x00000002454f7209 */ /* 0x000fe40007810000 */
[----:B------:R-:W-:Y:S02]  /*3cf0*/  ISETP.GT.AND P4, PT, R88, 0x68, PT ;  /* 0x000000685800780c */ /* 0x000fe40003f84270 */
[----:B---3--:R-:W-:Y:S01]  /*3d00*/  FSEL R41, R41, -INF , P3 ;  /* 0xff80000029297808 */ /* 0x008fe20001800000 */
[----:B------:R-:W3:Y:S01]  /*3d10*/  MUFU.TANH R24, R24 ;  /* 0x0000001800187308 */ /* 0x000ee20000002400 */
        /* <DEDUP_REMOVED lines=9> */
[----:B------:R-:W5:Y:S01]  /*3db0*/  MUFU.TANH R28, R28 ;  /* 0x0000001c001c7308 */ /* 0x000f620000002400 */
[----:B------:R-:W-:-:S02]  /*3dc0*/  FSEL R48, R48, -INF , P4 ;  /* 0xff80000030307808 */ /* 0x000fc40002000000 */
[----:B------:R-:W-:Y:S02]  /*3dd0*/  FMNMX.FTZ R79, R78, R79, !PT ;  /* 0x0000004f4e4f7209 */ /* 0x000fe40007810000 */
[----:B------:R-:W-:Y:S02]  /*3de0*/  ISETP.GT.AND P4, PT, R88, 0x78, PT ;  /* 0x000000785800780c */ /* 0x000fe40003f84270 */
[----:B0-----:R-:W-:Y:S01]  /*3df0*/  FSEL R49, R49, -INF , P3 ;  /* 0xff80000031317808 */ /* 0x001fe20001800000 */
[----:B------:R-:W0:Y:S01]  /*3e00*/  MUFU.TANH R29, R29 ;  /* 0x0000001d001d7308 */ /* 0x000e220000002400 */
[----:B------:R-:W-:Y:S02]  /*3e10*/  FMNMX.FTZ R2, R48, R79, !PT ;  /* 0x0000004f30027209 */ /* 0x000fe40007810000 */
[----:B------:R-:W-:Y:S02]  /*3e20*/  ISETP.GT.AND P3, PT, R88, 0x79, PT ;  /* 0x000000795800780c */ /* 0x000fe40003f64270 */
[----:B-1----:R-:W-:-:S02]  /*3e30*/  FSEL R52, R52, -INF , P4 ;  /* 0xff80000034347808 */ /* 0x002fc40002000000 */
[----:B------:R-:W-:Y:S01]  /*3e40*/  FMNMX.FTZ R79, R49, R2, !PT ;  /* 0x00000002314f7209 */ /* 0x000fe20007810000 */
[----:B------:R-:W1:Y:S01]  /*3e50*/  MUFU.TANH R32, R32 ;  /* 0x0000002000207308 */ /* 0x000e620000002400 */
[----:B------:R-:W-:Y:S02]  /*3e60*/  ISETP.GT.AND P4, PT, R88, 0x80, PT ;  /* 0x000000805800780c */ /* 0x000fe40003f84270 */
[----:B--2---:R-:W-:Y:S02]  /*3e70*/  FSEL R53, R53, -INF , P3 ;  /* 0xff80000035357808 */ /* 0x004fe40001800000 */
[----:B------:R-:W-:Y:S02]  /*3e80*/  FMNMX.FTZ R2, R52, R79, !PT ;  /* 0x0000004f34027209 */ /* 0x000fe40007810000 */
[----:B------:R-:W-:Y:S01]  /*3e90*/  ISETP.GT.AND P3, PT, R88, 0x81, PT ;  /* 0x000000815800780c */ /* 0x000fe20003f64270 */
[----:B------:R2:W-:Y:S01]  /*3ea0*/  MUFU.EX2 R56, R81 ;  /* 0x0000005100387308 */ /* 0x0005e20000000800 */
[----:B---3--:R-:W-:-:S02]  /*3eb0*/  FSEL R24, R24, -INF , P4 ;  /* 0xff80000018187808 */ /* 0x008fc40002000000 */
[C---:B------:R-:W-:Y:S02]  /*3ec0*/  ISETP.GT.AND P4, PT, R88.reuse, 0x88, PT ;  /* 0x000000885800780c */ /* 0x040fe40003f84270 */
[----:B----4-:R-:W-:Y:S02]  /*3ed0*/  FSEL R25, R25, -INF , P3 ;  /* 0xff80000019197808 */ /* 0x010fe40001800000 */
[----:B------:R-:W-:Y:S01]  /*3ee0*/  ISETP.GT.AND P3, PT, R88, 0x89, PT ;  /* 0x000000895800780c */ /* 0x000fe20003f64270 */
[----:B------:R-:W3:Y:S01]  /*3ef0*/  MUFU.TANH R33, R33 ;  /* 0x0000002100217308 */ /* 0x000ee20000002400 */
[----:B--2---:R-:W-:Y:S02]  /*3f00*/  FMNMX.FTZ R81, R53, R2, !PT ;  /* 0x0000000235517209 */ /* 0x004fe40007810000 */
[----:B-----5:R-:W-:Y:S02]  /*3f10*/  FSEL R28, R28, -INF , P4 ;  /* 0xff8000001c1c7808 */ /* 0x020fe40002000000 */
[----:B------:R-:W-:Y:S01]  /*3f20*/  FMNMX.FTZ R2, R24, R81, !PT ;  /* 0x0000005118027209 */ /* 0x000fe20007810000 */
[----:B------:R-:W-:Y:S01]  /*3f30*/  FFMA.FTZ R81, R55, UR21, -R36 ;  /* 0x0000001537517c23 */ /* 0x000fe20008010824 */
[----:B------:R-:W-:Y:S01]  /*3f40*/  ISETP.GT.AND P4, PT, R88, 0x90, PT ;  /* 0x000000905800780c */ /* 0x000fe20003f84270 */
[----:B------:R2:W-:Y:S01]  /*3f50*/  MUFU.EX2 R15, R93 ;  /* 0x0000005d000f7308 */ /* 0x0005e20000000800 */
[----:B0-----:R-:W-:-:S02]  /*3f60*/  FSEL R29, R29, -INF , P3 ;  /* 0xff8000001d1d7808 */ /* 0x001fc40001800000 */
[----:B------:R-:W-:Y:S02]  /*3f70*/  ISETP.GT.AND P3, PT, R88, 0x91, PT ;  /* 0x000000915800780c */ /* 0x000fe40003f64270 */
[----:B-1----:R-:W-:Y:S02]  /*3f80*/  FSEL R32, R32, -INF , P4 ;  /* 0xff80000020207808 */ /* 0x002fe40002000000 */
[----:B------:R-:W-:Y:S01]  /*3f90*/  ISETP.GT.AND P4, PT, R88, 0x98, PT ;  /* 0x000000985800780c */ /* 0x000fe20003f84270 */
[----:B------:R-:W0:Y:S01]  /*3fa0*/  MUFU.TANH R82, R82 ;  /* 0x0000005200527308 */ /* 0x000e220000002400 */
[----:B--2---:R-:W-:-:S01]  /*3fb0*/  FFMA.FTZ R93, R26, UR21, -R36 ;  /* 0x000000151a5d7c23 */ /* 0x004fc20008010824 */
[----:B------:R-:W-:Y:S01]  /*3fc0*/  FFMA.FTZ R26, R27, UR21, -R36 ;  /* 0x000000151b1a7c23 */ /* 0x000fe20008010824 */
[----:B------:R-:W-:Y:S02]  /*3fd0*/  FMNMX.FTZ R27, R25, R2, !PT ;  /* 0x00000002191b7209 */ /* 0x000fe40007810000 */
[----:B---3--:R-:W-:-:S02]  /*3fe0*/  FSEL R33, R33, -INF , P3 ;  /* 0xff80000021217808 */ /* 0x008fc40001800000 */
[----:B------:R-:W-:Y:S01]  /*3ff0*/  FMNMX.FTZ R2, R28, R27, !PT ;  /* 0x0000001b1c027209 */ /* 0x000fe20007810000 */
[----:B------:R-:W1:Y:S01]  /*4000*/  MUFU.TANH R37, R37 ;  /* 0x0000002500257308 */ /* 0x000e620000002400 */
[----:B------:R-:W-:Y:S01]  /*4010*/  ISETP.GT.AND P3, PT, R88, 0x99, PT ;  /* 0x000000995800780c */ /* 0x000fe20003f64270 */
[--C-:B------:R-:W-:Y:S01]  /*4020*/  FFMA.FTZ R88, R58, UR21, -R36.reuse ;  /* 0x000000153a587c23 */ /* 0x100fe20008010824 */
[----:B------:R-:W-:Y:S01]  /*4030*/  FMNMX.FTZ R55, R29, R2, !PT ;  /* 0x000000021d377209 */ /* 0x000fe20007810000 */
[--C-:B------:R-:W-:Y:S01]  /*4040*/  FFMA.FTZ R58, R59, UR21, -R36.reuse ;  /* 0x000000153b3a7c23 */ /* 0x100fe20008010824 */
[----:B------:R-:W-:-:S01]  /*4050*/  FFMA.FTZ R59, R62, UR21, -R36 ;  /* 0x000000153e3b7c23 */ /* 0x000fc20008010824 */
[--C-:B------:R-:W-:Y:S01]  /*4060*/  FFMA.FTZ R62, R66, UR21, -R36.reuse ;  /* 0x00000015423e7c23 */ /* 0x100fe20008010824 */
[----:B------:R-:W-:Y:S01]  /*4070*/  FMNMX.FTZ R2, R32, R55, !PT ;  /* 0x0000003720027209 */ /* 0x000fe20007810000 */
[----:B------:R-:W-:Y:S01]  /*4080*/  MUFU.EX2 R27, R81 ;  /* 0x00000051001b7308 */ /* 0x000fe20000000800 */
[----:B0-----:R-:W-:Y:S01]  /*4090*/  FSEL R82, R82, -INF , P4 ;  /* 0xff80000052527808 */ /* 0x001fe20002000000 */
[--C-:B------:R-:W-:Y:S01]  /*40a0*/  FFMA.FTZ R66, R70, UR21, -R36.reuse ;  /* 0x0000001546427c23 */ /* 0x100fe20008010824 */
[----:B------:R-:W-:Y:S01]  /*40b0*/  FMNMX.FTZ R55, R33, R2, !PT ;  /* 0x0000000221377209 */ /* 0x000fe20007810000 */
[----:B------:R-:W-:-:S03]  /*40c0*/  FFMA.FTZ R70, R74, UR21, -R36 ;  /* 0x000000154a467c23 */ /* 0x000fc60008010824 */
[----:B------:R-:W-:Y:S01]  /*40d0*/  FMNMX.FTZ R2, R82, R55, !PT ;  /* 0x0000003752027209 */ /* 0x000fe20007810000 */
[----:B------:R0:W-:Y:S01]  /*40e0*/  MUFU.EX2 R79, R93 ;  /* 0x0000005d004f7308 */ /* 0x0001e20000000800 */
[----:B-1----:R-:W-:-:S04]  /*40f0*/  FSEL R37, R37, -INF , P3 ;  /* 0xff80000025257808 */ /* 0x002fc80001800000 */
[----:B------:R-:W-:-:S03]  /*4100*/  FMNMX.FTZ R2, R37, R2, !PT ;  /* 0x0000000225027209 */ /* 0x000fc60007810000 */
[----:B------:R-:W-:Y:S01]  /*4110*/  MUFU.EX2 R83, R83 ;  /* 0x0000005300537308 */ /* 0x000fe20000000800 */
[----:B0-----:R-:W-:Y:S01]  /*4120*/  IMAD.U32 R93, RZ, RZ, UR21 ;  /* 0x00000015ff5d7e24 */ /* 0x001fe2000f8e00ff */
[----:B------:R-:W0:Y:S06]  /*4130*/  SHFL.BFLY PT, R81, R2, 0x2, 0x1f ;  /* 0x0c401f0002517f89 */ /* 0x000e2c00000e0000 */
[----:B------:R-:W-:Y:S08]  /*4140*/  MUFU.EX2 R84, R84 ;  /* 0x0000005400547308 */ /* 0x000ff00000000800 */
[----:B------:R-:W-:Y:S08]  /*4150*/  MUFU.EX2 R55, R88 ;  /* 0x0000005800377308 */ /* 0x000ff00000000800 */
[----:B------:R-:W-:Y:S01]  /*4160*/  MUFU.EX2 R85, R85 ;  /* 0x0000005500557308 */ /* 0x000fe20000000800 */
[----:B0-----:R-:W-:-:S05]  /*4170*/  FMNMX.FTZ R81, R2, R81, !PT ;  /* 0x0000005102517209 */ /* 0x001fca0007810000 */
[----:B------:R-:W0:Y:S02]  /*4180*/  SHFL.BFLY PT, R2, R81, 0x1, 0x1f ;  /* 0x0c201f0051027f89 */ /* 0x000e2400000e0000 */
[----:B------:R-:W1:Y:S08]  /*4190*/  MUFU.EX2 R86, R86 ;  /* 0x0000005600567308 */ /* 0x000e700000000800 */
[----:B------:R-:W2:Y:S08]  /*41a0*/  MUFU.EX2 R87, R87 ;  /* 0x0000005700577308 */ /* 0x000eb00000000800 */
[----:B------:R-:W-:Y:S01]  /*41b0*/  MUFU.EX2 R90, R90 ;  /* 0x0000005a005a7308 */ /* 0x000fe20000000800 */
[----:B-1----:R-:W-:-:S04]  /*41c0*/  F2FP.SATFINITE.E4M3.F32.PACK_AB_MERGE_C R153, R86, R85, RZ ;  /* 0x000000555699723e */ /* 0x002fc800048070ff */
[----:B------:R-:W-:Y:S02]  /*41d0*/  F2FP.SATFINITE.E4M3.F32.PACK_AB_MERGE_C R153, R84, R83, R153 ;  /* 0x000000535499723e */ /* 0x000fe40004807099 */
[----:B0-----:R-:W-:Y:S01]  /*41e0*/  FMNMX.FTZ R2, R81, R2, !PT ;  /* 0x0000000251027209 */ /* 0x001fe20007810000 */
[--C-:B------:R-:W-:Y:S01]  /*41f0*/  FFMA.FTZ R81, R44, UR21, -R36.reuse ;  /* 0x000000152c517c23 */ /* 0x100fe20008010824 */
[----:B------:R-:W-:-:S01]  /*4200*/  FFMA.FTZ R44, R45, UR21, -R36 ;  /* 0x000000152d2c7c23 */ /* 0x000fc20008010824 */
[----:B------:R-:W-:Y:S01]  /*4210*/  FFMA.FTZ R45, R77, UR21, -R36 ;  /* 0x000000154d2d7c23 */ /* 0x000fe20008010824 */
[C---:B------:R-:W-:Y:S01]  /*4220*/  FSETP.NEU.FTZ.AND P3, PT, R2.reuse, -INF , PT ;  /* 0xff8000000200780b */ /* 0x040fe20003f7d000 */
[----:B------:R-:W-:Y:S01]  /*4230*/  FFMA.FTZ R74, R2, R93, -8 ;  /* 0xc1000000024a7423 */ /* 0x000fe2000001005d */
[----:B------:R-:W-:Y:S04]  /*4240*/  MUFU.EX2 R5, R101 ;  /* 0x0000006500057308 */ /* 0x000fe80000000800 */
[----:B------:R-:W-:-:S02]  /*4250*/  FSEL R74, R74, RZ, P3 ;  /* 0x000000ff4a4a7208 */ /* 0x000fc40001800000 */
[----:B------:R-:W-:Y:S02]  /*4260*/  PLOP3.LUT P3, PT, PT, PT, UP1, 0x80, 0x0 ;  /* 0x000000000000781c */ /* 0x000fe40003f6f018 */
        /* <DEDUP_REMOVED lines=14> */
[----:B------:R-:W-:Y:S01]  /*4350*/  FFMA.FTZ R92, R12, UR21, -R74 ;  /* 0x000000150c5c7c23 */ /* 0x000fe2000801084a */
[----:B------:R-:W-:-:S01]  /*4360*/  FADD.FTZ R68, R83, R84 ;  /* 0x0000005453447221 */ /* 0x000fc20000010000 */
[----:B------:R-:W0:Y:S01]  /*4370*/  MUFU.EX2 R77, R77 ;  /* 0x0000004d004d7308 */ /* 0x000e220000000800 */
[----:B------:R-:W-:-:S01]  /*4380*/  FFMA.FTZ R12, R21, UR21, -R74 ;  /* 0x00000015150c7c23 */ /* 0x000fc2000801084a */
        /* <DEDUP_REMOVED lines=12> */
[----:B--2---:R-:W-:Y:S01]  /*4450*/  FADD.FTZ R95, R87, R80 ;  /* 0x00000050575f7221 */ /* 0x004fe20000010000 */
[----:B------:R-:W-:-:S01]  /*4460*/  FFMA.FTZ R60, R65, UR21, -R74 ;  /* 0x00000015413c7c23 */ /* 0x000fc2000801084a */
[----:B------:R-:W2:Y:S01]  /*4470*/  MUFU.EX2 R89, R89 ;  /* 0x0000005900597308 */ /* 0x000ea20000000800 */
[----:B0-----:R-:W-:-:S01]  /*4480*/  FADD.FTZ R69, R36, R77 ;  /* 0x0000004d24457221 */ /* 0x001fc20000010000 */
[----:B------:R-:W-:Y:S01]  /*4490*/  FADD.FTZ R80, R90, R95 ;  /* 0x0000005f5a507221 */ /* 0x000fe20000010000 */
[----:B------:R-:W-:-:S01]  /*44a0*/  FFMA.FTZ R65, R40, UR21, -R74 ;  /* 0x0000001528417c23 */ /* 0x000fc2000801084a */
[----:B------:R-:W-:-:S02]  /*44b0*/  @!P0 VIADD R40, R4, 0x13240 ;  /* 0x0001324004288836 */ /* 0x000fc40000000000 */
[----:B------:R-:W-:-:S01]  /*44c0*/  FFMA.FTZ R78, R78, UR21, -R74 ;  /* 0x000000154e4e7c23 */ /* 0x000fc2000801084a */
[--C-:B------:R-:W-:Y:S01]  /*44d0*/  FFMA.FTZ R41, R41, UR21, -R74.reuse ;  /* 0x0000001529297c23 */ /* 0x100fe2000801084a */
[----:B------:R-:W-:-:S01]  /*44e0*/  FFMA.FTZ R52, R52, UR21, -R74 ;  /* 0x0000001534347c23 */ /* 0x000fc2000801084a */
[----:B------:R-:W0:Y:S01]  /*44f0*/  MUFU.EX2 R6, R6 ;  /* 0x0000000600067308 */ /* 0x000e220000000800 */
[----:B-1----:R-:W-:-:S01]  /*4500*/  FADD.FTZ R68, R88, R69 ;  /* 0x0000004558447221 */ /* 0x002fc20000010000 */
[----:B------:R-:W-:Y:S01]  /*4510*/  @!P0 PRMT R40, RZ, 0x654, R40 ;  /* 0x00000654ff288816 */ /* 0x000fe20000000028 */
[----:B------:R-:W-:-:S01]  /*4520*/  FFMA.FTZ R53, R53, UR21, -R74 ;  /* 0x0000001535357c23 */ /* 0x000fc2000801084a */
[--C-:B------:R-:W-:Y:S01]  /*4530*/  FFMA.FTZ R29, R29, UR21, -R74.reuse ;  /* 0x000000151d1d7c23 */ /* 0x100fe2000801084a */
[----:B------:R-:W-:-:S01]  /*4540*/  FFMA.FTZ R32, R32, UR21, -R74 ;  /* 0x0000001520207c23 */ /* 0x000fc2000801084a */
[----:B------:R1:W-:Y:S01]  /*4550*/  @!P0 SYNCS.ARRIVE.TRANS64.RED.A1T0 RZ, [R40+URZ], RZ ;  /* 0x000000ff28ff89a7 */ /* 0x0003e2000810043f */
[----:B------:R-:W-:-:S01]  /*4560*/  FFMA.FTZ R33, R33, UR21, -R74 ;  /* 0x0000001521217c23 */ /* 0x000fc2000801084a */
[----:B------:R-:W3:Y:S01]  /*4570*/  MUFU.EX2 R7, R7 ;  /* 0x0000000700077308 */ /* 0x000ee20000000800 */
[----:B--2---:R-:W-:-:S01]  /*4580*/  FADD.FTZ R69, R89, R68 ;  /* 0x0000004459457221 */ /* 0x004fc20000010000 */
[--C-:B------:R-:W-:Y:S01]  /*4590*/  FFMA.FTZ R82, R82, UR21, -R74.reuse ;  /* 0x0000001552527c23 */ /* 0x100fe2000801084a */
[----:B------:R-:W-:-:S01]  /*45a0*/  FFMA.FTZ R37, R37, UR21, -R74 ;  /* 0x0000001525257c23 */ /* 0x000fc2000801084a */
[----:B------:R-:W-:Y:S01]  /*45b0*/  F2FP.SATFINITE.E4M3.F32.PACK_AB_MERGE_C R155, R94, R5, RZ ;  /* 0x000000055e9b723e */ /* 0x000fe200048070ff */
[----:B-1----:R-:W-:-:S01]  /*45c0*/  FFMA.FTZ R40, R75, UR21, -R74 ;  /* 0x000000154b287c23 */ /* 0x002fc2000801084a */
[----:B------:R-:W-:-:S02]  /*45d0*/  F2FP.SATFINITE.E4M3.F32.PACK_AB_MERGE_C R152, R89, R88, RZ ;  /* 0x000000585998723e */ /* 0x000fc400048070ff */
[----:B------:R-:W1:Y:S01]  /*45e0*/  MUFU.EX2 R11, R11 ;  /* 0x0000000b000b7308 */ /* 0x000e620000000800 */
[----:B0-----:R-:W-:-:S01]  /*45f0*/  FADD.FTZ R68, R6, R69 ;  /* 0x0000004506447221 */ /* 0x001fc20000010000 */
[----:B------:R-:W-:Y:S01]  /*4600*/  FADD.FTZ R69, R5, R80 ;  /* 0x0000005005457221 */ /* 0x000fe20000010000 */
[----:B------:R-:W-:Y:S02]  /*4610*/  F2FP.SATFINITE.E4M3.F32.PACK_AB_MERGE_C R152, R77, R36, R152 ;  /* 0x000000244d98723e */ /* 0x000fe40004807098 */
[----:B------:R-:W-:-:S03]  /*4620*/  F2FP.SATFINITE.E4M3.F32.PACK_AB_MERGE_C R155, R90, R87, R155 ;  /* 0x000000575a9b723e */ /* 0x000fc6000480709b */
[----:B------:R-:W0:Y:S01]  /*4630*/  MUFU.EX2 R91, R91 ;  /* 0x0000005b005b7308 */ /* 0x000e220000000800 */
[----:B---3--:R-:W-:-:S07]  /*4640*/  FADD.FTZ R68, R7, R68 ;  /* 0x0000004407447221 */ /* 0x008fce0000010000 */
[----:B------:R-:W2:Y:S08]  /*4650*/  MUFU.EX2 R92, R92 ;  /* 0x0000005c005c7308 */ /* 0x000eb00000000800 */
[----:B------:R-:W3:Y:S08]  /*4660*/  MUFU.EX2 R96, R96 ;  /* 0x0000006000607308 */ /* 0x000ef00000000800 */
[----:B------:R-:W4:Y:S08]  /*4670*/  MUFU.EX2 R9, R9 ;  /* 0x0000000900097308 */ /* 0x000f300000000800 */
[----:B------:R-:W5:Y:S08]  /*4680*/  MUFU.EX2 R10, R10 ;  /* 0x0000000a000a7308 */ /* 0x000f700000000800 */
[----:B------:R1:W-:Y:S08]  /*4690*/  MUFU.EX2 R4, R65 ;  /* 0x0000004100047308 */ /* 0x0003f00000000800 */
[----:B------:R-:W5:Y:S01]  /*46a0*/  MUFU.EX2 R98, R98 ;  /* 0x0000006200627308 */ /* 0x000f620000000800 */
[----:B-1----:R-:W-:-:S01]  /*46b0*/  FFMA.FTZ R65, R48, UR21, -R74 ;  /* 0x0000001530417c23 */ /* 0x002fc2000801084a */
[----:B------:R-:W-:Y:S01]  /*46c0*/  FADD.FTZ R48, R94, R69 ;  /* 0x000000455e307221 */ /* 0x000fe20000010000 */
[----:B------:R-:W-:-:S01]  /*46d0*/  FADD.FTZ R69, R11, R68 ;  /* 0x000000440b457221 */ /* 0x000fc20000010000 */
[----:B------:R-:W-:-:S02]  /*46e0*/  FFMA.FTZ R68, R49, UR21, -R74 ;  /* 0x0000001531447c23 */ /* 0x000fc4000801084a */
[----:B0-----:R-:W-:-:S01]  /*46f0*/  FADD.FTZ R49, R91, R48 ;  /* 0x000000305b317221 */ /* 0x001fc20000010000 */
[----:B--2---:R-:W-:Y:S01]  /*4700*/  FADD.FTZ R48, R92, R69 ;  /* 0x000000455c307221 */ /* 0x004fe20000010000 */
[----:B------:R-:W0:Y:S01]  /*4710*/  MUFU.EX2 R14, R14 ;  /* 0x0000000e000e7308 */ /* 0x000e220000000800 */
[----:B------:R-:W-:-:S01]  /*4720*/  FFMA.FTZ R69, R24, UR21, -R74 ;  /* 0x0000001518457c23 */ /* 0x000fc2000801084a */
[----:B---3--:R-:W-:Y:S01]  /*4730*/  FADD.FTZ R80, R96, R49 ;  /* 0x0000003160507221 */ /* 0x008fe20000010000 */
[----:B----4-:R-:W-:-:S01]  /*4740*/  FADD.FTZ R75, R9, R48 ;  /* 0x00000030094b7221 */ /* 0x010fc20000010000 */
[----:B------:R-:W-:Y:S01]  /*4750*/  FFMA.FTZ R48, R28, UR21, -R74 ;  /* 0x000000151c307c23 */ /* 0x000fe2000801084a */
[----:B------:R-:W-:Y:S01]  /*4760*/  F2FP.SATFINITE.E4M3.F32.PACK_AB_MERGE_C R92, R92, R11, RZ ;  /* 0x0000000b5c5c723e */ /* 0x000fe200048070ff */
[----:B------:R-:W-:Y:S01]  /*4770*/  FADD.FTZ R97, R15, R80 ;  /* 0x000000500f617221 */ /* 0x000fe20000010000 */
[----:B-----5:R-:W-:-:S01]  /*4780*/  FADD.FTZ R95, R10, R75 ;  /* 0x0000004b0a5f7221 */ /* 0x020fc20000010000 */
[----:B------:R-:W1:Y:S01]  /*4790*/  MUFU.EX2 R71, R71 ;  /* 0x0000004700477308 */ /* 0x000e620000000800 */
[----:B------:R-:W-:-:S01]  /*47a0*/  FFMA.FTZ R75, R25, UR21, -R74 ;  /* 0x00000015194b7c23 */ /* 0x000fc2000801084a */
[C---:B------:R-:W-:Y:S01]  /*47b0*/  FADD.FTZ R80, R98.reuse, R97 ;  /* 0x0000006162507221 */ /* 0x040fe20000010000 */
[----:B------:R-:W-:-:S02]  /*47c0*/  F2FP.SATFINITE.E4M3.F32.PACK_AB_MERGE_C R149, R98, R15, RZ ;  /* 0x0000000f6295723e */ /* 0x000fc400048070ff */
[----:B------:R-:W-:Y:S02]  /*47d0*/  F2FP.SATFINITE.E4M3.F32.PACK_AB_MERGE_C R154, R7, R6, R92 ;  /* 0x00000006079a723e */ /* 0x000fe4000480705c */
[----:B------:R-:W-:Y:S01]  /*47e0*/  F2FP.SATFINITE.E4M3.F32.PACK_AB_MERGE_C R149, R96, R91, R149 ;  /* 0x0000005b6095723e */ /* 0x000fe20004807095 */
[----:B------:R-:W2:Y:S01]  /*47f0*/  MUFU.EX2 R93, R93 ;  /* 0x0000005d005d7308 */ /* 0x000ea20000000800 */
[----:B0-----:R-:W-:-:S07]  /*4800*/  FADD.FTZ R28, R14, R95 ;  /* 0x0000005f0e1c7221 */ /* 0x001fce0000010000 */
[----:B------:R-:W0:Y:S01]  /*4810*/  MUFU.EX2 R12, R12 ;  /* 0x0000000c000c7308 */ /* 0x000e220000000800 */
[----:B-1----:R-:W-:-:S07]  /*4820*/  FADD.FTZ R95, R71, R80 ;  /* 0x00000050475f7221 */ /* 0x002fce0000010000 */
[----:B------:R-:W-:Y:S01]  /*4830*/  MUFU.EX2 R43, R43 ;  /* 0x0000002b002b7308 */ /* 0x000fe20000000800 */
[----:B--2---:R-:W-:-:S01]  /*4840*/  FADD.FTZ R25, R93, R28 ;  /* 0x0000001c5d197221 */ /* 0x004fc20000010000 */
[----:B------:R-:W-:-:S04]  /*4850*/  F2FP.SATFINITE.E4M3.F32.PACK_AB_MERGE_C R93, R93, R14, RZ ;  /* 0x0000000e5d5d723e */ /* 0x000fc800048070ff */
[----:B------:R-:W-:Y:S02]  /*4860*/  F2FP.SATFINITE.E4M3.F32.PACK_AB_MERGE_C R148, R10, R9, R93 ;  /* 0x000000090a94723e */ /* 0x000fe4000480705d */
[----:B------:R-:W-:Y:S01]  /*4870*/  MUFU.EX2 R13, R13 ;  /* 0x0000000d000d7308 */ /* 0x000fe20000000800 */
[----:B0-----:R-:W-:-:S07]  /*4880*/  FADD.FTZ R28, R12, R25 ;  /* 0x000000190c1c7221 */ /* 0x001fce0000010000 */
[----:B------:R-:W0:Y:S08]  /*4890*/  MUFU.EX2 R42, R42 ;  /* 0x0000002a002a7308 */ /* 0x000e300000000800 */
[----:B------:R-:W1:Y:S08]  /*48a0*/  MUFU.EX2 R72, R72 ;  /* 0x0000004800487308 */ /* 0x000e700000000800 */
[----:B------:R-:W2:Y:S01]  /*48b0*/  MUFU.EX2 R47, R47 ;  /* 0x0000002f002f7308 */ /* 0x000ea20000000800 */
[----:B0-----:R-:W-:-:S04]  /*48c0*/  F2FP.SATFINITE.E4M3.F32.PACK_AB_MERGE_C R151, R42, R43, RZ ;  /* 0x0000002b2a97723e */ /* 0x001fc800048070ff */
[----:B------:R-:W-:-:S03]  /*48d0*/  F2FP.SATFINITE.E4M3.F32.PACK_AB_MERGE_C R151, R56, R71, R151 ;  /* 0x000000473897723e */ /* 0x000fc60004807097 */
[----:B------:R-:W0:Y:S08]  /*48e0*/  MUFU.EX2 R73, R73 ;  /* 0x0000004900497308 */ /* 0x000e300000000800 */
[----:B------:R-:W3:Y:S08]  /*48f0*/  MUFU.EX2 R46, R46 ;  /* 0x0000002e002e7308 */ /* 0x000ef00000000800 */
[----:B------:R4:W-:Y:S08]  /*4900*/  MUFU.EX2 R49, R78 ;  /* 0x0000004e00317308 */ /* 0x0009f00000000800 */
[----:B------:R-:W5:Y:S01]  /*4910*/  MUFU.EX2 R20, R20 ;  /* 0x0000001400147308 */ /* 0x000f620000000800 */
[----:B----4-:R-:W-:-:S04]  /*4920*/  FADD.FTZ R78, R56, R95 ;  /* 0x0000005f384e7221 */ /* 0x010fc80000010000 */
[----:B------:R-:W-:-:S03]  /*4930*/  FADD.FTZ R95, R43, R78 ;  /* 0x0000004e2b5f7221 */ /* 0x000fc60000010000 */
[----:B------:R-:W-:Y:S01]  /*4940*/  MUFU.EX2 R50, R50 ;  /* 0x0000003200327308 */ /* 0x000fe20000000800 */
[----:B------:R-:W-:-:S07]  /*4950*/  FADD.FTZ R78, R42, R95 ;  /* 0x0000005f2a4e7221 */ /* 0x000fce0000010000 */
[----:B------:R-:W4:Y:S08]  /*4960*/  MUFU.EX2 R21, R21 ;  /* 0x0000001500157308 */ /* 0x000f300000000800 */
[----:B------:R1:W-:Y:S08]  /*4970*/  MUFU.EX2 R24, R65 ;  /* 0x0000004100187308 */ /* 0x0003f00000000800 */
[----:B------:R-:W4:Y:S01]  /*4980*/  MUFU.EX2 R51, R51 ;  /* 0x0000003300337308 */ /* 0x000f220000000800 */
[----:B-1----:R-:W-:-:S04]  /*4990*/  FADD.FTZ R65, R13, R28 ;  /* 0x0000001c0d417221 */ /* 0x002fc80000010000 */
[----:B------:R-:W-:Y:S01]  /*49a0*/  FADD.FTZ R74, R72, R65 ;  /* 0x00000041484a7221 */ /* 0x000fe20000010000 */
[----:B--2---:R-:W-:-:S01]  /*49b0*/  FADD.FTZ R65, R47, R78 ;  /* 0x0000004e2f417221 */ /* 0x004fc20000010000 */
[C---:B0-----:R-:W-:Y:S01]  /*49c0*/  F2FP.SATFINITE.E4M3.F32.PACK_AB_MERGE_C R72, R73.reuse, R72, RZ ;  /* 0x000000484948723e */ /* 0x041fe200048070ff */
[----:B------:R-:W0:Y:S01]  /*49d0*/  MUFU.EX2 R63, R63 ;  /* 0x0000003f003f7308 */ /* 0x000e220000000800 */
[----:B------:R-:W-:-:S01]  /*49e0*/  FADD.FTZ R5, R73, R74 ;  /* 0x0000004a49057221 */ /* 0x000fc20000010000 */
[----:B---3--:R-:W-:Y:S01]  /*49f0*/  FADD.FTZ R65, R46, R65 ;  /* 0x000000412e417221 */ /* 0x008fe20000010000 */
[----:B------:R-:W-:Y:S02]  /*4a00*/  F2FP.SATFINITE.E4M3.F32.PACK_AB_MERGE_C R150, R13, R12, R72 ;  /* 0x0000000c0d96723e */ /* 0x000fe40004807048 */
[----:B-----5:R-:W-:-:S03]  /*4a10*/  FADD.FTZ R42, R20, R5 ;  /* 0x00000005142a7221 */ /* 0x020fc60000010000 */
[----:B------:R-:W-:Y:S01]  /*4a20*/  MUFU.EX2 R54, R54 ;  /* 0x0000003600367308 */ /* 0x000fe20000000800 */
[----:B----4-:R-:W-:-:S01]  /*4a30*/  FADD.FTZ R42, R21, R42 ;  /* 0x0000002a152a7221 */ /* 0x010fc20000010000 */
[----:B------:R-:W-:-:S04]  /*4a40*/  F2FP.SATFINITE.E4M3.F32.PACK_AB_MERGE_C R145, R51, R50, RZ ;  /* 0x000000323391723e */ /* 0x000fc800048070ff */
[----:B------:R-:W-:Y:S02]  /*4a50*/  F2FP.SATFINITE.E4M3.F32.PACK_AB_MERGE_C R145, R46, R47, R145 ;  /* 0x0000002f2e91723e */ /* 0x000fe40004807091 */
[----:B------:R-:W-:Y:S01]  /*4a60*/  CS2R R46, SRZ ;  /* 0x00000000002e7805 */ /* 0x000fe2000001ff00 */
[----:B------:R-:W1:Y:S01]  /*4a70*/  MUFU.EX2 R76, R76 ;  /* 0x0000004c004c7308 */ /* 0x000e620000000800 */
[----:B0-----:R-:W-:-:S07]  /*4a80*/  FADD.FTZ R11, R63, R42 ;  /* 0x0000002a3f0b7221 */ /* 0x001fce0000010000 */
[----:B------:R-:W0:Y:S08]  /*4a90*/  MUFU.EX2 R57, R57 ;  /* 0x0000003900397308 */ /* 0x000e300000000800 */
[----:B------:R-:W2:Y:S01]  /*4aa0*/  MUFU.EX2 R26, R26 ;  /* 0x0000001a001a7308 */ /* 0x000ea20000000800 */
[----:B-1----:R-:W-:-:S01]  /*4ab0*/  FADD.FTZ R14, R76, R11 ;  /* 0x0000000b4c0e7221 */ /* 0x002fc20000010000 */
[----:B------:R-:W-:-:S04]  /*4ac0*/  F2FP.SATFINITE.E4M3.F32.PACK_AB_MERGE_C R63, R76, R63, RZ ;  /* 0x0000003f4c3f723e */ /* 0x000fc800048070ff */
[----:B------:R-:W-:Y:S02]  /*4ad0*/  F2FP.SATFINITE.E4M3.F32.PACK_AB_MERGE_C R144, R21, R20, R63 ;  /* 0x000000141590723e */ /* 0x000fe4000480703f */
[----:B------:R1:W-:Y:S01]  /*4ae0*/  MUFU.EX2 R25, R68 ;  /* 0x0000004400197308 */ /* 0x0003e20000000800 */
[----:B0-----:R-:W-:-:S07]  /*4af0*/  FADD.FTZ R11, R57, R14 ;  /* 0x0000000e390b7221 */ /* 0x001fce0000010000 */
[----:B------:R-:W0:Y:S01]  /*4b00*/  MUFU.EX2 R60, R60 ;  /* 0x0000003c003c7308 */ /* 0x000e220000000800 */
[----:B-1----:R-:W-:-:S01]  /*4b10*/  FADD.FTZ R68, R50, R65 ;  /* 0x0000004132447221 */ /* 0x002fc20000010000 */
[----:B--2---:R-:W-:-:S03]  /*4b20*/  F2FP.SATFINITE.E4M3.F32.PACK_AB_MERGE_C R147, R27, R26, RZ ;  /* 0x0000001a1b93723e */ /* 0x004fc600048070ff */
[----:B------:R-:W-:Y:S01]  /*4b30*/  FADD.FTZ R51, R51, R68 ;  /* 0x0000004433337221 */ /* 0x000fe20000010000 */
[----:B------:R-:W-:Y:S02]  /*4b40*/  F2FP.SATFINITE.E4M3.F32.PACK_AB_MERGE_C R147, R79, R54, R147 ;  /* 0x000000364f93723e */ /* 0x000fe40004807093 */
[----:B------:R-:W1:Y:S01]  /*4b50*/  MUFU.EX2 R61, R61 ;  /* 0x0000003d003d7308 */ /* 0x000e620000000800 */
[----:B------:R-:W-:-:S04]  /*4b60*/  FADD.FTZ R42, R54, R51 ;  /* 0x00000033362a7221 */ /* 0x000fc80000010000 */
[----:B------:R-:W-:-:S03]  /*4b70*/  FADD.FTZ R43, R79, R42 ;  /* 0x0000002a4f2b7221 */ /* 0x000fc60000010000 */
[----:B------:R-:W2:Y:S01]  /*4b80*/  MUFU.EX2 R30, R30 ;  /* 0x0000001e001e7308 */ /* 0x000ea20000000800 */
[----:B------:R-:W-:-:S01]  /*4b90*/  FADD.FTZ R50, R26, R43 ;  /* 0x0000002b1a327221 */ /* 0x000fc20000010000 */
[----:B0-----:R-:W-:-:S03]  /*4ba0*/  FADD.FTZ R42, R60, R11 ;  /* 0x0000000b3c2a7221 */ /* 0x001fc60000010000 */
[----:B------:R-:W-:Y:S01]  /*4bb0*/  FADD.FTZ R27, R27, R50 ;  /* 0x000000321b1b7221 */ /* 0x000fe20000010000 */
[----:B------:R-:W-:Y:S02]  /*4bc0*/  CS2R R50, SRZ ;  /* 0x0000000000327805 */ /* 0x000fe4000001ff00 */
[----:B------:R-:W0:Y:S01]  /*4bd0*/  MUFU.EX2 R64, R64 ;  /* 0x0000004000407308 */ /* 0x000e220000000800 */
[----:B-1----:R-:W-:-:S07]  /*4be0*/  FADD.FTZ R11, R61, R42 ;  /* 0x0000002a3d0b7221 */ /* 0x002fce0000010000 */
[----:B------:R-:W1:Y:S01]  /*4bf0*/  MUFU.EX2 R41, R41 ;  /* 0x0000002900297308 */ /* 0x000e620000000800 */
[----:B--2---:R-:W-:-:S04]  /*4c00*/  FADD.FTZ R26, R30, R27 ;  /* 0x0000001b1e1a7221 */ /* 0x004fc80000010000 */
[----:B------:R-:W-:-:S03]  /*4c10*/  FADD.FTZ R42, R55, R26 ;  /* 0x0000001a372a7221 */ /* 0x000fc60000010000 */
[----:B------:R-:W2:Y:S01]  /*4c20*/  MUFU.EX2 R31, R31 ;  /* 0x0000001f001f7308 */ /* 0x000ea20000000800 */
[----:B0-----:R-:W-:-:S01]  /*4c30*/  FADD.FTZ R11, R64, R11 ;  /* 0x0000000b400b7221 */ /* 0x001fc20000010000 */
[----:B------:R-:W-:-:S03]  /*4c40*/  F2FP.SATFINITE.E4M3.F32.PACK_AB_MERGE_C R61, R64, R61, RZ ;  /* 0x0000003d403d723e */ /* 0x000fc600048070ff */
[----:B------:R-:W-:Y:S01]  /*4c50*/  FADD.FTZ R26, R4, R11 ;  /* 0x0000000b041a7221 */ /* 0x000fe20000010000 */
[----:B------:R-:W-:Y:S02]  /*4c60*/  F2FP.SATFINITE.E4M3.F32.PACK_AB_MERGE_C R146, R60, R57, R61 ;  /* 0x000000393c92723e */ /* 0x000fe4000480703d */
[----:B------:R-:W0:Y:S01]  /*4c70*/  MUFU.EX2 R40, R40 ;  /* 0x0000002800287308 */ /* 0x000e220000000800 */
[----:B-1----:R-:W-:-:S07]  /*4c80*/  FADD.FTZ R11, R41, R26 ;  /* 0x0000001a290b7221 */ /* 0x002fce0000010000 */
[----:B------:R-:W1:Y:S01]  /*4c90*/  MUFU.EX2 R58, R58 ;  /* 0x0000003a003a7308 */ /* 0x000e620000000800 */
[----:B--2---:R-:W-:-:S01]  /*4ca0*/  FADD.FTZ R27, R31, R42 ;  /* 0x0000002a1f1b7221 */ /* 0x004fc20000010000 */
[----:B------:R-:W-:-:S06]  /*4cb0*/  CS2R R42, SRZ ;  /* 0x00000000002a7805 */ /* 0x000fcc000001ff00 */
[----:B------:R-:W2:Y:S01]  /*4cc0*/  MUFU.EX2 R59, R59 ;  /* 0x0000003b003b7308 */ /* 0x000ea20000000800 */
[----:B0-----:R-:W-:-:S01]  /*4cd0*/  FADD.FTZ R26, R40, R11 ;  /* 0x0000000b281a7221 */ /* 0x001fc20000010000 */
[----:B------:R-:W-:-:S03]  /*4ce0*/  F2FP.SATFINITE.E4M3.F32.PACK_AB_MERGE_C R40, R49, R40, RZ ;  /* 0x000000283128723e */ /* 0x000fc600048070ff */
[----:B------:R-:W-:Y:S01]  /*4cf0*/  FADD.FTZ R49, R49, R26 ;  /* 0x0000001a31317221 */ /* 0x000fe20000010000 */
[----:B------:R-:W-:Y:S02]  /*4d00*/  F2FP.SATFINITE.E4M3.F32.PACK_AB_MERGE_C R140, R41, R4, R40 ;  /* 0x00000004298c723e */ /* 0x000fe40004807028 */
[----:B------:R-:W-:Y:S01]  /*4d10*/  CS2R R40, SRZ ;  /* 0x0000000000287805 */ /* 0x000fe2000001ff00 */
[----:B------:R-:W0:Y:S01]  /*4d20*/  MUFU.EX2 R34, R34 ;  /* 0x0000002200227308 */ /* 0x000e220000000800 */
[C---:B-1----:R-:W-:Y:S01]  /*4d30*/  F2FP.SATFINITE.E4M3.F32.PACK_AB_MERGE_C R141, R58.reuse, R31, RZ ;  /* 0x0000001f3a8d723e */ /* 0x042fe200048070ff */
[----:B------:R-:W-:Y:S01]  /*4d40*/  FADD.FTZ R58, R58, R27 ;  /* 0x0000001b3a3a7221 */ /* 0x000fe20000010000 */
[----:B------:R-:W-:-:S02]  /*4d50*/  FADD.FTZ R26, R24, R49 ;  /* 0x00000031181a7221 */ /* 0x000fc40000010000 */
[----:B------:R-:W-:Y:S02]  /*4d60*/  F2FP.SATFINITE.E4M3.F32.PACK_AB_MERGE_C R141, R55, R30, R141 ;  /* 0x0000001e378d723e */ /* 0x000fe4000480708d */
[----:B------:R-:W-:Y:S01]  /*4d70*/  CS2R R54, SRZ ;  /* 0x0000000000367805 */ /* 0x000fe2000001ff00 */
[----:B------:R-:W-:Y:S01]  /*4d80*/  MUFU.EX2 R35, R35 ;  /* 0x0000002300237308 */ /* 0x000fe20000000800 */
[----:B--2---:R-:W-:-:S07]  /*4d90*/  FADD.FTZ R11, R59, R58 ;  /* 0x0000003a3b0b7221 */ /* 0x004fce0000010000 */
[----:B------:R-:W1:Y:S01]  /*4da0*/  MUFU.EX2 R62, R62 ;  /* 0x0000003e003e7308 */ /* 0x000e620000000800 */
[----:B0-----:R-:W-:-:S01]  /*4db0*/  FADD.FTZ R30, R34, R11 ;  /* 0x0000000b221e7221 */ /* 0x001fc20000010000 */
[----:B------:R-:W-:-:S06]  /*4dc0*/  FADD.FTZ R11, R25, R26 ;  /* 0x0000001a190b7221 */ /* 0x000fcc0000010000 */
[----:B------:R-:W0:Y:S08]  /*4dd0*/  MUFU.EX2 R28, R52 ;  /* 0x00000034001c7308 */ /* 0x000e300000000800 */
[----:B------:R-:W-:Y:S01]  /*4de0*/  MUFU.EX2 R39, R39 ;  /* 0x0000002700277308 */ /* 0x000fe20000000800 */
[----:B-1----:R-:W-:Y:S01]  /*4df0*/  F2FP.SATFINITE.E4M3.F32.PACK_AB_MERGE_C R143, R62, R35, RZ ;  /* 0x000000233e8f723e */ /* 0x002fe200048070ff */
[----:B------:R-:W-:Y:S01]  /*4e00*/  FADD.FTZ R35, R35, R30 ;  /* 0x0000001e23237221 */ /* 0x000fe20000010000 */
[----:B------:R-:W-:-:S02]  /*4e10*/  CS2R R30, SRZ ;  /* 0x00000000001e7805 */ /* 0x000fc4000001ff00 */
[----:B------:R-:W-:Y:S01]  /*4e20*/  F2FP.SATFINITE.E4M3.F32.PACK_AB_MERGE_C R143, R34, R59, R143 ;  /* 0x0000003b228f723e */ /* 0x000fe2000480708f */
[----:B------:R-:W-:-:S02]  /*4e30*/  FADD.FTZ R35, R62, R35 ;  /* 0x000000233e237221 */ /* 0x000fc40000010000 */
[----:B------:R-:W1:Y:S01]  /*4e40*/  MUFU.EX2 R66, R66 ;  /* 0x0000004200427308 */ /* 0x000e620000000800 */
[----:B0-----:R-:W-:-:S07]  /*4e50*/  FADD.FTZ R6, R28, R11 ;  /* 0x0000000b1c067221 */ /* 0x001fce0000010000 */
[----:B------:R0:W2:Y:S08]  /*4e60*/  MUFU.EX2 R15, R53 ;  /* 0x00000035000f7308 */ /* 0x0000b00000000800 */
[----:B------:R-:W3:Y:S01]  /*4e70*/  MUFU.EX2 R38, R38 ;  /* 0x0000002600267308 */ /* 0x000ee20000000800 */
[----:B-1----:R-:W-:Y:S02]  /*4e80*/  F2FP.SATFINITE.E4M3.F32.PACK_AB_MERGE_C R7, R66, R39, RZ ;  /* 0x000000274207723e */ /* 0x002fe400048070ff */
[----:B0-----:R-:W-:-:S05]  /*4e90*/  CS2R R52, SRZ ;  /* 0x0000000000347805 */ /* 0x001fca000001ff00 */
[----:B------:R-:W0:Y:S01]  /*4ea0*/  MUFU.EX2 R67, R67 ;  /* 0x0000004300437308 */ /* 0x000e220000000800 */
[----:B--2---:R-:W-:-:S01]  /*4eb0*/  FADD.FTZ R6, R15, R6 ;  /* 0x000000060f067221 */ /* 0x004fc20000010000 */
[----:B------:R-:W-:-:S04]  /*4ec0*/  F2FP.SATFINITE.E4M3.F32.PACK_AB_MERGE_C R28, R15, R28, RZ ;  /* 0x0000001c0f1c723e */ /* 0x000fc800048070ff */
[----:B------:R-:W-:Y:S02]  /*4ed0*/  F2FP.SATFINITE.E4M3.F32.PACK_AB_MERGE_C R142, R25, R24, R28 ;  /* 0x00000018198e723e */ /* 0x000fe4000480701c */
[----:B------:R-:W-:Y:S01]  /*4ee0*/  CS2R R24, SRZ ;  /* 0x0000000000187805 */ /* 0x000fe2000001ff00 */
[----:B------:R-:W1:Y:S01]  /*4ef0*/  MUFU.EX2 R5, R69 ;  /* 0x0000004500057308 */ /* 0x000e620000000800 */
[----:B---3--:R-:W-:-:S01]  /*4f00*/  FADD.FTZ R26, R38, R35 ;  /* 0x00000023261a7221 */ /* 0x008fc20000010000 */
[----:B------:R-:W-:-:S06]  /*4f10*/  CS2R R34, SRZ ;  /* 0x0000000000227805 */ /* 0x000fcc000001ff00 */
[----:B------:R-:W2:Y:S01]  /*4f20*/  MUFU.EX2 R14, R75 ;  /* 0x0000004b000e7308 */ /* 0x000ea20000000800 */
[C---:B0-----:R-:W-:Y:S01]  /*4f30*/  F2FP.SATFINITE.E4M3.F32.PACK_AB_MERGE_C R137, R67.reuse, R38, R7 ;  /* 0x000000264389723e */ /* 0x041fe20004807007 */
[----:B------:R-:W-:-:S04]  /*4f40*/  FADD.FTZ R26, R67, R26 ;  /* 0x0000001a431a7221 */ /* 0x000fc80000010000 */
[----:B------:R-:W-:Y:S01]  /*4f50*/  FADD.FTZ R39, R39, R26 ;  /* 0x0000001a27277221 */ /* 0x000fe20000010000 */
[----:B------:R-:W-:Y:S01]  /*4f60*/  CS2R R26, SRZ ;  /* 0x00000000001a7805 */ /* 0x000fe2000001ff00 */
[----:B------:R-:W0:Y:S01]  /*4f70*/  MUFU.EX2 R48, R48 ;  /* 0x0000003000307308 */ /* 0x000e220000000800 */
[----:B-1----:R-:W-:-:S01]  /*4f80*/  FADD.FTZ R7, R5, R6 ;  /* 0x0000000605077221 */ /* 0x002fc20000010000 */
[----:B------:R-:W-:-:S06]  /*4f90*/  FADD.FTZ R39, R66, R39 ;  /* 0x0000002742277221 */ /* 0x000fcc0000010000 */
[----:B------:R-:W1:Y:S01]  /*4fa0*/  MUFU.EX2 R29, R29 ;  /* 0x0000001d001d7308 */ /* 0x000e620000000800 */
[----:B--2---:R-:W-:-:S07]  /*4fb0*/  FADD.FTZ R7, R14, R7 ;  /* 0x000000070e077221 */ /* 0x004fce0000010000 */
[----:B------:R-:W-:Y:S01]  /*4fc0*/  MUFU.EX2 R44, R44 ;  /* 0x0000002c002c7308 */ /* 0x000fe20000000800 */
[----:B0-----:R-:W-:-:S07]  /*4fd0*/  FADD.FTZ R6, R48, R7 ;  /* 0x0000000730067221 */ /* 0x001fce0000010000 */
[----:B------:R-:W0:Y:S01]  /*4fe0*/  MUFU.EX2 R45, R45 ;  /* 0x0000002d002d7308 */ /* 0x000e220000000800 */
[C---:B-1----:R-:W-:Y:S01]  /*4ff0*/  F2FP.SATFINITE.E4M3.F32.PACK_AB_MERGE_C R48, R29.reuse, R48, RZ ;  /* 0x000000301d30723e */ /* 0x042fe200048070ff */
[----:B------:R-:W-:-:S03]  /*5000*/  FADD.FTZ R29, R29, R6 ;  /* 0x000000061d1d7221 */ /* 0x000fc60000010000 */
[----:B------:R-:W-:Y:S02]  /*5010*/  F2FP.SATFINITE.E4M3.F32.PACK_AB_MERGE_C R136, R14, R5, R48 ;  /* 0x000000050e88723e */ /* 0x000fe40004807030 */
[----:B------:R-:W-:Y:S01]  /*5020*/  CS2R R48, SRZ ;  /* 0x0000000000307805 */ /* 0x000fe2000001ff00 */
[----:B------:R-:W1:Y:S08]  /*5030*/  MUFU.EX2 R70, R70 ;  /* 0x0000004600467308 */ /* 0x000e700000000800 */
[----:B------:R-:W2:Y:S01]  /*5040*/  MUFU.EX2 R32, R32 ;  /* 0x0000002000207308 */ /* 0x000ea20000000800 */
[----:B0-----:R-:W-:-:S07]  /*5050*/  F2FP.SATFINITE.E4M3.F32.PACK_AB_MERGE_C R7, R45, R44, RZ ;  /* 0x0000002c2d07723e */ /* 0x001fce00048070ff */
[----:B------:R-:W0:Y:S01]  /*5060*/  MUFU.EX2 R81, R81 ;  /* 0x0000005100517308 */ /* 0x000e220000000800 */
[----:B-1----:R-:W-:-:S01]  /*5070*/  FADD.FTZ R6, R70, R39 ;  /* 0x0000002746067221 */ /* 0x002fc20000010000 */
[----:B------:R-:W-:-:S06]  /*5080*/  CS2R R38, SRZ ;  /* 0x0000000000267805 */ /* 0x000fcc000001ff00 */
[----:B------:R-:W1:Y:S01]  /*5090*/  MUFU.EX2 R33, R33 ;  /* 0x0000002100217308 */ /* 0x000e620000000800 */
[----:B--2---:R-:W-:-:S01]  /*50a0*/  FADD.FTZ R4, R32, R29 ;  /* 0x0000001d20047221 */ /* 0x004fc20000010000 */
[----:B------:R-:W-:-:S06]  /*50b0*/  CS2R R28, SRZ ;  /* 0x00000000001c7805 */ /* 0x000fcc000001ff00 */
[----:B------:R-:W-:Y:S01]  /*50c0*/  MUFU.EX2 R82, R82 ;  /* 0x0000005200527308 */ /* 0x000fe20000000800 */
[C---:B0-----:R-:W-:Y:S01]  /*50d0*/  F2FP.SATFINITE.E4M3.F32.PACK_AB_MERGE_C R139, R81.reuse, R70, R7 ;  /* 0x00000046518b723e */ /* 0x041fe20004807007 */
[----:B------:R-:W-:-:S06]  /*50e0*/  FADD.FTZ R81, R81, R6 ;  /* 0x0000000651517221 */ /* 0x000fcc0000010000 */
[----:B------:R-:W0:Y:S01]  /*50f0*/  MUFU.EX2 R37, R37 ;  /* 0x0000002500257308 */ /* 0x000e220000000800 */
[----:B-1----:R-:W-:-:S01]  /*5100*/  FADD.FTZ R7, R33, R4 ;  /* 0x0000000421077221 */ /* 0x002fc20000010000 */
[----:B------:R-:W-:-:S04]  /*5110*/  FADD.FTZ R4, R44, R81 ;  /* 0x000000512c047221 */ /* 0x000fc80000010000 */
[----:B------:R-:W-:Y:S01]  /*5120*/  FADD.FTZ R4, R45, R4 ;  /* 0x000000042d047221 */ /* 0x000fe20000010000 */
[----:B------:R-:W-:Y:S02]  /*5130*/  CS2R R44, SRZ ;  /* 0x00000000002c7805 */ /* 0x000fe4000001ff00 */
[----:B0-----:R-:W-:Y:S01]  /*5140*/  F2FP.SATFINITE.E4M3.F32.PACK_AB_MERGE_C R6, R37, R82, RZ ;  /* 0x000000522506723e */ /* 0x001fe200048070ff */
[----:B------:R-:W-:-:S03]  /*5150*/  FADD.FTZ R82, R82, R7 ;  /* 0x0000000752527221 */ /* 0x000fc60000010000 */
[----:B------:R-:W-:Y:S01]  /*5160*/  F2FP.SATFINITE.E4M3.F32.PACK_AB_MERGE_C R138, R33, R32, R6 ;  /* 0x00000020218a723e */ /* 0x000fe20004807006 */
[----:B------:R-:W-:-:S01]  /*5170*/  FADD.FTZ R5, R37, R82 ;  /* 0x0000005225057221 */ /* 0x000fc20000010000 */
        /* <DEDUP_REMOVED lines=19> */
[----:B------:R-:W-:-:S06]  /*52b0*/  ULDC UR21, c[0x0][0x988] ;  /* 0x0002620000157ab9 */ /* 0x000fcc0000000800 */
.L_x_1672:
[----:B------:R-:W-:-:S04]  /*52c0*/  UIADD3 UR24, UR46, 0x1, URZ ;  /* 0x000000012e187890 */ /* 0x000fc8000fffe03f */
[----:B------:R-:W-:-:S04]  /*52d0*/  UISETP.NE.AND UP1, UPT, UR24, 0x2, UPT ;  /* 0x000000021800788c */ /* 0x000fc8000bf25270 */
[----:B------:R-:W-:Y:S02]  /*52e0*/  USEL UR23, URZ, 0x1, UP1 ;  /* 0x000000013f177887 */ /* 0x000fe40008800000 */
[----:B------:R-:W-:Y:S02]  /*52f0*/  USEL UR24, UR24, URZ, UP1 ;  /* 0x0000003f18187287 */ /* 0x000fe40008800000 */
[----:B------:R-:W-:Y:S01]  /*5300*/  ULOP3.LUT UR23, UR47, UR23, URZ, 0x3c, !UPT ;  /* 0x000000172f177292 */ /* 0x000fe2000f8e3c3f */
[----:B------:R-:W-:Y:S11]  /*5310*/  @!P1 BRA `(.L_x_1663) ;  /* 0x0000000000049947 */ /* 0x000ff60003800000 */
[----:B------:R-:W-:Y:S01]  /*5320*/  BPT.TRAP 0x1 ;  /* 0x000000040000795c */ /* 0x000fe20000300000 */
.L_x_1663:
[----:B------:R-:W-:Y:S01]  /*5330*/  ULEA UR22, UR24, UR45, 0x3 ;  /* 0x0000002d18167291 */ /* 0x000fe2000f8e183f */
[----:B------:R-:W-:-:S05]  /*5340*/  IMAD.U32 R6, RZ, RZ, UR23 ;  /* 0x00000017ff067e24 */ /* 0x000fca000f8e00ff */
[----:B------:R-:W-:-:S04]  /*5350*/  SHF.L.U32 R6, R6, 0x1f, RZ ;  /* 0x0000001f06067819 */ /* 0x000fc800000006ff */
[----:B------:R0:W1:Y:S01]  /*5360*/  SYNCS.PHASECHK.TRANS64.TRYWAIT P3, [UR22+0x13230], R6 ;  /* 0x01323006ff0075a7 */ /* 0x0000620008060156 */
[----:B------:R-:W-:Y:S05]  /*5370*/  @!P1 BRA `(.L_x_1664) ;  /* 0x0000000000049947 */ /* 0x000fea0003800000 */
[----:B------:R-:W-:Y:S01]  /*5380*/  BPT.TRAP 0x1 ;  /* 0x000000040000795c */ /* 0x000fe20000300000 */
.L_x_1664:
[----:B-1----:R-:W-:Y:S05]  /*5390*/  @P3 BRA `(.L_x_1665) ;  /* 0x0000000000083947 */ /* 0x002fea0003800000 */
[----:B------:R-:W1:Y:S02]  /*53a0*/  SYNCS.PHASECHK.TRANS64.TRYWAIT P3, [UR22+0x13230], R6 ;  /* 0x01323006ff0075a7 */ /* 0x000e640008060156 */
[----:B-1----:R-:W-:Y:S05]  /*53b0*/  @!P3 BRA `(.L_x_1666) ;  /* 0x000000f00010b947 */ /* 0x002fea0003800000 */
.L_x_1665:
        /* <DEDUP_REMOVED lines=64> */
.L_x_1667:
[----:B------:R-:W-:Y:S01]  /*57c0*/  ULEA UR11, UR46, UR45, 0x3 ;  /* 0x0000002d2e0b7291 */ /* 0x000fe2000f8e183f */
[----:B01----:R-:W-:-:S05]  /*57d0*/  IMAD.U32 R6, RZ, RZ, UR47 ;  /* 0x0000002fff067e24 */ /* 0x003fca000f8e00ff */
[----:B------:R-:W-:-:S04]  /*57e0*/  SHF.L.U32 R6, R6, 0x1f, RZ ;  /* 0x0000001f06067819 */ /* 0x000fc800000006ff */
[----:B------:R0:W1:Y:S01]  /*57f0*/  SYNCS.PHASECHK.TRANS64.TRYWAIT P3, [UR11+0x13250], R6 ;  /* 0x01325006ff0075a7 */ /* 0x000062000806014b */
[----:B------:R-:W-:Y:S05]  /*5800*/  @!P1 BRA `(.L_x_1668) ;  /* 0x0000000000049947 */ /* 0x000fea0003800000 */
[----:B------:R-:W-:Y:S01]  /*5810*/  BPT.TRAP 0x1 ;  /* 0x000000040000795c */ /* 0x000fe20000300000 */
.L_x_1668:
[----:B-1----:R-:W-:Y:S05]  /*5820*/  @P3 BRA `(.L_x_1669) ;  /* 0x0000000000083947 */ /* 0x002fea0003800000 */
[----:B------:R-:W1:Y:S02]  /*5830*/  SYNCS.PHASECHK.TRANS64.TRYWAIT P3, [UR11+0x13250], R6 ;  /* 0x01325006ff0075a7 */ /* 0x000e64000806014b */
[----:B-1----:R-:W-:Y:S05]  /*5840*/  @!P3 BRA `(.L_x_1670) ;  /* 0x000000ec0004b947 */ /* 0x002fea0003800000 */
.L_x_1669:
[----:B------:R-:W-:Y:S01]  /*5850*/  UIADD3 UR6, UR45, 0x1000, URZ ;  /* 0x000010002d067890 */ /* 0x000fe2000fffe03f */
[----:B------:R-:W-:Y:S01]  /*5860*/  WARPGROUP.ARRIVE ;  /* 0x00000000000079c5 */ /* 0x000fe20000000000 */
[----:B------:R-:W-:Y:S01]  /*5870*/  UMOV UR7, 0xc0000010 ;  /* 0xc000001000077882 */ /* 0x000fe20000000000 */
[C---:B------:R-:W-:Y:S01]  /*5880*/  FMUL.FTZ R12, R0.reuse, R125 ;  /* 0x0000007d000c7220 */ /* 0x040fe20000410000 */
[----:B------:R-:W-:Y:S01]  /*5890*/  USHF.R.U32.HI UR6, URZ, 0x4, UR6 ;  /* 0x000000043f067899 */ /* 0x000fe20008011606 */
[C---:B------:R-:W-:Y:S01]  /*58a0*/  FMUL.FTZ R125, R0.reuse, R101 ;  /* 0x00000065007d7220 */ /* 0x040fe20000410000 */
[----:B------:R-:W-:Y:S02]  /*58b0*/  VIADD R101, R17, UR40 ;  /* 0x0000002811657c36 */ /* 0x000fe40008000000 */
[C---:B------:R-:W-:Y:S01]  /*58c0*/  FMUL.FTZ R13, R0.reuse, R126 ;  /* 0x0000007e000d7220 */ /* 0x040fe20000410000 */
[----:B------:R-:W-:Y:S01]  /*58d0*/  ULOP3.LUT UR6, UR6, 0x3fff, URZ, 0xc0, !UPT ;  /* 0x00003fff06067892 */ /* 0x000fe2000f8ec03f */
[C---:B------:R-:W-:Y:S01]  /*58e0*/  FMUL.FTZ R14, R0.reuse, R127 ;  /* 0x0000007f000e7220 */ /* 0x040fe20000410000 */
[C---:B------:R-:W-:Y:S01]  /*58f0*/  FMUL.FTZ R20, R0.reuse, R129 ;  /* 0x0000008100147220 */ /* 0x040fe20000410000 */
[C---:B01----:R-:W-:Y:S01]  /*5900*/  FMUL.FTZ R6, R0.reuse, R120 ;  /* 0x0000007800067220 */ /* 0x043fe20000410000 */
[----:B------:R-:W-:Y:S01]  /*5910*/  ULOP3.LUT UR6, UR6, 0x10000, URZ, 0xfc, !UPT ;  /* 0x0001000006067892 */ /* 0x000fe2000f8efc3f */
[C---:B------:R-:W-:Y:S01]  /*5920*/  FMUL.FTZ R7, R0.reuse, R121 ;  /* 0x0000007900077220 */ /* 0x040fe20000410000 */
[C---:B------:R-:W-:Y:S01]  /*5930*/  FMUL.FTZ R11, R0.reuse, R124 ;  /* 0x0000007c000b7220 */ /* 0x040fe20000410000 */
[C---:B------:R-:W-:Y:S01]  /*5940*/  FMUL.FTZ R15, R0.reuse, R128 ;  /* 0x00000080000f7220 */ /* 0x040fe20000410000 */
[----:B------:R-:W-:Y:S01]  /*5950*/  UIMAD UR10, UR46, 0x280, UR6 ;  /* 0x000002802e0a78a4 */ /* 0x000fe2000f8e0206 */
[----:B------:R-:W0:Y:S01]  /*5960*/  MUFU.TANH R6, R6 ;  /* 0x0000000600067308 */ /* 0x000e220000002400 */
        /* <DEDUP_REMOVED lines=9> */
[----:B------:R-:W1:Y:S01]  /*5a00*/  MUFU.TANH R7, R7 ;  /* 0x0000000700077308 */ /* 0x000e620000002400 */
[----:B------:R-:W-:Y:S01]  /*5a10*/  UMOV UR7, 0xc0000010 ;  /* 0xc000001000077882 */ /* 0x000fe20000000000 */
        /* <DEDUP_REMOVED lines=62> */
[----:B------:R-:W5:Y:S01]  /*5e00*/  MUFU.TANH R108, R108 ;  /* 0x0000006c006c7308 */ /* 0x000f620000002400 */
[----:B------:R-:W-:Y:S02]  /*5e10*/  WARPGROUP.DEPBAR.LE gsb0, 0x0 ;  /* 0x00008000000079c5 */ /* 0x000fe40000010000 */
[----:B------:R-:W-:-:S05]  /*5e20*/  WARPGROUP.ARRIVE ;  /* 0x00000000000079c5 */ /* 0x000fca0000000000 */
[----:B------:R-:W5:Y:S01]  /*5e30*/  MUFU.TANH R109, R109 ;  /* 0x0000006d006d7308 */ /* 0x000f620000002400 */
[----:B------:R-:W-:Y:S01]  /*5e40*/  QGMMA.64x64x32.F32.E4M3.E4M3 R24, R148, gdesc[UR4], R24, gsb0 ;  /* 0x00e0000494187df3 */ /* 0x000fe20008000818 */
[----:B------:R-:W-:Y:S01]  /*5e50*/  UIADD3 UR6, UR10, 0x100, URZ ;  /* 0x000001000a067890 */ /* 0x000fe2000fffe03f */
[----:B------:R-:W-:-:S05]  /*5e60*/  UMOV UR7, 0xc0000010 ;  /* 0xc000001000077882 */ /* 0x000fca0000000000 */
[----:B------:R-:W5:Y:S08]  /*5e70*/  MUFU.TANH R112, R112 ;  /* 0x0000007000707308 */ /* 0x000f700000002400 */
        /* <DEDUP_REMOVED lines=19> */
[----:B------:R-:W-:Y:S08]  /*5fb0*/  MUFU.TANH R81, R81 ;  /* 0x0000005100517308 */ /* 0x000ff00000002400 */
[----:B------:R-:W-:Y:S08]  /*5fc0*/  MUFU.TANH R84, R84 ;  /* 0x0000005400547308 */ /* 0x000ff00000002400 */
[----:B------:R-:W-:Y:S08]  /*5fd0*/  MUFU.TANH R68, R68 ;  /* 0x0000004400447308 */ /* 0x000ff00000002400 */
[----:B------:R-:W-:Y:S08]  /*5fe0*/  MUFU.TANH R9, R9 ;  /* 0x0000000900097308 */ /* 0x000ff00000002400 */
[----:B------:R-:W-:Y:S01]  /*5ff0*/  MUFU.TANH R10, R10 ;  /* 0x0000000a000a7308 */ /* 0x000fe20000002400 */
[----:B------:R-:W-:-:S02]  /*6000*/  WARPGROUP.DEPBAR.LE gsb0, 0x0 ;  /* 0x00008000000079c5 */ /* 0x000fc40000010000 */
[----:B------:R-:W-:-:S05]  /*6010*/  WARPGROUP.ARRIVE ;  /* 0x00000000000079c5 */ /* 0x000fca0000000000 */
[----:B------:R-:W-:Y:S01]  /*6020*/  MUFU.TANH R13, R13 ;  /* 0x0000000d000d7308 */ /* 0x000fe20000002400 */
[----:B------:R-:W-:Y:S01]  /*6030*/  QGMMA.64x64x32.F32.E4M3.E4M3 R24, R140, gdesc[UR4], R24, gsb0 ;  /* 0x00e000048c187df3 */ /* 0x000fe20008000818 */
[----:B------:R-:W-:Y:S01]  /*6040*/  @UP0 ULDC UR6, c[0x0][0x44c] ;  /* 0x0001130000060ab9 */ /* 0x000fe20000000800 */
[----:B------:R-:W-:Y:S01]  /*6050*/  UMOV UR7, 0xc0000010 ;  /* 0xc000001000077882 */ /* 0x000fe20000000000 */
[----:B------:R-:W-:Y:S01]  /*6060*/  @P2 IMAD.HI.U32 R126, R101, UR6, RZ ;  /* 0x00000006657e2c27 */ /* 0x000fe2000f8e00ff */
[----:B------:R-:W-:-:S03]  /*6070*/  @UP0 ULDC UR6, c[0x0][0x450] ;  /* 0x0001140000060ab9 */ /* 0x000fc60000000800 */
[----:B------:R-:W-:Y:S01]  /*6080*/  MUFU.TANH R14, R14 ;  /* 0x0000000e000e7308 */ /* 0x000fe20000002400 */
[----:B------:R-:W-:Y:S01]  /*6090*/  @P2 SHF.R.U32.HI R101, RZ, UR6, R126 ;  /* 0x00000006ff652c19 */ /* 0x000fe2000801167e */
[----:B------:R-:W-:-:S04]  /*60a0*/  UIMAD UR6, UR20, -0xa0, URZ ;  /* 0xffffff60140678a4 */ /* 0x000fc8000f8e023f */
[----:B------:R-:W0:Y:S02]  /*60b0*/  SHFL.IDX PT, R127, R101, RZ, 0x1c1f ;  /* 0x001c1fff657f7589 */ /* 0x000e2400000e0000 */
[----:B------:R-:W-:Y:S01]  /*60c0*/  MUFU.TANH R21, R21 ;  /* 0x0000001500157308 */ /* 0x000fe20000002400 */
[----:B------:R-:W-:Y:S01]  /*60d0*/  IMAD.U32 R129, RZ, RZ, UR6 ;  /* 0x00000006ff817e24 */ /* 0x000fe2000f8e00ff */
[----:B------:R-:W-:Y:S01]  /*60e0*/  UIADD3 UR6, UR10, 0x200, URZ ;  /* 0x000002000a067890 */ /* 0x000fe2000fffe03f */
[----:B------:R-:W1:Y:S03]  /*60f0*/  SHFL.IDX PT, R101, R101, 0x1, 0x1c1f ;  /* 0x003c1f0065657f89 */ /* 0x000e6600000e0000 */
[----:B------:R-:W-:Y:S01]  /*6100*/  IADD3 R126, -R16, 0x1, R129 ;  /* 0x00000001107e7810 */ /* 0x000fe20007ffe181 */
[----:B------:R-:W-:Y:S01]  /*6110*/  IMAD.U32 R129, RZ, RZ, UR51 ;  /* 0x00000033ff817e24 */ /* 0x000fe2000f8e00ff */
[----:B------:R-:W-:Y:S04]  /*6120*/  MUFU.TANH R120, R120 ;  /* 0x0000007800787308 */ /* 0x000fe80000002400 */
[----:B------:R-:W-:Y:S01]  /*6130*/  IADD3 R126, -R129, UR50, R126 ;  /* 0x00000032817e7c10 */ /* 0x000fe2000fffe17e */
[----:B------:R-:W-:-:S03]  /*6140*/  FMUL.FTZ R129, R0, R75 ;  /* 0x0000004b00817220 */ /* 0x000fc60000410000 */
[----:B------:R-:W-:Y:S01]  /*6150*/  MUFU.TANH R123, R123 ;  /* 0x0000007b007b7308 */ /* 0x000fe20000002400 */
[----:B0-----:R-:W-:-:S07]  /*6160*/  IMAD.IADD R127, R126, 0x1, R127 ;  /* 0x000000017e7f7824 */ /* 0x001fce00078e027f */
[----:B------:R-:W-:Y:S01]  /*6170*/  MUFU.TANH R124, R124 ;  /* 0x0000007c007c7308 */ /* 0x000fe20000002400 */
[----:B-1----:R-:W-:Y:S01]  /*6180*/  IMAD.IADD R126, R126, 0x1, R101 ;  /* 0x000000017e7e7824 */ /* 0x002fe200078e0265 */
[C---:B------:R-:W-:Y:S02]  /*6190*/  ISETP.GT.AND P3, PT, R127.reuse, RZ, PT ;  /* 0x000000ff7f00720c */ /* 0x040fe40003f64270 */
[C---:B------:R-:W-:Y:S02]  /*61a0*/  ISETP.GT.AND P4, PT, R127.reuse, 0x1, PT ;  /* 0x000000017f00780c */ /* 0x040fe40003f84270 */
[----:B------:R-:W-:Y:S02]  /*61b0*/  FSEL R75, R6, -INF , P3 ;  /* 0xff800000064b7808 */ /* 0x000fe40001800000 */
[----:B------:R-:W-:Y:S01]  /*61c0*/  MUFU.TANH R106, R106 ;  /* 0x0000006a006a7308 */ /* 0x000fe20000002400 */
[----:B------:R-:W-:Y:S02]  /*61d0*/  ISETP.GT.AND P3, PT, R127, 0x8, PT ;  /* 0x000000087f00780c */ /* 0x000fe40003f64270 */
[----:B------:R-:W-:-:S02]  /*61e0*/  FSEL R7, R7, -INF , P4 ;  /* 0xff80000007077808 */ /* 0x000fc40002000000 */
[----:B------:R-:W-:Y:S02]  /*61f0*/  FMNMX.FTZ R130, R75, R2, !PT ;  /* 0x000000024b827209 */ /* 0x000fe40007810000 */
[----:B------:R-:W-:Y:S01]  /*6200*/  ISETP.GT.AND P4, PT, R127, 0x9, PT ;  /* 0x000000097f00780c */ /* 0x000fe20003f84270 */
[----:B------:R0:W-:Y:S01]  /*6210*/  MUFU.TANH R6, R129 ;  /* 0x0000008100067308 */ /* 0x0001e20000002400 */
[----:B--2---:R-:W-:Y:S02]  /*6220*/  FSEL R11, R11, -INF , P3 ;  /* 0xff8000000b0b7808 */ /* 0x004fe40001800000 */
[----:B------:R-:W-:Y:S02]  /*6230*/  FMNMX.FTZ R130, R7, R130, !PT ;  /* 0x0000008207827209 */ /* 0x000fe40007810000 */
[----:B------:R-:W-:Y:S02]  /*6240*/  ISETP.GT.AND P3, PT, R127, 0x10, PT ;  /* 0x000000107f00780c */ /* 0x000fe40003f64270 */
[----:B---3--:R-:W-:Y:S01]  /*6250*/  FSEL R12, R12, -INF , P4 ;  /* 0xff8000000c0c7808 */ /* 0x008fe20002000000 */
[----:B------:R-:W-:Y:S01]  /*6260*/  MUFU.TANH R107, R107 ;  /* 0x0000006b006b7308 */ /* 0x000fe20000002400 */
[----:B------:R-:W-:Y:S01]  /*6270*/  FMNMX.FTZ R77, R11, R130, !PT ;  /* 0x000000820b4d7209 */ /* 0x000fe20007810000 */
[----:B0-----:R-:W-:Y:S01]  /*6280*/  FMUL.FTZ R129, R0, R80 ;  /* 0x0000005000817220 */ /* 0x001fe20000410000 */
[----:B------:R-:W-:-:S02]  /*6290*/  ISETP.GT.AND P4, PT, R127, 0x11, PT ;  /* 0x000000117f00780c */ /* 0x000fc40003f84270 */
[----:B----4-:R-:W-:Y:S02]  /*62a0*/  FSEL R15, R15, -INF , P3 ;  /* 0xff8000000f0f7808 */ /* 0x010fe40001800000 */
[----:B------:R-:W-:Y:S01]  /*62b0*/  FMNMX.FTZ R130, R12, R77, !PT ;  /* 0x0000004d0c827209 */ /* 0x000fe20007810000 */
[----:B------:R0:W1:Y:S01]  /*62c0*/  MUFU.TANH R80, R128 ;  /* 0x0000008000507308 */ /* 0x0000620000002400 */
[----:B------:R-:W-:Y:S02]  /*62d0*/  ISETP.GT.AND P3, PT, R127, 0x18, PT ;  /* 0x000000187f00780c */ /* 0x000fe40003f64270 */
[----:B-----5:R-:W-:Y:S02]  /*62e0*/  FSEL R77, R20, -INF , P4 ;  /* 0xff800000144d7808 */ /* 0x020fe40002000000 */
[----:B------:R-:W-:Y:S02]  /*62f0*/  FMNMX.FTZ R130, R15, R130, !PT ;  /* 0x000000820f827209 */ /* 0x000fe40007810000 */
[----:B------:R-:W-:Y:S01]  /*6300*/  ISETP.GT.AND P4, PT, R127, 0x19, PT ;  /* 0x000000197f00780c */ /* 0x000fe20003f84270 */
[----:B------:R2:W3:Y:S01]  /*6310*/  MUFU.TANH R20, R129 ;  /* 0x0000008100147308 */ /* 0x0004e20000002400 */
[----:B------:R-:W-:Y:S01]  /*6320*/  FSEL R121, R121, -INF , P3 ;  /* 0xff80000079797808 */ /* 0x000fe20001800000 */
[----:B------:R-:W-:-:S02]  /*6330*/  WARPGROUP.DEPBAR.LE gsb0, 0x0 ;  /* 0x00008000000079c5 */ /* 0x000fc40000010000 */
[----:B------:R-:W-:Y:S01]  /*6340*/  FMNMX.FTZ R130, R77, R130, !PT ;  /* 0x000000824d827209 */ /* 0x000fe20007810000 */
[----:B------:R-:W-:Y:S01]  /*6350*/  WARPGROUP.ARRIVE ;  /* 0x00000000000079c5 */ /* 0x000fe20000000000 */
[----:B------:R-:W-:Y:S02]  /*6360*/  ISETP.GT.AND P3, PT, R127, 0x20, PT ;  /* 0x000000207f00780c */ /* 0x000fe40003f64270 */
[----:B------:R-:W-:Y:S01]  /*6370*/  FSEL R122, R122, -INF , P4 ;  /* 0xff8000007a7a7808 */ /* 0x000fe20002000000 */
[----:B------:R-:W-:Y:S01]  /*6380*/  MUFU.TANH R110, R110 ;  /* 0x0000006e006e7308 */ /* 0x000fe20000002400 */
[----:B------:R-:W-:Y:S01]  /*6390*/  FMNMX.FTZ R131, R121, R130, !PT ;  /* 0x0000008279837209 */ /* 0x000fe20007810000 */
[----:B------:R-:W-:Y:S01]  /*63a0*/  QGMMA.64x64x32.F32.E4M3.E4M3 R24, R136, gdesc[UR4], R24, gsb0 ;  /* 0x00e0000488187df3 */ /* 0x000fe20008000818 */
[----:B------:R-:W-:Y:S02]  /*63b0*/  ISETP.GT.AND P4, PT, R127, 0x21, PT ;  /* 0x000000217f00780c */ /* 0x000fe40003f84270 */
[----:B------:R-:W-:-:S02]  /*63c0*/  FSEL R104, R104, -INF , P3 ;  /* 0xff80000068687808 */ /* 0x000fc40001800000 */
[----:B------:R-:W-:Y:S01]  /*63d0*/  FMNMX.FTZ R131, R122, R131, !PT ;  /* 0x000000837a837209 */ /* 0x000fe20007810000 */
[----:B------:R-:W-:Y:S01]  /*63e0*/  MUFU.TANH R111, R111 ;  /* 0x0000006f006f7308 */ /* 0x000fe20000002400 */
[----:B------:R-:W-:Y:S02]  /*63f0*/  ISETP.GT.AND P3, PT, R127, 0x28, PT ;  /* 0x000000287f00780c */ /* 0x000fe40003f64270 */
[----:B------:R-:W-:Y:S02]  /*6400*/  FSEL R105, R105, -INF , P4 ;  /* 0xff80000069697808 */ /* 0x000fe40002000000 */
[----:B0-----:R-:W-:Y:S02]  /*6410*/  FMNMX.FTZ R128, R104, R131, !PT ;  /* 0x0000008368807209 */ /* 0x001fe40007810000 */
[----:B------:R-:W-:Y:S01]  /*6420*/  ISETP.GT.AND P4, PT, R127, 0x29, PT ;  /* 0x000000297f00780c */ /* 0x000fe20003f84270 */
[----:B------:R-:W-:Y:S01]  /*6430*/  MUFU.TANH R114, R114 ;  /* 0x0000007200727308 */ /* 0x000fe20000002400 */
[----:B------:R-:W-:-:S02]  /*6440*/  FSEL R108, R108, -INF , P3 ;  /* 0xff8000006c6c7808 */ /* 0x000fc40001800000 */
[----:B--2---:R-:W-:Y:S01]  /*6450*/  FMNMX.FTZ R129, R105, R128, !PT ;  /* 0x0000008069817209 */ /* 0x004fe20007810000 */
[----:B------:R-:W-:Y:S01]  /*6460*/  FMUL.FTZ R128, R0, R56 ;  /* 0x0000003800807220 */ /* 0x000fe20000410000 */
[----:B------:R-:W-:Y:S02]  /*6470*/  ISETP.GT.AND P3, PT, R127, 0x30, PT ;  /* 0x000000307f00780c */ /* 0x000fe40003f64270 */
[----:B------:R-:W-:Y:S01]  /*6480*/  FSEL R109, R109, -INF , P4 ;  /* 0xff8000006d6d7808 */ /* 0x000fe20002000000 */
[----:B------:R0:W2:Y:S01]  /*6490*/  MUFU.TANH R56, R85 ;  /* 0x0000005500387308 */ /* 0x0000a20000002400 */
[----:B------:R-:W-:Y:S02]  /*64a0*/  FMNMX.FTZ R130, R108, R129, !PT ;  /* 0x000000816c827209 */ /* 0x000fe40007810000 */
[----:B------:R-:W-:Y:S02]  /*64b0*/  ISETP.GT.AND P4, PT, R127, 0x31, PT ;  /* 0x000000317f00780c */ /* 0x000fe40003f84270 */
[----:B------:R-:W-:-:S02]  /*64c0*/  FSEL R112, R112, -INF , P3 ;  /* 0xff80000070707808 */ /* 0x000fc40001800000 */
[----:B------:R-:W-:Y:S01]  /*64d0*/  FMNMX.FTZ R129, R109, R130, !PT ;  /* 0x000000826d817209 */ /* 0x000fe20007810000 */
[----:B------:R-:W-:Y:S01]  /*64e0*/  MUFU.TANH R115, R115 ;  /* 0x0000007300737308 */ /* 0x000fe20000002400 */
[----:B------:R-:W-:Y:S01]  /*64f0*/  ISETP.GT.AND P3, PT, R127, 0x38, PT ;  /* 0x000000387f00780c */ /* 0x000fe20003f64270 */
[----:B0-----:R-:W-:Y:S01]  /*6500*/  FMUL.FTZ R85, R0, R60 ;  /* 0x0000003c00557220 */ /* 0x001fe20000410000 */
[----:B------:R-:W-:Y:S02]  /*6510*/  FSEL R113, R113, -INF , P4 ;  /* 0xff80000071717808 */ /* 0x000fe40002000000 */
[----:B------:R-:W-:Y:S01]  /*6520*/  FMNMX.FTZ R130, R112, R129, !PT ;  /* 0x0000008170827209 */ /* 0x000fe20007810000 */
[----:B------:R-:W-:Y:S01]  /*6530*/  FMUL.FTZ R129, R0, R57 ;  /* 0x0000003900817220 */ /* 0x000fe20000410000 */
[----:B------:R-:W-:Y:S01]  /*6540*/  ISETP.GT.AND P4, PT, R127, 0x39, PT ;  /* 0x000000397f00780c */ /* 0x000fe20003f84270 */
[----:B------:R0:W4:Y:S01]  /*6550*/  MUFU.TANH R57, R128 ;  /* 0x0000008000397308 */ /* 0x0001220000002400 */
[----:B------:R-:W-:-:S02]  /*6560*/  FSEL R116, R116, -INF , P3 ;  /* 0xff80000074747808 */ /* 0x000fc40001800000 */
[----:B------:R-:W-:Y:S02]  /*6570*/  FMNMX.FTZ R131, R113, R130, !PT ;  /* 0x0000008271837209 */ /* 0x000fe40007810000 */
[----:B------:R-:W-:Y:S02]  /*6580*/  ISETP.GT.AND P3, PT, R127, 0x40, PT ;  /* 0x000000407f00780c */ /* 0x000fe40003f64270 */
[----:B------:R-:W-:Y:S01]  /*6590*/  FSEL R117, R117, -INF , P4 ;  /* 0xff80000075757808 */ /* 0x000fe20002000000 */
[----:B------:R5:W4:Y:S01]  /*65a0*/  MUFU.TANH R60, R129 ;  /* 0x00000081003c7308 */ /* 0x000b220000002400 */
[----:B------:R-:W-:Y:S01]  /*65b0*/  FMNMX.FTZ R130, R116, R131, !PT ;  /* 0x0000008374827209 */ /* 0x000fe20007810000 */
[----:B0-----:R-:W-:Y:S01]  /*65c0*/  FMUL.FTZ R128, R0, R61 ;  /* 0x0000003d00807220 */ /* 0x001fe20000410000 */
[----:B------:R-:W-:Y:S02]  /*65d0*/  ISETP.GT.AND P4, PT, R127, 0x41, PT ;  /* 0x000000417f00780c */ /* 0x000fe40003f84270 */
[----:B------:R-:W-:-:S02]  /*65e0*/  FSEL R88, R88, -INF , P3 ;  /* 0xff80000058587808 */ /* 0x000fc40001800000 */
[----:B------:R-:W-:Y:S01]  /*65f0*/  FMNMX.FTZ R131, R117, R130, !PT ;  /* 0x0000008275837209 */ /* 0x000fe20007810000 */
[----:B------:R0:W4:Y:S01]  /*6600*/  MUFU.TANH R61, R85 ;  /* 0x00000055003d7308 */ /* 0x0001220000002400 */
[----:B------:R-:W-:Y:S01]  /*6610*/  ISETP.GT.AND P3, PT, R127, 0x48, PT ;  /* 0x000000487f00780c */ /* 0x000fe20003f64270 */
[----:B-----5:R-:W-:Y:S01]  /*6620*/  FMUL.FTZ R129, R0, R64 ;  /* 0x0000004000817220 */ /* 0x020fe20000410000 */
[----:B------:R-:W-:Y:S02]  /*6630*/  FSEL R89, R89, -INF , P4 ;  /* 0xff80000059597808 */ /* 0x000fe40002000000 */
[----:B------:R-:W-:Y:S02]  /*6640*/  FMNMX.FTZ R130, R88, R131, !PT ;  /* 0x0000008358827209 */ /* 0x000fe40007810000 */
[----:B------:R-:W-:Y:S01]  /*6650*/  ISETP.GT.AND P4, PT, R127, 0x49, PT ;  /* 0x000000497f00780c */ /* 0x000fe20003f84270 */
[----:B------:R5:W4:Y:S01]  /*6660*/  MUFU.TANH R64, R128 ;  /* 0x0000008000407308 */ /* 0x000b220000002400 */
[----:B------:R-:W-:Y:S01]  /*6670*/  FSEL R92, R92, -INF , P3 ;  /* 0xff8000005c5c7808 */ /* 0x000fe20001800000 */
[----:B0-----:R-:W-:Y:S01]  /*6680*/  FMUL.FTZ R85, R0, R65 ;  /* 0x0000004100557220 */ /* 0x001fe20000410000 */
[----:B------:R-:W-:-:S02]  /*6690*/  FMNMX.FTZ R131, R89, R130, !PT ;  /* 0x0000008259837209 */ /* 0x000fc40007810000 */
[----:B------:R-:W-:Y:S02]  /*66a0*/  ISETP.GT.AND P3, PT, R127, 0x50, PT ;  /* 0x000000507f00780c */ /* 0x000fe40003f64270 */
[----:B------:R-:W-:Y:S01]  /*66b0*/  FSEL R93, R93, -INF , P4 ;  /* 0xff8000005d5d7808 */ /* 0x000fe20002000000 */
[----:B------:R0:W4:Y:S01]  /*66c0*/  MUFU.TANH R65, R129 ;  /* 0x0000008100417308 */ /* 0x0001220000002400 */
[----:B------:R-:W-:Y:S02]  /*66d0*/  FMNMX.FTZ R130, R92, R131, !PT ;  /* 0x000000835c827209 */ /* 0x000fe40007810000 */
[----:B------:R-:W-:Y:S02]  /*66e0*/  ISETP.GT.AND P4, PT, R127, 0x51, PT ;  /* 0x000000517f00780c */ /* 0x000fe40003f84270 */
[----:B------:R-:W-:Y:S02]  /*66f0*/  FSEL R96, R96, -INF , P3 ;  /* 0xff80000060607808 */ /* 0x000fe40001800000 */
[----:B------:R-:W-:Y:S01]  /*6700*/  FMNMX.FTZ R131, R93, R130, !PT ;  /* 0x000000825d837209 */ /* 0x000fe20007810000 */
[----:B------:R-:W4:Y:S01]  /*6710*/  MUFU.TANH R85, R85 ;  /* 0x0000005500557308 */ /* 0x000f220000002400 */
[----:B------:R-:W-:Y:S01]  /*6720*/  ISETP.GT.AND P3, PT, R127, 0x58, PT ;  /* 0x000000587f00780c */ /* 0x000fe20003f64270 */
[----:B------:R-:W-:-:S02]  /*6730*/  WARPGROUP.DEPBAR.LE gsb0, 0x0 ;  /* 0x00008000000079c5 */ /* 0x000fc40000010000 */
[----:B------:R-:W-:Y:S02]  /*6740*/  FSEL R97, R97, -INF , P4 ;  /* 0xff80000061617808 */ /* 0x000fe40002000000 */
[----:B------:R-:W-:Y:S02]  /*6750*/  FMNMX.FTZ R130, R96, R131, !PT ;  /* 0x0000008360827209 */ /* 0x000fe40007810000 */
[----:B------:R-:W-:Y:S01]  /*6760*/  ISETP.GT.AND P4, PT, R127, 0x59, PT ;  /* 0x000000597f00780c */ /* 0x000fe20003f84270 */
[----:B------:R-:W-:Y:S01]  /*6770*/  MUFU.TANH R118, R118 ;  /* 0x0000007600767308 */ /* 0x000fe20000002400 */
[----:B------:R-:W-:Y:S02]  /*6780*/  FSEL R100, R100, -INF , P3 ;  /* 0xff80000064647808 */ /* 0x000fe40001800000 */
[----:B------:R-:W-:Y:S02]  /*6790*/  FMNMX.FTZ R131, R97, R130, !PT ;  /* 0x0000008261837209 */ /* 0x000fe40007810000 */
[----:B------:R-:W-:-:S02]  /*67a0*/  ISETP.GT.AND P3, PT, R127, 0x60, PT ;  /* 0x000000607f00780c */ /* 0x000fc40003f64270 */
[----:B------:R-:W-:Y:S01]  /*67b0*/  FSEL R125, R125, -INF , P4 ;  /* 0xff8000007d7d7808 */ /* 0x000fe20002000000 */
[----:B------:R-:W-:Y:S01]  /*67c0*/  MUFU.TANH R119, R119 ;  /* 0x0000007700777308 */ /* 0x000fe20000002400 */
[----:B-----5:R-:W-:Y:S02]  /*67d0*/  FMNMX.FTZ R128, R100, R131, !PT ;  /* 0x0000008364807209 */ /* 0x020fe40007810000 */
[----:B------:R-:W-:Y:S02]  /*67e0*/  ISETP.GT.AND P4, PT, R127, 0x61, PT ;  /* 0x000000617f00780c */ /* 0x000fe40003f84270 */
[----:B------:R-:W-:Y:S02]  /*67f0*/  FSEL R72, R72, -INF , P3 ;  /* 0xff80000048487808 */ /* 0x000fe40001800000 */
[----:B------:R-:W-:Y:S01]  /*6800*/  FMNMX.FTZ R131, R125, R128, !PT ;  /* 0x000000807d837209 */ /* 0x000fe20007810000 */
[----:B------:R-:W-:Y:S01]  /*6810*/  MUFU.TANH R90, R90 ;  /* 0x0000005a005a7308 */ /* 0x000fe20000002400 */
[----:B------:R-:W-:-:S02]  /*6820*/  ISETP.GT.AND P5, PT, R127, 0x68, PT ;  /* 0x000000687f00780c */ /* 0x000fc40003fa4270 */
[----:B------:R-:W-:Y:S02]  /*6830*/  FSEL R73, R73, -INF , P4 ;  /* 0xff80000049497808 */ /* 0x000fe40002000000 */
[----:B------:R-:W-:Y:S02]  /*6840*/  FMNMX.FTZ R128, R72, R131, !PT ;  /* 0x0000008348807209 */ /* 0x000fe40007810000 */
[----:B------:R-:W-:Y:S01]  /*6850*/  ISETP.GT.AND P3, PT, R127, 0x69, PT ;  /* 0x000000697f00780c */ /* 0x000fe20003f64270 */
[----:B------:R-:W-:Y:S01]  /*6860*/  MUFU.TANH R91, R91 ;  /* 0x0000005b005b7308 */ /* 0x000fe20000002400 */
[----:B------:R-:W-:Y:S02]  /*6870*/  FSEL R76, R76, -INF , P5 ;  /* 0xff8000004c4c7808 */ /* 0x000fe40002800000 */
[----:B0-----:R-:W-:Y:S02]  /*6880*/  FMNMX.FTZ R129, R73, R128, !PT ;  /* 0x0000008049817209 */ /* 0x001fe40007810000 */
[----:B------:R-:W-:-:S02]  /*6890*/  ISETP.GT.AND P4, PT, R127, 0x70, PT ;  /* 0x000000707f00780c */ /* 0x000fc40003f84270 */
[----:B-1----:R-:W-:Y:S01]  /*68a0*/  FSEL R80, R80, -INF , P3 ;  /* 0xff80000050507808 */ /* 0x002fe20001800000 */
[----:B------:R-:W-:Y:S01]  /*68b0*/  MUFU.TANH R94, R94 ;  /* 0x0000005e005e7308 */ /* 0x000fe20000002400 */
[----:B------:R-:W-:Y:S02]  /*68c0*/  FMNMX.FTZ R129, R76, R129, !PT ;  /* 0x000000814c817209 */ /* 0x000fe40007810000 */
[C---:B------:R-:W-:Y:S02]  /*68d0*/  ISETP.GT.AND P5, PT, R127.reuse, 0x71, PT ;  /* 0x000000717f00780c */ /* 0x040fe40003fa4270 */
[----:B---3--:R-:W-:Y:S02]  /*68e0*/  FSEL R128, R20, -INF , P4 ;  /* 0xff80000014807808 */ /* 0x008fe40002000000 */
        /* <DEDUP_REMOVED lines=8> */
[----:B------:R-:W-:Y:S02]  /*6970*/  FMNMX.FTZ R129, R81, R20, !PT ;  /* 0x0000001451817209 */ /* 0x000fe40007810000 */
[----:B------:R-:W-:-:S02]  /*6980*/  ISETP.GT.AND P4, PT, R127, 0x80, PT ;  /* 0x000000807f00780c */ /* 0x000fc40003f84270 */
[----:B--2---:R-:W-:Y:S01]  /*6990*/  FSEL R56, R56, -INF , P3 ;  /* 0xff80000038387808 */ /* 0x004fe20001800000 */
[----:B------:R-:W-:Y:S01]  /*69a0*/  MUFU.TANH R99, R99 ;  /* 0x0000006300637308 */ /* 0x000fe20000002400 */
[----:B------:R-:W-:Y:S02]  /*69b0*/  FMNMX.FTZ R129, R84, R129, !PT ;  /* 0x0000008154817209 */ /* 0x000fe40007810000 */
[C---:B------:R-:W-:Y:S02]  /*69c0*/  ISETP.GT.AND P5, PT, R127.reuse, 0x81, PT ;  /* 0x000000817f00780c */ /* 0x040fe40003fa4270 */
[C---:B------:R-:W-:Y:S02]  /*69d0*/  ISETP.GT.AND P6, PT, R127.reuse, 0x88, PT ;  /* 0x000000887f00780c */ /* 0x040fe40003fc4270 */
[----:B------:R-:W-:Y:S01]  /*69e0*/  ISETP.GT.AND P3, PT, R127, 0x89, PT ;  /* 0x000000897f00780c */ /* 0x000fe20003f64270 */
[----:B------:R-:W-:Y:S01]  /*69f0*/  MUFU.TANH R102, R102 ;  /* 0x0000006600667308 */ /* 0x000fe20000002400 */
[----:B----4-:R-:W-:-:S02]  /*6a00*/  FSEL R57, R57, -INF , P4 ;  /* 0xff80000039397808 */ /* 0x010fc40002000000 */
[----:B------:R-:W-:Y:S02]  /*6a10*/  FMNMX.FTZ R20, R56, R129, !PT ;  /* 0x0000008138147209 */ /* 0x000fe40007810000 */
[----:B------:R-:W-:Y:S02]  /*6a20*/  FSEL R60, R60, -INF , P5 ;  /* 0xff8000003c3c7808 */ /* 0x000fe40002800000 */
[----:B------:R-:W-:Y:S01]  /*6a30*/  FSEL R61, R61, -INF , P6 ;  /* 0xff8000003d3d7808 */ /* 0x000fe20003000000 */
[----:B------:R-:W-:Y:S01]  /*6a40*/  MUFU.TANH R103, R103 ;  /* 0x0000006700677308 */ /* 0x000fe20000002400 */
[----:B------:R-:W-:Y:S02]  /*6a50*/  FSEL R64, R64, -INF , P3 ;  /* 0xff80000040407808 */ /* 0x000fe40001800000 */
[C---:B------:R-:W-:Y:S02]  /*6a60*/  ISETP.GT.AND P4, PT, R127.reuse, 0x90, PT ;  /* 0x000000907f00780c */ /* 0x040fe40003f84270 */
[----:B------:R-:W-:-:S02]  /*6a70*/  ISETP.GT.AND P5, PT, R127, 0x91, PT ;  /* 0x000000917f00780c */ /* 0x000fc40003fa4270 */
[C---:B------:R-:W-:Y:S01]  /*6a80*/  ISETP.GT.AND P6, PT, R127.reuse, 0x98, PT ;  /* 0x000000987f00780c */ /* 0x040fe20003fc4270 */
[----:B------:R-:W-:Y:S01]  /*6a90*/  MUFU.TANH R74, R74 ;  /* 0x0000004a004a7308 */ /* 0x000fe20000002400 */
[----:B------:R-:W-:Y:S02]  /*6aa0*/  ISETP.GT.AND P3, PT, R127, 0x99, PT ;  /* 0x000000997f00780c */ /* 0x000fe40003f64270 */
[----:B------:R-:W-:Y:S01]  /*6ab0*/  FMNMX.FTZ R127, R57, R20, !PT ;  /* 0x00000014397f7209 */ /* 0x000fe20007810000 */
[----:B------:R-:W-:Y:S01]  /*6ac0*/  FMUL.FTZ R20, R0, R69 ;  /* 0x0000004500147220 */ /* 0x000fe20000410000 */
[----:B------:R-:W-:Y:S02]  /*6ad0*/  FSEL R69, R65, -INF , P4 ;  /* 0xff80000041457808 */ /* 0x000fe40002000000 */
[----:B------:R-:W-:Y:S01]  /*6ae0*/  FMNMX.FTZ R130, R60, R127, !PT ;  /* 0x0000007f3c827209 */ /* 0x000fe20007810000 */
[----:B------:R-:W-:Y:S01]  /*6af0*/  FMUL.FTZ R127, R0, R78 ;  /* 0x0000004e007f7220 */ /* 0x000fe20000410000 */
[----:B------:R-:W-:Y:S01]  /*6b00*/  FSEL R85, R85, -INF , P5 ;  /* 0xff80000055557808 */ /* 0x000fe20002800000 */
[----:B------:R-:W0:Y:S01]  /*6b10*/  MUFU.TANH R20, R20 ;  /* 0x0000001400147308 */ /* 0x000e220000002400 */
[----:B------:R-:W-:-:S02]  /*6b20*/  FMNMX.FTZ R129, R61, R130, !PT ;  /* 0x000000823d817209 */ /* 0x000fc40007810000 */
[----:B------:R-:W-:Y:S02]  /*6b30*/  FSEL R68, R68, -INF , P6 ;  /* 0xff80000044447808 */ /* 0x000fe40003000000 */
[----:B------:R-:W-:Y:S02]  /*6b40*/  FMNMX.FTZ R78, R64, R129, !PT ;  /* 0x00000081404e7209 */ /* 0x000fe40007810000 */
[----:B------:R-:W-:Y:S01]  /*6b50*/  ISETP.GT.AND P6, PT, R126, RZ, PT ;  /* 0x000000ff7e00720c */ /* 0x000fe20003fc4270 */
[----:B------:R1:W2:Y:S01]  /*6b60*/  MUFU.TANH R65, R127 ;  /* 0x0000007f00417308 */ /* 0x0002a20000002400 */
[----:B------:R-:W-:Y:S01]  /*6b70*/  FMNMX.FTZ R130, R69, R78, !PT ;  /* 0x0000004e45827209 */ /* 0x000fe20007810000 */
[----:B------:R-:W-:Y:S01]  /*6b80*/  FMUL.FTZ R78, R0, R79 ;  /* 0x0000004f004e7220 */ /* 0x000fe20000410000 */
[----:B------:R-:W-:Y:S02]  /*6b90*/  ISETP.GT.AND P5, PT, R126, 0x1, PT ;  /* 0x000000017e00780c */ /* 0x000fe40003fa4270 */
[----:B------:R-:W-:-:S02]  /*6ba0*/  FMNMX.FTZ R129, R85, R130, !PT ;  /* 0x0000008255817209 */ /* 0x000fc40007810000 */
[----:B------:R-:W-:Y:S01]  /*6bb0*/  FSEL R140, R9, -INF , P6 ;  /* 0xff800000098c7808 */ /* 0x000fe20003000000 */
[----:B------:R-:W-:Y:S01]  /*6bc0*/  MUFU.TANH R78, R78 ;  /* 0x0000004e004e7308 */ /* 0x000fe20000002400 */
[----:B0-----:R-:W-:Y:S02]  /*6bd0*/  FSEL R79, R20, -INF , P3 ;  /* 0xff800000144f7808 */ /* 0x001fe40001800000 */
[----:B------:R-:W-:Y:S02]  /*6be0*/  FMNMX.FTZ R20, R68, R129, !PT ;  /* 0x0000008144147209 */ /* 0x000fe40007810000 */
[----:B------:R-:W-:Y:S02]  /*6bf0*/  ISETP.GT.AND P4, PT, R126, 0x8, PT ;  /* 0x000000087e00780c */ /* 0x000fe40003f84270 */
[----:B------:R-:W-:Y:S01]  /*6c00*/  FMNMX.FTZ R20, R79, R20, !PT ;  /* 0x000000144f147209 */ /* 0x000fe20007810000 */
[----:B------:R-:W-:Y:S01]  /*6c10*/  MUFU.TANH R82, R82 ;  /* 0x0000005200527308 */ /* 0x000fe20000002400 */
[----:B------:R-:W-:-:S02]  /*6c20*/  FSEL R10, R10, -INF , P5 ;  /* 0xff8000000a0a7808 */ /* 0x000fc40002800000 */
[C---:B------:R-:W-:Y:S01]  /*6c30*/  ISETP.GT.AND P6, PT, R126.reuse, 0x9, PT ;  /* 0x000000097e00780c */ /* 0x040fe20003fc4270 */
[----:B-1----:R-:W0:Y:S01]  /*6c40*/  SHFL.BFLY PT, R127, R20, 0x2, 0x1f ;  /* 0x0c401f00147f7f89 */ /* 0x002e2200000e0000 */
[----:B------:R-:W-:Y:S02]  /*6c50*/  FSEL R13, R13, -INF , P4 ;  /* 0xff8000000d0d7808 */ /* 0x000fe40002000000 */
[----:B------:R-:W-:Y:S01]  /*6c60*/  ISETP.GT.AND P5, PT, R126, 0x10, PT ;  /* 0x000000107e00780c */ /* 0x000fe20003fa4270 */
[----:B------:R-:W1:Y:S01]  /*6c70*/  MUFU.TANH R83, R83 ;  /* 0x0000005300537308 */ /* 0x000e620000002400 */
[----:B------:R-:W-:Y:S02]  /*6c80*/  FSEL R14, R14, -INF , P6 ;  /* 0xff8000000e0e7808 */ /* 0x000fe40003000000 */
[C---:B------:R-:W-:Y:S02]  /*6c90*/  ISETP.GT.AND P4, PT, R126.reuse, 0x11, PT ;  /* 0x000000117e00780c */ /* 0x040fe40003f84270 */
[----:B------:R-:W-:-:S02]  /*6ca0*/  ISETP.GT.AND P6, PT, R126, 0x18, PT ;  /* 0x000000187e00780c */ /* 0x000fc40003fc4270 */
[----:B------:R-:W-:Y:S01]  /*6cb0*/  FSEL R120, R120, -INF , P4 ;  /* 0xff80000078787808 */ /* 0x000fe20002000000 */
[----:B------:R-:W3:Y:S01]  /*6cc0*/  MUFU.TANH R86, R86 ;  /* 0x0000005600567308 */ /* 0x000ee20000002400 */
[----:B------:R-:W-:Y:S02]  /*6cd0*/  FSEL R123, R123, -INF , P6 ;  /* 0xff8000007b7b7808 */ /* 0x000fe40003000000 */
[C---:B------:R-:W-:Y:S02]  /*6ce0*/  ISETP.GT.AND P4, PT, R126.reuse, 0x20, PT ;  /* 0x000000207e00780c */ /* 0x040fe40003f84270 */
[----:B------:R-:W-:Y:S02]  /*6cf0*/  ISETP.GT.AND P6, PT, R126, 0x21, PT ;  /* 0x000000217e00780c */ /* 0x000fe40003fc4270 */
[----:B------:R-:W-:Y:S01]  /*6d00*/  FSEL R106, R106, -INF , P4 ;  /* 0xff8000006a6a7808 */ /* 0x000fe20002000000 */
[----:B------:R-:W4:Y:S01]  /*6d10*/  MUFU.TANH R87, R87 ;  /* 0x0000005700577308 */ /* 0x000f220000002400 */
[----:B------:R-:W-:-:S02]  /*6d20*/  FSEL R107, R107, -INF , P6 ;  /* 0xff8000006b6b7808 */ /* 0x000fc40003000000 */
[----:B------:R-:W-:Y:S02]  /*6d30*/  ISETP.GT.AND P4, PT, R126, 0x29, PT ;  /* 0x000000297e00780c */ /* 0x000fe40003f84270 */
[----:B0-----:R-:W-:Y:S02]  /*6d40*/  FMNMX.FTZ R127, R20, R127, !PT ;  /* 0x0000007f147f7209 */ /* 0x001fe40007810000 */
[----:B------:R-:W-:Y:S01]  /*6d50*/  ISETP.GT.AND P6, PT, R126, 0x30, PT ;  /* 0x000000307e00780c */ /* 0x000fe20003fc4270 */
[----:B------:R-:W0:Y:S01]  /*6d60*/  MUFU.TANH R58, R58 ;  /* 0x0000003a003a7308 */ /* 0x000e220000002400 */
[----:B------:R-:W-:Y:S01]  /*6d70*/  FSEL R111, R111, -INF , P4 ;  /* 0xff8000006f6f7808 */ /* 0x000fe20002000000 */
[----:B------:R-:W5:Y:S01]  /*6d80*/  SHFL.BFLY PT, R20, R127, 0x1, 0x1f ;  /* 0x0c201f007f147f89 */ /* 0x000f6200000e0000 */
[----:B------:R-:W-:Y:S02]  /*6d90*/  FSEL R114, R114, -INF , P6 ;  /* 0xff80000072727808 */ /* 0x000fe40003000000 */
[----:B------:R-:W-:-:S02]  /*6da0*/  ISETP.GT.AND P4, PT, R126, 0x38, PT ;  /* 0x000000387e00780c */ /* 0x000fc40003f84270 */
[----:B------:R-:W-:Y:S01]  /*6db0*/  ISETP.GT.AND P6, PT, R126, 0x39, PT ;  /* 0x000000397e00780c */ /* 0x000fe20003fc4270 */
[----:B------:R-:W0:Y:S01]  /*6dc0*/  MUFU.TANH R59, R59 ;  /* 0x0000003b003b7308 */ /* 0x000e220000002400 */
[----:B------:R-:W-:Y:S02]  /*6dd0*/  FSEL R118, R118, -INF , P4 ;  /* 0xff80000076767808 */ /* 0x000fe40002000000 */
[----:B------:R-:W-:Y:S02]  /*6de0*/  FSEL R119, R119, -INF , P6 ;  /* 0xff80000077777808 */ /* 0x000fe40003000000 */
[C---:B------:R-:W-:Y:S02]  /*6df0*/  ISETP.GT.AND P4, PT, R126.reuse, 0x41, PT ;  /* 0x000000417e00780c */ /* 0x040fe40003f84270 */
[----:B------:R-:W-:Y:S01]  /*6e00*/  ISETP.GT.AND P6, PT, R126, 0x48, PT ;  /* 0x000000487e00780c */ /* 0x000fe20003fc4270 */
[----:B------:R-:W0:Y:S01]  /*6e10*/  MUFU.TANH R62, R62 ;  /* 0x0000003e003e7308 */ /* 0x000e220000002400 */
[----:B------:R-:W-:-:S02]  /*6e20*/  FSEL R91, R91, -INF , P4 ;  /* 0xff8000005b5b7808 */ /* 0x000fc40002000000 */
[----:B------:R-:W-:Y:S02]  /*6e30*/  FSEL R94, R94, -INF , P6 ;  /* 0xff8000005e5e7808 */ /* 0x000fe40003000000 */
[C---:B------:R-:W-:Y:S02]  /*6e40*/  ISETP.GT.AND P4, PT, R126.reuse, 0x50, PT ;  /* 0x000000507e00780c */ /* 0x040fe40003f84270 */
[----:B------:R-:W-:Y:S01]  /*6e50*/  ISETP.GT.AND P6, PT, R126, 0x51, PT ;  /* 0x000000517e00780c */ /* 0x000fe20003fc4270 */
[----:B------:R-:W0:Y:S01]  /*6e60*/  MUFU.TANH R63, R63 ;  /* 0x0000003f003f7308 */ /* 0x000e220000002400 */
[----:B------:R-:W-:Y:S02]  /*6e70*/  FSEL R98, R98, -INF , P4 ;  /* 0xff80000062627808 */ /* 0x000fe40002000000 */
[----:B-----5:R-:W-:Y:S01]  /*6e80*/  FMNMX.FTZ R20, R127, R20, !PT ;  /* 0x000000147f147209 */ /* 0x020fe20007810000 */
[----:B------:R-:W-:Y:S01]  /*6e90*/  IMAD.U32 R127, RZ, RZ, UR21 ;  /* 0x00000015ff7f7e24 */ /* 0x000fe2000f8e00ff */
[----:B------:R-:W-:-:S02]  /*6ea0*/  FSEL R99, R99, -INF , P6 ;  /* 0xff80000063637808 */ /* 0x000fc40003000000 */
[C---:B------:R-:W-:Y:S01]  /*6eb0*/  FSETP.NEU.FTZ.AND P3, PT, R20.reuse, -INF , PT ;  /* 0xff8000001400780b */ /* 0x040fe20003f7d000 */
[----:B------:R-:W-:-:S01]  /*6ec0*/  FFMA.FTZ R130, R20, R127, -8 ;  /* 0xc100000014827423 */ /* 0x000fc2000001007f */
[C---:B------:R-:W-:Y:S01]  /*6ed0*/  ISETP.GT.AND P4, PT, R126.reuse, 0x59, PT ;  /* 0x000000597e00780c */ /* 0x040fe20003f84270 */
[----:B------:R-:W5:Y:S01]  /*6ee0*/  MUFU.TANH R66, R66 ;  /* 0x0000004200427308 */ /* 0x000f620000002400 */
[----:B------:R-:W-:Y:S02]  /*6ef0*/  ISETP.GT.AND P6, PT, R126, 0x60, PT ;  /* 0x000000607e00780c */ /* 0x000fe40003fc4270 */
[----:B------:R-:W-:Y:S02]  /*6f00*/  FSEL R130, R130, RZ, P3 ;  /* 0x000000ff82827208 */ /* 0x000fe40001800000 */
[----:B------:R-:W-:Y:S02]  /*6f10*/  FSEL R103, R103, -INF , P4 ;  /* 0xff80000067677808 */ /* 0x000fe40002000000 */
[----:B------:R-:W-:Y:S01]  /*6f20*/  ISETP.GT.AND P4, PT, R126, 0x68, PT ;  /* 0x000000687e00780c */ /* 0x000fe20003f84270 */
[----:B------:R-:W-:-:S01]  /*6f30*/  FFMA.FTZ R132, R75, UR21, -R130 ;  /* 0x000000154b847c23 */ /* 0x000fc20008010882 */
[----:B------:R-:W-:Y:S01]  /*6f40*/  FMNMX.FTZ R75, R140, R3, !PT ;  /* 0x000000038c4b7209 */ /* 0x000fe20007810000 */
[----:B------:R-:W-:-:S01]  /*6f50*/  FFMA.FTZ R134, R77, UR21, -R130 ;  /* 0x000000154d867c23 */ /* 0x000fc20008010882 */
[--C-:B------:R-:W-:Y:S01]  /*6f60*/  FFMA.FTZ R101, R104, UR21, -R130.reuse ;  /* 0x0000001568657c23 */ /* 0x100fe20008010882 */
[----:B------:R-:W-:-:S01]  /*6f70*/  FFMA.FTZ R105, R105, UR21, -R130 ;  /* 0x0000001569697c23 */ /* 0x000fc20008010882 */
[----:B------:R-:W-:Y:S01]  /*6f80*/  FMNMX.FTZ R142, R10, R75, !PT ;  /* 0x0000004b0a8e7209 */ /* 0x000fe20007810000 */
[----:B------:R-:W-:-:S01]  /*6f90*/  FFMA.FTZ R121, R121, UR21, -R130 ;  /* 0x0000001579797c23 */ /* 0x000fc20008010882 */
[----:B------:R-:W-:Y:S01]  /*6fa0*/  FSEL R75, R21, -INF , P5 ;  /* 0xff800000154b7808 */ /* 0x000fe20002800000 */
[----:B------:R-:W5:Y:S01]  /*6fb0*/  MUFU.TANH R67, R67 ;  /* 0x0000004300437308 */ /* 0x000f620000002400 */
[----:B------:R-:W-:Y:S01]  /*6fc0*/  FMNMX.FTZ R77, R13, R142, !PT ;  /* 0x0000008e0d4d7209 */ /* 0x000fe20007810000 */
[--C-:B------:R-:W-:Y:S01]  /*6fd0*/  FFMA.FTZ R125, R125, UR21, -R130.reuse ;  /* 0x000000157d7d7c23 */ /* 0x100fe20008010882 */
[----:B------:R-:W-:Y:S01]  /*6fe0*/  ISETP.GT.AND P5, PT, R126, 0x19, PT ;  /* 0x000000197e00780c */ /* 0x000fe20003fa4270 */
[--C-:B------:R-:W-:Y:S01]  /*6ff0*/  FFMA.FTZ R7, R7, UR21, -R130.reuse ;  /* 0x0000001507077c23 */ /* 0x100fe20008010882 */
[----:B------:R-:W-:Y:S01]  /*7000*/  FMNMX.FTZ R104, R14, R77, !PT ;  /* 0x0000004d0e687209 */ /* 0x000fe20007810000 */
[--C-:B------:R-:W-:Y:S01]  /*7010*/  FFMA.FTZ R11, R11, UR21, -R130.reuse ;  /* 0x000000150b0b7c23 */ /* 0x100fe20008010882 */
[----:B------:R-:W-:Y:S01]  /*7020*/  FSEL R124, R124, -INF , P5 ;  /* 0xff8000007c7c7808 */ /* 0x000fe20002800000 */
[----:B------:R2:W-:Y:S01]  /*7030*/  MUFU.EX2 R21, R101 ;  /* 0x0000006500157308 */ /* 0x0005e20000000800 */
[----:B------:R-:W-:Y:S01]  /*7040*/  FMNMX.FTZ R77, R75, R104, !PT ;  /* 0x000000684b4d7209 */ /* 0x000fe20007810000 */
[--C-:B------:R-:W-:Y:S01]  /*7050*/  FFMA.FTZ R12, R12, UR21, -R130.reuse ;  /* 0x000000150c0c7c23 */ /* 0x100fe20008010882 */
[----:B------:R-:W-:Y:S01]  /*7060*/  ISETP.GT.AND P5, PT, R126, 0x28, PT ;  /* 0x000000287e00780c */ /* 0x000fe20003fa4270 */
[--C-:B------:R-:W-:Y:S01]  /*7070*/  FFMA.FTZ R15, R15, UR21, -R130.reuse ;  /* 0x000000150f0f7c23 */ /* 0x100fe20008010882 */
[----:B------:R-:W-:Y:S01]  /*7080*/  FMNMX.FTZ R142, R120, R77, !PT ;  /* 0x0000004d788e7209 */ /* 0x000fe20007810000 */
[--C-:B------:R-:W-:Y:S01]  /*7090*/  FFMA.FTZ R77, R108, UR21, -R130.reuse ;  /* 0x000000156c4d7c23 */ /* 0x100fe20008010882 */
[----:B------:R-:W-:Y:S01]  /*70a0*/  FSEL R110, R110, -INF , P5 ;  /* 0xff8000006e6e7808 */ /* 0x000fe20002800000 */
[--C-:B------:R-:W-:Y:S01]  /*70b0*/  FFMA.FTZ R108, R109, UR21, -R130.reuse ;  /* 0x000000156d6c7c23 */ /* 0x100fe20008010882 */
[----:B--2---:R-:W-:Y:S01]  /*70c0*/  FMNMX.FTZ R101, R123, R142, !PT ;  /* 0x0000008e7b657209 */ /* 0x004fe20007810000 */
[--C-:B------:R-:W-:Y:S01]  /*70d0*/  FFMA.FTZ R109, R112, UR21, -R130.reuse ;  /* 0x00000015706d7c23 */ /* 0x100fe20008010882 */
[----:B------:R-:W-:Y:S01]  /*70e0*/  MUFU.EX2 R104, R105 ;  /* 0x0000006900687308 */ /* 0x000fe20000000800 */
[----:B------:R-:W-:Y:S01]  /*70f0*/  ISETP.GT.AND P5, PT, R126, 0x31, PT ;  /* 0x000000317e00780c */ /* 0x000fe20003fa4270 */
[--C-:B------:R-:W-:Y:S01]  /*7100*/  FFMA.FTZ R122, R122, UR21, -R130.reuse ;  /* 0x000000157a7a7c23 */ /* 0x100fe20008010882 */
[----:B------:R-:W-:Y:S01]  /*7110*/  FMNMX.FTZ R101, R124, R101, !PT ;  /* 0x000000657c657209 */ /* 0x000fe20007810000 */
[--C-:B------:R-:W-:Y:S01]  /*7120*/  FFMA.FTZ R88, R88, UR21, -R130.reuse ;  /* 0x0000001558587c23 */ /* 0x100fe20008010882 */
[----:B------:R-:W-:Y:S01]  /*7130*/  FSEL R115, R115, -INF , P5 ;  /* 0xff80000073737808 */ /* 0x000fe20002800000 */
[--C-:B------:R-:W-:Y:S01]  /*7140*/  FFMA.FTZ R89, R89, UR21, -R130.reuse ;  /* 0x0000001559597c23 */ /* 0x100fe20008010882 */
[----:B------:R-:W-:Y:S01]  /*7150*/  FMNMX.FTZ R142, R106, R101, !PT ;  /* 0x000000656a8e7209 */ /* 0x000fe20007810000 */
[----:B------:R2:W-:Y:S01]  /*7160*/  MUFU.EX2 R9, R121 ;  /* 0x0000007900097308 */ /* 0x0005e20000000800 */
[----:B------:R-:W-:Y:S01]  /*7170*/  ISETP.GT.AND P5, PT, R126, 0x40, PT ;  /* 0x000000407e00780c */ /* 0x000fe20003fa4270 */
[--C-:B------:R-:W-:Y:S01]  /*7180*/  FFMA.FTZ R93, R93, UR21, -R130.reuse ;  /* 0x000000155d5d7c23 */ /* 0x100fe20008010882 */
[----:B------:R-:W-:Y:S01]  /*7190*/  FMNMX.FTZ R101, R107, R142, !PT ;  /* 0x0000008e6b657209 */ /* 0x000fe20007810000 */
[--C-:B------:R-:W-:Y:S01]  /*71a0*/  FFMA.FTZ R96, R96, UR21, -R130.reuse ;  /* 0x0000001560607c23 */ /* 0x100fe20008010882 */
[----:B------:R-:W-:Y:S01]  /*71b0*/  FSEL R65, R65, -INF , P4 ;  /* 0xff80000041417808 */ /* 0x000fe20002000000 */
[--C-:B------:R-:W-:Y:S01]  /*71c0*/  FFMA.FTZ R97, R97, UR21, -R130.reuse ;  /* 0x0000001561617c23 */ /* 0x100fe20008010882 */
[----:B------:R-:W-:Y:S01]  /*71d0*/  FMNMX.FTZ R112, R110, R101, !PT ;  /* 0x000000656e707209 */ /* 0x000fe20007810000 */
[----:B------:R-:W5:Y:S01]  /*71e0*/  MUFU.TANH R70, R70 ;  /* 0x0000004600467308 */ /* 0x000f620000002400 */
[----:B--2---:R-:W-:-:S01]  /*71f0*/  FFMA.FTZ R121, R116, UR21, -R130 ;  /* 0x0000001574797c23 */ /* 0x004fc20008010882 */
[----:B------:R-:W-:Y:S01]  /*7200*/  ISETP.GT.AND P4, PT, R126, 0x71, PT ;  /* 0x000000717e00780c */ /* 0x000fe20003f84270 */
[----:B------:R-:W-:-:S01]  /*7210*/  FFMA.FTZ R72, R72, UR21, -R130 ;  /* 0x0000001548487c23 */ /* 0x000fc20008010882 */
[----:B------:R-:W-:Y:S01]  /*7220*/  FMNMX.FTZ R105, R111, R112, !PT ;  /* 0x000000706f697209 */ /* 0x000fe20007810000 */
[----:B------:R-:W-:-:S01]  /*7230*/  FFMA.FTZ R112, R113, UR21, -R130 ;  /* 0x0000001571707c23 */ /* 0x000fc20008010882 */
[----:B-1----:R-:W-:Y:S01]  /*7240*/  FSEL R83, R83, -INF , P4 ;  /* 0xff80000053537808 */ /* 0x002fe20002000000 */
[----:B------:R-:W-:-:S01]  /*7250*/  FFMA.FTZ R73, R73, UR21, -R130 ;  /* 0x0000001549497c23 */ /* 0x000fc20008010882 */
[----:B------:R-:W-:Y:S01]  /*7260*/  FMNMX.FTZ R142, R114, R105, !PT ;  /* 0x00000069728e7209 */ /* 0x000fe20007810000 */
[----:B------:R1:W-:Y:S01]  /*7270*/  MUFU.EX2 R101, R109 ;  /* 0x0000006d00657308 */ /* 0x0003e20000000800 */
[----:B------:R-:W-:Y:S01]  /*7280*/  ISETP.GT.AND P4, PT, R126, 0x80, PT ;  /* 0x000000807e00780c */ /* 0x000fe20003f84270 */
[--C-:B------:R-:W-:Y:S01]  /*7290*/  FFMA.FTZ R76, R76, UR21, -R130.reuse ;  /* 0x000000154c4c7c23 */ /* 0x100fe20008010882 */
[----:B------:R-:W-:Y:S01]  /*72a0*/  FMNMX.FTZ R105, R115, R142, !PT ;  /* 0x0000008e73697209 */ /* 0x000fe20007810000 */
[--C-:B------:R-:W-:Y:S01]  /*72b0*/  FFMA.FTZ R81, R81, UR21, -R130.reuse ;  /* 0x0000001551517c23 */ /* 0x100fe20008010882 */
[----:B------:R-:W-:-:S01]  /*72c0*/  FFMA.FTZ R84, R84, UR21, -R130 ;  /* 0x0000001554547c23 */ /* 0x000fc20008010882 */
[--C-:B------:R-:W-:Y:S01]  /*72d0*/  FFMA.FTZ R68, R68, UR21, -R130.reuse ;  /* 0x0000001544447c23 */ /* 0x100fe20008010882 */
[----:B------:R-:W-:Y:S01]  /*72e0*/  FMNMX.FTZ R116, R118, R105, !PT ;  /* 0x0000006976747209 */ /* 0x000fe20007810000 */
[----:B------:R-:W2:Y:S01]  /*72f0*/  MUFU.TANH R71, R71 ;  /* 0x0000004700477308 */ /* 0x000ea20000002400 */
[----:B------:R-:W-:Y:S01]  /*7300*/  FSEL R105, R90, -INF , P5 ;  /* 0xff8000005a697808 */ /* 0x000fe20002800000 */
[--C-:B-1----:R-:W-:Y:S01]  /*7310*/  FFMA.FTZ R109, R117, UR21, -R130.reuse ;  /* 0x00000015756d7c23 */ /* 0x102fe20008010882 */
[----:B------:R-:W-:Y:S01]  /*7320*/  FMNMX.FTZ R116, R119, R116, !PT ;  /* 0x0000007477747209 */ /* 0x000fe20007810000 */
[----:B------:R-:W-:Y:S01]  /*7330*/  FFMA.FTZ R79, R79, UR21, -R130 ;  /* 0x000000154f4f7c23 */ /* 0x000fe20008010882 */
[----:B------:R-:W-:-:S02]  /*7340*/  ISETP.GT.AND P5, PT, R126, 0x49, PT ;  /* 0x000000497e00780c */ /* 0x000fc40003fa4270 */
[----:B------:R-:W-:Y:S01]  /*7350*/  FMNMX.FTZ R116, R105, R116, !PT ;  /* 0x0000007469747209 */ /* 0x000fe20007810000 */
[----:B------:R1:W-:Y:S01]  /*7360*/  MUFU.EX2 R90, R121 ;  /* 0x00000079005a7308 */ /* 0x0003e20000000800 */
[----:B------:R-:W-:Y:S02]  /*7370*/  FSEL R95, R95, -INF , P5 ;  /* 0xff8000005f5f7808 */ /* 0x000fe40002800000 */
[----:B------:R-:W-:Y:S02]  /*7380*/  FMNMX.FTZ R113, R91, R116, !PT ;  /* 0x000000745b717209 */ /* 0x000fe40007810000 */
[----:B------:R-:W-:Y:S02]  /*7390*/  ISETP.GT.AND P5, PT, R126, 0x58, PT ;  /* 0x000000587e00780c */ /* 0x000fe40003fa4270 */
[----:B------:R-:W-:Y:S01]  /*73a0*/  FMNMX.FTZ R116, R94, R113, !PT ;  /* 0x000000715e747209 */ /* 0x000fe20007810000 */
[----:B------:R-:W-:Y:S01]  /*73b0*/  MUFU.EX2 R132, R132 ;  /* 0x0000008400847308 */ /* 0x000fe20000000800 */
[----:B------:R-:W-:Y:S01]  /*73c0*/  FSEL R102, R102, -INF , P5 ;  /* 0xff80000066667808 */ /* 0x000fe20002800000 */
[----:B-1----:R-:W-:Y:S01]  /*73d0*/  FFMA.FTZ R121, R92, UR21, -R130 ;  /* 0x000000155c797c23 */ /* 0x002fe20008010882 */
[----:B------:R-:W-:-:S02]  /*73e0*/  FMNMX.FTZ R113, R95, R116, !PT ;  /* 0x000000745f717209 */ /* 0x000fc40007810000 */
[----:B------:R-:W-:Y:S02]  /*73f0*/  ISETP.GT.AND P5, PT, R126, 0x61, PT ;  /* 0x000000617e00780c */ /* 0x000fe40003fa4270 */
[----:B------:R-:W-:Y:S01]  /*7400*/  FMNMX.FTZ R116, R98, R113, !PT ;  /* 0x0000007162747209 */ /* 0x000fe20007810000 */
[----:B------:R-:W-:Y:S01]  /*7410*/  MUFU.EX2 R7, R7 ;  /* 0x0000000700077308 */ /* 0x000fe20000000800 */
[----:B------:R-:W-:Y:S02]  /*7420*/  FSEL R92, R74, -INF , P6 ;  /* 0xff8000004a5c7808 */ /* 0x000fe40003000000 */
[----:B------:R-:W-:Y:S02]  /*7430*/  FMNMX.FTZ R113, R99, R116, !PT ;  /* 0x0000007463717209 */ /* 0x000fe40007810000 */
[----:B------:R-:W-:Y:S02]  /*7440*/  ISETP.GT.AND P6, PT, R126, 0x69, PT ;  /* 0x000000697e00780c */ /* 0x000fe40003fc4270 */
[----:B------:R-:W-:Y:S01]  /*7450*/  FMNMX.FTZ R116, R102, R113, !PT ;  /* 0x0000007166747209 */ /* 0x000fe20007810000 */
[----:B------:R1:W-:Y:S01]  /*7460*/  MUFU.EX2 R74, R121 ;  /* 0x00000079004a7308 */ /* 0x0003e20000000800 */
[----:B------:R-:W-:-:S02]  /*7470*/  FSEL R113, R6, -INF , P5 ;  /* 0xff80000006717808 */ /* 0x000fc40002800000 */
[----:B------:R-:W-:Y:S01]  /*7480*/  FMNMX.FTZ R117, R103, R116, !PT ;  /* 0x0000007467757209 */ /* 0x000fe20007810000 */
[----:B------:R-:W-:-:S01]  /*7490*/  FFMA.FTZ R116, R100, UR21, -R130 ;  /* 0x0000001564747c23 */ /* 0x000fc20008010882 */
[----:B------:R-:W-:Y:S02]  /*74a0*/  ISETP.GT.AND P5, PT, R126, 0x70, PT ;  /* 0x000000707e00780c */ /* 0x000fe40003fa4270 */
[----:B------:R-:W-:Y:S01]  /*74b0*/  FMNMX.FTZ R6, R92, R117, !PT ;  /* 0x000000755c067209 */ /* 0x000fe20007810000 */
[----:B------:R-:W-:Y:S01]  /*74c0*/  MUFU.EX2 R11, R11 ;  /* 0x0000000b000b7308 */ /* 0x000fe20000000800 */
[----:B------:R-:W-:Y:S02]  /*74d0*/  FSEL R78, R78, -INF , P6 ;  /* 0xff8000004e4e7808 */ /* 0x000fe40003000000 */
[----:B------:R-:W-:Y:S02]  /*74e0*/  FMNMX.FTZ R6, R113, R6, !PT ;  /* 0x0000000671067209 */ /* 0x000fe40007810000 */
[----:B------:R-:W-:-:S02]  /*74f0*/  FSEL R82, R82, -INF , P5 ;  /* 0xff80000052527808 */ /* 0x000fc40002800000 */
[----:B------:R-:W-:Y:S01]  /*7500*/  FMNMX.FTZ R117, R65, R6, !PT ;  /* 0x0000000641757209 */ /* 0x000fe20007810000 */
[----:B------:R-:W-:Y:S01]  /*7510*/  MUFU.EX2 R12, R12 ;  /* 0x0000000c000c7308 */ /* 0x000fe20000000800 */
[----:B------:R-:W-:Y:S02]  /*7520*/  ISETP.GT.AND P6, PT, R126, 0x78, PT ;  /* 0x000000787e00780c */ /* 0x000fe40003fc4270 */
[----:B------:R-:W-:Y:S02]  /*7530*/  FMNMX.FTZ R117, R78, R117, !PT ;  /* 0x000000754e757209 */ /* 0x000fe40007810000 */
[----:B------:R-:W-:Y:S02]  /*7540*/  ISETP.GT.AND P5, PT, R126, 0x79, PT ;  /* 0x000000797e00780c */ /* 0x000fe40003fa4270 */
[----:B------:R-:W-:Y:S01]  /*7550*/  FMNMX.FTZ R6, R82, R117, !PT ;  /* 0x0000007552067209 */ /* 0x000fe20007810000 */
[----:B------:R-:W-:Y:S01]  /*7560*/  MUFU.EX2 R15, R15 ;  /* 0x0000000f000f7308 */ /* 0x000fe20000000800 */
[----:B---3--:R-:W-:-:S02]  /*7570*/  FSEL R86, R86, -INF , P6 ;  /* 0xff80000056567808 */ /* 0x008fc40003000000 */
[----:B------:R-:W-:Y:S02]  /*7580*/  FMNMX.FTZ R117, R83, R6, !PT ;  /* 0x0000000653757209 */ /* 0x000fe40007810000 */
[----:B----4-:R-:W-:Y:S02]  /*7590*/  FSEL R87, R87, -INF , P5 ;  /* 0xff80000057577808 */ /* 0x010fe40002800000 */
[----:B------:R-:W-:Y:S01]  /*75a0*/  FMNMX.FTZ R6, R86, R117, !PT ;  /* 0x0000007556067209 */ /* 0x000fe20007810000 */
[----:B------:R-:W-:Y:S01]  /*75b0*/  MUFU.EX2 R134, R134 ;  /* 0x0000008600867308 */ /* 0x000fe20000000800 */
[----:B------:R-:W-:Y:S02]  /*75c0*/  ISETP.GT.AND P6, PT, R126, 0x81, PT ;  /* 0x000000817e00780c */ /* 0x000fe40003fc4270 */
[----:B0-----:R-:W-:Y:S02]  /*75d0*/  FSEL R100, R58, -INF , P4 ;  /* 0xff8000003a647808 */ /* 0x001fe40002000000 */
        /* <DEDUP_REMOVED lines=8> */
[----:B-1----:R-:W-:-:S02]  /*7660*/  FMNMX.FTZ R121, R59, R6, !PT ;  /* 0x000000063b797209 */ /* 0x002fc40007810000 */
[----:B------:R-:W-:Y:S02]  /*7670*/  ISETP.GT.AND P6, PT, R126, 0x90, PT ;  /* 0x000000907e00780c */ /* 0x000fe40003fc4270 */
[----:B------:R-:W-:Y:S02]  /*7680*/  FSEL R63, R63, -INF , P4 ;  /* 0xff8000003f3f7808 */ /* 0x000fe40002000000 */
[----:B------:R-:W-:Y:S01]  /*7690*/  FMNMX.FTZ R6, R62, R121, !PT ;  /* 0x000000793e067209 */ /* 0x000fe20007810000 */
[----:B------:R-:W-:Y:S01]  /*76a0*/  MUFU.EX2 R122, R122 ;  /* 0x0000007a007a7308 */ /* 0x000fe20000000800 */
[----:B------:R-:W-:Y:S01]  /*76b0*/  ISETP.GT.AND P5, PT, R126, 0x91, PT ;  /* 0x000000917e00780c */ /* 0x000fe20003fa4270 */
[--C-:B0-----:R-:W-:Y:S01]  /*76c0*/  FFMA.FTZ R125, R56, UR21, -R130.reuse ;  /* 0x00000015387d7c23 */ /* 0x101fe20008010882 */
[----:B-----5:R-:W-:Y:S01]  /*76d0*/  FSEL R66, R66, -INF , P6 ;  /* 0xff80000042427808 */ /* 0x020fe20003000000 */
        /* <DEDUP_REMOVED lines=10> */
[----:B------:R-:W-:Y:S01]  /*7780*/  FFMA.FTZ R69, R85, UR21, -R130 ;  /* 0x0000001555457c23 */ /* 0x000fe20008010882 */
[----:B------:R-:W-:Y:S01]  /*7790*/  FSEL R70, R70, -INF , P4 ;  /* 0xff80000046467808 */ /* 0x000fe20002000000 */
[----:B------:R-:W-:Y:S01]  /*77a0*/  IMAD.U32 R85, RZ, RZ, UR21 ;  /* 0x00000015ff557e24 */ /* 0x000fe2000f8e00ff */
[----:B------:R-:W-:Y:S01]  /*77b0*/  FMNMX.FTZ R121, R67, R6, !PT ;  /* 0x0000000643797209 */ /* 0x000fe20007810000 */
[----:B------:R-:W-:Y:S01]  /*77c0*/  MUFU.EX2 R77, R77 ;  /* 0x0000004d004d7308 */ /* 0x000fe20000000800 */
[----:B--2---:R-:W-:-:S02]  /*77d0*/  FSEL R71, R71, -INF , P6 ;  /* 0xff80000047477808 */ /* 0x004fc40003000000 */
[----:B------:R-:W-:Y:S01]  /*77e0*/  FMNMX.FTZ R6, R70, R121, !PT ;  /* 0x0000007946067209 */ /* 0x000fe20007810000 */
[----:B------:R-:W-:-:S01]  /*77f0*/  FFMA.FTZ R121, R80, UR21, -R130 ;  /* 0x0000001550797c23 */ /* 0x000fc20008010882 */
[----:B------:R-:W-:Y:S02]  /*7800*/  FFMA.FTZ R80, R128, UR21, -R130 ;  /* 0x0000001580507c23 */ /* 0x000fe40008010882 */
[----:B------:R-:W-:Y:S01]  /*7810*/  FMNMX.FTZ R6, R71, R6, !PT ;  /* 0x0000000647067209 */ /* 0x000fe20007810000 */
[----:B------:R-:W-:Y:S04]  /*7820*/  MUFU.EX2 R108, R108 ;  /* 0x0000006c006c7308 */ /* 0x000fe80000000800 */
[----:B------:R-:W0:Y:S04]  /*7830*/  SHFL.BFLY PT, R127, R6, 0x2, 0x1f ;  /* 0x0c401f00067f7f89 */ /* 0x000e2800000e0000 */
[----:B------:R-:W-:Y:S08]  /*7840*/  MUFU.EX2 R112, R112 ;  /* 0x0000007000707308 */ /* 0x000ff00000000800 */
[----:B------:R-:W-:Y:S08]  /*7850*/  MUFU.EX2 R109, R109 ;  /* 0x0000006d006d7308 */ /* 0x000ff00000000800 */
[----:B------:R-:W-:Y:S01]  /*7860*/  MUFU.EX2 R88, R88 ;  /* 0x0000005800587308 */ /* 0x000fe20000000800 */
[----:B0-----:R-:W-:-:S07]  /*7870*/  FMNMX.FTZ R127, R6, R127, !PT ;  /* 0x0000007f067f7209 */ /* 0x001fce0007810000 */
        /* <DEDUP_REMOVED lines=8> */
[----:B------:R-:W-:Y:S03]  /*7900*/  MUFU.EX2 R72, R72 ;  /* 0x0000004800487308 */ /* 0x000fe60000000800 */
[----:B------:R-:W-:-:S05]  /*7910*/  FSEL R85, R85, RZ, P4 ;  /* 0x000000ff55557208 */ /* 0x000fca0002000000 */
[--C-:B------:R-:W-:Y:S01]  /*7920*/  FFMA.FTZ R116, R120, UR21, -R85.reuse ;  /* 0x0000001578747c23 */ /* 0x100fe20008010855 */
[----:B------:R-:W-:-:S01]  /*7930*/  FFMA.FTZ R120, R123, UR21, -R85 ;  /* 0x000000157b787c23 */ /* 0x000fc20008010855 */
[--C-:B------:R-:W-:Y:S01]  /*7940*/  FFMA.FTZ R123, R124, UR21, -R85.reuse ;  /* 0x000000157c7b7c23 */ /* 0x100fe20008010855 */
[----:B------:R-:W-:-:S01]  /*7950*/  FFMA.FTZ R128, R94, UR21, -R85 ;  /* 0x000000155e807c23 */ /* 0x000fc20008010855 */
[--C-:B------:R-:W-:Y:S01]  /*7960*/  FFMA.FTZ R124, R91, UR21, -R85.reuse ;  /* 0x000000155b7c7c23 */ /* 0x100fe20008010855 */
[----:B------:R-:W-:Y:S01]  /*7970*/  FSEL R94, R6, RZ, P4 ;  /* 0x000000ff065e7208 */ /* 0x000fe20002000000 */
[--C-:B------:R-:W-:Y:S01]  /*7980*/  FFMA.FTZ R127, R140, UR21, -R85.reuse ;  /* 0x000000158c7f7c23 */ /* 0x100fe20008010855 */
[----:B------:R-:W-:Y:S01]  /*7990*/  FSEL R91, R20, RZ, P3 ;  /* 0x000000ff145b7208 */ /* 0x000fe20001800000 */
[--C-:B------:R-:W-:Y:S01]  /*79a0*/  FFMA.FTZ R10, R10, UR21, -R85.reuse ;  /* 0x000000150a0a7c23 */ /* 0x100fe20008010855 */
[----:B------:R-:W-:-:S01]  /*79b0*/  FFMA.FTZ R13, R13, UR21, -R85 ;  /* 0x000000150d0d7c23 */ /* 0x000fc20008010855 */
[----:B------:R-:W-:Y:S01]  /*79c0*/  FADD.FTZ R94, -R94, R3 ;  /* 0x000000035e5e7221 */ /* 0x000fe20000010100 */
[----:B------:R-:W-:-:S01]  /*79d0*/  FFMA.FTZ R14, R14, UR21, -R85 ;  /* 0x000000150e0e7c23 */ /* 0x000fc20008010855 */
[----:B------:R-:W-:Y:S01]  /*79e0*/  FADD.FTZ R91, -R91, R2 ;  /* 0x000000025b5b7221 */ /* 0x000fe20000010100 */
[----:B------:R-:W-:Y:S01]  /*79f0*/  MUFU.EX2 R127, R127 ;  /* 0x0000007f007f7308 */ /* 0x000fe20000000800 */
[----:B------:R-:W-:Y:S01]  /*7a00*/  FMUL.FTZ R94, R94, UR21 ;  /* 0x000000155e5e7c20 */ /* 0x000fe20008410000 */
[--C-:B------:R-:W-:Y:S01]  /*7a10*/  FFMA.FTZ R75, R75, UR21, -R85.reuse ;  /* 0x000000154b4b7c23 */ /* 0x100fe20008010855 */
[----:B------:R-:W-:Y:S01]  /*7a20*/  FMUL.FTZ R126, R91, UR21 ;  /* 0x000000155b7e7c20 */ /* 0x000fe20008410000 */
        /* <DEDUP_REMOVED lines=45> */
[----:B-1----:R-:W-:-:S07]  /*7d00*/  FADD.FTZ R126, R14, R103 ;  /* 0x000000670e7e7221 */ /* 0x002fce0000010000 */
[----:B------:R-:W1:Y:S01]  /*7d10*/  MUFU.EX2 R120, R120 ;  /* 0x0000007800787308 */ /* 0x000e620000000800 */
[----:B--2---:R-:W-:-:S07]  /*7d20*/  FADD.FTZ R103, R75, R126 ;  /* 0x0000007e4b677221 */ /* 0x004fce0000010000 */
[----:B------:R-:W2:Y:S01]  /*7d30*/  MUFU.EX2 R123, R123 ;  /* 0x0000007b007b7308 */ /* 0x000ea20000000800 */
[----:B0-----:R-:W-:-:S01]  /*7d40*/  FADD.FTZ R5, R116, R103 ;  /* 0x0000006774057221 */ /* 0x001fc20000010000 */
[----:B------:R-:W-:Y:S01]  /*7d50*/  FFMA.FTZ R103, R113, UR21, -R85 ;  /* 0x0000001571677c23 */ /* 0x000fe20008010855 */
        /* <DEDUP_REMOVED lines=49> */
[----:B-1----:R-:W-:-:S07]  /*8070*/  FADD.FTZ R4, R98, R5 ;  /* 0x0000000562047221 */ /* 0x002fce0000010000 */
[----:B------:R-:W1:Y:S01]  /*8080*/  MUFU.EX2 R92, R92 ;  /* 0x0000005c005c7308 */ /* 0x000e620000000800 */
[----:B--2---:R-:W-:-:S01]  /*8090*/  FADD.FTZ R5, R99, R4 ;  /* 0x0000000463057221 */ /* 0x004fc20000010000 */
        /* <DEDUP_REMOVED lines=69> */
.L_x_1671:
        /* <DEDUP_REMOVED lines=12> */
[----:B------:R-:W-:Y:S01]  /*85b0*/  FMUL.FTZ R24, R24, R3 ;  /* 0x0000000318187220 */ /* 0x000fe20000410000 */
        /* <DEDUP_REMOVED lines=70> */
[----:B------:R-:W-:Y:S01]  /*8a20*/  IMAD.MOV.U32 R3, RZ, RZ, R6 ;  /* 0x000000ffff037224 */ /* 0x000fe200078e0006 */
[----:B------:R-:W-:Y:S01]  /*8a30*/  UMOV UR46, UR24 ;  /* 0x00000018002e7c82 */ /* 0x000fe20008000000 */
[----:B------:R-:W-:Y:S01]  /*8a40*/  IMAD.MOV.U32 R2, RZ, RZ, R20 ;  /* 0x000000ffff027224 */ /* 0x000fe200078e0014 */
[----:B------:R-:W-:-:S06]  /*8a50*/  UMOV UR47, UR23 ;  /* 0x00000017002f7c82 */ /* 0x000fcc0008000000 */
.L_x_1662:
[----:B------:R-:W-:-:S06]  /*8a60*/  UISETP.GE.AND UP0, UPT, UR20, UR43, UPT ;  /* 0x0000002b1400728c */ /* 0x000fcc000bf06270 */
[----:B------:R-:W-:-:S13]  /*8a70*/  PLOP3.LUT P2, PT, PT, PT, UP0, 0x80, 0x0 ;  /* 0x000000000000781c */ /* 0x000fda0003f4f008 */
[----:B------:R-:W-:Y:S05]  /*8a80*/  @!P2 BRA `(.L_x_1673) ;  /* 0x0000002c0020a947 */ /* 0x000fea0003800000 */
[----:B------:R-:W-:Y:S01]  /*8a90*/  IMAD.MOV.U32 R6, RZ, RZ, R3 ;  /* 0x000000ffff067224 */ /* 0x000fe200078e0003 */
[----:B------:R-:W-:Y:S01]  /*8aa0*/  UMOV UR23, UR47 ;  /* 0x0000002f00177c82 */ /* 0x000fe20008000000 */
[----:B------:R-:W-:Y:S01]  /*8ab0*/  IMAD.MOV.U32 R7, RZ, RZ, R2 ;  /* 0x000000ffff077224 */ /* 0x000fe200078e0002 */
[----:B------:R-:W-:Y:S01]  /*8ac0*/  UMOV UR22, UR46 ;  /* 0x0000002e00167c82 */ /* 0x000fe20008000000 */
[----:B------:R-:W-:-:S05]  /*8ad0*/  ULDC UR21, c[0x0][0x988] ;  /* 0x0002620000157ab9 */ /* 0x000fca0000000800 */
.L_x_1683:
[----:B------:R-:W-:-:S04]  /*8ae0*/  UIADD3 UR46, UR22, 0x1, URZ ;  /* 0x00000001162e7890 */ /* 0x000fc8000fffe03f */
[----:B------:R-:W-:-:S04]  /*8af0*/  UISETP.NE.AND UP0, UPT, UR46, 0x2, UPT ;  /* 0x000000022e00788c */ /* 0x000fc8000bf05270 */
[----:B------:R-:W-:Y:S02]  /*8b00*/  USEL UR47, URZ, 0x1, UP0 ;  /* 0x000000013f2f7887 */ /* 0x000fe40008000000 */
[----:B------:R-:W-:Y:S02]  /*8b10*/  USEL UR46, UR46, URZ, UP0 ;  /* 0x0000003f2e2e7287 */ /* 0x000fe40008000000 */
[----:B------:R-:W-:Y:S01]  /*8b20*/  ULOP3.LUT UR47, UR23, UR47, URZ, 0x3c, !UPT ;  /* 0x0000002f172f7292 */ /* 0x000fe2000f8e3c3f */
[----:B------:R-:W-:Y:S11]  /*8b30*/  @!P1 BRA `(.L_x_1674) ;  /* 0x0000000000049947 */ /* 0x000ff60003800000 */
[----:B------:R-:W-:Y:S01]  /*8b40*/  BPT.TRAP 0x1 ;  /* 0x000000040000795c */ /* 0x000fe20000300000 */
.L_x_1674:
[----:B------:R-:W-:Y:S01]  /*8b50*/  ULEA UR6, UR46, UR45, 0x3 ;  /* 0x0000002d2e067291 */ /* 0x000fe2000f8e183f */
[----:B------:R-:W-:-:S05]  /*8b60*/  IMAD.U32 R2, RZ, RZ, UR47 ;  /* 0x0000002fff027e24 */ /* 0x000fca000f8e00ff */
[----:B------:R-:W-:-:S04]  /*8b70*/  SHF.L.U32 R2, R2, 0x1f, RZ ;  /* 0x0000001f02027819 */ /* 0x000fc800000006ff */
[----:B------:R0:W1:Y:S01]  /*8b80*/  SYNCS.PHASECHK.TRANS64.TRYWAIT P2, [UR6+0x13230], R2 ;  /* 0x01323002ff0075a7 */ /* 0x0000620008040146 */
[----:B------:R-:W-:Y:S05]  /*8b90*/  @!P1 BRA `(.L_x_1675) ;  /* 0x0000000000049947 */ /* 0x000fea0003800000 */
[----:B------:R-:W-:Y:S01]  /*8ba0*/  BPT.TRAP 0x1 ;  /* 0x000000040000795c */ /* 0x000fe20000300000 */
.L_x_1675:
[----:B-1----:R-:W-:Y:S05]  /*8bb0*/  @P2 BRA `(.L_x_1676) ;  /* 0x0000000000082947 */ /* 0x002fea0003800000 */
[----:B------:R-:W1:Y:S02]  /*8bc0*/  SYNCS.PHASECHK.TRANS64.TRYWAIT P2, [UR6+0x13230], R2 ;  /* 0x01323002ff0075a7 */ /* 0x000e640008040146 */
[----:B-1----:R-:W-:Y:S05]  /*8bd0*/  @!P2 BRA `(.L_x_1677) ;  /* 0x000000b80038a947 */ /* 0x002fea0003800000 */
.L_x_1676:
        /* <DEDUP_REMOVED lines=64> */
.L_x_1678:
[----:B------:R-:W-:Y:S01]  /*8fe0*/  ULEA UR11, UR22, UR45, 0x3 ;  /* 0x0000002d160b7291 */ /* 0x000fe2000f8e183f */
[----:B01----:R-:W-:-:S05]  /*8ff0*/  IMAD.U32 R2, RZ, RZ, UR23 ;  /* 0x00000017ff027e24 */ /* 0x003fca000f8e00ff */
[----:B------:R-:W-:-:S04]  /*9000*/  SHF.L.U32 R2, R2, 0x1f, RZ ;  /* 0x0000001f02027819 */ /* 0x000fc800000006ff */
[----:B------:R0:W1:Y:S01]  /*9010*/  SYNCS.PHASECHK.TRANS64.TRYWAIT P2, [UR11+0x13250], R2 ;  /* 0x01325002ff0075a7 */ /* 0x000062000804014b */
[----:B------:R-:W-:Y:S05]  /*9020*/  @!P1 BRA `(.L_x_1679) ;  /* 0x0000000000049947 */ /* 0x000fea0003800000 */
[----:B------:R-:W-:Y:S01]  /*9030*/  BPT.TRAP 0x1 ;  /* 0x000000040000795c */ /* 0x000fe20000300000 */
.L_x_1679:
[----:B-1----:R-:W-:Y:S05]  /*9040*/  @P2 BRA `(.L_x_1680) ;  /* 0x0000000000082947 */ /* 0x002fea0003800000 */
[----:B------:R-:W1:Y:S02]  /*9050*/  SYNCS.PHASECHK.TRANS64.TRYWAIT P2, [UR11+0x13250], R2 ;  /* 0x01325002ff0075a7 */ /* 0x000e64000804014b */
[----:B-1----:R-:W-:Y:S05]  /*9060*/  @!P2 BRA `(.L_x_1681) ;  /* 0x000000b4002ca947 */ /* 0x002fea0003800000 */
.L_x_1680:
[----:B------:R-:W-:Y:S01]  /*9070*/  UIADD3 UR6, UR45, 0x1000, URZ ;  /* 0x000010002d067890 */ /* 0x000fe2000fffe03f */
[----:B------:R-:W-:Y:S01]  /*9080*/  WARPGROUP.ARRIVE ;  /* 0x00000000000079c5 */ /* 0x000fe20000000000 */
[----:B------:R-:W-:Y:S01]  /*9090*/  UMOV UR7, 0xc0000010 ;  /* 0xc000001000077882 */ /* 0x000fe20000000000 */
[C---:B------:R-:W-:Y:S01]  /*90a0*/  FMUL.FTZ R9, R0.reuse, R120 ;  /* 0x0000007800097220 */ /* 0x040fe20000410000 */
[----:B------:R-:W-:Y:S01]  /*90b0*/  USHF.R.U32.HI UR6, URZ, 0x4, UR6 ;  /* 0x000000043f067899 */ /* 0x000fe20008011606 */
[C---:B------:R-:W-:Y:S01]  /*90c0*/  FMUL.FTZ R10, R0.reuse, R121 ;  /* 0x00000079000a7220 */ /* 0x040fe20000410000 */
[C---:B------:R-:W-:Y:S01]  /*90d0*/  FMUL.FTZ R11, R0.reuse, R122 ;  /* 0x0000007a000b7220 */ /* 0x040fe20000410000 */
[C---:B------:R-:W-:Y:S01]  /*90e0*/  FMUL.FTZ R12, R0.reuse, R123 ;  /* 0x0000007b000c7220 */ /* 0x040fe20000410000 */
[----:B------:R-:W-:Y:S01]  /*90f0*/  ULOP3.LUT UR6, UR6, 0x3fff, URZ, 0xc0, !UPT ;  /* 0x00003fff06067892 */ /* 0x000fe2000f8ec03f */
[----:B------:R-:W1:Y:S01]  /*9100*/  MUFU.TANH R9, R9 ;  /* 0x0000000900097308 */ /* 0x000e620000002400 */
[C---:B------:R-:W-:Y:S01]  /*9110*/  FMUL.FTZ R13, R0.reuse, R124 ;  /* 0x0000007c000d7220 */ /* 0x040fe20000410000 */
[C---:B------:R-:W-:Y:S01]  /*9120*/  FMUL.FTZ R15, R0.reuse, R126 ;  /* 0x0000007e000f7220 */ /* 0x040fe20000410000 */
        /* <DEDUP_REMOVED lines=14> */
[----:B------:R-:W2:Y:S01]  /*9210*/  MUFU.TANH R11, R11 ;  /* 0x0000000b000b7308 */ /* 0x000ea20000002400 */
[----:B-1----:R-:W-:Y:S01]  /*9220*/  FMNMX.FTZ R3, R9, R7, !PT ;  /* 0x0000000709037209 */ /* 0x002fe20007810000 */
[----:B------:R-:W-:Y:S01]  /*9230*/  UIADD3 UR6, UR10, 0x80, URZ ;  /* 0x000000800a067890 */ /* 0x000fe2000fffe03f */
[C---:B------:R-:W-:Y:S01]  /*9240*/  FMUL.FTZ R126, R0.reuse, R135 ;  /* 0x00000087007e7220 */ /* 0x040fe20000410000 */
[----:B------:R-:W-:Y:S01]  /*9250*/  UMOV UR7, 0xc0000010 ;  /* 0xc000001000077882 */ /* 0x000fe20000000000 */
[C---:B------:R-:W-:Y:S01]  /*9260*/  FMUL.FTZ R104, R0.reuse, R104 ;  /* 0x0000006800687220 */ /* 0x040fe20000410000 */
[C---:B------:R-:W-:Y:S01]  /*9270*/  FMUL.FTZ R106, R0.reuse, R106 ;  /* 0x0000006a006a7220 */ /* 0x040fe20000410000 */
[----:B------:R-:W-:Y:S01]  /*9280*/  FMUL.FTZ R105, R0, R105 ;  /* 0x0000006900697220 */ /* 0x000fe20000410000 */
[----:B------:R-:W1:Y:S01]  /*9290*/  MUFU.TANH R12, R12 ;  /* 0x0000000c000c7308 */ /* 0x000e620000002400 */
        /* <DEDUP_REMOVED lines=64> */
[----:B-1----:R-:W-:Y:S01]  /*96a0*/  FMNMX.FTZ R127, R121, R128, !PT ;  /* 0x00000080797f7209 */ /* 0x002fe20007810000 */
[C---:B------:R-:W-:Y:S01]  /*96b0*/  FMUL.FTZ R61, R0.reuse, R61 ;  /* 0x0000003d003d7220 */ /* 0x040fe20000410000 */
[C---:B------:R-:W-:Y:S01]  /*96c0*/  FMUL.FTZ R130, R0.reuse, R63 ;  /* 0x0000003f00827220 */ /* 0x040fe20000410000 */
[----:B------:R-:W-:Y:S01]  /*96d0*/  FMUL.FTZ R131, R0, R64 ;  /* 0x0000004000837220 */ /* 0x000fe20000410000 */
[----:B------:R-:W-:-:S02]  /*96e0*/  WARPGROUP.DEPBAR.LE gsb0, 0x0 ;  /* 0x00008000000079c5 */ /* 0x000fc40000010000 */
[----:B------:R-:W-:Y:S01]  /*96f0*/  WARPGROUP.ARRIVE ;  /* 0x00000000000079c5 */ /* 0x000fe20000000000 */
[----:B------:R-:W1:Y:S01]  /*9700*/  MUFU.TANH R123, R123 ;  /* 0x0000007b007b7308 */ /* 0x000e620000002400 */
[----:B0-----:R-:W-:Y:S01]  /*9710*/  FMNMX.FTZ R2, R120, R3, !PT ;  /* 0x0000000378027209 */ /* 0x001fe20007810000 */
[C---:B------:R-:W-:Y:S01]  /*9720*/  FMUL.FTZ R132, R0.reuse, R66 ;  /* 0x0000004200847220 */ /* 0x040fe20000410000 */
[C---:B------:R-:W-:Y:S01]  /*9730*/  FMUL.FTZ R65, R0.reuse, R65 ;  /* 0x0000004100417220 */ /* 0x040fe20000410000 */
[C---:B------:R-:W-:Y:S01]  /*9740*/  FMUL.FTZ R133, R0.reuse, R67 ;  /* 0x0000004300857220 */ /* 0x040fe20000410000 */
[----:B------:R-:W-:Y:S01]  /*9750*/  QGMMA.64x64x32.F32.E4M3.E4M3 R24, R148, gdesc[UR4], R24, gsb0 ;  /* 0x00e0000494187df3 */ /* 0x000fe20008000818 */
[----:B------:R-:W-:Y:S01]  /*9760*/  UIADD3 UR6, UR10, 0x100, URZ ;  /* 0x000001000a067890 */ /* 0x000fe2000fffe03f */
[----:B------:R-:W-:Y:S01]  /*9770*/  FMUL.FTZ R68, R0, R68 ;  /* 0x0000004400447220 */ /* 0x000fe20000410000 */
[----:B------:R-:W0:Y:S01]  /*9780*/  MUFU.TANH R125, R125 ;  /* 0x0000007d007d7308 */ /* 0x000e220000002400 */
[----:B--2---:R-:W-:Y:S01]  /*9790*/  FMNMX.FTZ R128, R122, R127, !PT ;  /* 0x0000007f7a807209 */ /* 0x004fe20007810000 */
[----:B------:R-:W-:Y:S01]  /*97a0*/  UMOV UR7, 0xc0000010 ;  /* 0xc000001000077882 */ /* 0x000fe20000000000 */
[C---:B------:R-:W-:Y:S01]  /*97b0*/  FMUL.FTZ R134, R0.reuse, R70 ;  /* 0x0000004600867220 */ /* 0x040fe20000410000 */
[C---:B------:R-:W-:Y:S01]  /*97c0*/  FMUL.FTZ R69, R0.reuse, R69 ;  /* 0x0000004500457220 */ /* 0x040fe20000410000 */
[----:B------:R-:W-:Y:S01]  /*97d0*/  FMUL.FTZ R135, R0, R71 ;  /* 0x0000004700877220 */ /* 0x000fe20000410000 */
[----:B------:R-:W-:-:S02]  /*97e0*/  IMAD.U32 R67, RZ, RZ, UR21 ;  /* 0x00000015ff437e24 */ /* 0x000fc4000f8e00ff */
[----:B------:R-:W2:Y:S01]  /*97f0*/  MUFU.TANH R124, R124 ;  /* 0x0000007c007c7308 */ /* 0x000ea20000002400 */
[----:B-1----:R-:W-:-:S07]  /*9800*/  FMNMX.FTZ R3, R123, R2, !PT ;  /* 0x000000027b037209 */ /* 0x002fce0007810000 */
[----:B------:R-:W1:Y:S01]  /*9810*/  MUFU.TANH R126, R126 ;  /* 0x0000007e007e7308 */ /* 0x000e620000002400 */
[----:B0-----:R-:W-:Y:S01]  /*9820*/  FMNMX.FTZ R127, R125, R128, !PT ;  /* 0x000000807d7f7209 */ /* 0x001fe20007810000 */
[----:B------:R-:W-:-:S06]  /*9830*/  FMUL.FTZ R128, R0, R59 ;  /* 0x0000003b00807220 */ /* 0x000fcc0000410000 */
[----:B------:R-:W0:Y:S01]  /*9840*/  MUFU.TANH R104, R104 ;  /* 0x0000006800687308 */ /* 0x000e220000002400 */
[----:B--2---:R-:W-:-:S07]  /*9850*/  FMNMX.FTZ R3, R124, R3, !PT ;  /* 0x000000037c037209 */ /* 0x004fce0007810000 */
[----:B------:R-:W2:Y:S01]  /*9860*/  MUFU.TANH R106, R106 ;  /* 0x0000006a006a7308 */ /* 0x000ea20000002400 */
[----:B-1----:R-:W-:Y:S01]  /*9870*/  FMNMX.FTZ R129, R126, R127, !PT ;  /* 0x0000007f7e817209 */ /* 0x002fe20007810000 */
[----:B------:R-:W-:-:S06]  /*9880*/  FMUL.FTZ R127, R0, R58 ;  /* 0x0000003a007f7220 */ /* 0x000fcc0000410000 */
        /* <DEDUP_REMOVED lines=9> */
[----:B--2---:R-:W-:Y:S01]  /*9920*/  FMNMX.FTZ R2, R108, R3, !PT ;  /* 0x000000036c027209 */ /* 0x004fe20007810000 */
[----:B------:R-:W-:Y:S02]  /*9930*/  WARPGROUP.DEPBAR.LE gsb0, 0x0 ;  /* 0x00008000000079c5 */ /* 0x000fe40000010000 */
[----:B------:R-:W-:-:S04]  /*9940*/  WARPGROUP.ARRIVE ;  /* 0x00000000000079c5 */ /* 0x000fc80000000000 */
[----:B------:R-:W2:Y:S01]  /*9950*/  MUFU.TANH R111, R111 ;  /* 0x0000006f006f7308 */ /* 0x000ea20000002400 */
[----:B-1----:R-:W-:Y:S01]  /*9960*/  FMNMX.FTZ R58, R110, R129, !PT ;  /* 0x000000816e3a7209 */ /* 0x002fe20007810000 */
[----:B------:R-:W-:Y:S01]  /*9970*/  FMUL.FTZ R129, R0, R62 ;  /* 0x0000003e00817220 */ /* 0x000fe20000410000 */
[----:B------:R-:W-:Y:S01]  /*9980*/  QGMMA.64x64x32.F32.E4M3.E4M3 R24, R144, gdesc[UR4], R24, gsb0 ;  /* 0x00e0000490187df3 */ /* 0x000fe20008000818 */
[----:B------:R-:W-:Y:S01]  /*9990*/  UIADD3 UR6, UR10, 0x180, URZ ;  /* 0x000001800a067890 */ /* 0x000fe2000fffe03f */
[----:B------:R-:W-:-:S03]  /*99a0*/  UMOV UR7, 0xc0000010 ;  /* 0xc000001000077882 */ /* 0x000fc60000000000 */
        /* <DEDUP_REMOVED lines=19> */
[----:B0-----:R-:W-:Y:S01]  /*9ae0*/  FMNMX.FTZ R59, R119, R58, !PT ;  /* 0x0000003a773b7209 */ /* 0x001fe20007810000 */
[----:B------:R-:W-:Y:S02]  /*9af0*/  WARPGROUP.DEPBAR.LE gsb0, 0x0 ;  /* 0x00008000000079c5 */ /* 0x000fe40000010000 */
[----:B------:R-:W-:-:S04]  /*9b00*/  WARPGROUP.ARRIVE ;  /* 0x00000000000079c5 */ /* 0x000fc80000000000 */
[----:B------:R-:W0:Y:S01]  /*9b10*/  MUFU.TANH R89, R89 ;  /* 0x0000005900597308 */ /* 0x000e220000002400 */
[----:B--2---:R-:W-:Y:S01]  /*9b20*/  FMNMX.FTZ R2, R88, R3, !PT ;  /* 0x0000000358027209 */ /* 0x004fe20007810000 */
[----:B------:R-:W-:Y:S01]  /*9b30*/  QGMMA.64x64x32.F32.E4M3.E4M3 R24, R140, gdesc[UR4], R24, gsb0 ;  /* 0x00e000048c187df3 */ /* 0x000fe20008000818 */
[----:B------:R-:W-:Y:S01]  /*9b40*/  UIADD3 UR6, UR10, 0x200, URZ ;  /* 0x000002000a067890 */ /* 0x000fe2000fffe03f */
[----:B------:R-:W-:-:S04]  /*9b50*/  UMOV UR7, 0xc0000010 ;  /* 0xc000001000077882 */ /* 0x000fc80000000000 */
        /* <DEDUP_REMOVED lines=21> */
[----:B------:R-:W-:-:S04]  /*9cb0*/  WARPGROUP.ARRIVE ;  /* 0x00000000000079c5 */ /* 0x000fc80000000000 */
[----:B------:R-:W1:Y:S01]  /*9cc0*/  MUFU.TANH R102, R102 ;  /* 0x0000006600667308 */ /* 0x000e620000002400 */
[----:B0-----:R-:W-:Y:S01]  /*9cd0*/  FMNMX.FTZ R59, R99, R58, !PT ;  /* 0x0000003a633b7209 */ /* 0x001fe20007810000 */
[----:B------:R-:W-:Y:S06]  /*9ce0*/  QGMMA.64x64x32.F32.E4M3.E4M3 R24, R136, gdesc[UR4], R24, gsb0 ;  /* 0x00e0000488187df3 */ /* 0x000fec0008000818 */
        /* <DEDUP_REMOVED lines=20> */
[----:B------:R-:W-:-:S06]  /*9e30*/  WARPGROUP.DEPBAR.LE gsb0, 0x0 ;  /* 0x00008000000079c5 */ /* 0x000fcc0000010000 */
        /* <DEDUP_REMOVED lines=47> */
[----:B--2---:R-:W-:Y:S02]  /*a130*/  FMNMX.FTZ R58, R134, R59, !PT ;  /* 0x0000003b863a7209 */ /* 0x004fe40007810000 */
[----:B-1----:R-:W-:Y:S02]  /*a140*/  FMNMX.FTZ R59, R69, R2, !PT ;  /* 0x00000002453b7209 */ /* 0x002fe40007810000 */
[----:B0-----:R-:W-:-:S03]  /*a150*/  FMNMX.FTZ R62, R135, R58, !PT ;  /* 0x0000003a873e7209 */ /* 0x001fc60007810000 */
[----:B------:R-:W0:Y:S04]  /*a160*/  SHFL.BFLY PT, R58, R59, 0x2, 0x1f ;  /* 0x0c401f003b3a7f89 */ /* 0x000e2800000e0000 */
[----:B------:R-:W1:Y:S01]  /*a170*/  SHFL.BFLY PT, R3, R62, 0x2, 0x1f ;  /* 0x0c401f003e037f89 */ /* 0x000e6200000e0000 */
[----:B0-----:R-:W-:Y:S02]  /*a180*/  FMNMX.FTZ R58, R59, R58, !PT ;  /* 0x0000003a3b3a7209 */ /* 0x001fe40007810000 */
[----:B-1----:R-:W-:-:S03]  /*a190*/  FMNMX.FTZ R63, R62, R3, !PT ;  /* 0x000000033e3f7209 */ /* 0x002fc60007810000 */
[----:B------:R-:W0:Y:S04]  /*a1a0*/  SHFL.BFLY PT, R3, R58, 0x1, 0x1f ;  /* 0x0c201f003a037f89 */ /* 0x000e2800000e0000 */
[----:B------:R-:W1:Y:S01]  /*a1b0*/  SHFL.BFLY PT, R64, R63, 0x1, 0x1f ;  /* 0x0c201f003f407f89 */ /* 0x000e6200000e0000 */
[----:B0-----:R-:W-:Y:S02]  /*a1c0*/  FMNMX.FTZ R2, R58, R3, !PT ;  /* 0x000000033a027209 */ /* 0x001fe40007810000 */
[----:B-1----:R-:W-:-:S03]  /*a1d0*/  FMNMX.FTZ R3, R63, R64, !PT ;  /* 0x000000403f037209 */ /* 0x002fc60007810000 */
[C---:B------:R-:W-:Y:S01]  /*a1e0*/  FADD.FTZ R7, -R2.reuse, R7 ;  /* 0x0000000702077221 */ /* 0x040fe20000010100 */
[----:B------:R-:W-:-:S03]  /*a1f0*/  FFMA.FTZ R140, R2, R67, -8 ;  /* 0xc1000000028c7423 */ /* 0x000fc60000010043 */
[----:B------:R-:W-:Y:S01]  /*a200*/  FMUL.FTZ R59, R7, UR21 ;  /* 0x00000015073b7c20 */ /* 0x000fe20008410000 */
[----:B------:R-:W-:-:S01]  /*a210*/  FADD.FTZ R6, -R3, R6 ;  /* 0x0000000603067221 */ /* 0x000fc20000010100 */
[--C-:B------:R-:W-:Y:S01]  /*a220*/  FFMA.FTZ R141, R13, UR21, -R140.reuse ;  /* 0x000000150d8d7c23 */ /* 0x100fe2000801088c */
[----:B------:R-:W-:-:S01]  /*a230*/  FFMA.FTZ R13, R120, UR21, -R140 ;  /* 0x00000015780d7c23 */ /* 0x000fc2000801088c */
[----:B------:R0:W-:Y:S01]  /*a240*/  MUFU.EX2 R63, R59 ;  /* 0x0000003b003f7308 */ /* 0x0001e20000000800 */
[----:B------:R-:W-:Y:S01]  /*a250*/  FMUL.FTZ R7, R6, UR21 ;  /* 0x0000001506077c20 */ /* 0x000fe20008410000 */
[--C-:B------:R-:W-:Y:S01]  /*a260*/  FFMA.FTZ R6, R9, UR21, -R140.reuse ;  /* 0x0000001509067c23 */ /* 0x100fe2000801088c */
[----:B------:R-:W-:-:S01]  /*a270*/  FFMA.FTZ R9, R10, UR21, -R140 ;  /* 0x000000150a097c23 */ /* 0x000fc2000801088c */
[--C-:B------:R-:W-:Y:S01]  /*a280*/  FFMA.FTZ R10, R21, UR21, -R140.reuse ;  /* 0x00000015150a7c23 */ /* 0x100fe2000801088c */
[----:B------:R-:W-:-:S01]  /*a290*/  FFMA.FTZ R21, R105, UR21, -R140 ;  /* 0x0000001569157c23 */ /* 0x000fc2000801088c */
[--C-:B------:R-:W-:Y:S01]  /*a2a0*/  FFMA.FTZ R105, R109, UR21, -R140.reuse ;  /* 0x000000156d697c23 */ /* 0x100fe2000801088c */
[----:B------:R-:W-:-:S01]  /*a2b0*/  FFMA.FTZ R109, R117, UR21, -R140 ;  /* 0x00000015756d7c23 */ /* 0x000fc2000801088c */
[----:B------:R-:W1:Y:S01]  /*a2c0*/  MUFU.EX2 R6, R6 ;  /* 0x0000000600067308 */ /* 0x000e620000000800 */
[----:B0-----:R-:W-:-:S01]  /*a2d0*/  FFMA.FTZ R59, R113, UR21, -R140 ;  /* 0x00000015713b7c23 */ /* 0x001fc2000801088c */
[----:B------:R-:W-:Y:S01]  /*a2e0*/  FFMA.FTZ R113, R68, UR21, -R140 ;  /* 0x0000001544717c23 */ /* 0x000fe2000801088c */
[----:B------:R-:W-:-:S02]  /*a2f0*/  IMAD.U32 R68, RZ, RZ, UR21 ;  /* 0x00000015ff447e24 */ /* 0x000fc4000f8e00ff */
[--C-:B------:R-:W-:Y:S01]  /*a300*/  FFMA.FTZ R120, R123, UR21, -R140.reuse ;  /* 0x000000157b787c23 */ /* 0x100fe2000801088c */
[----:B------:R-:W-:-:S01]  /*a310*/  FFMA.FTZ R123, R124, UR21, -R140 ;  /* 0x000000157c7b7c23 */ /* 0x000fc2000801088c */
[----:B------:R-:W-:Y:S01]  /*a320*/  FFMA.FTZ R64, R89, UR21, -R140 ;  /* 0x0000001559407c23 */ /* 0x000fe2000801088c */
[----:B------:R-:W-:-:S01]  /*a330*/  FFMA.FTZ R117, R3, R68, -8 ;  /* 0xc100000003757423 */ /* 0x000fc20000010044 */
[----:B------:R-:W-:Y:S01]  /*a340*/  MUFU.EX2 R7, R7 ;  /* 0x0000000700077308 */ /* 0x000fe20000000800 */
[----:B------:R-:W-:-:S01]  /*a350*/  FFMA.FTZ R89, R93, UR21, -R140 ;  /* 0x000000155d597c23 */ /* 0x000fc2000801088c */
[----:B------:R-:W-:Y:S01]  /*a360*/  FFMA.FTZ R93, R101, UR21, -R140 ;  /* 0x00000015655d7c23 */ /* 0x000fe2000801088c */
        /* <DEDUP_REMOVED lines=15> */
[----:B------:R-:W-:Y:S01]  /*a460*/  FFMA.FTZ R121, R125, UR21, -R117 ;  /* 0x000000157d797c23 */ /* 0x000fe20008010875 */
[----:B------:R-:W-:-:S01]  /*a470*/  FFMA.FTZ R62, R88, UR21, -R140 ;  /* 0x00000015583e7c23 */ /* 0x000fc2000801088c */
[--C-:B------:R-:W-:Y:S01]  /*a480*/  FFMA.FTZ R88, R92, UR21, -R140.reuse ;  /* 0x000000155c587c23 */ /* 0x100fe2000801088c */
[----:B------:R-:W-:-:S01]  /*a490*/  FFMA.FTZ R92, R100, UR21, -R140 ;  /* 0x00000015645c7c23 */ /* 0x000fc2000801088c */
[----:B------:R-:W-:Y:S01]  /*a4a0*/  FFMA.FTZ R100, R85, UR21, -R140 ;  /* 0x0000001555647c23 */ /* 0x000fe2000801088c */
[----:B------:R-:W-:-:S01]  /*a4b0*/  FFMA.FTZ R122, R126, UR21, -R117 ;  /* 0x000000157e7a7c23 */ /* 0x000fc20008010875 */
[----:B------:R-:W1:Y:S01]  /*a4c0*/  MUFU.EX2 R12, R12 ;  /* 0x0000000c000c7308 */ /* 0x000e620000000800 */
[----:B0-----:R-:W-:-:S01]  /*a4d0*/  FADD.FTZ R98, R9, R98 ;  /* 0x0000006209627221 */ /* 0x001fc20000010000 */
[----:B------:R-:W-:Y:S01]  /*a4e0*/  FFMA.FTZ R58, R112, UR21, -R140 ;  /* 0x00000015703a7c23 */ /* 0x000fe2000801088c */
[----:B------:R-:W-:-:S01]  /*a4f0*/  FFMA.FTZ R85, R99, UR21, -R117 ;  /* 0x0000001563557c23 */ /* 0x000fc20008010875 */
[--C-:B------:R-:W-:Y:S01]  /*a500*/  FFMA.FTZ R112, R61, UR21, -R140.reuse ;  /* 0x000000153d707c23 */ /* 0x100fe2000801088c */
[----:B------:R-:W-:-:S01]  /*a510*/  FFMA.FTZ R14, R104, UR21, -R140 ;  /* 0x00000015680e7c23 */ /* 0x000fc2000801088c */
[----:B------:R-:W-:Y:S01]  /*a520*/  FFMA.FTZ R61, R65, UR21, -R140 ;  /* 0x00000015413d7c23 */ /* 0x000fe2000801088c */
[----:B------:R-:W-:-:S01]  /*a530*/  FFMA.FTZ R65, R106, UR21, -R117 ;  /* 0x000000156a417c23 */ /* 0x000fc20008010875 */
[----:B------:R-:W0:Y:S01]  /*a540*/  MUFU.EX2 R141, R141 ;  /* 0x0000008d008d7308 */ /* 0x000e220000000800 */
[----:B--2---:R-:W-:-:S01]  /*a550*/  FFMA.FTZ R5, R7, R4, R11 ;  /* 0x0000000407057223 */ /* 0x004fc2000001000b */
[----:B------:R-:W-:Y:S01]  /*a560*/  FFMA.FTZ R68, R107, UR21, -R117 ;  /* 0x000000156b447c23 */ /* 0x000fe20008010875 */
[----:B------:R-:W-:-:S01]  /*a570*/  FFMA.FTZ R104, R108, UR21, -R140 ;  /* 0x000000156c687c23 */ /* 0x000fc2000801088c */
[--C-:B------:R-:W-:Y:S01]  /*a580*/  FFMA.FTZ R106, R110, UR21, -R117.reuse ;  /* 0x000000156e6a7c23 */ /* 0x100fe20008010875 */
[----:B------:R-:W-:-:S01]  /*a590*/  FFMA.FTZ R107, R111, UR21, -R117 ;  /* 0x000000156f6b7c23 */ /* 0x000fc20008010875 */
[--C-:B------:R-:W-:Y:S01]  /*a5a0*/  FFMA.FTZ R108, R116, UR21, -R140.reuse ;  /* 0x00000015746c7c23 */ /* 0x100fe2000801088c */
[----:B------:R-:W-:-:S01]  /*a5b0*/  FFMA.FTZ R116, R69, UR21, -R140 ;  /* 0x0000001545747c23 */ /* 0x000fc2000801088c */
[----:B------:R-:W2:Y:S01]  /*a5c0*/  MUFU.EX2 R124, R124 ;  /* 0x0000007c007c7308 */ /* 0x000ea20000000800 */
[----:B-1----:R-:W-:-:S01]  /*a5d0*/  FADD.FTZ R5, R12, R5 ;  /* 0x000000050c057221 */ /* 0x002fc20000010000 */
[----:B------:R-:W-:Y:S01]  /*a5e0*/  FFMA.FTZ R69, R114, UR21, -R117 ;  /* 0x0000001572457c23 */ /* 0x000fe20008010875 */
[----:B------:R-:W-:-:S01]  /*a5f0*/  FFMA.FTZ R66, R96, UR21, -R140 ;  /* 0x0000001560427c23 */ /* 0x000fc2000801088c */
[----:B------:R-:W-:Y:S01]  /*a600*/  FFMA.FTZ R96, R76, UR21, -R140 ;  /* 0x000000154c607c23 */ /* 0x000fe2000801088c */
        /* <DEDUP_REMOVED lines=9> */
[----:B------:R-:W-:Y:S01]  /*a6a0*/  FFMA.FTZ R111, R119, UR21, -R117 ;  /* 0x00000015776f7c23 */ /* 0x000fe20008010875 */
[----:B------:R-:W-:-:S01]  /*a6b0*/  FFMA.FTZ R67, R97, UR21, -R140 ;  /* 0x0000001561437c23 */ /* 0x000fc2000801088c */
[----:B------:R-:W0:Y:S01]  /*a6c0*/  MUFU.EX2 R131, R131 ;  /* 0x0000008300837308 */ /* 0x000e220000000800 */
[----:B--2---:R-:W-:-:S01]  /*a6d0*/  FADD.FTZ R4, R124, R5 ;  /* 0x000000057c047221 */ /* 0x004fc20000010000 */
        /* <DEDUP_REMOVED lines=10> */
[--C-:B------:R-:W-:Y:S01]  /*a780*/  FFMA.FTZ R56, R56, UR21, -R140.reuse ;  /* 0x0000001538387c23 */ /* 0x100fe2000801088c */
[----:B------:R-:W-:-:S01]  /*a790*/  FFMA.FTZ R57, R57, UR21, -R140 ;  /* 0x0000001539397c23 */ /* 0x000fc2000801088c */
[--C-:B------:R-:W-:Y:S01]  /*a7a0*/  FFMA.FTZ R114, R129, UR21, -R117.reuse ;  /* 0x0000001581727c23 */ /* 0x100fe20008010875 */
[----:B------:R-:W-:-:S01]  /*a7b0*/  FFMA.FTZ R115, R130, UR21, -R117 ;  /* 0x0000001582737c23 */ /* 0x000fc20008010875 */
        /* <DEDUP_REMOVED lines=20> */
[----:B0-----:R-:W-:-:S01]  /*a900*/  FADD.FTZ R78, R14, R99 ;  /* 0x000000630e4e7221 */ /* 0x001fc20000010000 */
[--C-:B------:R-:W-:Y:S01]  /*a910*/  FFMA.FTZ R99, R79, UR21, -R117.reuse ;  /* 0x000000154f637c23 */ /* 0x100fe20008010875 */
[----:B------:R-:W-:-:S05]  /*a920*/  FFMA.FTZ R79, R83, UR21, -R117 ;  /* 0x00000015534f7c23 */ /* 0x000fca0008010875 */
        /* <DEDUP_REMOVED lines=48> */
[----:B-1----:R-:W-:-:S01]  /*ac30*/  FADD.FTZ R4, R91, R82 ;  /* 0x000000525b047221 */ /* 0x002fc20000010000 */
[----:B------:R-:W-:-:S06]  /*ac40*/  FFMA.FTZ R82, R127, UR21, -R117 ;  /* 0x000000157f527c23 */ /* 0x000fcc0008010875 */
        /* <DEDUP_REMOVED lines=41> */
[----:B--2---:R-:W-:-:S01]  /*aee0*/  FADD.FTZ R119, R79, R118 ;  /* 0x000000764f777221 */ /* 0x004fc20000010000 */
[----:B------:R-:W-:-:S06]  /*aef0*/  IMAD.U32 R118, RZ, RZ, UR46 ;  /* 0x0000002eff767e24 */ /* 0x000fcc000f8e00ff */
        /* <DEDUP_REMOVED lines=8> */
[----:B------:R-:W-:Y:S01]  /*af80*/  @!P0 LEA R4, R118, UR45, 0x3 ;  /* 0x0000002d76048c11 */ /* 0x000fe2000f8e18ff */
[----:B------:R-:W-:-:S01]  /*af90*/  FFMA.FTZ R118, R134, UR21, -R117 ;  /* 0x0000001586767c23 */ /* 0x000fc20008010875 */
[----:B------:R-:W-:-:S03]  /*afa0*/  FFMA.FTZ R117, R135, UR21, -R117 ;  /* 0x0000001587757c23 */ /* 0x000fc60008010875 */
[----:B------:R-:W-:Y:S01]  /*afb0*/  @!P0 VIADD R4, R4, 0x13240 ;  /* 0x0001324004048836 */ /* 0x000fe20000000000 */
[----:B------:R-:W1:Y:S01]  /*afc0*/  MUFU.EX2 R57, R57 ;  /* 0x0000003900397308 */ /* 0x000e620000000800 */
[----:B0-----:R-:W-:-:S03]  /*afd0*/  FADD.FTZ R126, R56, R5 ;  /* 0x00000005387e7221 */ /* 0x001fc60000010000 */
[----:B------:R-:W-:-:S04]  /*afe0*/  @!P0 PRMT R4, RZ, 0x654, R4 ;  /* 0x00000654ff048816 */ /* 0x000fc80000000004 */
[----:B------:R-:W0:Y:S01]  /*aff0*/  MUFU.EX2 R83, R83 ;  /* 0x0000005300537308 */ /* 0x000e220000000800 */
[----:B--2---:R-:W-:-:S01]  /*b000*/  FADD.FTZ R128, R82, R119 ;  /* 0x0000007752807221 */ /* 0x004fc20000010000 */
[----:B------:R2:W-:Y:S06]  /*b010*/  @!P0 SYNCS.ARRIVE.TRANS64.RED.A1T0 RZ, [R4+URZ], RZ ;  /* 0x000000ff04ff89a7 */ /* 0x0005ec000810043f */
        /* <DEDUP_REMOVED lines=8> */
[----:B------:R-:W2:Y:S01]  /*b0a0*/  MUFU.EX2 R60, R60 ;  /* 0x0000003c003c7308 */ /* 0x000ea20000000800 */
[----:B0-----:R-:W-:-:S07]  /*b0b0*/  FADD.FTZ R119, R112, R119 ;  /* 0x0000007770777221 */ /* 0x001fce0000010000 */
[----:B------:R-:W0:Y:S01]  /*b0c0*/  MUFU.EX2 R86, R86 ;  /* 0x0000005600567308 */ /* 0x000e220000000800 */
[----:B---3--:R-:W-:-:S07]  /*b0d0*/  FADD.FTZ R5, R115, R126 ;  /* 0x0000007e73057221 */ /* 0x008fce0000010000 */
        /* <DEDUP_REMOVED lines=11> */
[----:B-1----:R-:W-:-:S01]  /*b190*/  FADD.FTZ R4, R118, R5 ;  /* 0x0000000576047221 */ /* 0x002fc20000010000 */
[----:B--2---:R-:W-:-:S03]  /*b1a0*/  FADD.FTZ R5, R116, R119 ;  /* 0x0000007774057221 */ /* 0x004fc60000010000 */
[----:B0-----:R-:W-:Y:S01]  /*b1b0*/  FADD.FTZ R4, R117, R4 ;  /* 0x0000000475047221 */ /* 0x001fe20000010000 */
[----:B------:R-:W-:Y:S06]  /*b1c0*/  @!P1 BRA `(.L_x_1682) ;  /* 0x0000000000049947 */ /* 0x000fec0003800000 */
[----:B------:R-:W-:Y:S01]  /*b1d0*/  BPT.TRAP 0x1 ;  /* 0x000000040000795c */ /* 0x000fe20000300000 */
.L_x_1682:
        /* <DEDUP_REMOVED lines=81> */
[----:B------:R-:W-:Y:S01]  /*b6f0*/  F2FP.SATFINITE.E4M3.F32.PACK_AB_MERGE_C R139, R87, R86, R117 ;  /* 0x00000056578b723e */ /* 0x000fe20004807075 */
[----:B------:R-:W-:Y:S06]  /*b700*/  @P2 BRA `(.L_x_1683) ;  /* 0xffffffd000f42947 */ /* 0x000fec000383ffff */
.L_x_1673:
[----:B------:R-:W-:Y:S06]  /*b710*/  BAR.ARV 0x8, 0x200 ;  /* 0x0208000000007b1d */ /* 0x000fec0000002000 */
[----:B------:R-:W-:Y:S05]  /*b720*/  @!P1 BRA `(.L_x_1684) ;  /* 0x0000000000049947 */ /* 0x000fea0003800000 */
[----:B------:R-:W-:Y:S01]  /*b730*/  BPT.TRAP 0x1 ;  /* 0x000000040000795c */ /* 0x000fe20000300000 */
.L_x_1684:
[----:B------:R-:W-:Y:S01]  /*b740*/  ULEA UR5, UR46, UR45, 0x3 ;  /* 0x0000002d2e057291 */ /* 0x000fe2000f8e183f */
[----:B------:R-:W-:-:S05]  /*b750*/  IMAD.U32 R0, RZ, RZ, UR47 ;  /* 0x0000002fff007e24 */ /* 0x000fca000f8e00ff */
[----:B------:R-:W-:-:S04]  /*b760*/  SHF.L.U32 R0, R0, 0x1f, RZ ;  /* 0x0000001f00007819 */ /* 0x000fc800000006ff */
[----:B------:R0:W1:Y:S01]  /*b770*/  SYNCS.PHASECHK.TRANS64.TRYWAIT P0, [UR5+0x13250], R0 ;  /* 0x01325000ff0075a7 */ /* 0x0000620008000145 */
[----:B------:R-:W-:Y:S05]  /*b780*/  @!P1 BRA `(.L_x_1685) ;  /* 0x0000000000049947 */ /* 0x000fea0003800000 */
[----:B------:R-:W-:Y:S01]  /*b790*/  BPT.TRAP 0x1 ;  /* 0x000000040000795c */ /* 0x000fe20000300000 */
.L_x_1685:
[----:B-1----:R-:W-:Y:S05]  /*b7a0*/  @P0 BRA `(.L_x_1686) ;  /* 0x0000000000080947 */ /* 0x002fea0003800000 */
[----:B------:R-:W1:Y:S02]  /*b7b0*/  SYNCS.PHASECHK.TRANS64.TRYWAIT P0, [UR5+0x13250], R0 ;  /* 0x01325000ff0075a7 */ /* 0x000e640008000145 */
[----:B-1----:R-:W-:Y:S05]  /*b7c0*/  @!P0 BRA `(.L_x_1687) ;  /* 0x0000008c006c8947 */ /* 0x002fea0003800000 */
.L_x_1686:
[----:B------:R-:W-:Y:S01]  /*b7d0*/  UIADD3 UR45, UR45, 0x1000, URZ ;  /* 0x000010002d2d7890 */ /* 0x000fe2000fffe03f */
[----:B------:R-:W-:Y:S01]  /*b7e0*/  WARPGROUP.ARRIVE ;  /* 0x00000000000079c5 */ /* 0x000fe20000000000 */
[----:B------:R-:W-:Y:S01]  /*b7f0*/  ULDC.64 UR8, c[0x0][0x9a0] ;  /* 0x0002680000087ab9 */ /* 0x000fe20000000a00 */
[----:B------:R-:W-:Y:S01]  /*b800*/  UMOV UR7, 0xc0000010 ;  /* 0xc000001000077882 */ /* 0x000fe20000000000 */
[----:B------:R-:W-:Y:S01]  /*b810*/  USHF.R.U32.HI UR45, URZ, 0x4, UR45 ;  /* 0x000000043f2d7899 */ /* 0x000fe2000801162d */
[----:B------:R-:W-:-:S03]  /*b820*/  ISETP.NE.U32.AND P0, PT, RZ, UR8, PT ;  /* 0x00000008ff007c0c */ /* 0x000fc6000bf05070 */
[----:B------:R-:W-:Y:S01]  /*b830*/  ULOP3.LUT UR45, UR45, 0x3fff, URZ, 0xc0, !UPT ;  /* 0x00003fff2d2d7892 */ /* 0x000fe2000f8ec03f */
[----:B------:R-:W-:-:S03]  /*b840*/  ISETP.NE.AND.EX P0, PT, RZ, UR9, PT, P0 ;  /* 0x00000009ff007c0c */ /* 0x000fc6000bf05300 */
[----:B------:R-:W-:-:S04]  /*b850*/  ULOP3.LUT UR4, UR45, 0x10000, URZ, 0xfc, !UPT ;  /* 0x000100002d047892 */ /* 0x000fc8000f8efc3f */
[----:B------:R-:W-:-:S06]  /*b860*/  UIMAD UR4, UR46, 0x280, UR4 ;  /* 0x000002802e0478a4 */ /* 0x000fcc000f8e0204 */
[----:B------:R-:W0:Y:S01]  /*b870*/  @P0 LDC.64 R8, c[0x0][0x9c8] ;  /* 0x00027200ff080b82 */ /* 0x000e220000000a00 */
[----:B------:R-:W-:Y:S02]  /*b880*/  UMOV UR6, UR4 ;  /* 0x0000000400067c82 */ /* 0x000fe40008000000 */
[----:B------:R-:W-:Y:S05]  /*b890*/  QGMMA.64x64x32.F32.E4M3.E4M3 R24, R152, gdesc[UR4], R24, gsb0 ;  /* 0x00e0000498187df3 */ /* 0x000fea0008000818 */
[----:B------:R-:W2:Y:S01]  /*b8a0*/  @P0 LDC.64 R10, c[0x0][0x9d0] ;  /* 0x00027400ff0a0b82 */ /* 0x000ea20000000a00 */
[C---:B01----:R-:W-:Y:S02]  /*b8b0*/  @P0 IMAD R0, R8.reuse, UR37, RZ ;  /* 0x0000002508000c24 */ /* 0x043fe4000f8e02ff */
[----:B------:R-:W-:-:S04]  /*b8c0*/  @P0 IMAD.WIDE.U32 R6, R8, UR36, RZ ;  /* 0x0000002408060c25 */ /* 0x000fc8000f8e00ff */
[----:B------:R-:W-:Y:S02]  /*b8d0*/  @P0 IMAD R9, R9, UR36, R0 ;  /* 0x0000002409090c24 */ /* 0x000fe4000f8e0200 */
[----:B------:R-:W-:Y:S02]  /*b8e0*/  IMAD.MOV.U32 R0, RZ, RZ, 0x3f800000 ;  /* 0x3f800000ff007424 */ /* 0x000fe400078e00ff */
[----:B------:R-:W-:Y:S02]  /*b8f0*/  @P0 IMAD.IADD R7, R7, 0x1, R9 ;  /* 0x0000000107070824 */ /* 0x000fe400078e0209 */
[----:B--2---:R-:W-:-:S04]  /*b900*/  @P0 IMAD.WIDE.U32 R6, R10, UR39, R6 ;  /* 0x000000270a060c25 */ /* 0x004fc8000f8e0006 */
[----:B------:R-:W-:Y:S01]  /*b910*/  @P0 IMAD R7, R11, UR39, R7 ;  /* 0x000000270b070c24 */ /* 0x000fe2000f8e0207 */
[----:B------:R-:W-:-:S04]  /*b920*/  @P0 LEA R8, P2, R6, UR8, 0x2 ;  /* 0x0000000806080c11 */ /* 0x000fc8000f8410ff */
[----:B------:R-:W-:Y:S01]  /*b930*/  @P0 LEA.HI.X R9, R6, UR9, R7, 0x2, P2 ;  /* 0x0000000906090c11 */ /* 0x000fe200090f1407 */
        /* <DEDUP_REMOVED lines=13> */
[----:B------:R-:W1:Y:S04]  /*ba10*/  SHFL.BFLY PT, R6, R5, 0x2, 0x1f ;  /* 0x0c401f0005067f89 */ /* 0x000e6800000e0000 */
[----:B0-----:R-:W0:Y:S01]  /*ba20*/  SHFL.BFLY PT, R9, R4, 0x2, 0x1f ;  /* 0x0c401f0004097f89 */ /* 0x001e2200000e0000 */
[----:B------:R-:W-:Y:S02]  /*ba30*/  WARPGROUP.DEPBAR.LE gsb0, 0x0 ;  /* 0x00008000000079c5 */ /* 0x000fe40000010000 */
[----:B------:R-:W-:-:S06]  /*ba40*/  WARPGROUP.ARRIVE ;  /* 0x00000000000079c5 */ /* 0x000fcc0000000000 */
[----:B------:R-:W-:Y:S01]  /*ba50*/  QGMMA.64x64x32.F32.E4M3.E4M3 R24, R140, gdesc[UR4], R24, gsb0 ;  /* 0x00e000048c187df3 */ /* 0x000fe20008000818 */
[----:B-1----:R-:W-:-:S01]  /*ba60*/  FADD.FTZ R6, R6, R5 ;  /* 0x0000000506067221 */ /* 0x002fc20000010000 */
[----:B------:R-:W-:Y:S01]  /*ba70*/  UIADD3 UR6, UR4, 0x200, URZ ;  /* 0x0000020004067890 */ /* 0x000fe2000fffe03f */
[----:B0-----:R-:W-:-:S01]  /*ba80*/  FADD.FTZ R9, R9, R4 ;  /* 0x0000000409097221 */ /* 0x001fc20000010000 */
[----:B------:R-:W-:Y:S02]  /*ba90*/  UMOV UR7, 0xc0000010 ;  /* 0xc000001000077882 */ /* 0x000fe40000000000 */
[----:B------:R-:W0:Y:S04]  /*baa0*/  SHFL.BFLY PT, R7, R6, 0x1, 0x1f ;  /* 0x0c201f0006077f89 */ /* 0x000e2800000e0000 */
        /* <DEDUP_REMOVED lines=25> */
[----:B--2---:R-:W-:Y:S01]  /*bc40*/  FMUL.FTZ R5, R5, R0 ;  /* 0x0000000005057220 */ /* 0x004fe20000410000 */
[----:B------:R-:W-:Y:S02]  /*bc50*/  IMAD.MOV.U32 R57, RZ, RZ, -0x800000 ;  /* 0xff800000ff397424 */ /* 0x000fe400078e00ff */
[----:B------:R-:W-:Y:S01]  /*bc60*/  @P2 FFMA.FTZ R56, R7, R2, R4 ;  /* 0x0000000207382223 */ /* 0x000fe20000010004 */
[----:B------:R-:W-:-:S01]  /*bc70*/  @P3 FFMA.FTZ R57, R13, R3, R6 ;  /* 0x000000030d393223 */ /* 0x000fc20000010006 */
[----:B---3--:R-:W-:Y:S01]  /*bc80*/  FMUL.FTZ R0, R9, R0 ;  /* 0x0000000009007220 */ /* 0x008fe20000410000 */
[----:B------:R-:W-:-:S02]  /*bc90*/  WARPGROUP.DEPBAR.LE gsb0, 0x0 ;  /* 0x00008000000079c5 */ /* 0x000fc40000010000 */
[----:B------:R-:W-:Y:S05]  /*bca0*/  @!P1 BRA `(.L_x_1688) ;  /* 0x0000000000049947 */ /* 0x000fea0003800000 */
[----:B------:R-:W-:Y:S01]  /*bcb0*/  BPT.TRAP 0x1 ;  /* 0x000000040000795c */ /* 0x000fe20000300000 */
.L_x_1688:
        /* <DEDUP_REMOVED lines=18> */
[-C--:B------:R-:W-:Y:S01]  /*bde0*/  FMUL.FTZ R41, R41, R5.reuse ;  /* 0x0000000529297220 */ /* 0x080fe20000410000 */
[-C--:B------:R-:W-:Y:S01]  /*bdf0*/  FMUL.FTZ R52, R52, R5.reuse ;  /* 0x0000000534347220 */ /* 0x080fe20000410000 */
[----:B------:R-:W-:Y:S01]  /*be00*/  FMUL.FTZ R49, R49, R5 ;  /* 0x0000000531317220 */ /* 0x000fe20000410000 */
[----:B------:R-:W-:Y:S01]  /*be10*/  USEL UR4, URZ, 0x1, UP0 ;  /* 0x000000013f047887 */ /* 0x000fe20008000000 */
        /* <DEDUP_REMOVED lines=20> */
.L_x_1655:
        /* <DEDUP_REMOVED lines=14> */
[----:B------:R-:W-:Y:S01]  /*c040*/  ULDC.64 UR10, c[0x0][0xc00] ;  /* 0x00030000000a7ab9 */ /* 0x000fe20000000a00 */
[----:B------:R-:W2:Y:S01]  /*c050*/  LDL R12, [R1+0x18] ;  /* 0x00001800010c7983 */ /* 0x000ea20000100800 */
[----:B0-----:R-:W-:-:S05]  /*c060*/  IMAD.SHL.U32 R2, R10, 0x4, RZ ;  /* 0x000000040a027824 */ /* 0x001fca00078e00ff */
[----:B------:R-:W-:Y:S01]  /*c070*/  LOP3.LUT R2, R2, 0xc, RZ, 0xc0, !PT ;  /* 0x0000000c02027812 */ /* 0x000fe200078ec0ff */
[----:B------:R-:W-:Y:S03]  /*c080*/  BAR.SYNC.DEFER_BLOCKING 0x1, 0x180 ;  /* 0x0046000000007b1d */ /* 0x000fe60000010000 */
[----:B------:R-:W-:-:S05]  /*c090*/  IADD3 R2, P0, R2, UR8, RZ ;  /* 0x0000000802027c10 */ /* 0x000fca000ff1e0ff */
[----:B------:R-:W-:Y:S01]  /*c0a0*/  IMAD.X R3, RZ, RZ, UR9, P0 ;  /* 0x00000009ff037e24 */ /* 0x000fe200080e06ff */
[----:B------:R-:W0:Y:S01]  /*c0b0*/  S2R R13, SR_SWINHI ;  /* 0x00000000000d7919 */ /* 0x000e220000002f00 */
[----:B------:R-:W-:-:S03]  /*c0c0*/  ULDC.64 UR8, c[0x0][0xc00] ;  /* 0x0003000000087ab9 */ /* 0x000fc60000000a00 */
[----:B------:R2:W3:Y:S01]  /*c0d0*/  LDG.E.CONSTANT R11, desc[UR52][R2.64] ;  /* 0x00000034020b7981 */ /* 0x0004e2000c1e9900 */
[----:B------:R-:W-:Y:S01]  /*c0e0*/  LOP3.LUT P0, R10, R10, 0x3, RZ, 0xc0, !PT ;  /* 0x000000030a0a7812 */ /* 0x000fe2000780c0ff */
[----:B------:R-:W-:-:S03]  /*c0f0*/  UIMAD.WIDE UR8, UR36, 0x4, UR8 ;  /* 0x00000004240878a5 */ /* 0x000fc6000f8e0208 */
        /* <DEDUP_REMOVED lines=11> */
[----:B------:R-:W-:Y:S02]  /*c1b0*/  MOV R42, R0 ;  /* 0x00000000002a7202 */ /* 0x000fe40000000f00 */
[----:B0-----:R-:W-:-:S02]  /*c1c0*/  MOV R43, R13 ;  /* 0x0000000d002b7202 */ /* 0x001fc40000000f00 */
        /* <DEDUP_REMOVED lines=20> */
[----:B------:R-:W-:Y:S01]  /*c310*/  SEL R32, R55, R54, P0 ;  /* 0x0000003637207207 */ /* 0x000fe20000000000 */
[----:B--2---:R-:W-:Y:S01]  /*c320*/  IMAD.WIDE R2, R12, 0x2, R42 ;  /* 0x000000020c027825 */ /* 0x004fe200078e022a */
[----:B------:R-:W-:Y:S02]  /*c330*/  SEL R12, R38, R39, P0 ;  /* 0x00000027260c7207 */ /* 0x000fe40000000000 */
[C---:B------:R-:W-:Y:S02]  /*c340*/  IADD3 R9, P3, R2.reuse, 0x20, RZ ;  /* 0x0000002002097810 */ /* 0x040fe40007f7e0ff */
[----:B------:R-:W-:-:S02]  /*c350*/  LOP3.LUT R7, R2, 0x380, RZ, 0xc0, !PT ;  /* 0x0000038002077812 */ /* 0x000fc400078ec0ff */
[C---:B------:R-:W-:Y:S02]  /*c360*/  IADD3 R13, P2, R2.reuse, 0x40, RZ ;  /* 0x00000040020d7810 */ /* 0x040fe40007f5e0ff */
[----:B------:R-:W-:Y:S02]  /*c370*/  LOP3.LUT R8, R9, 0x380, RZ, 0xc0, !PT ;  /* 0x0000038009087812 */ /* 0x000fe400078ec0ff */
[----:B------:R-:W-:Y:S02]  /*c380*/  IADD3 R30, P1, R2, 0x60, RZ ;  /* 0x00000060021e7810 */ /* 0x000fe40007f3e0ff */
[----:B------:R-:W-:Y:S02]  /*c390*/  SHF.R.U64 R7, R7, 0x3, RZ ;  /* 0x0000000307077819 */ /* 0x000fe400000012ff */
[----:B------:R-:W-:Y:S01]  /*c3a0*/  LOP3.LUT R4, R13, 0x380, RZ, 0xc0, !PT ;  /* 0x000003800d047812 */ /* 0x000fe200078ec0ff */
[----:B------:R-:W-:Y:S01]  /*c3b0*/  IMAD.X R5, RZ, RZ, R3, P1 ;  /* 0x000000ffff057224 */ /* 0x000fe200008e0603 */
[----:B------:R-:W-:-:S02]  /*c3c0*/  SHF.R.U64 R8, R8, 0x3, RZ ;  /* 0x0000000308087819 */ /* 0x000fc400000012ff */
[----:B------:R-:W-:Y:S02]  /*c3d0*/  LOP3.LUT R15, R30, 0x380, RZ, 0xc0, !PT ;  /* 0x000003801e0f7812 */ /* 0x000fe400078ec0ff */
[----:B------:R-:W-:Y:S01]  /*c3e0*/  LOP3.LUT R2, R7, R2, RZ, 0x3c, !PT ;  /* 0x0000000207027212 */ /* 0x000fe200078e3cff */
[--C-:B------:R-:W-:Y:S01]  /*c3f0*/  IMAD.X R7, RZ, RZ, R3.reuse, P2 ;  /* 0x000000ffff077224 */ /* 0x100fe200010e0603 */
[----:B------:R-:W-:Y:S02]  /*c400*/  SHF.R.U64 R4, R4, 0x3, RZ ;  /* 0x0000000304047819 */ /* 0x000fe400000012ff */
[----:B------:R-:W-:Y:S01]  /*c410*/  LOP3.LUT R8, R8, R9, RZ, 0x3c, !PT ;  /* 0x0000000908087212 */ /* 0x000fe200078e3cff */
[----:B------:R-:W-:Y:S01]  /*c420*/  IMAD.X R9, RZ, RZ, R3, P3 ;  /* 0x000000ffff097224 */ /* 0x000fe200018e0603 */
[----:B------:R-:W-:Y:S02]  /*c430*/  SHF.R.U64 R15, R15, 0x3, RZ ;  /* 0x000000030f0f7819 */ /* 0x000fe400000012ff */
[----:B------:R-:W-:-:S02]  /*c440*/  MOV R67, R2 ;  /* 0x0000000200437202 */ /* 0x000fc40000000f00 */
[----:B------:R-:W-:Y:S02]  /*c450*/  LOP3.LUT R6, R4, R13, RZ, 0x3c, !PT ;  /* 0x0000000d04067212 */ /* 0x000fe400078e3cff */
[----:B------:R-:W-:Y:S02]  /*c460*/  LOP3.LUT R4, R15, R30, RZ, 0x3c, !PT ;  /* 0x0000001e0f047212 */ /* 0x000fe400078e3cff */
[----:B------:R-:W-:Y:S02]  /*c470*/  MOV R30, R6 ;  /* 0x00000006001e7202 */ /* 0x000fe40000000f00 */
[----:B------:R-:W-:Y:S02]  /*c480*/  MOV R65, R4 ;  /* 0x0000000400417202 */ /* 0x000fe40000000f00 */
[----:B------:R-:W-:Y:S02]  /*c490*/  MOV R66, R8 ;  /* 0x0000000800427202 */ /* 0x000fe40000000f00 */
[----:B---3--:R-:W-:Y:S01]  /*c4a0*/  LOP3.LUT R3, R11, 0x2, RZ, 0x3c, !PT ;  /* 0x000000020b037812 */ /* 0x008fe200078e3cff */
[----:B------:R-:W-:Y:S04]  /*c4b0*/  SHFL.IDX PT, R46, R96, R11, 0x1c1f ;  /* 0x001c1f0b602e7589 */ /* 0x000fe800000e0000 */
[----:B------:R-:W0:Y:S04]  /*c4c0*/  SHFL.IDX PT, R47, R92, R3, 0x1c1f ;  /* 0x001c1f035c2f7589 */ /* 0x000e2800000e0000 */
[----:B------:R-:W-:Y:S04]  /*c4d0*/  SHFL.IDX PT, R38, R68, R11, 0x1c1f ;  /* 0x001c1f0b44267589 */ /* 0x000fe800000e0000 */
[----:B------:R1:W-:Y:S04]  /*c4e0*/  SHFL.IDX PT, R39, R62, R3, 0x1c1f ;  /* 0x001c1f033e277589 */ /* 0x0003e800000e0000 */
[----:B------:R-:W-:Y:S04]  /*c4f0*/  SHFL.IDX PT, R54, R88, R11, 0x1c1f ;  /* 0x001c1f0b58367589 */ /* 0x000fe800000e0000 */
[----:B------:R-:W2:Y:S01]  /*c500*/  SHFL.IDX PT, R55, R84, R3, 0x1c1f ;  /* 0x001c1f0354377589 */ /* 0x000ea200000e0000 */
[----:B-1----:R-:W-:-:S03]  /*c510*/  IMAD.U32 R62, RZ, RZ, UR8 ;  /* 0x00000008ff3e7e24 */ /* 0x002fc6000f8e00ff */
[----:B------:R0:W-:Y:S04]  /*c520*/  SHFL.IDX PT, R34, R44, R11, 0x1c1f ;  /* 0x001c1f0b2c227589 */ /* 0x0001e800000e0000 */
[----:B------:R-:W-:Y:S04]  /*c530*/  SHFL.IDX PT, R35, R48, R3, 0x1c1f ;  /* 0x001c1f0330237589 */ /* 0x000fe800000e0000 */
[----:B------:R-:W-:Y:S01]  /*c540*/  SHFL.IDX PT, R2, R98, R11, 0x1c1f ;  /* 0x001c1f0b62027589 */ /* 0x000fe200000e0000 */
[----:B0-----:R-:W-:-:S03]  /*c550*/  SEL R44, R46, R47, P0 ;  /* 0x0000002f2e2c7207 */ /* 0x001fc60000000000 */
[----:B------:R-:W-:Y:S01]  /*c560*/  SHFL.IDX PT, R52, R80, R11, 0x1c1f ;  /* 0x001c1f0b50347589 */ /* 0x000fe200000e0000 */
[----:B------:R-:W-:-:S03]  /*c570*/  SEL R46, R47, R46, P0 ;  /* 0x0000002e2f2e7207 */ /* 0x000fc60000000000 */
[----:B------:R-:W0:Y:S04]  /*c580*/  SHFL.IDX PT, R5, R94, R3, 0x1c1f ;  /* 0x001c1f035e057589 */ /* 0x000e2800000e0000 */
[----:B------:R-:W-:Y:S01]  /*c590*/  SHFL.IDX PT, R10, R10, R11, 0x1c1f ;  /* 0x001c1f0b0a0a7589 */ /* 0x000fe200000e0000 */
[----:B--2---:R-:W-:Y:S02]  /*c5a0*/  SEL R50, R54, R55, P0 ;  /* 0x0000003736327207 */ /* 0x004fe40000000000 */
[----:B------:R-:W-:Y:S01]  /*c5b0*/  SEL R54, R55, R54, P0 ;  /* 0x0000003637367207 */ /* 0x000fe20000000000 */
[----:B------:R-:W1:Y:S04]  /*c5c0*/  SHFL.IDX PT, R53, R76, R3, 0x1c1f ;  /* 0x001c1f034c357589 */ /* 0x000e6800000e0000 */
[----:B------:R-:W-:Y:S04]  /*c5d0*/  SHFL.IDX PT, R28, R28, R11, 0x1c1f ;  /* 0x001c1f0b1c1c7589 */ /* 0x000fe800000e0000 */
[----:B------:R-:W2:Y:S04]  /*c5e0*/  SHFL.IDX PT, R15, R64, R3, 0x1c1f ;  /* 0x001c1f03400f7589 */ /* 0x000ea800000e0000 */
[----:B------:R3:W-:Y:S04]  /*c5f0*/  SHFL.IDX PT, R29, R36, R3, 0x1c1f ;  /* 0x001c1f03241d7589 */ /* 0x0007e800000e0000 */
[----:B------:R-:W-:Y:S01]  /*c600*/  SHFL.IDX PT, R4, R90, R11, 0x1c1f ;  /* 0x001c1f0b5a047589 */ /* 0x000fe200000e0000 */
[----:B0-----:R-:W-:-:S02]  /*c610*/  SEL R45, R2, R5, P0 ;  /* 0x00000005022d7207 */ /* 0x001fc40000000000 */
[----:B------:R-:W-:Y:S01]  /*c620*/  SEL R47, R5, R2, P0 ;  /* 0x00000002052f7207 */ /* 0x000fe20000000000 */
[----:B------:R-:W-:Y:S01]  /*c630*/  SHFL.IDX PT, R60, R60, R11, 0x1c1f ;  /* 0x001c1f0b3c3c7589 */ /* 0x000fe200000e0000 */
[----:B---3--:R-:W-:-:S03]  /*c640*/  SEL R36, R34, R35, P0 ;  /* 0x0000002322247207 */ /* 0x008fc60000000000 */
[----:B------:R-:W0:Y:S01]  /*c650*/  SHFL.IDX PT, R7, R86, R3, 0x1c1f ;  /* 0x001c1f0356077589 */ /* 0x000e2200000e0000 */
[----:B-1----:R-:W-:Y:S02]  /*c660*/  SEL R48, R52, R53, P0 ;  /* 0x0000003534307207 */ /* 0x002fe40000000000 */
[----:B------:R-:W-:Y:S01]  /*c670*/  SEL R34, R35, R34, P0 ;  /* 0x0000002223227207 */ /* 0x000fe20000000000 */
[----:B------:R-:W-:Y:S01]  /*c680*/  SHFL.IDX PT, R12, R12, R11, 0x1c1f ;  /* 0x001c1f0b0c0c7589 */ /* 0x000fe200000e0000 */
[----:B------:R-:W-:-:S03]  /*c690*/  SEL R52, R53, R52, P0 ;  /* 0x0000003435347207 */ /* 0x000fc60000000000 */
[----:B------:R-:W1:Y:S01]  /*c6a0*/  SHFL.IDX PT, R61, R70, R3, 0x1c1f ;  /* 0x001c1f03463d7589 */ /* 0x000e6200000e0000 */
[----:B--2---:R-:W-:-:S03]  /*c6b0*/  SEL R41, R10, R15, P0 ;  /* 0x0000000f0a297207 */ /* 0x004fc60000000000 */
[----:B------:R1:W2:Y:S04]  /*c6c0*/  SHFL.IDX PT, R21, R58, R3, 0x1c1f ;  /* 0x001c1f033a157589 */ /* 0x0002a800000e0000 */
[----:B------:R-:W-:Y:S04]  /*c6d0*/  SHFL.IDX PT, R6, R82, R11, 0x1c1f ;  /* 0x001c1f0b52067589 */ /* 0x000fe800000e0000 */
[----:B------:R-:W3:Y:S04]  /*c6e0*/  SHFL.IDX PT, R9, R78, R3, 0x1c1f ;  /* 0x001c1f034e097589 */ /* 0x000ee800000e0000 */
[----:B------:R-:W-:Y:S01]  /*c6f0*/  SHFL.IDX PT, R14, R14, R11, 0x1c1f ;  /* 0x001c1f0b0e0e7589 */ /* 0x000fe200000e0000 */
[----:B0-----:R-:W-:-:S02]  /*c700*/  SEL R51, R4, R7, P0 ;  /* 0x0000000704337207 */ /* 0x001fc40000000000 */
[----:B------:R-:W-:Y:S01]  /*c710*/  SEL R55, R7, R4, P0 ;  /* 0x0000000407377207 */ /* 0x000fe20000000000 */
[----:B------:R0:W4:Y:S01]  /*c720*/  SHFL.IDX PT, R25, R40, R3, 0x1c1f ;  /* 0x001c1f0328197589 */ /* 0x00012200000e0000 */
[----:B------:R-:W-:-:S03]  /*c730*/  F2FP.BF16.F32.PACK_AB R4, R45, R44 ;  /* 0x0000002c2d04723e */ /* 0x000fc600000010ff */
[----:B------:R-:W-:Y:S01]  /*c740*/  SHFL.IDX PT, R8, R74, R11, 0x1c1f ;  /* 0x001c1f0b4a087589 */ /* 0x000fe200000e0000 */
[----:B-1----:R-:W-:Y:S02]  /*c750*/  SEL R58, R60, R61, P0 ;  /* 0x0000003d3c3a7207 */ /* 0x002fe40000000000 */
[----:B------:R-:W-:Y:S01]  /*c760*/  SEL R60, R61, R60, P0 ;  /* 0x0000003c3d3c7207 */ /* 0x000fe20000000000 */
[----:B------:R-:W-:Y:S01]  /*c770*/  SHFL.IDX PT, R24, R24, R11, 0x1c1f ;  /* 0x001c1f0b18187589 */ /* 0x000fe200000e0000 */
[----:B--2---:R-:W-:Y:S02]  /*c780*/  SEL R37, R12, R21, P0 ;  /* 0x000000150c257207 */ /* 0x004fe40000000000 */
[----:B0-----:R-:W-:Y:S01]  /*c790*/  SEL R40, R38, R39, P0 ;  /* 0x0000002726287207 */ /* 0x001fe20000000000 */
[----:B------:R-:W0:Y:S01]  /*c7a0*/  SHFL.IDX PT, R13, R72, R3, 0x1c1f ;  /* 0x001c1f03480d7589 */ /* 0x000e2200000e0000 */
[----:B------:R-:W-:Y:S02]  /*c7b0*/  SEL R38, R39, R38, P0 ;  /* 0x0000002627267207 */ /* 0x000fe40000000000 */
[----:B------:R-:W-:Y:S01]  /*c7c0*/  SEL R39, R15, R10, P0 ;  /* 0x0000000a0f277207 */ /* 0x000fe20000000000 */
[----:B------:R-:W-:Y:S01]  /*c7d0*/  SHFL.IDX PT, R26, R26, R11, 0x1c1f ;  /* 0x001c1f0b1a1a7589 */ /* 0x000fe200000e0000 */
[----:B------:R-:W-:-:S02]  /*c7e0*/  SEL R35, R21, R12, P0 ;  /* 0x0000000c15237207 */ /* 0x000fc40000000000 */
[----:B---3--:R-:W-:Y:S01]  /*c7f0*/  SEL R49, R6, R9, P0 ;  /* 0x0000000906317207 */ /* 0x008fe20000000000 */
[----:B------:R1:W2:Y:S01]  /*c800*/  SHFL.IDX PT, R27, R32, R3, 0x1c1f ;  /* 0x001c1f03201b7589 */ /* 0x0002a200000e0000 */
[----:B------:R-:W-:Y:S02]  /*c810*/  SEL R53, R9, R6, P0 ;  /* 0x0000000609357207 */ /* 0x000fe40000000000 */
[----:B------:R-:W-:Y:S01]  /*c820*/  F2FP.BF16.F32.PACK_AB R5, R41, R40 ;  /* 0x000000282905723e */ /* 0x000fe200000010ff */
[----:B------:R3:W3:Y:S01]  /*c830*/  SHFL.IDX PT, R63, R20, R3, 0x1c1f ;  /* 0x001c1f03143f7589 */ /* 0x0006e200000e0000 */
[----:B----4-:R-:W-:Y:S02]  /*c840*/  SEL R33, R14, R25, P0 ;  /* 0x000000190e217207 */ /* 0x010fe40000000000 */
[----:B------:R-:W-:Y:S02]  /*c850*/  F2FP.BF16.F32.PACK_AB R6, R47, R46 ;  /* 0x0000002e2f06723e */ /* 0x000fe400000010ff */
[----:B------:R-:W-:-:S02]  /*c860*/  F2FP.BF16.F32.PACK_AB R7, R39, R38 ;  /* 0x000000262707723e */ /* 0x000fc400000010ff */
[----:B-1----:R-:W-:Y:S02]  /*c870*/  SEL R32, R28, R29, P0 ;  /* 0x0000001d1c207207 */ /* 0x002fe40000000000 */
[----:B------:R-:W-:Y:S01]  /*c880*/  SEL R28, R29, R28, P0 ;  /* 0x0000001c1d1c7207 */ /* 0x000fe20000000000 */
[----:B------:R-:W-:Y:S01]  /*c890*/  STSM.16.M88.4 [R67], R4 ;  /* 0x0000000443007844 */ /* 0x000fe20000000200 */
[----:B------:R-:W-:Y:S02]  /*c8a0*/  SEL R29, R25, R14, P0 ;  /* 0x0000000e191d7207 */ /* 0x000fe40000000000 */
[----:B0-----:R-:W-:Y:S02]  /*c8b0*/  SEL R59, R8, R13, P0 ;  /* 0x0000000d083b7207 */ /* 0x001fe40000000000 */
[----:B------:R-:W-:Y:S02]  /*c8c0*/  SEL R61, R13, R8, P0 ;  /* 0x000000080d3d7207 */ /* 0x000fe40000000000 */
[----:B------:R-:W-:-:S02]  /*c8d0*/  F2FP.BF16.F32.PACK_AB R8, R51, R50 ;  /* 0x000000323308723e */ /* 0x000fc400000010ff */
[----:B------:R-:W-:Y:S02]  /*c8e0*/  F2FP.BF16.F32.PACK_AB R9, R37, R36 ;  /* 0x000000242509723e */ /* 0x000fe400000010ff */
[----:B--2---:R-:W-:Y:S02]  /*c8f0*/  SEL R21, R24, R27, P0 ;  /* 0x0000001b18157207 */ /* 0x004fe40000000000 */
[----:B---3--:R-:W-:Y:S02]  /*c900*/  SEL R3, R27, R24, P0 ;  /* 0x000000181b037207 */ /* 0x008fe40000000000 */
[----:B------:R-:W-:Y:S02]  /*c910*/  SEL R20, R26, R63, P0 ;  /* 0x0000003f1a147207 */ /* 0x000fe40000000000 */
[----:B------:R-:W-:Y:S01]  /*c920*/  SEL R2, R63, R26, P0 ;  /* 0x0000001a3f027207 */ /* 0x000fe20000000000 */
[----:B------:R-:W-:Y:S01]  /*c930*/  IMAD.U32 R63, RZ, RZ, UR9 ;  /* 0x00000009ff3f7e24 */ /* 0x000fe2000f8e00ff */
[----:B------:R-:W-:Y:S01]  /*c940*/  F2FP.BF16.F32.PACK_AB R10, R55, R54 ;  /* 0x00000036370a723e */ /* 0x000fe200000010ff */
[----:B------:R-:W-:Y:S01]  /*c950*/  ULDC.64 UR8, c[0x0][0xc08] ;  /* 0x0003020000087ab9 */ /* 0x000fe20000000a00 */
[----:B------:R-:W-:-:S02]  /*c960*/  F2FP.BF16.F32.PACK_AB R11, R35, R34 ;  /* 0x00000022230b723e */ /* 0x000fc400000010ff */
[----:B------:R-:W-:Y:S02]  /*c970*/  F2FP.BF16.F32.PACK_AB R12, R49, R48 ;  /* 0x00000030310c723e */ /* 0x000fe400000010ff */
[----:B------:R-:W-:Y:S01]  /*c980*/  F2FP.BF16.F32.PACK_AB R13, R33, R32 ;  /* 0x00000020210d723e */ /* 0x000fe200000010ff */
[----:B------:R-:W-:Y:S01]  /*c990*/  STSM.16.M88.4 [R66], R8 ;  /* 0x0000000842007844 */ /* 0x000fe20000000200 */
[----:B------:R-:W-:Y:S02]  /*c9a0*/  F2FP.BF16.F32.PACK_AB R14, R53, R52 ;  /* 0x00000034350e723e */ /* 0x000fe400000010ff */
[----:B------:R-:W-:Y:S02]  /*c9b0*/  F2FP.BF16.F32.PACK_AB R15, R29, R28 ;  /* 0x0000001c1d0f723e */ /* 0x000fe400000010ff */
[----:B------:R-:W-:Y:S02]  /*c9c0*/  F2FP.BF16.F32.PACK_AB R24, R59, R58 ;  /* 0x0000003a3b18723e */ /* 0x000fe400000010ff */
[----:B------:R-:W-:Y:S01]  /*c9d0*/  F2FP.BF16.F32.PACK_AB R25, R21, R20 ;  /* 0x000000141519723e */ /* 0x000fe200000010ff */
[----:B------:R-:W-:Y:S01]  /*c9e0*/  STSM.16.M88.4 [R30], R12 ;  /* 0x0000000c1e007844 */ /* 0x000fe20000000200 */
[----:B------:R-:W-:-:S02]  /*c9f0*/  F2FP.BF16.F32.PACK_AB R26, R61, R60 ;  /* 0x0000003c3d1a723e */ /* 0x000fc400000010ff */
[----:B------:R-:W-:Y:S02]  /*ca00*/  F2FP.BF16.F32.PACK_AB R27, R3, R2 ;  /* 0x00000002031b723e */ /* 0x000fe400000010ff */
[----:B------:R-:W-:-:S03]  /*ca10*/  ISETP.NE.U32.AND P0, PT, RZ, UR10, PT ;  /* 0x0000000aff007c0c */ /* 0x000fc6000bf05070 */
[----:B------:R0:W-:Y:S01]  /*ca20*/  STSM.16.M88.4 [R65], R24 ;  /* 0x0000001841007844 */ /* 0x0001e20000000200 */
[----:B------:R-:W-:Y:S01]  /*ca30*/  BAR.SYNC.DEFER_BLOCKING 0x1, 0x180 ;  /* 0x0046000000007b1d */ /* 0x000fe20000010000 */
[----:B------:R-:W-:-:S07]  /*ca40*/  ISETP.NE.AND.EX P0, PT, RZ, UR11, PT, P0 ;  /* 0x0000000bff007c0c */ /* 0x000fce000bf05300 */
[----:B0-----:R-:W0:Y:S06]  /*ca50*/  LDC R65, c[0x0][0xbe8] ;  /* 0x0002fa00ff417b82 */ /* 0x001e2c0000000800 */
[----:B------:R-:W2:Y:S01]  /*ca60*/  @P0 LDG.E R64, desc[UR52][R62.64] ;  /* 0x000000343e400981 */ /* 0x000ea2000c1e1900 */
[----:B------:R-:W-:Y:S01]  /*ca70*/  UISETP.NE.U32.AND UP0, UPT, UR8, URZ, UPT ;  /* 0x0000003f0800728c */ /* 0x000fe2000bf05070 */
[----:B------:R-:W-:-:S03]  /*ca80*/  ULDC UR4, c[0x0][0xa88] ;  /* 0x0002a20000047ab9 */ /* 0x000fc60000000800 */
[----:B------:R-:W-:Y:S01]  /*ca90*/  UISETP.NE.AND.EX UP0, UPT, UR9, URZ, UPT, UP0 ;  /* 0x0000003f0900728c */ /* 0x000fe2000bf05300 */
[----:B------:R-:W-:Y:S01]  /*caa0*/  IMAD.U32 R30, RZ, RZ, UR4 ;  /* 0x00000004ff1e7e24 */ /* 0x000fe2000f8e00ff */
[----:B------:R-:W-:-:S04]  /*cab0*/  UMOV UR16, 0x9b8 ;  /* 0x000009b800107882 */ /* 0x000fc80000000000 */
[----:B------:R-:W-:Y:S02]  /*cac0*/  PLOP3.LUT P4, PT, PT, PT, UP0, 0x80, 0x0 ;  /* 0x000000000000781c */ /* 0x000fe40003f8f008 */
[----:B0-----:R-:W-:-:S03]  /*cad0*/  ISETP.NE.AND P1, PT, R65, 0x1, PT ;  /* 0x000000014100780c */ /* 0x001fc60003f25270 */
[----:B------:R-:W-:-:S04]  /*cae0*/  @UP0 ULEA UR8, UP1, UR36, UR8, 0x2 ;  /* 0x0000000824080291 */ /* 0x000fc8000f82103f */
[----:B------:R-:W-:-:S06]  /*caf0*/  @UP0 ULEA.HI.X UR9, UR36, UR9, UR37, 0x2, UP1 ;  /* 0x0000000924090291 */ /* 0x000fcc00088f1425 */
[----:B------:R-:W0:Y:S01]  /*cb00*/  @P1 LDC R6, c[0x0][0xbec] ;  /* 0x0002fb00ff061b82 */ /* 0x000e220000000800 */
[----:B------:R-:W-:Y:S01]  /*cb10*/  UISETP.GT.AND UP1, UPT, UR42, 0x1, UPT ;  /* 0x000000012a00788c */ /* 0x000fe2000bf24270 */
[----:B------:R-:W-:-:S06]  /*cb20*/  IMAD.U32 R4, RZ, RZ, UR8 ;  /* 0x00000008ff047e24 */ /* 0x000fcc000f8e00ff */
[----:B------:R-:W1:Y:S01]  /*cb30*/  @P1 LDC R9, c[0x0][0xbf0] ;  /* 0x0002fc00ff091b82 */ /* 0x000e620000000800 */
[----:B------:R-:W-:Y:S01]  /*cb40*/  USEL UR16, UR16, 0x978, UP1 ;  /* 0x0000097810107887 */ /* 0x000fe20008800000 */
[----:B------:R-:W-:Y:S01]  /*cb50*/  IMAD.U32 R5, RZ, RZ, UR9 ;  /* 0x00000009ff057e24 */ /* 0x000fe2000f8e00ff */
[----:B------:R-:W-:Y:S01]  /*cb60*/  UISETP.NE.U32.AND UP0, UPT, UR10, URZ, UPT ;  /* 0x0000003f0a00728c */ /* 0x000fe2000bf05070 */
[----:B------:R-:W-:Y:S01]  /*cb70*/  VIADD R11, R17, UR40 ;  /* 0x00000028110b7c36 */ /* 0x000fe20008000000 */
[----:B------:R-:W-:Y:S02]  /*cb80*/  UMOV UR4, URZ ;  /* 0x0000003f00047c82 */ /* 0x000fe40008000000 */
[----:B------:R-:W-:Y:S01]  /*cb90*/  UISETP.NE.AND.EX UP0, UPT, UR11, URZ, UPT, UP0 ;  /* 0x0000003f0b00728c */ /* 0x000fe2000bf05300 */
[----:B------:R0:W5:Y:S01]  /*cba0*/  @P4 LDG.E R30, desc[UR52][R4.64] ;  /* 0x00000034041e4981 */ /* 0x000162000c1e1900 */
[----:B------:R-:W-:Y:S01]  /*cbb0*/  USEL UR7, UR41, URZ, UP1 ;  /* 0x0000003f29077287 */ /* 0x000fe20008800000 */
[----:B------:R-:W-:Y:S01]  /*cbc0*/  IMAD.MOV.U32 R7, RZ, RZ, R11 ;  /* 0x000000ffff077224 */ /* 0x000fe200078e000b */
[----:B------:R-:W-:-:S02]  /*cbd0*/  USEL UR36, UR36, URZ, !UP0 ;  /* 0x0000003f24247287 */ /* 0x000fc4000c000000 */
[----:B------:R-:W-:Y:S01]  /*cbe0*/  ULDC.64 UR10, c[0x0][UR16+0x218] ;  /* 0x00008600100a7abb */ /* 0x000fe20008000a00 */
[----:B------:R-:W-:Y:S01]  /*cbf0*/  ULDC.64 UR14, c[0x0][UR16+0x228] ;  /* 0x00008a00100e7abb */ /* 0x000fe20008000a00 */
[----:B------:R-:W-:Y:S01]  /*cc00*/  ULDC.64 UR12, c[0x0][UR16+0x220] ;  /* 0x00008800100c7abb */ /* 0x000fe20008000a00 */
[----:B------:R-:W-:Y:S02]  /*cc10*/  UIMAD.WIDE.U32 UR8, UR10, UR39, URZ ;  /* 0x000000270a0872a5 */ /* 0x000fe4000f8e003f */
[----:B------:R-:W-:Y:S01]  /*cc20*/  UIMAD.WIDE.U32 UR18, UR14, UR7, URZ ;  /* 0x000000070e1272a5 */ /* 0x000fe2000f8e003f */
[----:B0-----:R-:W-:Y:S01]  /*cc30*/  @P1 IMAD.HI.U32 R4, R11, R6, RZ ;  /* 0x000000060b041227 */ /* 0x001fe200078e00ff */
[----:B------:R-:W-:Y:S02]  /*cc40*/  UIMAD UR10, UR11, UR39, URZ ;  /* 0x000000270b0a72a4 */ /* 0x000fe4000f8e023f */
[----:B------:R-:W-:Y:S02]  /*cc50*/  UIMAD UR14, UR15, UR7, URZ ;  /* 0x000000070f0e72a4 */ /* 0x000fe4000f8e023f */
[----:B------:R-:W-:Y:S01]  /*cc60*/  USEL UR37, UR37, URZ, !UP0 ;  /* 0x0000003f25257287 */ /* 0x000fe2000c000000 */
[----:B-1----:R-:W-:Y:S01]  /*cc70*/  @P1 SHF.R.U32.HI R7, RZ, R9, R4 ;  /* 0x00000009ff071219 */ /* 0x002fe20000011604 */
[----:B------:R-:W-:Y:S01]  /*cc80*/  UIMAD UR7, UR13, UR36, URZ ;  /* 0x000000240d0772a4 */ /* 0x000fe2000f8e023f */
[----:B------:R-:W-:Y:S01]  /*cc90*/  IMAD.U32 R4, RZ, RZ, UR18 ;  /* 0x00000012ff047e24 */ /* 0x000fe2000f8e00ff */
[----:B------:R-:W-:Y:S01]  /*cca0*/  UIADD3 UR9, UR9, UR10, URZ ;  /* 0x0000000a09097290 */ /* 0x000fe2000fffe03f */
[----:B------:R-:W-:Y:S01]  /*ccb0*/  IMAD.U32 R5, RZ, RZ, UR19 ;  /* 0x00000013ff057e24 */ /* 0x000fe2000f8e00ff */
[----:B------:R-:W-:Y:S01]  /*ccc0*/  UIMAD.WIDE.U32 UR10, UR12, UR36, URZ ;  /* 0x000000240c0a72a5 */ /* 0x000fe2000f8e003f */
[--C-:B------:R-:W-:Y:S01]  /*ccd0*/  IMAD.MOV R6, RZ, RZ, -R7.reuse ;  /* 0x000000ffff067224 */ /* 0x100fe200078e0a07 */
[----:B------:R-:W-:Y:S01]  /*cce0*/  UIMAD UR7, UR12, UR37, UR7 ;  /* 0x000000250c0772a4 */ /* 0x000fe2000f8e0207 */
[----:B------:R-:W-:Y:S01]  /*ccf0*/  SHF.R.S32.HI R5, RZ, 0x1f, R7 ;  /* 0x0000001fff057819 */ /* 0x000fe20000011407 */
[----:B------:R-:W-:Y:S01]  /*cd00*/  UIADD3 UR14, UR19, UR14, URZ ;  /* 0x0000000e130e7290 */ /* 0x000fe2000fffe03f */
[----:B------:R-:W-:Y:S01]  /*cd10*/  IMAD R9, R65, R6, R11 ;  /* 0x0000000641097224 */ /* 0x000fe200078e020b */
[----:B------:R-:W-:-:S04]  /*cd20*/  UIADD3 UR7, UR11, UR7, URZ ;  /* 0x000000070b077290 */ /* 0x000fc8000fffe03f */
[----:B------:R-:W-:Y:S01]  /*cd30*/  IMAD.U32 R8, RZ, RZ, UR14 ;  /* 0x0000000eff087e24 */ /* 0x000fe2000f8e00ff */
[----:B------:R-:W-:Y:S02]  /*cd40*/  SHF.R.S32.HI R6, RZ, 0x1f, R9 ;  /* 0x0000001fff067819 */ /* 0x000fe40000011409 */
        /* <DEDUP_REMOVED lines=21> */
.L_x_1691:
        /* <DEDUP_REMOVED lines=13> */
[----:B--2---:R-:W-:-:S04]  /*cf70*/  VIADD R13, R12, UR40 ;  /* 0x000000280c0d7c36 */ /* 0x004fc80008000000 */
        /* <DEDUP_REMOVED lines=36> */
[----:B------:R-:W-:Y:S02]  /*d1c0*/  IMAD.X R25, RZ, RZ, R43, P0 ;  /* 0x000000ffff197224 */ /* 0x000fe400000e062b */
[----:B------:R-:W-:-:S04]  /*d1d0*/  SHF.R.U64 R2, R2, 0x3, RZ ;  /* 0x0000000302027819 */ /* 0x000fc800000012ff */
[----:B------:R-:W-:Y:S02]  /*d1e0*/  LOP3.LUT R24, R2, R3, RZ, 0x3c, !PT ;  /* 0x0000000302187212 */ /* 0x000fe400078e3cff */
[----:B------:R-:W0:Y:S01]  /*d1f0*/  @P1 LDC R3, c[0x0][0xbf0] ;  /* 0x0002fc00ff031b82 */ /* 0x000e220000000800 */
[----:B------:R-:W-:Y:S02]  /*d200*/  UIMAD.WIDE.U32 UR8, UR4, UR10, URZ ;  /* 0x0000000a040872a5 */ /* 0x000fe4000f8e003f */
[----:B------:R-:W-:Y:S01]  /*d210*/  UIMAD UR7, UR4, UR11, UR7 ;  /* 0x0000000b040772a4 */ /* 0x000fe2000f8e0207 */
[----:B------:R-:W-:Y:S01]  /*d220*/  IMAD R2, R18, 0x30, R62 ;  /* 0x0000003012027824 */ /* 0x000fe200078e023e */
[----:B------:R-:W5:Y:S01]  /*d230*/  LD.E.128 R24, desc[UR52][R24.64] ;  /* 0x0000003418187980 */ /* 0x000f62000c101d00 */
[----:B------:R-:W-:Y:S01]  /*d240*/  ULDC.64 UR10, c[0x0][0xae8] ;  /* 0x0002ba00000a7ab9 */ /* 0x000fe20000000a00 */
[----:B------:R-:W-:Y:S01]  /*d250*/  UIADD3 UR9, UR9, UR7, URZ ;  /* 0x0000000709097290 */ /* 0x000fe2000fffe03f */
[----:B------:R-:W-:Y:S01]  /*d260*/  VIADD R29, R2, UR40 ;  /* 0x00000028021d7c36 */ /* 0x000fe20008000000 */
[----:B------:R-:W-:Y:S01]  /*d270*/  USHF.R.S32.HI UR4, URZ, 0x1f, UR36 ;  /* 0x0000001f3f047899 */ /* 0x000fe20008011424 */
[----:B------:R-:W-:Y:S01]  /*d280*/  @!PT LDS RZ, [RZ] ;  /* 0x00000000fffff984 */ /* 0x000fe20000000800 */
[----:B------:R-:W-:Y:S01]  /*d290*/  @!PT LDS RZ, [RZ] ;  /* 0x00000000fffff984 */ /* 0x000fe20000000800 */
[----:B------:R-:W-:Y:S01]  /*d2a0*/  @!PT LDS RZ, [RZ] ;  /* 0x00000000fffff984 */ /* 0x000fe20000000800 */
[----:B------:R-:W-:Y:S01]  /*d2b0*/  @!PT LDS RZ, [RZ] ;  /* 0x00000000fffff984 */ /* 0x000fe20000000800 */
[----:B------:R1:W-:Y:S06]  /*d2c0*/  MEMBAR.ALL.CTA ;  /* 0x0000000000007992 */ /* 0x0003ec0000008000 */
[----:B-1----:R-:W1:Y:S01]  /*d2d0*/  FENCE.VIEW.ASYNC.S ;  /* 0x00000000000073c6 */ /* 0x002e620000000000 */
[----:B------:R-:W-:Y:S01]  /*d2e0*/  UIMAD.WIDE.U32 UR8, UR39, UR10, UR8 ;  /* 0x0000000a270872a5 */ /* 0x000fe2000f8e0008 */
[----:B------:R-:W-:-:S03]  /*d2f0*/  @P1 IMAD.HI.U32 R2, R29, R20, RZ ;  /* 0x000000141d021227 */ /* 0x000fc600078e00ff */
[----:B------:R-:W-:Y:S01]  /*d300*/  UIMAD UR9, UR39, UR11, UR9 ;  /* 0x0000000b270972a4 */ /* 0x000fe2000f8e0209 */
[----:B------:R-:W-:Y:S02]  /*d310*/  IMAD.MOV.U32 R21, RZ, RZ, R29 ;  /* 0x000000ffff157224 */ /* 0x000fe400078e001d */
[----:B------:R-:W-:Y:S01]  /*d320*/  ULDC.64 UR10, c[0x0][0xaf0] ;  /* 0x0002bc00000a7ab9 */ /* 0x000fe20000000a00 */
[----:B------:R-:W-:Y:S01]  /*d330*/  VIADD R0, R0, 0x13220 ;  /* 0x0001322000007836 */ /* 0x000fe20000000000 */
[----:B------:R-:W-:-:S04]  /*d340*/  UIMAD UR4, UR4, UR10, URZ ;  /* 0x0000000a040472a4 */ /* 0x000fc8000f8e023f */
[----:B------:R-:W-:Y:S01]  /*d350*/  UIMAD UR4, UR36, UR11, UR4 ;  /* 0x0000000b240472a4 */ /* 0x000fe2000f8e0204 */
[----:B0-----:R-:W-:Y:S01]  /*d360*/  @P1 SHF.R.U32.HI R21, RZ, R3, R2 ;  /* 0x00000003ff151219 */ /* 0x001fe20000011602 */
[----:B------:R-:W-:Y:S01]  /*d370*/  UIMAD.WIDE.U32 UR36, UR36, UR10, UR8 ;  /* 0x0000000a242472a5 */ /* 0x000fe2000f8e0008 */
[----:B------:R-:W-:Y:S02]  /*d380*/  PRMT R0, RZ, 0x654, R0 ;  /* 0x00000654ff007816 */ /* 0x000fe40000000000 */
[--C-:B------:R-:W-:Y:S01]  /*d390*/  SHF.R.S32.HI R20, RZ, 0x1f, R21.reuse ;  /* 0x0000001fff147819 */ /* 0x100fe20000011415 */
[----:B------:R-:W-:Y:S01]  /*d3a0*/  UIADD3 UR4, UR37, UR4, URZ ;  /* 0x0000000425047290 */ /* 0x000fe2000fffe03f */
[----:B------:R-:W-:Y:S01]  /*d3b0*/  IMAD.MOV R28, RZ, RZ, -R21 ;  /* 0x000000ffff1c7224 */ /* 0x000fe200078e0a15 */
[----:B------:R-:W-:Y:S01]  /*d3c0*/  ULDC.64 UR8, c[0x0][0xae0] ;  /* 0x0002b80000087ab9 */ /* 0x000fe20000000a00 */
[----:B------:R-:W-:Y:S01]  /*d3d0*/  IMAD.U32 R3, RZ, RZ, UR37 ;  /* 0x00000025ff037e24 */ /* 0x000fe2000f8e00ff */
[----:B-1----:R0:W-:Y:S01]  /*d3e0*/  SYNCS.ARRIVE.TRANS64.RED.A1T0 RZ, [R0+URZ], RZ ;  /* 0x000000ff00ff79a7 */ /* 0x0021e2000810043f */
[----:B------:R-:W-:-:S02]  /*d3f0*/  IMAD R20, R20, UR8, RZ ;  /* 0x0000000814147c24 */ /* 0x000fc4000f8e02ff */
[----:B------:R-:W-:Y:S02]  /*d400*/  IMAD R29, R65, R28, R29 ;  /* 0x0000001c411d7224 */ /* 0x000fe400078e021d */
[----:B------:R-:W-:Y:S02]  /*d410*/  IMAD.U32 R2, RZ, RZ, UR36 ;  /* 0x00000024ff027e24 */ /* 0x000fe4000f8e00ff */
[----:B------:R-:W-:Y:S01]  /*d420*/  IMAD.U32 R3, RZ, RZ, UR4 ;  /* 0x00000004ff037e24 */ /* 0x000fe2000f8e00ff */
[----:B------:R-:W-:Y:S01]  /*d430*/  ULDC UR4, c[0x0][0xac8] ;  /* 0x0002b20000047ab9 */ /* 0x000fe20000000800 */
[C---:B------:R-:W-:Y:S01]  /*d440*/  IMAD R33, R21.reuse, UR9, R20 ;  /* 0x0000000915217c24 */ /* 0x040fe2000f8e0214 */
[----:B------:R-:W-:Y:S01]  /*d450*/  SHF.R.S32.HI R20, RZ, 0x1f, R29 ;  /* 0x0000001fff147819 */ /* 0x000fe2000001141d */
[----:B------:R-:W-:Y:S01]  /*d460*/  IMAD.WIDE.U32 R2, R21, UR8, R2 ;  /* 0x0000000815027c25 */ /* 0x000fe2000f8e0002 */
[----:B------:R-:W-:-:S03]  /*d470*/  ULDC.64 UR8, c[0x0][0xad8] ;  /* 0x0002b60000087ab9 */ /* 0x000fc60000000a00 */
[----:B------:R-:W-:Y:S02]  /*d480*/  IMAD.IADD R3, R3, 0x1, R33 ;  /* 0x0000000103037824 */ /* 0x000fe400078e0221 */
[----:B------:R-:W-:Y:S02]  /*d490*/  IMAD R20, R20, UR8, RZ ;  /* 0x0000000814147c24 */ /* 0x000fe4000f8e02ff */
[----:B------:R-:W-:-:S04]  /*d4a0*/  IMAD.WIDE.U32 R2, R29, UR8, R2 ;  /* 0x000000081d027c25 */ /* 0x000fc8000f8e0002 */
[----:B------:R-:W-:Y:S01]  /*d4b0*/  IMAD R21, R29, UR9, R20 ;  /* 0x000000091d157c24 */ /* 0x000fe2000f8e0214 */
[----:B------:R-:W-:Y:S01]  /*d4c0*/  ULDC.64 UR8, c[0x0][0xa80] ;  /* 0x0002a00000087ab9 */ /* 0x000fe20000000a00 */
[----:B------:R-:W-:Y:S01]  /*d4d0*/  VIADD R33, R62, UR40 ;  /* 0x000000283e217c36 */ /* 0x000fe20008000000 */
        /* <DEDUP_REMOVED lines=34> */
.L_x_1692:
[----:B------:R-:W-:Y:S01]  /*d700*/  ULDC.64 UR10, c[0x0][0xb08] ;  /* 0x0002c200000a7ab9 */ /* 0x000fe20000000a00 */
[----:B------:R-:W0:Y:S01]  /*d710*/  @P1 LDC R4, c[0x0][0xbec] ;  /* 0x0002fb00ff041b82 */ /* 0x000e220000000800 */
[----:B------:R-:W-:Y:S01]  /*d720*/  UIMAD UR7, UR12, UR10, URZ ;  /* 0x0000000a0c0772a4 */ /* 0x000fe2000f8e023f */
[----:B------:R-:W-:Y:S01]  /*d730*/  IMAD.MOV.U32 R7, RZ, RZ, R11 ;  /* 0x000000ffff077224 */ /* 0x000fe200078e000b */
[----:B------:R-:W-:Y:S01]  /*d740*/  UIMAD.WIDE.U32 UR8, UR4, UR10, URZ ;  /* 0x0000000a040872a5 */ /* 0x000fe2000f8e003f */
[----:B------:R-:W-:Y:S01]  /*d750*/  ISETP.GE.AND P0, PT, R13, R30, PT ;  /* 0x0000001e0d00720c */ /* 0x000fe20003f06270 */
[----:B------:R-:W-:Y:S01]  /*d760*/  UIMAD UR7, UR4, UR11, UR7 ;  /* 0x0000000b040772a4 */ /* 0x000fe2000f8e0207 */
[C---:B------:R-:W-:Y:S01]  /*d770*/  VIADD R57, R16.reuse, 0x18 ;  /* 0x0000001810397836 */ /* 0x040fe20000000000 */
[----:B------:R-:W-:Y:S01]  /*d780*/  USHF.R.S32.HI UR4, URZ, 0x1f, UR36 ;  /* 0x0000001f3f047899 */ /* 0x000fe20008011424 */
[----:B------:R-:W1:Y:S01]  /*d790*/  @P1 LDC R5, c[0x0][0xbf0] ;  /* 0x0002fc00ff051b82 */ /* 0x000e620000000800 */
[----:B------:R-:W-:Y:S01]  /*d7a0*/  UIADD3 UR9, UR9, UR7, URZ ;  /* 0x0000000709097290 */ /* 0x000fe2000fffe03f */
[C---:B------:R-:W-:Y:S01]  /*d7b0*/  VIADD R63, R16.reuse, 0x10 ;  /* 0x00000010103f7836 */ /* 0x040fe20000000000 */
[----:B------:R-:W-:Y:S01]  /*d7c0*/  ULDC.64 UR10, c[0x0][0xb38] ;  /* 0x0002ce00000a7ab9 */ /* 0x000fe20000000a00 */
[C---:B------:R-:W-:Y:S01]  /*d7d0*/  VIADD R66, R16.reuse, 0x8 ;  /* 0x0000000810427836 */ /* 0x040fe20000000000 */
[----:B------:R-:W-:Y:S01]  /*d7e0*/  UIMAD.WIDE.U32 UR8, UR39, UR10, UR8 ;  /* 0x0000000a270872a5 */ /* 0x000fe2000f8e0008 */
[----:B------:R-:W-:Y:S01]  /*d7f0*/  BSSY B1, `(.L_x_1694) ;  /* 0x0000051000017945 */ /* 0x000fe20003800000 */
[----:B------:R-:W-:Y:S01]  /*d800*/  SHF.R.S32.HI R26, RZ, 0x1f, R22 ;  /* 0x0000001fff1a7819 */ /* 0x000fe20000011416 */
[C---:B------:R-:W-:Y:S01]  /*d810*/  VIADD R56, R16.reuse, 0x18 ;  /* 0x0000001810387836 */ /* 0x040fe20000000000 */
[----:B------:R-:W-:Y:S01]  /*d820*/  UIMAD UR9, UR39, UR11, UR9 ;  /* 0x0000000b270972a4 */ /* 0x000fe2000f8e0209 */
[----:B------:R-:W-:Y:S01]  /*d830*/  SHF.R.S32.HI R27, RZ, 0x1f, R23 ;  /* 0x0000001fff1b7819 */ /* 0x000fe20000011417 */
[C---:B------:R-:W-:Y:S01]  /*d840*/  VIADD R62, R16.reuse, 0x10 ;  /* 0x00000010103e7836 */ /* 0x040fe20000000000 */
[----:B------:R-:W-:Y:S01]  /*d850*/  ULDC.64 UR10, c[0x0][0xb40] ;  /* 0x0002d000000a7ab9 */ /* 0x000fe20000000a00 */
[----:B------:R-:W-:Y:S01]  /*d860*/  SHF.R.S32.HI R42, RZ, 0x1f, R156 ;  /* 0x0000001fff2a7819 */ /* 0x000fe2000001149c */
[----:B------:R-:W-:Y:S01]  /*d870*/  UIMAD UR4, UR4, UR10, URZ ;  /* 0x0000000a040472a4 */ /* 0x000fe2000f8e023f */
[----:B------:R-:W-:Y:S01]  /*d880*/  SHF.R.S32.HI R43, RZ, 0x1f, R157 ;  /* 0x0000001fff2b7819 */ /* 0x000fe2000001149d */
[----:B0-----:R-:W-:Y:S01]  /*d890*/  @P1 IMAD.HI.U32 R4, R11, R4, RZ ;  /* 0x000000040b041227 */ /* 0x001fe200078e00ff */
[----:B------:R-:W-:Y:S01]  /*d8a0*/  SHF.R.S32.HI R57, RZ, 0x1f, R57 ;  /* 0x0000001fff397819 */ /* 0x000fe20000011439 */
[----:B------:R-:W-:Y:S01]  /*d8b0*/  UIMAD UR4, UR36, UR11, UR4 ;  /* 0x0000000b240472a4 */ /* 0x000fe2000f8e0204 */
[----:B------:R-:W-:Y:S01]  /*d8c0*/  SHF.R.S32.HI R63, RZ, 0x1f, R63 ;  /* 0x0000001fff3f7819 */ /* 0x000fe2000001143f */
[----:B------:R-:W-:Y:S01]  /*d8d0*/  UIMAD.WIDE.U32 UR36, UR36, UR10, UR8 ;  /* 0x0000000a242472a5 */ /* 0x000fe2000f8e0008 */
[----:B------:R-:W-:Y:S01]  /*d8e0*/  VIADD R64, R16, 0x8 ;  /* 0x0000000810407836 */ /* 0x000fe20000000000 */
[----:B------:R-:W-:Y:S01]  /*d8f0*/  SHF.R.S32.HI R66, RZ, 0x1f, R66 ;  /* 0x0000001fff427819 */ /* 0x000fe20000011442 */
[----:B------:R-:W-:Y:S01]  /*d900*/  ULDC.64 UR10, c[0x0][0xb48] ;  /* 0x0002d200000a7ab9 */ /* 0x000fe20000000a00 */
[----:B------:R-:W-:Y:S01]  /*d910*/  UIADD3 UR9, UR37, UR4, URZ ;  /* 0x0000000425097290 */ /* 0x000fe2000fffe03f */
[----:B-1----:R-:W-:-:S02]  /*d920*/  @P1 SHF.R.U32.HI R7, RZ, R5, R4 ;  /* 0x00000005ff071219 */ /* 0x002fc40000011604 */
[----:B------:R-:W-:Y:S02]  /*d930*/  UMOV UR8, UR36 ;  /* 0x0000002400087c82 */ /* 0x000fe40008000000 */
[----:B------:R-:W-:Y:S01]  /*d940*/  UIMAD.WIDE.U32 UR8, UR41, UR10, UR8 ;  /* 0x0000000a290872a5 */ /* 0x000fe2000f8e0008 */
[--C-:B------:R-:W-:Y:S01]  /*d950*/  IMAD.MOV R6, RZ, RZ, -R7.reuse ;  /* 0x000000ffff067224 */ /* 0x100fe200078e0a07 */
[----:B------:R-:W-:Y:S02]  /*d960*/  SHF.R.S32.HI R4, RZ, 0x1f, R7 ;  /* 0x0000001fff047819 */ /* 0x000fe40000011407 */
[----:B------:R-:W-:Y:S01]  /*d970*/  UIMAD UR41, UR41, UR11, UR9 ;  /* 0x0000000b292972a4 */ /* 0x000fe2000f8e0209 */
[----:B------:R-:W-:Y:S02]  /*d980*/  IMAD R9, R65, R6, R11 ;  /* 0x0000000641097224 */ /* 0x000fe400078e020b */
[----:B------:R-:W-:Y:S01]  /*d990*/  ULDC.64 UR10, c[0x0][0xb30] ;  /* 0x0002cc00000a7ab9 */ /* 0x000fe20000000a00 */
[----:B------:R-:W-:-:S02]  /*d9a0*/  IMAD.U32 R5, RZ, RZ, UR9 ;  /* 0x00000009ff057e24 */ /* 0x000fc4000f8e00ff */
        /* <DEDUP_REMOVED lines=19> */
[----:B0-----:R1:W0:Y:S01]  /*dae0*/  SHFL.IDX PT, R6, R0, RZ, 0x1c1f ;  /* 0x001c1fff00067589 */ /* 0x00122200000e0000 */
[----:B------:R-:W-:Y:S05]  /*daf0*/  @P0 BRA `(.L_x_1695) ;  /* 0x0000000000800947 */ /* 0x000fea0003800000 */
[----:B------:R-:W-:Y:S02]  /*db00*/  ULDC UR4, c[0x0][0xac8] ;  /* 0x0002b20000047ab9 */ /* 0x000fe40000000800 */
[----:B------:R-:W-:Y:S02]  /*db10*/  ISETP.GE.AND P1, PT, R64, UR4, PT ;  /* 0x0000000440007c0c */ /* 0x000fe4000bf26270 */
[----:B------:R-:W-:Y:S02]  /*db20*/  ISETP.GE.AND P0, PT, R16, UR4, PT ;  /* 0x0000000410007c0c */ /* 0x000fe4000bf06270 */
[----:B------:R-:W-:Y:S02]  /*db30*/  ISETP.GE.AND P4, PT, R62, UR4, PT ;  /* 0x000000043e007c0c */ /* 0x000fe4000bf86270 */
[----:B------:R-:W-:Y:S02]  /*db40*/  ISETP.GE.AND P5, PT, R56, UR4, PT ;  /* 0x0000000438007c0c */ /* 0x000fe4000bfa6270 */
[----:B------:R-:W-:-:S05]  /*db50*/  ISETP.GE.AND P3, PT, R157, UR4, PT ;  /* 0x000000049d007c0c */ /* 0x000fca000bf66270 */
[-C--:B0-----:R-:W-:Y:S02]  /*db60*/  @!P1 LEA R8, P2, R64, R6.reuse, 0x2 ;  /* 0x0000000640089211 */ /* 0x081fe400078410ff */
[----:B--2---:R-:W-:Y:S02]  /*db70*/  @!P0 IMAD.WIDE R4, R16, 0x4, R6 ;  /* 0x0000000410048825 */ /* 0x004fe400078e0206 */
        /* <DEDUP_REMOVED lines=12> */
[----:B0-----:R-:W-:Y:S01]  /*dc40*/  @!P3 LEA R4, P6, R157, R6, 0x2 ;  /* 0x000000069d04b211 */ /* 0x001fe200078c10ff */
        /* <DEDUP_REMOVED lines=11> */
.L_x_1695:
[----:B------:R-:W-:Y:S05]  /*dd00*/  BSYNC B1 ;  /* 0x0000000000017941 */ /* 0x000fea0003800000 */
.L_x_1694:
[----:B------:R-:W-:Y:S01]  /*dd10*/  ISETP.GE.AND P0, PT, R25, R30, PT ;  /* 0x0000001e1900720c */ /* 0x000fe20003f06270 */
[----:B--23--:R2:W3:Y:S04]  /*dd20*/  SHFL.IDX PT, R7, R24, 0x1, 0x1c1f ;  /* 0x003c1f0018077f89 */ /* 0x00c4e800000e0000 */
[----:B0-----:R2:W0:Y:S08]  /*dd30*/  SHFL.IDX PT, R6, R0, 0x1, 0x1c1f ;  /* 0x003c1f0000067f89 */ /* 0x00143000000e0000 */
[----:B--2---:R-:W-:Y:S05]  /*dd40*/  @P0 BRA `(.L_x_1693) ;  /* 0x0000000c00280947 */ /* 0x004fea0003800000 */
[----:B------:R-:W-:Y:S02]  /*dd50*/  ULDC UR4, c[0x0][0xac8] ;  /* 0x0002b20000047ab9 */ /* 0x000fe40000000800 */
[----:B------:R-:W-:Y:S02]  /*dd60*/  ISETP.GE.AND P1, PT, R16, UR4, PT ;  /* 0x0000000410007c0c */ /* 0x000fe4000bf26270 */
[----:B------:R-:W-:Y:S02]  /*dd70*/  ISETP.GE.AND P4, PT, R64, UR4, PT ;  /* 0x0000000440007c0c */ /* 0x000fe4000bf86270 */
[----:B------:R-:W-:Y:S02]  /*dd80*/  ISETP.GE.AND P5, PT, R62, UR4, PT ;  /* 0x000000043e007c0c */ /* 0x000fe4000bfa6270 */
[----:B------:R-:W-:Y:S02]  /*dd90*/  ISETP.GE.AND P3, PT, R56, UR4, PT ;  /* 0x0000000438007c0c */ /* 0x000fe4000bf66270 */
[----:B------:R-:W-:-:S05]  /*dda0*/  ISETP.GE.AND P2, PT, R157, UR4, PT ;  /* 0x000000049d007c0c */ /* 0x000fca000bf46270 */
[----:B0--3--:R-:W-:Y:S02]  /*ddb0*/  @!P1 IMAD.WIDE R4, R16, 0x4, R6 ;  /* 0x0000000410049825 */ /* 0x009fe400078e0206 */
        /* <DEDUP_REMOVED lines=13> */
[-C--:B0-----:R-:W-:Y:S01]  /*de90*/  @!P1 LEA R4, P5, R156, R6.reuse, 0x2 ;  /* 0x000000069c049211 */ /* 0x081fe200078a10ff */
[----:B------:R2:W-:Y:S01]  /*dea0*/  @!P3 ST.E.64 desc[UR52][R12.64], R34 ;  /* 0x000000220c00b985 */ /* 0x0005e2000c101b34 */
[----:B-1----:R-:W-:-:S02]  /*deb0*/  @!P0 LEA R24, P6, R23, R6, 0x2 ;  /* 0x0000000617188211 */ /* 0x002fc400078c10ff */
        /* <DEDUP_REMOVED lines=11> */
.L_x_1690:
        /* <DEDUP_REMOVED lines=18> */
[----:B------:R-:W-:Y:S02]  /*e090*/  IMAD.U32 R4, RZ, RZ, UR8 ;  /* 0x00000008ff047e24 */ /* 0x000fe4000f8e00ff */
        /* <DEDUP_REMOVED lines=12> */
.L_x_1696:
[----:B------:R-:W-:Y:S01]  /*e160*/  USEL UR36, UR36, URZ, !UP0 ;  /* 0x0000003f24247287 */ /* 0x000fe2000c000000 */
[----:B------:R-:W-:Y:S01]  /*e170*/  BSSY B1, `(.L_x_1697) ;  /* 0x0000037000017945 */ /* 0x000fe20003800000 */
[----:B------:R-:W-:-:S03]  /*e180*/  USEL UR37, UR37, URZ, !UP0 ;  /* 0x0000003f25257287 */ /* 0x000fc6000c000000 */
[----:B------:R-:W-:Y:S09]  /*e190*/  @P0 BRA `(.L_x_1698) ;  /* 0x0000000000d00947 */ /* 0x000ff20003800000 */
[----:B------:R-:W0:Y:S01]  /*e1a0*/  LDC R9, c[0x0][0xbe8] ;  /* 0x0002fa00ff097b82 */ /* 0x000e220000000800 */
[----:B------:R-:W-:-:S05]  /*e1b0*/  IMAD.U32 R4, RZ, RZ, UR40 ;  /* 0x00000028ff047e24 */ /* 0x000fca000f8e00ff */
[----:B------:R-:W-:Y:S01]  /*e1c0*/  IADD3 R4, R4, -0x80, R7 ;  /* 0xffffff8004047810 */ /* 0x000fe20007ffe007 */
        /* <DEDUP_REMOVED lines=49> */
.L_x_1698:
[----:B------:R-:W-:Y:S05]  /*e4e0*/  BSYNC B1 ;  /* 0x0000000000017941 */ /* 0x000fea0003800000 */
.L_x_1697:
[----:B------:R-:W-:-:S06]  /*e4f0*/  UISETP.GT.AND UP0, UPT, UR42, 0x1, UPT ;  /* 0x000000012a00788c */ /* 0x000fcc000bf04270 */
[----:B------:R-:W-:-:S13]  /*e500*/  PLOP3.LUT P0, PT, PT, PT, UP0, 0x80, 0x0 ;  /* 0x000000000000781c */ /* 0x000fda0003f0f008 */
[----:B------:R-:W-:Y:S05]  /*e510*/  @P0 BRA `(.L_x_1693) ;  /* 0x0000000400340947 */ /* 0x000fea0003800000 */
[----:B------:R-:W1:Y:S01]  /*e520*/  LDC R11, c[0x0][0xbe8] ;  /* 0x0002fa00ff0b7b82 */ /* 0x000e620000000800 */
[----:B------:R-:W-:Y:S01]  /*e530*/  SHF.R.S32.HI R6, RZ, 0x1f, R8 ;  /* 0x0000001fff067819 */ /* 0x000fe20000011408 */
[----:B------:R-:W-:Y:S01]  /*e540*/  ULDC.64 UR10, c[0x0][0xaa0] ;  /* 0x0002a800000a7ab9 */ /* 0x000fe20000000a00 */
[----:B------:R-:W-:Y:S01]  /*e550*/  SHF.R.S32.HI R13, RZ, 0x1f, R19 ;  /* 0x0000001fff0d7819 */ /* 0x000fe20000011413 */
[----:B------:R-:W-:Y:S01]  /*e560*/  UIMAD UR7, UR16, UR10, URZ ;  /* 0x0000000a100772a4 */ /* 0x000fe2000f8e023f */
[----:B------:R-:W-:Y:S01]  /*e570*/  LEA.HI R6, R6, R8, RZ, 0x3 ;  /* 0x0000000806067211 */ /* 0x000fe200078f18ff */
[----:B------:R-:W-:Y:S02]  /*e580*/  UIMAD.WIDE.U32 UR8, UR4, UR10, URZ ;  /* 0x0000000a040872a5 */ /* 0x000fe4000f8e003f */
[----:B------:R-:W-:Y:S01]  /*e590*/  UIMAD UR7, UR4, UR11, UR7 ;  /* 0x0000000b040772a4 */ /* 0x000fe2000f8e0207 */
[----:B------:R-:W-:Y:S02]  /*e5a0*/  SHF.R.S32.HI R6, RZ, 0x3, R6 ;  /* 0x00000003ff067819 */ /* 0x000fe40000011406 */
[----:B------:R-:W-:Y:S01]  /*e5b0*/  ULDC.64 UR10, c[0x0][0xae8] ;  /* 0x0002ba00000a7ab9 */ /* 0x000fe20000000a00 */
[----:B------:R-:W-:-:S02]  /*e5c0*/  UIADD3 UR9, UR9, UR7, URZ ;  /* 0x0000000709097290 */ /* 0x000fc4000fffe03f */
[----:B------:R-:W-:Y:S02]  /*e5d0*/  IMAD R2, R18, 0x30, R6 ;  /* 0x0000003012027824 */ /* 0x000fe400078e0206 */
[----:B------:R-:W-:Y:S01]  /*e5e0*/  UIMAD.WIDE.U32 UR8, UR39, UR10, UR8 ;  /* 0x0000000a270872a5 */ /* 0x000fe2000f8e0008 */
[----:B------:R-:W-:Y:S02]  /*e5f0*/  VIADD R30, R6, UR40 ;  /* 0x00000028061e7c36 */ /* 0x000fe40008000000 */
[----:B0-----:R-:W-:Y:S01]  /*e600*/  VIADD R4, R2, UR40 ;  /* 0x0000002802047c36 */ /* 0x001fe20008000000 */
[----:B------:R-:W-:-:S03]  /*e610*/  UIMAD UR9, UR39, UR11, UR9 ;  /* 0x0000000b270972a4 */ /* 0x000fc6000f8e0209 */
[----:B------:R-:W-:Y:S01]  /*e620*/  ULDC.64 UR10, c[0x0][0xaf0] ;  /* 0x0002bc00000a7ab9 */ /* 0x000fe20000000a00 */
[----:B-1----:R-:W-:Y:S01]  /*e630*/  ISETP.NE.AND P0, PT, R11, 0x1, PT ;  /* 0x000000010b00780c */ /* 0x002fe20003f05270 */
[----:B------:R-:W-:Y:S01]  /*e640*/  UIMAD UR37, UR37, UR10, URZ ;  /* 0x0000000a252572a4 */ /* 0x000fe2000f8e023f */
[----:B------:R-:W-:-:S03]  /*e650*/  IMAD.MOV.U32 R5, RZ, RZ, R4 ;  /* 0x000000ffff057224 */ /* 0x000fc600078e0004 */
[----:B------:R-:W-:Y:S02]  /*e660*/  UIMAD UR4, UR36, UR11, UR37 ;  /* 0x0000000b240472a4 */ /* 0x000fe4000f8e0225 */
[----:B------:R-:W-:-:S03]  /*e670*/  UIMAD.WIDE.U32 UR36, UR36, UR10, UR8 ;  /* 0x0000000a242472a5 */ /* 0x000fc6000f8e0008 */
[----:B------:R-:W-:Y:S01]  /*e680*/  ULDC.64 UR8, c[0x0][0xae0] ;  /* 0x0002b80000087ab9 */ /* 0x000fe20000000a00 */
[----:B------:R-:W-:Y:S02]  /*e690*/  UIADD3 UR4, UR37, UR4, URZ ;  /* 0x0000000425047290 */ /* 0x000fe4000fffe03f */
        /* <DEDUP_REMOVED lines=11> */
[----:B------:R-:W-:Y:S02]  /*e750*/  IMAD.U32 R2, RZ, RZ, UR36 ;  /* 0x00000024ff027e24 */ /* 0x000fe4000f8e00ff */
        /* <DEDUP_REMOVED lines=10> */
[----:B------:R-:W-:Y:S01]  /*e800*/  LEA R4, P0, R2, UR8, 0x1 ;  /* 0x0000000802047c11 */ /* 0x000fe2000f8008ff */
[----:B-----5:R-:W-:Y:S02]  /*e810*/  IMAD R11, R0, R11, RZ ;  /* 0x0000000b000b7224 */ /* 0x020fe400078e02ff */
[----:B------:R-:W-:Y:S01]  /*e820*/  VIADD R0, R30, 0x30 ;  /* 0x000000301e007836 */ /* 0x000fe20000000000 */
        /* <DEDUP_REMOVED lines=28> */
.L_x_1693:
[----:B------:R-:W-:Y:S05]  /*e9f0*/  BSYNC B0 ;  /* 0x0000000000007941 */ /* 0x000fea0003800000 */
.L_x_1689:
[----:B------:R-:W-:Y:S02]  /*ea00*/  ULDC UR4, c[0x0][0xc3c] ;  /* 0x00030f0000047ab9 */ /* 0x000fe40000000800 */
[----:B------:R-:W-:-:S13]  /*ea10*/  ISETP.GE.AND P0, PT, R31, UR4, PT ;  /* 0x000000041f007c0c */ /* 0x000fda000bf06270 */
[----:B------:R-:W-:Y:S05]  /*ea20*/  @!P0 BRA `(.L_x_1699) ;  /* 0xffffff2400248947 */ /* 0x000fea000383ffff */
[----:B------:R-:W-:Y:S05]  /*ea30*/  EXIT ;  /* 0x000000000000794d */ /* 0x000fea0003800000 */
.L_x_1649:
[----:B------:R-:W-:-:S08]  /*ea40*/  NOP ;  /* 0x0000000000007918 */ /* 0x000fd00000000000 */
[----:B------:R-:W0:-:S00]  /*ea50*/  USETMAXREG.DEALLOC.CTAPOOL 0x20 ;  /* 0x00000020000079c8 */ /* 0x000e0000080e0500 */
[----:B0-----:R-:W-:Y:S01]  /*ea60*/  LOP3.LUT R0, R0, 0x3, RZ, 0xc0, !PT ;  /* 0x0000000300007812 */ /* 0x001fe200078ec0ff */
[----:B------:R-:W-:-:S05]  /*ea70*/  IMAD.MOV.U32 R6, RZ, RZ, RZ ;  /* 0x000000ffff067224 */ /* 0x000fca00078e00ff */
[----:B------:R-:W0:Y:S02]  /*ea80*/  SHFL.IDX PT, R0, R0, RZ, 0x1f ;  /* 0x00001fff00007589 */ /* 0x000e2400000e0000 */
[----:B0-----:R-:W-:-:S04]  /*ea90*/  ISETP.NE.AND P0, PT, R0, RZ, PT ;  /* 0x000000ff0000720c */ /* 0x001fc80003f05270 */
[----:B------:R-:W-:-:S05]  /*eaa0*/  P2R R0, PR, RZ, 0x1 ;  /* 0x00000001ff007803 */ /* 0x000fca0000000000 */
[----:B------:R0:W-:Y:S04]  /*eab0*/  STL [R1+0x10], R0 ;  /* 0x0000100001007387 */ /* 0x0001e80000100800 */
[----:B------:R-:W-:Y:S05]  /*eac0*/  @!P0 BRA `(.L_x_1700) ;  /* 0x0000000000208947 */ /* 0x000fea0003800000 */
[----:B------:R-:W1:Y:S08]  /*ead0*/  S2UR UR5, SR_CgaCtaId ;  /* 0x00000000000579c3 */ /* 0x000e700000008800 */
[----:B------:R-:W-:Y:S06]  /*eae0*/  BAR.SYNC.DEFER_BLOCKING 0x5, 0x200 ;  /* 0x0148000000007b1d */ /* 0x000fec0000010000 */
[----:B------:R-:W-:-:S02]  /*eaf0*/  UMOV UR4, 0x400 ;  /* 0x0000040000047882 */ /* 0x000fc40000000000 */
[----:B-1----:R-:W-:-:S09]  /*eb00*/  ULEA UR4, UR5, UR4, 0x18 ;  /* 0x0000000405047291 */ /* 0x002fd2000f8ec03f */
[----:B------:R-:W1:Y:S02]  /*eb10*/  LDS.128 R24, [UR4+0x132d0] ;  /* 0x0132d004ff187984 */ /* 0x000e640008000c00 */
[----:B-1----:R-:W-:Y:S01]  /*eb20*/  R2UR UR43, R27 ;  /* 0x000000001b2b72ca */ /* 0x002fe200000e0000 */
[----:B------:R-:W-:Y:S06]  /*eb30*/  BAR.ARV 0x4, 0x200 ;  /* 0x0108000000007b1d */ /* 0x000fec0000002000 */
[----:B------:R-:W-:Y:S08]  /*eb40*/  BRA `(.L_x_1701) ;  /* 0x0000000c00b87947 */ /* 0x000ff00003800000 */
.L_x_1700:
[----:B0-----:R-:W0:Y:S01]  /*eb50*/  S2R R0, SR_TID.X ;  /* 0x0000000000007919 */ /* 0x001e220000002100 */
        /* <DEDUP_REMOVED lines=43> */
.L_x_1704:
        /* <DEDUP_REMOVED lines=39> */
.L_x_1702:
        /* <DEDUP_REMOVED lines=17> */
.L_x_1705:
        /* <DEDUP_REMOVED lines=61> */
.L_x_1706:
        /* <DEDUP_REMOVED lines=64> */
.L_x_1707:
[----:B------:R-:W-:-:S05]  /*f960*/  LOP3.LUT R25, RZ, R2, RZ, 0x33, !PT ;  /* 0x00000002ff197212 */ /* 0x000fca00078e33ff */
[----:B------:R-:W-:Y:S01]  /*f970*/  IMAD.IADD R25, R6, 0x1, R25 ;  /* 0x0000000106197824 */ /* 0x000fe200078e0219 */
[----:B------:R-:W-:Y:S06]  /*f980*/  BRA `(.L_x_1708) ;  /* 0x00000000000c7947 */ /* 0x000fec0003800000 */
.L_x_1703:
[----:B------:R-:W-:Y:S02]  /*f990*/  IMAD.MOV.U32 R24, RZ, RZ, R9 ;  /* 0x000000ffff187224 */ /* 0x000fe400078e0009 */
[----:B------:R-:W-:Y:S02]  /*f9a0*/  IMAD.MOV.U32 R25, RZ, RZ, RZ ;  /* 0x000000ffff197224 */ /* 0x000fe400078e00ff */
[----:B------:R-:W-:-:S07]  /*f9b0*/  IMAD.MOV.U32 R26, RZ, RZ, RZ ;  /* 0x000000ffff1a7224 */ /* 0x000fce00078e00ff */
.L_x_1708:
[----:B------:R-:W-:Y:S01]  /*f9c0*/  ISETP.NE.AND P0, PT, R0, RZ, PT ;  /* 0x000000ff0000720c */ /* 0x000fe20003f05270 */
[----:B------:R-:W-:-:S12]  /*f9d0*/  IMAD.U32 R27, RZ, RZ, UR43 ;  /* 0x0000002bff1b7e24 */ /* 0x000fd8000f8e00ff */
[----:B------:R-:W0:Y:S01]  /*f9e0*/  @!P0 S2R R3, SR_CgaCtaId ;  /* 0x0000000000038919 */ /* 0x000e220000008800 */
[----:B------:R-:W-:-:S04]  /*f9f0*/  @!P0 MOV R0, 0x400 ;  /* 0x0000040000008802 */ /* 0x000fc80000000f00 */
[----:B0-----:R-:W-:-:S05]  /*fa00*/  @!P0 LEA R0, R3, R0, 0x18 ;  /* 0x0000000003008211 */ /* 0x001fca00078ec0ff */
[----:B------:R1:W-:Y:S01]  /*fa10*/  @!P0 STS.128 [R0+0x132d0], R24 ;  /* 0x0132d01800008388 */ /* 0x0003e20000000c00 */
[----:B------:R-:W-:Y:S06]  /*fa20*/  BAR.ARV 0x5, 0x200 ;  /* 0x0148000000007b1d */ /* 0x000fec0000002000 */
.L_x_1701:
[----:B------:R-:W-:Y:S01]  /*fa30*/  ULDC UR4, c[0x0][0xc3c] ;  /* 0x00030f0000047ab9 */ /* 0x000fe20000000800 */
[----:B------:R2:W-:Y:S01]  /*fa40*/  STL [R1+0xc], RZ ;  /* 0x00000cff01007387 */ /* 0x0005e20000100800 */
[----:B------:R-:W-:Y:S01]  /*fa50*/  UISETP.GE.AND UP0, UPT, UR43, UR4, UPT ;  /* 0x000000042b00728c */ /* 0x000fe2000bf06270 */
[----:B------:R-:W-:Y:S02]  /*fa60*/  IMAD.MOV.U32 R19, RZ, RZ, 0x1 ;  /* 0x00000001ff137424 */ /* 0x000fe400078e00ff */
[----:B------:R-:W-:-:S03]  /*fa70*/  IMAD.MOV.U32 R18, RZ, RZ, RZ ;  /* 0x000000ffff127224 */ /* 0x000fc600078e00ff */
[----:B------:R-:W-:-:S13]  /*fa80*/  PLOP3.LUT P0, PT, PT, PT, UP0, 0x80, 0x0 ;  /* 0x000000000000781c */ /* 0x000fda0003f0f008 */
[----:B--2---:R-:W-:Y:S05]  /*fa90*/  @P0 BRA `(.L_x_1709) ;  /* 0x0000004400280947 */ /* 0x004fea0003800000 */
[----:B------:R-:W2:Y:S01]  /*faa0*/  S2R R11, SR_TID.X ;  /* 0x00000000000b7919 */ /* 0x000ea20000002100 */
[----:B------:R-:W3:Y:S01]  /*fab0*/  S2UR UR5, SR_CgaCtaId ;  /* 0x00000000000579c3 */ /* 0x000ee20000008800 */
        /* <DEDUP_REMOVED lines=8> */
[----:B---3--:R-:W-:-:S06]  /*fb40*/  ULEA UR4, UR5, UR4, 0x18 ;  /* 0x0000000405047291 */ /* 0x008fcc000f8ec03f */
[----:B------:R-:W-:Y:S01]  /*fb50*/  IMAD.U32 R16, RZ, RZ, UR4 ;  /* 0x00000004ff107e24 */ /* 0x000fe2000f8e00ff */
[C---:B--2---:R-:W-:Y:S01]  /*fb60*/  LOP3.LUT R10, R11.reuse, 0x7f, RZ, 0xc0, !PT ;  /* 0x0000007f0b0a7812 */ /* 0x044fe200078ec0ff */
[C---:B------:R-:W-:Y:S01]  /*fb70*/  IMAD.SHL.U32 R29, R11.reuse, 0x40, RZ ;  /* 0x000000400b1d7824 */ /* 0x040fe200078e00ff */
[----:B------:R-:W-:Y:S01]  /*fb80*/  SHF.R.U32.HI R4, RZ, 0x1, R11 ;  /* 0x00000001ff047819 */ /* 0x000fe2000001160b */
[----:B------:R-:W-:Y:S02]  /*fb90*/  IMAD.SHL.U32 R2, R11, 0x10, RZ ;  /* 0x000000100b027824 */ /* 0x000fe400078e00ff */
[----:B------:R-:W-:Y:S01]  /*fba0*/  IMAD.SHL.U32 R6, R10, 0x10, RZ ;  /* 0x000000100a067824 */ /* 0x000fe200078e00ff */
[----:B------:R-:W-:Y:S01]  /*fbb0*/  LOP3.LUT R3, R29, 0x180, RZ, 0xc0, !PT ;  /* 0x000001801d037812 */ /* 0x000fe200078ec0ff */
[C---:B------:R-:W-:Y:S01]  /*fbc0*/  IMAD.SHL.U32 R8, R11.reuse, 0x2, RZ ;  /* 0x000000020b087824 */ /* 0x040fe200078e00ff */
[----:B------:R-:W-:Y:S01]  /*fbd0*/  LOP3.LUT R5, R2, 0x1b0, RZ, 0xc0, !PT ;  /* 0x000001b002057812 */ /* 0x000fe200078ec0ff */
[----:B01----:R-:W-:Y:S01]  /*fbe0*/  IMAD.SHL.U32 R0, R11, 0x20, RZ ;  /* 0x000000200b007824 */ /* 0x003fe200078e00ff */
        /* <DEDUP_REMOVED lines=19> */
.L_x_1777:
[----:B------:R-:W-:Y:S01]  /*fd20*/  ULDC.64 UR4, c[0x0][0xc88] ;  /* 0x0003220000047ab9 */ /* 0x000fe20000000a00 */
[----:B------:R-:W-:Y:S01]  /*fd30*/  ULDC.64 UR6, c[0x0][0xa08] ;  /* 0x0002820000067ab9 */ /* 0x000fe20000000a00 */
[----:B------:R-:W-:-:S06]  /*fd40*/  UIMAD.WIDE UR4, UR43, 0x4, UR4 ;  /* 0x000000042b0478a5 */ /* 0x000fcc000f8e0204 */
[----:B------:R-:W-:Y:S02]  /*fd50*/  IMAD.U32 R2, RZ, RZ, UR4 ;  /* 0x00000004ff027e24 */ /* 0x000fe4000f8e00ff */
[----:B0-----:R-:W-:Y:S01]  /*fd60*/  IMAD.U32 R3, RZ, RZ, UR5 ;  /* 0x00000005ff037e24 */ /* 0x001fe2000f8e00ff */
[----:B------:R-:W-:-:S04]  /*fd70*/  ULDC.64 UR4, c[0x0][0xa28] ;  /* 0x00028a0000047ab9 */ /* 0x000fc80000000a00 */
[----:B--2---:R-:W2:Y:S01]  /*fd80*/  LDG.E R2, desc[UR52][R2.64] ;  /* 0x0000003402027981 */ /* 0x004ea2000c1e1900 */
[----:B------:R-:W-:-:S04]  /*fd90*/  UISETP.NE.U32.AND UP0, UPT, UR4, URZ, UPT ;  /* 0x0000003f0400728c */ /* 0x000fc8000bf05070 */
[----:B------:R-:W-:-:S06]  /*fda0*/  UISETP.NE.AND.EX UP0, UPT, UR5, URZ, UPT, UP0 ;  /* 0x0000003f0500728c */ /* 0x000fcc000bf05300 */
[----:B------:R-:W-:Y:S01]  /*fdb0*/  PLOP3.LUT P2, PT, PT, PT, UP0, 0x80, 0x0 ;  /* 0x000000000000781c */ /* 0x000fe20003f4f008 */
[----:B-1----:R-:W0:Y:S01]  /*fdc0*/  LDC R10, c[0x0][0x288] ;  /* 0x0000a200ff0a7b82 */ /* 0x002e220000000800 */
        /* <DEDUP_REMOVED lines=19> */
[----:B-1----:R-:W-:Y:S02]  /*ff00*/  IMAD.U32 R2, RZ, RZ, UR4 ;  /* 0x00000004ff027e24 */ /* 0x002fe4000f8e00ff */
[----:B------:R-:W-:Y:S01]  /*ff10*/  IMAD.U32 R3, RZ, RZ, UR5 ;  /* 0x00000005ff037e24 */ /* 0x000fe2000f8e00ff */
[----:B------:R-:W-:Y:S01]  /*ff20*/  ULDC.64 UR4, c[0x0][0xa18] ;  /* 0x0002860000047ab9 */ /* 0x000fe20000000a00 */
[----:B------:R-:W-:Y:S01]  /*ff30*/  IMAD.U32 R5, RZ, RZ, UR7 ;  /* 0x00000007ff057e24 */ /* 0x000fe2000f8e00ff */
[----:B------:R-:W-:Y:S02]  /*ff40*/  UISETP.NE.U32.AND UP0, UPT, UR4, URZ, UPT ;  /* 0x0000003f0400728c */ /* 0x000fe4000bf05070 */
[----:B------:R-:W5:Y:S02]  /*ff50*/  @P1 LDG.E R9, desc[UR52][R2.64] ;  /* 0x0000003402091981 */ /* 0x000f64000c1e1900 */
[----:B------:R-:W-:-:S02]  /*ff60*/  UISETP.NE.AND.EX UP0, UPT, UR5, URZ, UPT, UP0 ;  /* 0x0000003f0500728c */ /* 0x000fc4000bf05300 */
[----:B----4-:R-:W5:Y:S04]  /*ff70*/  @P0 LDG.E R0, desc[UR52][R4.64] ;  /* 0x0000003404000981 */ /* 0x010f68000c1e1900 */
[----:B------:R-:W-:-:S05]  /*ff80*/  PLOP3.LUT P3, PT, PT, PT, UP0, 0x80, 0x0 ;  /* 0x000000000000781c */ /* 0x000fca0003f6f008 */
[----:B------:R-:W-:-:S04]  /*ff90*/  @UP0 UIADD3 UR4, UP1, UR47, UR4, URZ ;  /* 0x000000042f040290 */ /* 0x000fc8000ff3e03f */
[----:B------:R-:W-:Y:S02]  /*ffa0*/  @UP0 UIADD3.X UR5, UR48, UR5, URZ, UP1, !UPT ;  /* 0x0000000530050290 */ /* 0x000fe40008ffe43f */
[----:B------:R-:W-:-:S04]  /*ffb0*/  IMAD.U32 R6, RZ, RZ, UR4 ;  /* 0x00000004ff067e24 */ /* 0x000fc8000f8e00ff */
[----:B------:R-:W-:-:S05]  /*ffc0*/  IMAD.U32 R7, RZ, RZ, UR5 ;  /* 0x00000005ff077e24 */ /* 0x000fca000f8e00ff */
[----:B0-----:R0:W3:Y:S01]  /*ffd0*/  @P3 LDG.E R10, desc[UR52][R6.64] ;  /* 0x00000034060a3981 */ /* 0x0010e2000c1e1900 */
[----:B------:R-:W-:Y:S01]  /*ffe0*/  UMOV UR4, URZ ;  /* 0x0000003f00047c82 */ /* 0x000fe20008000000 */
[----:B0-----:R-:W0:Y:S01]  /*fff0*/  LDC.64 R6, c[0x0][0x418] ;  /* 0x00010600ff067b82 */ /* 0x001e220000000a00 */
[----:B--2---:R-:W-:Y:S02]  /*10000*/  @P2 R2UR UR4, R8 ;  /* 0x00000000080422ca */ /* 0x004fe400000e0000 */
[----:B0-----:R-:W-:Y:S01]  /*10010*/  ISETP.NE.U32.AND P2, PT, R6, RZ, PT ;  /* 0x000000ff0600720c */ /* 0x001fe20003f45070 */
[----:B---3--:R0:W-:Y:S01]  /*10020*/  STL [R1], R10 ;  /* 0x0000000a01007387 */ /* 0x0081e20000100800 */
[----:B------:R-:W-:Y:S11]  /*10030*/  @P3 BRA `(.L_x_1710) ;  /* 0x0000000000143947 */ /* 0x000ff60003800000 */
[----:B------:R-:W-:Y:S05]  /*10040*/  @!P1 BRA `(.L_x_1710) ;  /* 0x0000000000109947 */ /* 0x000fea0003800000 */
[----:B------:R-:W0:Y:S04]  /*10050*/  LDG.E R11, desc[UR52][R2.64] ;  /* 0x00000034020b7981 */ /* 0x000e28000c1e1900 */
[----:B------:R-:W0:Y:S02]  /*10060*/  LDG.E R6, desc[UR52][R2.64+0x4] ;  /* 0x0000043402067981 */ /* 0x000e24000c1e1900 */
[----:B0-----:R-:W-:-:S05]  /*10070*/  IMAD.IADD R10, R6, 0x1, -R11 ;  /* 0x00000001060a7824 */ /* 0x001fca00078e0a0b */
[----:B------:R1:W-:Y:S02]  /*10080*/  STL [R1], R10 ;  /* 0x0000000a01007387 */ /* 0x0003e40000100800 */
.L_x_1710:
        /* <DEDUP_REMOVED lines=12> */
[C---:B------:R-:W-:Y:S02]  /*10150*/  LOP3.LUT R2, R26.reuse, 0xff000000, RZ, 0xc0, !PT ;  /* 0xff0000001a027812 */ /* 0x040fe400078ec0ff */
        /* <DEDUP_REMOVED lines=14> */
.L_x_1711:
[----:B------:R-:W-:Y:S05]  /*10240*/  @!P0 BRA `(.L_x_1712) ;  /* 0x00000000000c8947 */ /* 0x000fea0003800000 */
[----:B------:R-:W2:Y:S04]  /*10250*/  LDG.E R3, desc[UR52][R4.64] ;  /* 0x0000003404037981 */ /* 0x000ea8000c1e1900 */
[----:B------:R-:W2:Y:S02]  /*10260*/  LDG.E R2, desc[UR52][R4.64+0x4] ;  /* 0x0000043404027981 */ /* 0x000ea4000c1e1900 */
[----:B--2---:R-:W-:-:S07]  /*10270*/  IMAD.IADD R2, R2, 0x1, -R3 ;  /* 0x0000000102027824 */ /* 0x004fce00078e0a03 */
.L_x_1712:
[----:B--2---:R-:W2:Y:S01]  /*10280*/  LDC R3, c[0x0][0x448] ;  /* 0x00011200ff037b82 */ /* 0x004ea20000000800 */
[----:B------:R-:W-:Y:S02]  /*10290*/  LOP3.LUT R23, R0, 0xff, RZ, 0xc0, !PT ;  /* 0x000000ff00177812 */ /* 0x000fe400078ec0ff */
[----:B--2---:R-:W-:Y:S01]  /*102a0*/  ISETP.NE.AND P0, PT, R3, 0x1, PT ;  /* 0x000000010300780c */ /* 0x004fe20003f05270 */
[----:B------:R-:W-:-:S04]  /*102b0*/  IMAD R3, R25, 0xc0, RZ ;  /* 0x000000c019037824 */ /* 0x000fc800078e02ff */
[----:B------:R-:W-:-:S08]  /*102c0*/  VIADD R3, R3, 0xbf ;  /* 0x000000bf03037836 */ /* 0x000fd00000000000 */
[----:B------:R-:W2:Y:S08]  /*102d0*/  @P0 LDC R4, c[0x0][0x44c] ;  /* 0x00011300ff040b82 */ /* 0x000eb00000000800 */
[----:B------:R-:W3:Y:S01]  /*102e0*/  @P0 LDC R5, c[0x0][0x450] ;  /* 0x00011400ff050b82 */ /* 0x000ee20000000800 */
[----:B--2---:R-:W-:-:S05]  /*102f0*/  @P0 IMAD.HI.U32 R4, R3, R4, RZ ;  /* 0x0000000403040227 */ /* 0x004fca00078e00ff */
[----:B---3--:R-:W-:Y:S01]  /*10300*/  @P0 SHF.R.U32.HI R3, RZ, R5, R4 ;  /* 0x00000005ff030219 */ /* 0x008fe20000011604 */
[----:B-----5:R-:W-:-:S04]  /*10310*/  VIADD R4, R2, -UR4 ;  /* 0x8000000402047c36 */ /* 0x020fc80008000000 */
[C---:B------:R-:W-:Y:S01]  /*10320*/  VIADD R2, R4.reuse, 0x9f ;  /* 0x0000009f04027836 */ /* 0x040fe20000000000 */
[----:B------:R-:W-:-:S03]  /*10330*/  IADD3 R4, R4, 0xa0, -R10 ;  /* 0x000000a004047810 */ /* 0x000fc60007ffe80a */
[----:B------:R-:W-:-:S04]  /*10340*/  IMAD.HI R2, R2, 0x66666667, RZ ;  /* 0x6666666702027827 */ /* 0x000fc800078e02ff */
[----:B------:R-:W-:-:S04]  /*10350*/  IMAD.IADD R3, R4, 0x1, R3 ;  /* 0x0000000104037824 */ /* 0x000fc800078e0203 */
[----:B------:R-:W-:Y:S01]  /*10360*/  IMAD.HI R4, R3, 0x66666667, RZ ;  /* 0x6666666703047827 */ /* 0x000fe200078e02ff */
[----:B------:R-:W-:-:S04]  /*10370*/  SHF.R.U32.HI R3, RZ, 0x1f, R2 ;  /* 0x0000001fff037819 */ /* 0x000fc80000011602 */
[----:B------:R-:W-:Y:S02]  /*10380*/  SHF.R.U32.HI R5, RZ, 0x1f, R4 ;  /* 0x0000001fff057819 */ /* 0x000fe40000011604 */
[----:B------:R-:W-:Y:S02]  /*10390*/  LEA.HI.SX32 R3, R2, R3, 0x1a ;  /* 0x0000000302037211 */ /* 0x000fe400078fd2ff */
[----:B------:R-:W-:Y:S02]  /*103a0*/  LEA.HI.SX32 R4, R4, R5, 0x1a ;  /* 0x0000000504047211 */ /* 0x000fe400078fd2ff */
[----:B------:R-:W-:Y:S01]  /*103b0*/  SHF.R.U32.HI R5, RZ, 0x10, R0 ;  /* 0x00000010ff057819 */ /* 0x000fe20000011600 */
[----:B------:R-:W-:Y:S01]  /*103c0*/  IMAD.MOV.U32 R0, RZ, RZ, RZ ;  /* 0x000000ffff007224 */ /* 0x000fe200078e00ff */
[----:B------:R-:W-:Y:S02]  /*103d0*/  VIMNMX R4, R3, R4, PT ;  /* 0x0000000403047248 */ /* 0x000fe40003fe0100 */
[----:B------:R-:W-:-:S02]  /*103e0*/  ISETP.NE.AND P0, PT, R5, RZ, PT ;  /* 0x000000ff0500720c */ /* 0x000fc40003f05270 */
[----:B------:R-:W-:-:S11]  /*103f0*/  ISETP.GE.AND P1, PT, R4, 0x1, PT ;  /* 0x000000010400780c */ /* 0x000fd60003f26270 */
[----:B------:R-:W2:Y:S02]  /*10400*/  @!P0 LDC R5, c[0x0][0x9f0] ;  /* 0x00027c00ff058b82 */ /* 0x000ea40000000800 */
[----:B------:R-:W-:Y:S05]  /*10410*/  @!P1 BRA `(.L_x_1713) ;  /* 0x0000000000689947 */ /* 0x000fea0003800000 */
[-C--:B--2---:R-:W-:Y:S01]  /*10420*/  IABS R0, R5.reuse ;  /* 0x0000000500007213 */ /* 0x084fe20000000000 */
[----:B------:R-:W-:Y:S01]  /*10430*/  IMAD.MOV.U32 R2, RZ, RZ, RZ ;  /* 0x000000ffff027224 */ /* 0x000fe200078e00ff */
[----:B------:R-:W-:Y:S02]  /*10440*/  IABS R8, R5 ;  /* 0x0000000500087213 */ /* 0x000fe40000000000 */
[----:B------:R-:W2:Y:S08]  /*10450*/  I2F.RP R6, R0 ;  /* 0x0000000000067306 */ /* 0x000eb00000209400 */
[----:B--2---:R-:W2:Y:S02]  /*10460*/  MUFU.RCP R6, R6 ;  /* 0x0000000600067308 */ /* 0x004ea40000001000 */
[----:B--2---:R-:W-:-:S06]  /*10470*/  VIADD R3, R6, 0xffffffe ;  /* 0x0ffffffe06037836 */ /* 0x004fcc0000000000 */
[----:B------:R-:W2:Y:S02]  /*10480*/  F2I.FTZ.U32.TRUNC.NTZ R3, R3 ;  /* 0x0000000300037305 */ /* 0x000ea4000021f000 */
[----:B--2---:R-:W-:-:S04]  /*10490*/  IMAD.MOV R7, RZ, RZ, -R3 ;  /* 0x000000ffff077224 */ /* 0x004fc800078e0a03 */
[----:B------:R-:W-:-:S04]  /*104a0*/  IMAD R7, R7, R0, RZ ;  /* 0x0000000007077224 */ /* 0x000fc800078e02ff */
[----:B------:R-:W-:Y:S01]  /*104b0*/  IMAD.HI.U32 R7, R3, R7, R2 ;  /* 0x0000000703077227 */ /* 0x000fe200078e0002 */
[----:B------:R-:W-:-:S03]  /*104c0*/  IADD3 R2, R5, -0x1, R4 ;  /* 0xffffffff05027810 */ /* 0x000fc60007ffe004 */
[----:B------:R-:W-:Y:S01]  /*104d0*/  IMAD.MOV R3, RZ, RZ, -R8 ;  /* 0x000000ffff037224 */ /* 0x000fe200078e0a08 */
        /* <DEDUP_REMOVED lines=14> */
.L_x_1713:
[-C--:B------:R-:W-:Y:S01]  /*105c0*/  IMAD R23, R23, R0.reuse, RZ ;  /* 0x0000000017177224 */ /* 0x080fe200078e02ff */
[----:B------:R-:W-:Y:S04]  /*105d0*/  BSSY B7, `(.L_x_1714) ;  /* 0x000029a000077945 */ /* 0x000fe80003800000 */
[----:B------:R-:W-:-:S04]  /*105e0*/  VIADDMNMX R2, R23, R0, R4, PT ;  /* 0x0000000017027246 */ /* 0x000fc80003800104 */
[----:B------:R-:W-:Y:S01]  /*105f0*/  ISETP.GT.AND P0, PT, R2, R23, PT ;  /* 0x000000170200720c */ /* 0x000fe20003f04270 */
[----:B------:R3:W-:-:S12]  /*10600*/  STL [R1+0x4], R2 ;  /* 0x0000040201007387 */ /* 0x0007d80000100800 */
[----:B---3--:R-:W-:Y:S05]  /*10610*/  @P0 BRA `(.L_x_1715) ;  /* 0x0000000000440947 */ /* 0x008fea0003800000 */
[----:B------:R-:W3:Y:S02]  /*10620*/  S2R R2, SR_TID.X ;  /* 0x0000000000027919 */ /* 0x000ee40000002100 */
[----:B---3--:R-:W-:-:S04]  /*10630*/  LOP3.LUT R2, R2, 0x7f, RZ, 0xc0, !PT ;  /* 0x0000007f02027812 */ /* 0x008fc800078ec0ff */
[----:B------:R-:W-:-:S13]  /*10640*/  ISETP.NE.AND P0, PT, R2, RZ, PT ;  /* 0x000000ff0200720c */ /* 0x000fda0003f05270 */
[----:B------:R-:W-:Y:S05]  /*10650*/  @P0 BRA `(.L_x_1716) ;  /* 0x0000002800440947 */ /* 0x000fea0003800000 */
[----:B--2---:R-:W2:Y:S01]  /*10660*/  S2R R5, SR_LANEID ;  /* 0x0000000000057919 */ /* 0x004ea20000000000 */
        /* <DEDUP_REMOVED lines=10> */
[----:B---3--:R-:W-:Y:S01]  /*10710*/  IADD3 R24, R0, UR41, R7 ;  /* 0x0000002900187c10 */ /* 0x008fe2000fffe007 */
[----:B------:R-:W-:Y:S06]  /*10720*/  BRA `(.L_x_1716) ;  /* 0x0000002800107947 */ /* 0x000fec0003800000 */
.L_x_1715:
        /* <DEDUP_REMOVED lines=9> */
[----:B------:R-:W3:Y:S01]  /*107c0*/  LDC.64 R2, c[0x4][R2] ;  /* 0x0100000002027b82 */ /* 0x000ee20000000a00 */
[----:B--2---:R-:W-:Y:S02]  /*107d0*/  IMAD.U32 R5, RZ, RZ, UR7 ;  /* 0x00000007ff057e24 */ /* 0x004fe4000f8e00ff */
[----:B------:R-:W-:Y:S02]  /*107e0*/  IMAD.U32 R6, RZ, RZ, UR8 ;  /* 0x00000008ff067e24 */ /* 0x000fe4000f8e00ff */
[----:B------:R-:W-:-:S02]  /*107f0*/  IMAD.U32 R7, RZ, RZ, UR9 ;  /* 0x00000009ff077e24 */ /* 0x000fc4000f8e00ff */
[----:B01----:R-:W-:Y:S02]  /*10800*/  IMAD.U32 R10, RZ, RZ, UR4 ;  /* 0x00000004ff0a7e24 */ /* 0x003fe4000f8e00ff */
[----:B------:R-:W-:Y:S02]  /*10810*/  IMAD.U32 R11, RZ, RZ, UR5 ;  /* 0x00000005ff0b7e24 */ /* 0x000fe4000f8e00ff */
[----:B------:R-:W-:Y:S02]  /*10820*/  IMAD.MOV.U32 R8, RZ, RZ, 0x70 ;  /* 0x00000070ff087424 */ /* 0x000fe400078e00ff */
[----:B------:R-:W-:Y:S02]  /*10830*/  IMAD.MOV.U32 R12, RZ, RZ, 0x1 ;  /* 0x00000001ff0c7424 */ /* 0x000fe400078e00ff */
[----:B------:R-:W-:-:S07]  /*10840*/  IMAD.MOV.U32 R13, RZ, RZ, RZ ;  /* 0x000000ffff0d7224 */ /* 0x000fce00078e00ff */
[----:B------:R-:W-:-:S07]  /*10850*/  LEPC R20, `(.L_x_1718) ;  /* 0x000000001014794e */ /* 0x000fce0000000000 */
[----:B---3--:R-:W-:Y:S05]  /*10860*/  CALL.ABS.NOINC R2 ;  /* 0x0000000002007343 */ /* 0x008fea0003c00000 */
.L_x_1718:
[----:B------:R-:W-:Y:S05]  /*10870*/  BSYNC B6 ;  /* 0x0000000000067941 */ /* 0x000fea0003800000 */
.L_x_1717:
[----:B------:R-:W-:Y:S01]  /*10880*/  VIADD R0, R16, 0x6000 ;  /* 0x0000600010007836 */ /* 0x000fe20000000000 */
[----:B------:R-:W-:Y:S04]  /*10890*/  BSSY B6, `(.L_x_1719) ;  /* 0x0000014000067945 */ /* 0x000fe80003800000 */
[----:B------:R-:W-:-:S04]  /*108a0*/  LOP3.LUT P0, RZ, R0, 0x1bf, RZ, 0xc0, !PT ;  /* 0x000001bf00ff7812 */ /* 0x000fc8000780c0ff */
[----:B------:R-:W-:-:S09]  /*108b0*/  P2R R17, PR, RZ, 0x1 ;  /* 0x00000001ff117803 */ /* 0x000fd20000000000 */
        /* <DEDUP_REMOVED lines=17> */
.L_x_1720:
[----:B------:R-:W-:Y:S05]  /*109d0*/  BSYNC B6 ;  /* 0x0000000000067941 */ /* 0x000fea0003800000 */
.L_x_1719:
        /* <DEDUP_REMOVED lines=20> */
.L_x_1722:
[----:B------:R-:W-:Y:S05]  /*10b20*/  BSYNC B6 ;  /* 0x0000000000067941 */ /* 0x000fea0003800000 */
.L_x_1721:
[----:B------:R-:W-:Y:S01]  /*10b30*/  ISETP.NE.AND P6, PT, R17, RZ, PT ;  /* 0x000000ff1100720c */ /* 0x000fe20003fc5270 */
[----:B------:R-:W-:-:S12]  /*10b40*/  BSSY B6, `(.L_x_1723) ;  /* 0x0000012000067945 */ /* 0x000fd80003800000 */
        /* <DEDUP_REMOVED lines=17> */
.L_x_1724:
[----:B------:R-:W-:Y:S05]  /*10c60*/  BSYNC B6 ;  /* 0x0000000000067941 */ /* 0x000fea0003800000 */
.L_x_1723:
        /* <DEDUP_REMOVED lines=8> */
[----:B------:R-:W3:Y:S01]  /*10cf0*/  S2R R17, SR_TID.X ;  /* 0x0000000000117919 */ /* 0x000ee20000002100 */
[----:B------:R-:W-:-:S03]  /*10d00*/  ULDC.64 UR4, c[0x0][0xa08] ;  /* 0x0002820000047ab9 */ /* 0x000fc60000000a00 */
[----:B------:R4:W5:Y:S02]  /*10d10*/  @P0 LDG.E R22, desc[UR52][R2.64] ;  /* 0x0000003402160981 */ /* 0x000964000c1e1900 */
[----:B----4-:R-:W4:Y:S01]  /*10d20*/  LDC.64 R2, c[0x0][0x418] ;  /* 0x00010600ff027b82 */ /* 0x010f220000000a00 */
[----:B---3--:R-:W-:-:S04]  /*10d30*/  SHF.R.U32.HI R20, RZ, 0x5, R17 ;  /* 0x00000005ff147819 */ /* 0x008fc80000011611 */
[----:B------:R-:W-:Y:S02]  /*10d40*/  LOP3.LUT R20, R20, 0x3, RZ, 0xc0, !PT ;  /* 0x0000000314147812 */ /* 0x000fe400078ec0ff */
[----:B----4-:R-:W-:Y:S01]  /*10d50*/  LOP3.LUT P0, RZ, R2, UR4, RZ, 0xfc, !PT ;  /* 0x0000000402ff7c12 */ /* 0x010fe2000f80fcff */
[----:B------:R-:W-:-:S03]  /*10d60*/  UMOV UR4, 0xffffffff ;  /* 0xffffffff00047882 */ /* 0x000fc60000000000 */
[----:B------:R-:W-:Y:S02]  /*10d70*/  LOP3.LUT P0, RZ, R3, UR5, RZ, 0xfc, P0 ;  /* 0x0000000503ff7c12 */ /* 0x000fe4000800fcff */
[----:B-----5:R-:W-:Y:S02]  /*10d80*/  SHF.R.S32.HI R26, RZ, 0x1f, R22 ;  /* 0x0000001fff1a7819 */ /* 0x020fe40000011416 */
[----:B------:R-:W-:Y:S01]  /*10d90*/  SEL R17, R22, RZ, !P0 ;  /* 0x000000ff16117207 */ /* 0x000fe20004000000 */
[----:B------:R-:W-:Y:S08]  /*10da0*/  BRA.DIV UR4, `(.L_x_1725) ;  /* 0x0000003a040c7947 */ /* 0x000ff0000b800000 */
[----:B------:R3:W4:Y:S02]  /*10db0*/  SHFL.IDX PT, R14, R20, RZ, 0x1f ;  /* 0x00001fff140e7589 */ /* 0x00072400000e0000 */
.L_x_1796:
[----:B----4-:R-:W-:Y:S02]  /*10dc0*/  ISETP.NE.AND P0, PT, R14, RZ, PT ;  /* 0x000000ff0e00720c */ /* 0x010fe40003f05270 */
[----:B------:R-:W-:-:S04]  /*10dd0*/  PLOP3.LUT P1, PT, PT, PT, PT, 0x8, 0x0 ;  /* 0x000000000000781c */ /* 0x000fc80003f2e170 */
[----:B------:R-:W-:-:S07]  /*10de0*/  P2R R27, PR, RZ, 0x2 ;  /* 0x00000002ff1b7803 */ /* 0x000fce0000000000 */
[----:B------:R-:W-:Y:S05]  /*10df0*/  @P0 BRA `(.L_x_1726) ;  /* 0x0000000400480947 */ /* 0x000fea0003800000 */
[----:B------:R-:W4:Y:S01]  /*10e00*/  LDL R0, [R1+0x4] ;  /* 0x0000040001007983 */ /* 0x000f220000100800 */
[----:B------:R-:W-:Y:S01]  /*10e10*/  UMOV UR4, 0xffffffff ;  /* 0xffffffff00047882 */ /* 0x000fe20000000000 */
[----:B----4-:R-:W-:Y:S02]  /*10e20*/  VIADD R0, R0, 0xffffffff ;  /* 0xffffffff00007836 */ /* 0x010fe40000000000 */
[----:B------:R-:W-:Y:S05]  /*10e30*/  BRA.DIV UR4, `(.L_x_1727) ;  /* 0x0000003a04087947 */ /* 0x000fea000b800000 */
[----:B------:R-:W-:-:S13]  /*10e40*/  ELECT P6, URZ, PT ;  /* 0x00000000003f782f */ /* 0x000fda00038c0000 */
.L_x_1799:
[----:B------:R-:W-:Y:S05]  /*10e50*/  @!P6 BRA `(.L_x_1726) ;  /* 0x000000040030e947 */ /* 0x000fea0003800000 */
[----:B------:R-:W-:-:S04]  /*10e60*/  ISETP.NE.U32.AND P0, PT, R2, RZ, PT ;  /* 0x000000ff0200720c */ /* 0x000fc80003f05070 */
[----:B------:R-:W-:-:S13]  /*10e70*/  ISETP.NE.AND.EX P0, PT, R3, RZ, PT, P0 ;  /* 0x000000ff0300720c */ /* 0x000fda0003f05300 */
[----:B------:R-:W-:Y:S05]  /*10e80*/  @!P0 BRA `(.L_x_1728) ;  /* 0x0000000000448947 */ /* 0x000fea0003800000 */
[----:B------:R-:W4:Y:S01]  /*10e90*/  LDC R7, c[0x0][0x43c] ;  /* 0x00010f00ff077b82 */ /* 0x000f220000000800 */
[----:B------:R-:W-:Y:S01]  /*10ea0*/  ULDC.64 UR4, c[0x0][0x428] ;  /* 0x00010a0000047ab9 */ /* 0x000fe20000000a00 */
[----:B----4-:R-:W-:-:S13]  /*10eb0*/  ISETP.NE.AND P0, PT, R7, 0x1, PT ;  /* 0x000000010700780c */ /* 0x010fda0003f05270 */
[----:B--2---:R-:W2:Y:S02]  /*10ec0*/  @P0 LDC.64 R4, c[0x0][0x440] ;  /* 0x00011000ff040b82 */ /* 0x004ea40000000a00 */
        /* <DEDUP_REMOVED lines=13> */
.L_x_1728:
[----:B----4-:R-:W4:Y:S01]  /*10fa0*/  S2R R2, SR_TID.X ;  /* 0x0000000000027919 */ /* 0x010f220000002100 */
[----:B------:R-:W-:Y:S02]  /*10fb0*/  SHF.L.U32 R3, R19, 0x1f, RZ ;  /* 0x0000001f13037819 */ /* 0x000fe400000006ff */
[----:B----4-:R-:W-:Y:S01]  /*10fc0*/  LOP3.LUT R4, R2, 0x7f, RZ, 0xc0, !PT ;  /* 0x0000007f02047812 */ /* 0x010fe200078ec0ff */
[----:B------:R-:W-:-:S03]  /*10fd0*/  IMAD R2, R18, 0x8, R16 ;  /* 0x0000000812027824 */ /* 0x000fc600078e0210 */
[----:B------:R-:W-:Y:S01]  /*10fe0*/  ISETP.NE.AND P1, PT, R4, RZ, PT ;  /* 0x000000ff0400720c */ /* 0x000fe20003f25270 */
[----:B------:R-:W4:Y:S02]  /*10ff0*/  SYNCS.PHASECHK.TRANS64.TRYWAIT P0, [R2+URZ+0x13280], R3 ;  /* 0x01328003020075a7 */ /* 0x000f24000800017f */
[----:B----4-:R-:W-:Y:S10]  /*11000*/  @!P0 BRA `(.L_x_1729) ;  /* 0x0000003400b48947 */ /* 0x010ff40003800000 */
.L_x_1800:
[----:B------:R-:W-:Y:S05]  /*11010*/  @P1 BRA `(.L_x_1730) ;  /* 0x00000000001c1947 */ /* 0x000fea0003800000 */
[----:B------:R-:W0:Y:S01]  /*11020*/  S2R R4, SR_TID.X ;  /* 0x0000000000047919 */ /* 0x000e220000002100 */
[----:B--2---:R-:W-:-:S04]  /*11030*/  IMAD.MOV.U32 R5, RZ, RZ, 0x2800 ;  /* 0x00002800ff057424 */ /* 0x004fc800078e00ff */
[----:B------:R2:W-:Y:S01]  /*11040*/  SYNCS.ARRIVE.TRANS64 RZ, [R2+URZ+0x13270], R5 ;  /* 0x0132700502ff79a7 */ /* 0x0005e2000800003f */
[----:B0-----:R-:W-:-:S04]  /*11050*/  LOP3.LUT R4, R4, 0x1f, RZ, 0xc0, !PT ;  /* 0x0000001f04047812 */ /* 0x001fc800078ec0ff */
[----:B------:R-:W-:-:S13]  /*11060*/  ISETP.NE.AND P0, PT, R4, RZ, PT ;  /* 0x000000ff0400720c */ /* 0x000fda0003f05270 */
[----:B--2---:R-:W-:Y:S05]  /*11070*/  @!P0 BRA `(.L_x_1730) ;  /* 0x0000000000048947 */ /* 0x004fea0003800000 */
[----:B------:R-:W-:Y:S01]  /*11080*/  BPT.TRAP 0x1 ;  /* 0x000000040000795c */ /* 0x000fe20000300000 */
.L_x_1730:
[----:B------:R-:W-:Y:S01]  /*11090*/  IMAD R4, R18, 0x2800, R16 ;  /* 0x0000280012047824 */ /* 0x000fe200078e0210 */
[----:B------:R-:W-:Y:S01]  /*110a0*/  R2UR UR33, R2 ;  /* 0x00000000022172ca */ /* 0x000fe200000e0000 */
[----:B--2---:R-:W-:Y:S01]  /*110b0*/  IMAD.MOV.U32 R5, RZ, RZ, 0xa0 ;  /* 0x000000a0ff057424 */ /* 0x004fe200078e00ff */
        /* <DEDUP_REMOVED lines=12> */
[----:B------:R-:W0:Y:S02]  /*11180*/  SYNCS.PHASECHK.TRANS64.TRYWAIT P0, [R2+URZ+0x13240], R3 ;  /* 0x01324003020075a7 */ /* 0x000e24000800017f */
[----:B0-2---:R-:W-:Y:S05]  /*11190*/  @!P0 BRA `(.L_x_1731) ;  /* 0x0000003400648947 */ /* 0x005fea0003800000 */
.L_x_1801:
[----:B------:R-:W-:Y:S05]  /*111a0*/  @P1 BRA `(.L_x_1732) ;  /* 0x00000000001c1947 */ /* 0x000fea0003800000 */
[----:B------:R-:W2:Y:S01]  /*111b0*/  S2R R5, SR_TID.X ;  /* 0x0000000000057919 */ /* 0x000ea20000002100 */
[----:B0---4-:R-:W-:-:S04]  /*111c0*/  IMAD.MOV.U32 R3, RZ, RZ, 0x2800 ;  /* 0x00002800ff037424 */ /* 0x011fc800078e00ff */
[----:B------:R0:W-:Y:S01]  /*111d0*/  SYNCS.ARRIVE.TRANS64 RZ, [R2+URZ+0x13230], R3 ;  /* 0x0132300302ff79a7 */ /* 0x0001e2000800003f */
[----:B--2---:R-:W-:-:S04]  /*111e0*/  LOP3.LUT R5, R5, 0x1f, RZ, 0xc0, !PT ;  /* 0x0000001f05057812 */ /* 0x004fc800078ec0ff */
[----:B------:R-:W-:-:S13]  /*111f0*/  ISETP.NE.AND P0, PT, R5, RZ, PT ;  /* 0x000000ff0500720c */ /* 0x000fda0003f05270 */
[----:B0-----:R-:W-:Y:S05]  /*11200*/  @!P0 BRA `(.L_x_1732) ;  /* 0x0000000000048947 */ /* 0x001fea0003800000 */
[----:B------:R-:W-:Y:S01]  /*11210*/  BPT.TRAP 0x1 ;  /* 0x000000040000795c */ /* 0x000fe20000300000 */
.L_x_1732:
        /* <DEDUP_REMOVED lines=10> */
[----:B------:R-:W-:-:S03]  /*112c0*/  PLOP3.LUT P0, PT, PT, PT, PT, 0x80, 0x0 ;  /* 0x000000000000781c */ /* 0x000fc60003f0f070 */
[----:B------:R-:W-:Y:S01]  /*112d0*/  UIADD3 UR8, UR8, 0xe000, URZ ;  /* 0x0000e00008087890 */ /* 0x000fe2000fffe03f */
[----:B------:R-:W-:Y:S01]  /*112e0*/  P2R R27, PR, RZ, 0x1 ;  /* 0x00000001ff1b7803 */ /* 0x000fe20000000000 */
[----:B------:R-:W-:-:S09]  /*112f0*/  UIADD3 UR9, UR9, 0x13230, URZ ;  /* 0x0001323009097890 */ /* 0x000fd2000fffe03f */
[----:B------:R2:W-:Y:S02]  /*11300*/  UTMALDG.4D [UR8], [UR4], desc[UR6] ;  /* 0x00000608040075b4 */ /* 0x0005e40008019000 */
[----:B--2---:R-:W-:Y:S01]  /*11310*/  NOP ;  /* 0x0000000000007918 */ /* 0x004fe20000000000 */
.L_x_1726:
        /* <DEDUP_REMOVED lines=17> */
[----:B0---4-:R-:W-:Y:S01]  /*11430*/  MOV R2, 0x0 ;  /* 0x0000000000027802 */ /* 0x011fe20000000f00 */
[----:B------:R-:W-:Y:S01]  /*11440*/  ULDC.64 UR6, c[0x4][0x98] ;  /* 0x0100260000067ab9 */ /* 0x000fe20000000a00 */
[----:B------:R-:W-:Y:S01]  /*11450*/  ULDC.64 UR8, c[0x4][0xa0] ;  /* 0x0100280000087ab9 */ /* 0x000fe20000000a00 */
[----:B------:R-:W-:Y:S01]  /*11460*/  ULDC.64 UR4, c[0x4][0x28] ;  /* 0x01000a0000047ab9 */ /* 0x000fe20000000a00 */
[----:B------:R-:W-:Y:S02]  /*11470*/  IMAD.U32 R4, RZ, RZ, UR6 ;  /* 0x00000006ff047e24 */ /* 0x000fe4000f8e00ff */
[----:B------:R-:W0:Y:S01]  /*11480*/  LDC.64 R2, c[0x4][R2] ;  /* 0x0100000002027b82 */ /* 0x000e220000000a00 */
[----:B--2---:R-:W-:Y:S02]  /*11490*/  IMAD.U32 R5, RZ, RZ, UR7 ;  /* 0x00000007ff057e24 */ /* 0x004fe4000f8e00ff */
[----:B------:R-:W-:Y:S02]  /*114a0*/  IMAD.U32 R6, RZ, RZ, UR8 ;  /* 0x00000008ff067e24 */ /* 0x000fe4000f8e00ff */
[----:B------:R-:W-:-:S02]  /*114b0*/  IMAD.U32 R7, RZ, RZ, UR9 ;  /* 0x00000009ff077e24 */ /* 0x000fc4000f8e00ff */
[----:B-1----:R-:W-:Y:S02]  /*114c0*/  IMAD.U32 R10, RZ, RZ, UR4 ;  /* 0x00000004ff0a7e24 */ /* 0x002fe4000f8e00ff */
[----:B------:R-:W-:Y:S02]  /*114d0*/  IMAD.U32 R11, RZ, RZ, UR5 ;  /* 0x00000005ff0b7e24 */ /* 0x000fe4000f8e00ff */
[----:B------:R-:W-:Y:S02]  /*114e0*/  IMAD.MOV.U32 R8, RZ, RZ, 0x70 ;  /* 0x00000070ff087424 */ /* 0x000fe400078e00ff */
[----:B------:R-:W-:Y:S02]  /*114f0*/  IMAD.MOV.U32 R12, RZ, RZ, 0x1 ;  /* 0x00000001ff0c7424 */ /* 0x000fe400078e00ff */
[----:B------:R-:W-:-:S07]  /*11500*/  IMAD.MOV.U32 R13, RZ, RZ, RZ ;  /* 0x000000ffff0d7224 */ /* 0x000fce00078e00ff */
[----:B---3--:R-:W-:-:S07]  /*11510*/  LEPC R20, `(.L_x_1734) ;  /* 0x000000001014794e */ /* 0x008fce0000000000 */
[----:B0-----:R-:W-:Y:S05]  /*11520*/  CALL.ABS.NOINC R2 ;  /* 0x0000000002007343 */ /* 0x001fea0003c00000 */
.L_x_1734:
[----:B------:R-:W-:Y:S05]  /*11530*/  BSYNC B6 ;  /* 0x0000000000067941 */ /* 0x000fea0003800000 */
.L_x_1733:
[----:B------:R1:W5:Y:S01]  /*11540*/  LDL R21, [R1] ;  /* 0x0000000001157983 */ /* 0x0003620000100800 */
[----:B------:R-:W2:Y:S01]  /*11550*/  LDC R7, c[0x0][0x448] ;  /* 0x00011200ff077b82 */ /* 0x000ea20000000800 */
[----:B------:R-:W-:Y:S02]  /*11560*/  ULDC.64 UR6, c[0x0][0x2d8] ;  /* 0x0000b60000067ab9 */ /* 0x000fe40000000a00 */
[----:B------:R1:W5:Y:S01]  /*11570*/  LDL R9, [R1+0x8] ;  /* 0x0000080001097983 */ /* 0x0003620000100800 */
[----:B0---4-:R-:W3:Y:S01]  /*11580*/  S2R R2, SR_TID.X ;  /* 0x0000000000027919 */ /* 0x011ee20000002100 */
[----:B------:R-:W-:Y:S01]  /*11590*/  UMOV UR4, UR48 ;  /* 0x0000003000047c82 */ /* 0x000fe20008000000 */
[----:B------:R-:W-:Y:S01]  /*115a0*/  UMOV UR5, UR37 ;  /* 0x0000002500057c82 */ /* 0x000fe20008000000 */
[----:B------:R-:W-:Y:S01]  /*115b0*/  ULDC.64 UR8, c[0x0][0x2e0] ;  /* 0x0000b80000087ab9 */ /* 0x000fe20000000a00 */
[----:B------:R-:W-:Y:S01]  /*115c0*/  ULDC.64 UR10, c[0x0][0x280] ;  /* 0x0000a000000a7ab9 */ /* 0x000fe20000000a00 */
[----:B--2---:R-:W-:-:S13]  /*115d0*/  ISETP.NE.AND P1, PT, R7, 0x1, PT ;  /* 0x000000010700780c */ /* 0x004fda0003f25270 */
[----:B------:R-:W0:Y:S01]  /*115e0*/  @P1 LDC R3, c[0x0][0x44c] ;  /* 0x00011300ff031b82 */ /* 0x000e220000000800 */
[C---:B---3--:R-:W-:Y:S01]  /*115f0*/  LOP3.LUT R20, R2.reuse, 0x7f, RZ, 0xc0, !PT ;  /* 0x0000007f02147812 */ /* 0x048fe200078ec0ff */
[----:B------:R-:W-:-:S03]  /*11600*/  IMAD.SHL.U32 R2, R2, 0x20, RZ ;  /* 0x0000002002027824 */ /* 0x000fc600078e00ff */
[----:B------:R-:W-:-:S03]  /*11610*/  SHF.R.U32.HI R20, RZ, 0x2, R20 ;  /* 0x00000002ff147819 */ /* 0x000fc60000011614 */
[----:B------:R-:W2:Y:S01]  /*11620*/  @P1 LDC R5, c[0x0][0x450] ;  /* 0x00011400ff051b82 */ /* 0x000ea20000000800 */
[----:B------:R-:W-:Y:S01]  /*11630*/  LOP3.LUT R2, R20, 0x60, R2, 0xf8, !PT ;  /* 0x0000006014027812 */ /* 0x000fe200078ef802 */
[----:B------:R-:W-:-:S04]  /*11640*/  UIMAD.WIDE.U32 UR4, UR36, UR6, UR4 ;  /* 0x00000006240472a5 */ /* 0x000fc8000f8e0004 */
[----:B------:R-:W-:Y:S01]  /*11650*/  IMAD R6, R25, 0xc0, R2 ;  /* 0x000000c019067824 */ /* 0x000fe200078e0202 */
[----:B------:R-:W-:Y:S02]  /*11660*/  UIMAD UR6, UR46, UR8, URZ ;  /* 0x000000082e0672a4 */ /* 0x000fe4000f8e023f */
[----:B------:R-:W-:Y:S01]  /*11670*/  UIMAD UR5, UR36, UR7, UR5 ;  /* 0x00000007240572a4 */ /* 0x000fe2000f8e0205 */
[----:B0-----:R-:W-:Y:S01]  /*11680*/  @P1 IMAD.HI.U32 R0, R6, R3, RZ ;  /* 0x0000000306001227 */ /* 0x001fe200078e00ff */
[----:B------:R-:W-:-:S03]  /*11690*/  UIMAD UR6, UR45, UR9, UR6 ;  /* 0x000000092d0672a4 */ /* 0x000fc6000f8e0206 */
[----:B------:R-:W-:Y:S01]  /*116a0*/  IMAD.MOV.U32 R3, RZ, RZ, R6 ;  /* 0x000000ffff037224 */ /* 0x000fe200078e0006 */
[----:B------:R-:W-:Y:S01]  /*116b0*/  UIMAD.WIDE.U32 UR4, UR45, UR8, UR4 ;  /* 0x000000082d0472a5 */ /* 0x000fe2000f8e0004 */
[----:B--2---:R-:W-:-:S03]  /*116c0*/  @P1 SHF.R.U32.HI R3, RZ, R5, R0 ;  /* 0x00000005ff031219 */ /* 0x004fc60000011600 */
[----:B------:R-:W-:Y:S01]  /*116d0*/  UIADD3 UR5, UR5, UR6, URZ ;  /* 0x0000000605057290 */ /* 0x000fe2000fffe03f */
[----:B------:R-:W-:Y:S01]  /*116e0*/  ULDC.64 UR8, c[0x0][0x2c8] ;  /* 0x0000b20000087ab9 */ /* 0x000fe20000000a00 */
        /* <DEDUP_REMOVED lines=14> */
[----:B------:R-:W0:Y:S02]  /*117d0*/  @P1 LDC R2, c[0x0][0x44c] ;  /* 0x00011300ff021b82 */ /* 0x000e240000000800 */
[----:B------:R-:W-:-:S06]  /*117e0*/  IADD3.X R5, R3, UR11, R5, P0, !PT ;  /* 0x0000000b03057c10 */ /* 0x000fcc00087fe405 */
[----:B------:R-:W2:Y:S01]  /*117f0*/  @P1 LDC R3, c[0x0][0x450] ;  /* 0x00011400ff031b82 */ /* 0x000ea20000000800 */
[----:B------:R-:W-:Y:S01]  /*11800*/  VIADD R6, R6, 0x80 ;  /* 0x0000008006067836 */ /* 0x000fe20000000000 */
[----:B------:R-:W1:Y:S03]  /*11810*/  S2R R20, SR_TID.X ;  /* 0x0000000000147919 */ /* 0x000e660000002100 */
[----:B0-----:R-:W-:-:S04]  /*11820*/  @P1 IMAD.HI.U32 R8, R6, R2, RZ ;  /* 0x0000000206081227 */ /* 0x001fc800078e00ff */
[----:B------:R-:W-:Y:S01]  /*11830*/  IMAD.MOV.U32 R2, RZ, RZ, R6 ;  /* 0x000000ffff027224 */ /* 0x000fe200078e0006 */
[----:B--2---:R-:W-:-:S05]  /*11840*/  @P1 SHF.R.U32.HI R2, RZ, R3, R8 ;  /* 0x00000003ff021219 */ /* 0x004fca0000011608 */
[----:B------:R-:W-:-:S04]  /*11850*/  IMAD.MOV R3, RZ, RZ, -R2 ;  /* 0x000000ffff037224 */ /* 0x000fc800078e0a02 */
[----:B------:R-:W-:Y:S01]  /*11860*/  IMAD R6, R7, R3, R6 ;  /* 0x0000000307067224 */ /* 0x000fe200078e0206 */
[----:B------:R-:W-:-:S05]  /*11870*/  SHF.R.S32.HI R3, RZ, 0x1f, R2 ;  /* 0x0000001fff037819 */ /* 0x000fca0000011402 */
[----:B------:R-:W-:-:S04]  /*11880*/  IMAD R3, R3, UR6, RZ ;  /* 0x0000000603037c24 */ /* 0x000fc8000f8e02ff */
[C---:B------:R-:W-:Y:S02]  /*11890*/  IMAD R8, R2.reuse, UR7, R3 ;  /* 0x0000000702087c24 */ /* 0x040fe4000f8e0203 */
[----:B------:R-:W-:Y:S01]  /*118a0*/  IMAD.WIDE.U32 R2, R2, R4, UR4 ;  /* 0x0000000402027e25 */ /* 0x000fe2000f8e0004 */
[----:B------:R-:W-:Y:S01]  /*118b0*/  SHF.R.S32.HI R4, RZ, 0x1f, R6 ;  /* 0x0000001fff047819 */ /* 0x000fe20000011406 */
[----:B------:R-:W-:Y:S02]  /*118c0*/  ULDC UR4, c[0x0][0x2b8] ;  /* 0x0000ae0000047ab9 */ /* 0x000fe40000000800 */
[----:B------:R-:W-:Y:S02]  /*118d0*/  IMAD.IADD R3, R3, 0x1, R8 ;  /* 0x0000000103037824 */ /* 0x000fe400078e0208 */
[----:B------:R-:W-:Y:S02]  /*118e0*/  IMAD R4, R4, UR8, RZ ;  /* 0x0000000804047c24 */ /* 0x000fe4000f8e02ff */
[----:B------:R-:W-:-:S04]  /*118f0*/  IMAD.WIDE.U32 R2, R6, UR8, R2 ;  /* 0x0000000806027c25 */ /* 0x000fc8000f8e0002 */
[----:B-1----:R-:W-:Y:S02]  /*11900*/  IMAD.SHL.U32 R10, R20, 0x10, RZ ;  /* 0x00000010140a7824 */ /* 0x002fe400078e00ff */
[----:B------:R-:W-:Y:S01]  /*11910*/  IMAD R6, R6, UR9, R4 ;  /* 0x0000000906067c24 */ /* 0x000fe2000f8e0204 */
[----:B------:R-:W-:Y:S02]  /*11920*/  IADD3 R4, P0, R2, UR10, RZ ;  /* 0x0000000a02047c10 */ /* 0x000fe4000ff1e0ff */
[----:B------:R-:W-:Y:S02]  /*11930*/  LOP3.LUT R10, R10, 0x30, RZ, 0xc0, !PT ;  /* 0x000000300a0a7812 */ /* 0x000fe400078ec0ff */
[----:B------:R-:W-:Y:S02]  /*11940*/  IADD3.X R6, R3, UR11, R6, P0, !PT ;  /* 0x0000000b03067c10 */ /* 0x000fe400087fe406 */
[----:B------:R-:W-:Y:S01]  /*11950*/  ISETP.GE.AND P0, PT, R10, UR4, PT ;  /* 0x000000040a007c0c */ /* 0x000fe2000bf06270 */
[----:B------:R-:W-:Y:S01]  /*11960*/  UMOV UR4, 0xffffffff ;  /* 0xffffffff00047882 */ /* 0x000fe20000000000 */
[----:B------:R-:W-:-:S04]  /*11970*/  LOP3.LUT R20, R20, 0x7f, RZ, 0xc0, !PT ;  /* 0x0000007f14147812 */ /* 0x000fc800078ec0ff */
[----:B------:R-:W-:Y:S01]  /*11980*/  SHF.R.U32.HI R20, RZ, 0x2, R20 ;  /* 0x00000002ff147819 */ /* 0x000fe20000011614 */
[----:B------:R-:W-:Y:S06]  /*11990*/  BRA.DIV UR4, `(.L_x_1735) ;  /* 0x0000002e04787947 */ /* 0x000fec000b800000 */
[----:B------:R-:W0:Y:S01]  /*119a0*/  SHFL.IDX PT, R3, R0, RZ, 0x1c1f ;  /* 0x001c1fff00037589 */ /* 0x000e2200000e0000 */
[----:B-----5:R-:W-:Y:S02]  /*119b0*/  IMAD R7, R21, R7, RZ ;  /* 0x0000000715077224 */ /* 0x020fe400078e02ff */
[----:B------:R-:W-:Y:S01]  /*119c0*/  IMAD R25, R25, 0xc0, R20 ;  /* 0x000000c019197824 */ /* 0x000fe200078e0214 */
[----:B------:R-:W1:Y:S04]  /*119d0*/  SHFL.IDX PT, R2, R5, RZ, 0x1c1f ;  /* 0x001c1fff05027589 */ /* 0x000e6800000e0000 */
[----:B------:R-:W-:Y:S01]  /*119e0*/  ISETP.GE.AND P1, PT, R25, R7, PT ;  /* 0x000000071900720c */ /* 0x000fe20003f26270 */
[----:B------:R-:W2:-:S12]  /*119f0*/  SHFL.IDX PT, R14, R0, 0x1, 0x1c1f ;  /* 0x003c1f00000e7f89 */ /* 0x000e9800000e0000 */
[----:B0-----:R-:W-:-:S05]  /*11a00*/  @!P1 IADD3 R8, P2, R10, R3, RZ ;  /* 0x000000030a089210 */ /* 0x001fca0007f5e0ff */
[----:B-1----:R-:W-:Y:S02]  /*11a10*/  @!P1 IMAD.X R3, RZ, RZ, R2, P2 ;  /* 0x000000ffff039224 */ /* 0x002fe400010e0602 */
[----:B------:R-:W-:Y:S02]  /*11a20*/  @!P1 IMAD.MOV.U32 R2, RZ, RZ, R8 ;  /* 0x000000ffff029224 */ /* 0x000fe400078e0008 */
[----:B------:R-:W-:-:S03]  /*11a30*/  VIADD R8, R25, 0x20 ;  /* 0x0000002019087836 */ /* 0x000fc60000000000 */
[----:B------:R0:W-:Y:S02]  /*11a40*/  @!P1 LDGSTS.E.BYPASS.LTC128B.128 [R9+0xb000], desc[UR52][R2.64], !P0 ;  /* 0x0b00000002099fae */ /* 0x0001e4000c101d74 */
[----:B------:R-:W-:Y:S02]  /*11a50*/  ISETP.GE.AND P1, PT, R8, R7, PT ;  /* 0x000000070800720c */ /* 0x000fe40003f26270 */
[----:B0-----:R-:W0:Y:S11]  /*11a60*/  SHFL.IDX PT, R2, R5, 0x1, 0x1c1f ;  /* 0x003c1f0005027f89 */ /* 0x001e3600000e0000 */
[----:B--2---:R-:W-:-:S02]  /*11a70*/  @!P1 IADD3 R8, P2, R10, R14, RZ ;  /* 0x0000000e0a089210 */ /* 0x004fc40007f5e0ff */
[----:B------:R-:W1:Y:S03]  /*11a80*/  SHFL.IDX PT, R14, R0, 0x2, 0x1c1f ;  /* 0x005c1f00000e7f89 */ /* 0x000e6600000e0000 */
[----:B0-----:R-:W-:Y:S02]  /*11a90*/  @!P1 IMAD.X R3, RZ, RZ, R2, P2 ;  /* 0x000000ffff039224 */ /* 0x001fe400010e0602 */
[----:B------:R-:W-:Y:S02]  /*11aa0*/  @!P1 IMAD.MOV.U32 R2, RZ, RZ, R8 ;  /* 0x000000ffff029224 */ /* 0x000fe400078e0008 */
[----:B------:R-:W-:-:S03]  /*11ab0*/  VIADD R8, R25, 0x40 ;  /* 0x0000004019087836 */ /* 0x000fc60000000000 */
[----:B------:R0:W-:Y:S02]  /*11ac0*/  @!P1 LDGSTS.E.BYPASS.LTC128B.128 [R9+0xb800], desc[UR52][R2.64], !P0 ;  /* 0x0b80000002099fae */ /* 0x0001e4000c101d74 */
[----:B------:R-:W-:Y:S02]  /*11ad0*/  ISETP.GE.AND P1, PT, R8, R7, PT ;  /* 0x000000070800720c */ /* 0x000fe40003f26270 */
[----:B0-----:R-:W0:Y:S11]  /*11ae0*/  SHFL.IDX PT, R2, R5, 0x2, 0x1c1f ;  /* 0x005c1f0005027f89 */ /* 0x001e3600000e0000 */
[----:B-1----:R-:W-:Y:S01]  /*11af0*/  @!P1 IADD3 R8, P2, R10, R14, RZ ;  /* 0x0000000e0a089210 */ /* 0x002fe20007f5e0ff */
[----:B------:R-:W-:Y:S04]  /*11b00*/  SHFL.IDX PT, R5, R5, 0x3, 0x1c1f ;  /* 0x007c1f0005057f89 */ /* 0x000fe800000e0000 */
[----:B------:R-:W-:Y:S01]  /*11b10*/  SHFL.IDX PT, R14, R4, 0x1, 0x1c1f ;  /* 0x003c1f00040e7f89 */ /* 0x000fe200000e0000 */
[----:B0-----:R-:W-:-:S02]  /*11b20*/  @!P1 IMAD.X R3, RZ, RZ, R2, P2 ;  /* 0x000000ffff039224 */ /* 0x001fc400010e0602 */
[----:B------:R-:W-:Y:S02]  /*11b30*/  @!P1 IMAD.MOV.U32 R2, RZ, RZ, R8 ;  /* 0x000000ffff029224 */ /* 0x000fe400078e0008 */
[----:B------:R-:W-:-:S03]  /*11b40*/  VIADD R8, R25, 0x80 ;  /* 0x0000008019087836 */ /* 0x000fc60000000000 */
[----:B------:R0:W-:Y:S02]  /*11b50*/  @!P1 LDGSTS.E.BYPASS.LTC128B.128 [R9+0xc000], desc[UR52][R2.64], !P0 ;  /* 0x0c00000002099fae */ /* 0x0001e4000c101d74 */
[----:B------:R-:W-:Y:S01]  /*11b60*/  ISETP.GE.AND P2, PT, R8, R7, PT ;  /* 0x000000070800720c */ /* 0x000fe20003f46270 */
[----:B------:R-:W-:-:S05]  /*11b70*/  VIADD R8, R25, 0x60 ;  /* 0x0000006019087836 */ /* 0x000fca0000000000 */
[----:B------:R-:W-:Y:S02]  /*11b80*/  ISETP.GE.AND P1, PT, R8, R7, PT ;  /* 0x000000070800720c */ /* 0x000fe40003f26270 */
[----:B------:R-:W-:Y:S04]  /*11b90*/  SHFL.IDX PT, R8, R4, RZ, 0x1c1f ;  /* 0x001c1fff04087589 */ /* 0x000fe800000e0000 */
[----:B0-----:R-:W0:Y:S04]  /*11ba0*/  SHFL.IDX PT, R2, R0, 0x3, 0x1c1f ;  /* 0x007c1f0000027f89 */ /* 0x001e2800000e0000 */
[----:B------:R-:W1:Y:S04]  /*11bb0*/  SHFL.IDX PT, R0, R6, RZ, 0x1c1f ;  /* 0x001c1fff06007589 */ /* 0x000e6800000e0000 */
[----:B------:R-:W2:Y:S01]  /*11bc0*/  SHFL.IDX PT, R6, R6, 0x1, 0x1c1f ;  /* 0x003c1f0006067f89 */ /* 0x000ea200000e0000 */
[----:B0-----:R-:W-:-:S05]  /*11bd0*/  @!P1 IADD3 R2, P3, R10, R2, RZ ;  /* 0x000000020a029210 */ /* 0x001fca0007f7e0ff */
[----:B------:R-:W-:-:S05]  /*11be0*/  @!P1 IMAD.X R3, RZ, RZ, R5, P3 ;  /* 0x000000ffff039224 */ /* 0x000fca00018e0605 */
[----:B------:R0:W-:Y:S02]  /*11bf0*/  @!P1 LDGSTS.E.BYPASS.LTC128B.128 [R9+0xc800], desc[UR52][R2.64], !P0 ;  /* 0x0c80000002099fae */ /* 0x0001e4000c101d74 */
[----:B0-----:R-:W-:-:S05]  /*11c00*/  @!P2 IADD3 R2, P1, R10, R8, RZ ;  /* 0x000000080a02a210 */ /* 0x001fca0007f3e0ff */
[----:B-1----:R-:W-:-:S05]  /*11c10*/  @!P2 IMAD.X R3, RZ, RZ, R0, P1 ;  /* 0x000000ffff03a224 */ /* 0x002fca00008e0600 */
[----:B--2---:R0:W-:Y:S03]  /*11c20*/  @!P2 LDGSTS.E.BYPASS.LTC128B.128 [R9+0xd000], desc[UR52][R2.64], !P0 ;  /* 0x0d0000000209afae */ /* 0x0041e6000c101d74 */
.L_x_1814:
        /* <DEDUP_REMOVED lines=10> */
.L_x_1736:
        /* <DEDUP_REMOVED lines=21> */
.L_x_1815:
[----:B------:R-:W-:Y:S05]  /*11e20*/  BSYNC B0 ;  /* 0x0000000000007941 */ /* 0x000fea0003800000 */
.L_x_1737:
[----:B------:R-:W-:Y:S05]  /*11e30*/  @!P1 BRA `(.L_x_1739) ;  /* 0x0000000800e49947 */ /* 0x000fea0003800000 */
[----:B------:R-:W-:Y:S02]  /*11e40*/  IMAD.MOV.U32 R7, RZ, RZ, R18 ;  /* 0x000000ffff077224 */ /* 0x000fe400078e0012 */
[----:B------:R-:W-:-:S07]  /*11e50*/  IMAD.MOV.U32 R6, RZ, RZ, R19 ;  /* 0x000000ffff067224 */ /* 0x000fce00078e0013 */
.L_x_1759:
[----:B------:R-:W-:Y:S01]  /*11e60*/  ISETP.NE.AND P1, PT, R27, RZ, PT ;  /* 0x000000ff1b00720c */ /* 0x000fe20003f25270 */
        /* <DEDUP_REMOVED lines=31> */
.L_x_1742:
[----:B------:R-:W0:Y:S01]  /*12060*/  S2R R2, SR_TID.X ;  /* 0x0000000000027919 */ /* 0x000e220000002100 */
[----:B------:R-:W-:Y:S01]  /*12070*/  IMAD R9, R18, 0x8, R16 ;  /* 0x0000000812097824 */ /* 0x000fe200078e0210 */
[----:B------:R-:W-:Y:S01]  /*12080*/  BSSY B1, `(.L_x_1743) ;  /* 0x0000006000017945 */ /* 0x000fe20003800000 */
[----:B0-----:R-:W-:Y:S02]  /*12090*/  LOP3.LUT R3, R2, 0x7f, RZ, 0xc0, !PT ;  /* 0x0000007f02037812 */ /* 0x001fe400078ec0ff */
[----:B------:R-:W-:Y:S02]  /*120a0*/  SHF.L.U32 R2, R19, 0x1f, RZ ;  /* 0x0000001f13027819 */ /* 0x000fe400000006ff */
[----:B------:R-:W-:Y:S02]  /*120b0*/  ISETP.NE.AND P1, PT, R3, RZ, PT ;  /* 0x000000ff0300720c */ /* 0x000fe40003f25270 */
[----:B------:R-:W0:Y:S02]  /*120c0*/  SYNCS.PHASECHK.TRANS64.TRYWAIT P0, [R9+URZ+0x13280], R2 ;  /* 0x01328002090075a7 */ /* 0x000e24000800017f */
[----:B0-----:R-:W-:Y:S09]  /*120d0*/  @!P0 BRA `(.L_x_1744) ;  /* 0x0000002c00748947 */ /* 0x001ff20003800000 */
.L_x_1816:
[----:B------:R-:W-:Y:S05]  /*120e0*/  BSYNC B1 ;  /* 0x0000000000017941 */ /* 0x000fea0003800000 */
.L_x_1743:
[----:B------:R-:W-:Y:S04]  /*120f0*/  BSSY B1, `(.L_x_1745) ;  /* 0x0000009000017945 */ /* 0x000fe80003800000 */
[----:B------:R-:W-:Y:S05]  /*12100*/  @P1 BRA `(.L_x_1746) ;  /* 0x00000000001c1947 */ /* 0x000fea0003800000 */
[----:B------:R-:W2:Y:S01]  /*12110*/  S2R R3, SR_TID.X ;  /* 0x0000000000037919 */ /* 0x000ea20000002100 */
[----:B-1----:R-:W-:-:S04]  /*12120*/  IMAD.MOV.U32 R4, RZ, RZ, 0x2800 ;  /* 0x00002800ff047424 */ /* 0x002fc800078e00ff */
[----:B------:R3:W-:Y:S01]  /*12130*/  SYNCS.ARRIVE.TRANS64 RZ, [R9+URZ+0x13270], R4 ;  /* 0x0132700409ff79a7 */ /* 0x0007e2000800003f */
[----:B--2---:R-:W-:-:S04]  /*12140*/  LOP3.LUT R3, R3, 0x1f, RZ, 0xc0, !PT ;  /* 0x0000001f03037812 */ /* 0x004fc800078ec0ff */
[----:B------:R-:W-:-:S13]  /*12150*/  ISETP.NE.AND P0, PT, R3, RZ, PT ;  /* 0x000000ff0300720c */ /* 0x000fda0003f05270 */
[----:B---3--:R-:W-:Y:S05]  /*12160*/  @!P0 BRA `(.L_x_1746) ;  /* 0x0000000000048947 */ /* 0x008fea0003800000 */
[----:B------:R-:W-:Y:S01]  /*12170*/  BPT.TRAP 0x1 ;  /* 0x000000040000795c */ /* 0x000fe20000300000 */
.L_x_1746:
[----:B------:R-:W-:Y:S05]  /*12180*/  BSYNC B1 ;  /* 0x0000000000017941 */ /* 0x000fea0003800000 */
.L_x_1745:
[----:B-1----:R-:W-:Y:S01]  /*12190*/  IMAD.MOV.U32 R5, RZ, RZ, RZ ;  /* 0x000000ffff057224 */ /* 0x002fe200078e00ff */
[----:B------:R-:W-:Y:S01]  /*121a0*/  UIADD3 UR4, UP0, UR50, 0x470, URZ ;  /* 0x0000047032047890 */ /* 0x000fe2000ff1e03f */
[----:B------:R-:W-:Y:S01]  /*121b0*/  IMAD.MOV.U32 R3, RZ, RZ, 0xa0 ;  /* 0x000000a0ff037424 */ /* 0x000fe200078e00ff */
[----:B------:R-:W-:Y:S01]  /*121c0*/  PLOP3.LUT P0, PT, PT, PT, PT, 0x80, 0x0 ;  /* 0x000000000000781c */ /* 0x000fe20003f0f070 */
[----:B------:R-:W-:Y:S01]  /*121d0*/  IMAD R4, R18, 0x2800, R16 ;  /* 0x0000280012047824 */ /* 0x000fe200078e0210 */
[----:B------:R-:W-:Y:S01]  /*121e0*/  R2UR UR10, R5 ;  /* 0x00000000050a72ca */ /* 0x000fe200000e0000 */
[----:B------:R-:W-:Y:S01]  /*121f0*/  IMAD R8, R8, R3, UR40 ;  /* 0x0000002808087e24 */ /* 0x000fe2000f8e0203 */
[----:B------:R-:W-:Y:S01]  /*12200*/  UIADD3.X UR5, URZ, UR51, URZ, UP0, !UPT ;  /* 0x000000333f057290 */ /* 0x000fe200087fe43f */
[----:B------:R-:W-:Y:S01]  /*12210*/  VIADD R3, R9, 0x13270 ;  /* 0x0001327009037836 */ /* 0x000fe20000000000 */
[----:B------:R-:W-:Y:S01]  /*12220*/  UMOV UR6, 0x0 ;  /* 0x0000000000067882 */ /* 0x000fe20000000000 */
[----:B------:R-:W-:Y:S01]  /*12230*/  VIADD R10, R4, 0x6000 ;  /* 0x00006000040a7836 */ /* 0x000fe20000000000 */
[----:B------:R-:W-:-:S09]  /*12240*/  UMOV UR7, 0x14f00000 ;  /* 0x14f0000000077882 */ /* 0x000fd20000000000 */
.L_x_1747:
        /* <DEDUP_REMOVED lines=13> */
.L_x_1817:
[----:B------:R-:W-:Y:S05]  /*12320*/  BSYNC B1 ;  /* 0x0000000000017941 */ /* 0x000fea0003800000 */
.L_x_1748:
        /* <DEDUP_REMOVED lines=11> */
.L_x_1751:
[----:B------:R-:W-:Y:S05]  /*123e0*/  BSYNC B1 ;  /* 0x0000000000017941 */ /* 0x000fea0003800000 */
.L_x_1750:
        /* <DEDUP_REMOVED lines=8> */
.L_x_1752:
        /* <DEDUP_REMOVED lines=10> */
.L_x_1741:
[----:B------:R-:W-:Y:S05]  /*12510*/  BSYNC B0 ;  /* 0x0000000000007941 */ /* 0x000fea0003800000 */
.L_x_1740:
[----:B------:R-:W-:-:S06]  /*12520*/  UISETP.NE.AND UP0, UPT, UR39, 0x3, UPT ;  /* 0x000000032700788c */ /* 0x000fcc000bf05270 */
[----:B------:R-:W-:-:S13]  /*12530*/  PLOP3.LUT P0, PT, PT, PT, UP0, 0x80, 0x0 ;  /* 0x000000000000781c */ /* 0x000fda0003f0f008 */
[----:B------:R-:W-:Y:S05]  /*12540*/  @!P0 BRA `(.L_x_1753) ;  /* 0x0000000000048947 */ /* 0x000fea0003800000 */
[----:B------:R-:W-:Y:S01]  /*12550*/  BPT.TRAP 0x1 ;  /* 0x000000040000795c */ /* 0x000fe20000300000 */
.L_x_1753:
        /* <DEDUP_REMOVED lines=8> */
.L_x_1818:
[----:B------:R-:W-:Y:S05]  /*125e0*/  BSYNC B0 ;  /* 0x0000000000007941 */ /* 0x000fea0003800000 */
.L_x_1754:
[----:B------:R-:W-:Y:S05]  /*125f0*/  @!P1 BRA `(.L_x_1756) ;  /* 0x0000000000049947 */ /* 0x000fea0003800000 */
[----:B------:R-:W-:Y:S01]  /*12600*/  BPT.TRAP 0x1 ;  /* 0x000000040000795c */ /* 0x000fe20000300000 */
.L_x_1756:
[----:B0-----:R-:W-:Y:S01]  /*12610*/  SHF.L.U32 R2, R6, 0x1f, RZ ;  /* 0x0000001f06027819 */ /* 0x001fe200000006ff */
[----:B------:R-:W-:-:S03]  /*12620*/  IMAD R10, R7, 0x2800, RZ ;  /* 0x00002800070a7824 */ /* 0x000fc600078e02ff */
[----:B------:R-:W0:Y:S02]  /*12630*/  SYNCS.PHASECHK.TRANS64.TRYWAIT P0, [R3+URZ+0x13260], R2 ;  /* 0x01326002030075a7 */ /* 0x000e24000800017f */
[----:B0-----:R-:W-:Y:S05]  /*12640*/  @!P0 BRA `(.L_x_1757) ;  /* 0x0000002800548947 */ /* 0x001fea0003800000 */
.L_x_1819:
        /* <DEDUP_REMOVED lines=43> */
.L_x_1758:
        /* <DEDUP_REMOVED lines=13> */
.L_x_1739:
        /* <DEDUP_REMOVED lines=17> */
.L_x_1761:
[----:B------:R-:W-:Y:S05]  /*12ae0*/  BSYNC B0 ;  /* 0x0000000000007941 */ /* 0x000fea0003800000 */
.L_x_1760:
[----:B------:R-:W-:-:S06]  /*12af0*/  UISETP.NE.AND UP0, UPT, UR39, 0x3, UPT ;  /* 0x000000032700788c */ /* 0x000fcc000bf05270 */
[----:B------:R-:W-:-:S13]  /*12b00*/  PLOP3.LUT P1, PT, PT, PT, UP0, 0x80, 0x0 ;  /* 0x000000000000781c */ /* 0x000fda0003f2f008 */
[----:B------:R-:W-:Y:S05]  /*12b10*/  @!P1 BRA `(.L_x_1762) ;  /* 0x0000000000049947 */ /* 0x000fea0003800000 */
[----:B------:R-:W-:Y:S01]  /*12b20*/  BPT.TRAP 0x1 ;  /* 0x000000040000795c */ /* 0x000fe20000300000 */
.L_x_1762:
        /* <DEDUP_REMOVED lines=8> */
.L_x_1820:
[----:B------:R-:W-:Y:S05]  /*12bb0*/  BSYNC B0 ;  /* 0x0000000000007941 */ /* 0x000fea0003800000 */
.L_x_1763:
[----:B------:R-:W-:Y:S05]  /*12bc0*/  @!P2 BRA `(.L_x_1765) ;  /* 0x000000000004a947 */ /* 0x000fea0003800000 */
[----:B------:R-:W-:Y:S01]  /*12bd0*/  BPT.TRAP 0x1 ;  /* 0x000000040000795c */ /* 0x000fe20000300000 */
.L_x_1765:
[----:B------:R-:W-:Y:S01]  /*12be0*/  SHF.L.U32 R5, R19, 0x1f, RZ ;  /* 0x0000001f13057819 */ /* 0x000fe200000006ff */
[----:B0-----:R-:W-:-:S03]  /*12bf0*/  IMAD R3, R18, 0x2800, RZ ;  /* 0x0000280012037824 */ /* 0x001fc600078e02ff */
[----:B------:R-:W0:Y:S02]  /*12c00*/  SYNCS.PHASECHK.TRANS64.TRYWAIT P1, [R2+URZ+0x13260], R5 ;  /* 0x01326005020075a7 */ /* 0x000e24000802017f */
[----:B0-----:R-:W-:Y:S05]  /*12c10*/  @!P1 BRA `(.L_x_1766) ;  /* 0x0000002400089947 */ /* 0x001fea0003800000 */
.L_x_1821:
        /* <DEDUP_REMOVED lines=43> */
.L_x_1767:
        /* <DEDUP_REMOVED lines=10> */
.L_x_1716:
[----:B------:R-:W-:Y:S05]  /*12f70*/  BSYNC B7 ;  /* 0x0000000000077941 */ /* 0x000fea0003800000 */
.L_x_1714:
[----:B------:R-:W3:Y:S02]  /*12f80*/  LDL R0, [R1+0x10] ;  /* 0x0000100001007983 */ /* 0x000ee40000100800 */
[----:B---3--:R-:W-:-:S13]  /*12f90*/  ISETP.NE.AND P0, PT, R0, RZ, PT ;  /* 0x000000ff0000720c */ /* 0x008fda0003f05270 */
[----:B------:R-:W-:Y:S05]  /*12fa0*/  @!P0 BRA `(.L_x_1768) ;  /* 0x0000000000248947 */ /* 0x000fea0003800000 */
[----:B------:R-:W3:Y:S08]  /*12fb0*/  S2UR UR5, SR_CgaCtaId ;  /* 0x00000000000579c3 */ /* 0x000ef00000008800 */
[----:B------:R-:W-:Y:S06]  /*12fc0*/  BAR.SYNC.DEFER_BLOCKING 0x5, 0x200 ;  /* 0x0148000000007b1d */ /* 0x000fec0000010000 */
[----:B------:R-:W-:-:S02]  /*12fd0*/  UMOV UR4, 0x400 ;  /* 0x0000040000047882 */ /* 0x000fc40000000000 */
[----:B---3--:R-:W-:-:S06]  /*12fe0*/  ULEA UR4, UR5, UR4, 0x18 ;  /* 0x0000000405047291 */ /* 0x008fcc000f8ec03f */
[----:B------:R-:W-:-:S05]  /*12ff0*/  IMAD.U32 R16, RZ, RZ, UR4 ;  /* 0x00000004ff107e24 */ /* 0x000fca000f8e00ff */
[----:B------:R-:W3:Y:S02]  /*13000*/  LDS.128 R24, [R16+0x132d0] ;  /* 0x0132d00010187984 */ /* 0x000ee40000000c00 */
[----:B---3--:R-:W-:Y:S01]  /*13010*/  R2UR UR43, R27 ;  /* 0x000000001b2b72ca */ /* 0x008fe200000e0000 */
[----:B------:R-:W-:Y:S06]  /*13020*/  BAR.ARV 0x4, 0x200 ;  /* 0x0108000000007b1d */ /* 0x000fec0000002000 */
[----:B------:R-:W-:Y:S08]  /*13030*/  BRA `(.L_x_1769) ;  /* 0x0000000c00b07947 */ /* 0x000ff00003800000 */
.L_x_1768:
        /* <DEDUP_REMOVED lines=9> */
[----:B--2---:R-:W2:Y:S01]  /*130d0*/  @!P1 LDC.64 R4, c[0x0][0xc78] ;  /* 0x00031e00ff049b82 */ /* 0x004ea20000000a00 */
[----:B0-----:R-:W-:-:S05]  /*130e0*/  @!P1 IMAD.WIDE R2, R7, 0x4, R2 ;  /* 0x0000000407029825 */ /* 0x001fca00078e0202 */
[----:B------:R2:W3:Y:S02]  /*130f0*/  @!P1 LDG.E R0, desc[UR52][R2.64] ;  /* 0x0000003402009981 */ /* 0x0004e4000c1e1900 */
[----:B--2---:R-:W-:-:S04]  /*13100*/  @!P1 IMAD.WIDE R2, R7, 0x4, R4 ;  /* 0x0000000407029825 */ /* 0x004fc800078e0204 */
[----:B------:R-:W-:-:S06]  /*13110*/  IMAD.MOV.U32 R5, RZ, RZ, RZ ;  /* 0x000000ffff057224 */ /* 0x000fcc00078e00ff */
[----:B------:R-:W3:Y:S01]  /*13120*/  @!P1 LDG.E R5, desc[UR52][R2.64] ;  /* 0x0000003402059981 */ /* 0x000ee2000c1e1900 */
[C---:B------:R-:W-:Y:S02]  /*13130*/  ISETP.NE.AND P1, PT, R9.reuse, RZ, PT ;  /* 0x000000ff0900720c */ /* 0x040fe40003f25270 */
[C---:B------:R-:W-:Y:S02]  /*13140*/  ISETP.GE.U32.AND P2, PT, R9.reuse, 0x2, PT ;  /* 0x000000020900780c */ /* 0x040fe40003f46070 */
[C---:B------:R-:W-:Y:S02]  /*13150*/  ISETP.GE.U32.AND P3, PT, R9.reuse, 0x4, PT ;  /* 0x000000040900780c */ /* 0x040fe40003f66070 */
[C---:B------:R-:W-:Y:S02]  /*13160*/  ISETP.GE.U32.AND P4, PT, R9.reuse, 0x8, PT ;  /* 0x000000080900780c */ /* 0x040fe40003f86070 */
[----:B------:R-:W-:Y:S02]  /*13170*/  ISETP.GE.U32.AND P5, PT, R9, 0x10, PT ;  /* 0x000000100900780c */ /* 0x000fe40003fa6070 */
[----:B------:R-:W0:Y:S01]  /*13180*/  LDC R9, c[0x0][0xc38] ;  /* 0x00030e00ff097b82 */ /* 0x000e220000000800 */
[----:B---3--:R-:W-:-:S05]  /*13190*/  IMAD R4, R5, R0, RZ ;  /* 0x0000000005047224 */ /* 0x008fca00078e02ff */
        /* <DEDUP_REMOVED lines=17> */
[----:B------:R-:W0:Y:S02]  /*132b0*/  SHFL.IDX PT, R6, R2, 0x1f, 0x1f ;  /* 0x03e01f0002067f89 */ /* 0x000e2400000e0000 */
[----:B0-----:R-:W-:Y:S02]  /*132c0*/  IMAD R3, R6, R9, RZ ;  /* 0x0000000906037224 */ /* 0x001fe400078e02ff */
[----:B------:R-:W-:-:S02]  /*132d0*/  IMAD.MOV.U32 R6, RZ, RZ, RZ ;  /* 0x000000ffff067224 */ /* 0x000fc400078e00ff */
[----:B------:R-:W-:-:S05]  /*132e0*/  IMAD.IADD R8, R8, 0x1, R3 ;  /* 0x0000000108087824 */ /* 0x000fca00078e0203 */
[----:B------:R-:W-:-:S13]  /*132f0*/  ISETP.GT.AND P6, PT, R8, R7, PT ;  /* 0x000000070800720c */ /* 0x000fda0003fc4270 */
[----:B------:R-:W-:Y:S05]  /*13300*/  @P6 BRA `(.L_x_1770) ;  /* 0x0000000000986947 */ /* 0x000fea0003800000 */
.L_x_1772:
        /* <DEDUP_REMOVED lines=10> */
[----:B------:R-:W2:Y:S01]  /*133b0*/  @!P6 LDC.64 R4, c[0x0][0xc78] ;  /* 0x00031e00ff04eb82 */ /* 0x000ea20000000a00 */
[----:B0-----:R-:W-:-:S05]  /*133c0*/  @!P6 IMAD.WIDE R2, R9, 0x4, R2 ;  /* 0x000000040902e825 */ /* 0x001fca00078e0202 */
[----:B------:R2:W3:Y:S02]  /*133d0*/  @!P6 LDG.E R0, desc[UR52][R2.64] ;  /* 0x000000340200e981 */ /* 0x0004e4000c1e1900 */
[----:B--2---:R-:W-:-:S04]  /*133e0*/  @!P6 IMAD.WIDE R2, R9, 0x4, R4 ;  /* 0x000000040902e825 */ /* 0x004fc800078e0204 */
[----:B------:R-:W-:-:S06]  /*133f0*/  IMAD.MOV.U32 R5, RZ, RZ, RZ ;  /* 0x000000ffff057224 */ /* 0x000fcc00078e00ff */
[----:B------:R-:W3:Y:S02]  /*13400*/  @!P6 LDG.E R5, desc[UR52][R2.64] ;  /* 0x000000340205e981 */ /* 0x000ee4000c1e1900 */
[----:B---3--:R-:W-:-:S05]  /*13410*/  IMAD R13, R5, R0, RZ ;  /* 0x00000000050d7224 */ /* 0x008fca00078e02ff */
[----:B------:R-:W0:Y:S02]  /*13420*/  SHFL.UP PT, R4, R13, 0x1, RZ ;  /* 0x042000000d047989 */ /* 0x000e2400000e00ff */
[----:B0-----:R-:W-:-:S05]  /*13430*/  SEL R4, R4, RZ, P1 ;  /* 0x000000ff04047207 */ /* 0x001fca0000800000 */
[----:B------:R-:W-:-:S05]  /*13440*/  IMAD.IADD R4, R13, 0x1, R4 ;  /* 0x000000010d047824 */ /* 0x000fca00078e0204 */
[----:B------:R-:W0:Y:S02]  /*13450*/  SHFL.UP PT, R9, R4, 0x2, RZ ;  /* 0x0440000004097989 */ /* 0x000e2400000e00ff */
[----:B0-----:R-:W-:-:S05]  /*13460*/  SEL R9, R9, RZ, P2 ;  /* 0x000000ff09097207 */ /* 0x001fca0001000000 */
[----:B-1----:R-:W-:-:S05]  /*13470*/  IMAD.IADD R10, R4, 0x1, R9 ;  /* 0x00000001040a7824 */ /* 0x002fca00078e0209 */
        /* <DEDUP_REMOVED lines=15> */
.L_x_1770:
        /* <DEDUP_REMOVED lines=12> */
[----:B0-----:R-:W-:-:S05]  /*13630*/  IMAD.U32 R5, RZ, RZ, UR5 ;  /* 0x00000005ff057e24 */ /* 0x001fca000f8e00ff */
[----:B------:R4:W0:Y:S02]  /*13640*/  SHFL.IDX PT, R6, R2, R5, 0x1f ;  /* 0x00001f0502067589 */ /* 0x00082400000e0000 */
.L_x_1773:
[----:B--2---:R-:W-:Y:S01]  /*13650*/  ISETP.NE.AND P0, PT, R4, 0x1, PT ;  /* 0x000000010400780c */ /* 0x004fe20003f05270 */
[----:B0-----:R-:W-:Y:S01]  /*13660*/  IMAD R24, R6, R9, R3 ;  /* 0x0000000906187224 */ /* 0x001fe200078e0203 */
[----:B------:R-:W-:-:S03]  /*13670*/  UIADD3 UR43, UR4, UR43, URZ ;  /* 0x0000002b042b7290 */ /* 0x000fc6000fffe03f */
[----:B----4-:R-:W-:-:S08]  /*13680*/  IMAD.IADD R5, R7, 0x1, -R24 ;  /* 0x0000000107057824 */ /* 0x010fd000078e0a18 */
[----:B------:R-:W-:Y:S05]  /*13690*/  @!P0 BRA `(.L_x_1774) ;  /* 0x0000000000dc8947 */ /* 0x000fea0003800000 */
[----:B---3--:R-:W-:Y:S02]  /*136a0*/  IABS R6, R0 ;  /* 0x0000000000067213 */ /* 0x008fe40000000000 */
[----:B------:R-:W-:Y:S02]  /*136b0*/  IABS R7, R4 ;  /* 0x0000000400077213 */ /* 0x000fe40000000000 */
[----:B------:R-:W0:Y:S08]  /*136c0*/  I2F.RP R8, R6 ;  /* 0x0000000600087306 */ /* 0x000e300000209400 */
[----:B-1----:R-:W1:Y:S08]  /*136d0*/  I2F.RP R10, R7 ;  /* 0x00000007000a7306 */ /* 0x002e700000209400 */
[----:B0-----:R-:W0:Y:S08]  /*136e0*/  MUFU.RCP R8, R8 ;  /* 0x0000000800087308 */ /* 0x001e300000001000 */
[----:B-1----:R-:W-:Y:S01]  /*136f0*/  MUFU.RCP R10, R10 ;  /* 0x0000000a000a7308 */ /* 0x002fe20000001000 */
[----:B0-----:R-:W-:-:S07]  /*13700*/  VIADD R2, R8, 0xffffffe ;  /* 0x0ffffffe08027836 */ /* 0x001fce0000000000 */
        /* <DEDUP_REMOVED lines=48> */
.L_x_1774:
[----:B------:R-:W-:Y:S02]  /*13a10*/  ULDC.64 UR4, c[0x0][0xc90] ;  /* 0x0003240000047ab9 */ /* 0x000fe40000000a00 */
[----:B------:R-:W-:-:S06]  /*13a20*/  UIMAD.WIDE UR4, UR43, 0x4, UR4 ;  /* 0x000000042b0478a5 */ /* 0x000fcc000f8e0204 */
[----:B------:R-:W-:Y:S02]  /*13a30*/  IMAD.U32 R2, RZ, RZ, UR4 ;  /* 0x00000004ff027e24 */ /* 0x000fe4000f8e00ff */
[----:B------:R-:W-:-:S05]  /*13a40*/  IMAD.U32 R3, RZ, RZ, UR5 ;  /* 0x00000005ff037e24 */ /* 0x000fca000f8e00ff */
[----:B------:R0:W3:Y:S02]  /*13a50*/  LDG.E R6, desc[UR52][R2.64] ;  /* 0x0000003402067981 */ /* 0x0000e4000c1e1900 */
[----:B0-----:R-:W-:Y:S02]  /*13a60*/  IMAD.MOV.U32 R2, RZ, RZ, RZ ;  /* 0x000000ffff027224 */ /* 0x001fe400078e00ff */
[----:B---3--:R-:W-:-:S05]  /*13a70*/  IMAD R4, R0, R6, RZ ;  /* 0x0000000600047224 */ /* 0x008fca00078e02ff */
[----:B------:R-:W-:-:S04]  /*13a80*/  IABS R7, R4 ;  /* 0x0000000400077213 */ /* 0x000fc80000000000 */
[----:B------:R-:W0:Y:S08]  /*13a90*/  I2F.RP R8, R7 ;  /* 0x0000000700087306 */ /* 0x000e300000209400 */
[----:B0-----:R-:W1:Y:S02]  /*13aa0*/  MUFU.RCP R8, R8 ;  /* 0x0000000800087308 */ /* 0x001e640000001000 */
[----:B-1----:R-:W-:-:S06]  /*13ab0*/  VIADD R10, R8, 0xffffffe ;  /* 0x0ffffffe080a7836 */ /* 0x002fcc0000000000 */
        /* <DEDUP_REMOVED lines=51> */
.L_x_1775:
[----:B------:R-:W-:-:S05]  /*13df0*/  LOP3.LUT R3, RZ, R3, RZ, 0x33, !PT ;  /* 0x00000003ff037212 */ /* 0x000fca00078e33ff */
[----:B------:R-:W-:Y:S01]  /*13e00*/  IMAD.IADD R25, R0, 0x1, R3 ;  /* 0x0000000100197824 */ /* 0x000fe200078e0203 */
[----:B------:R-:W-:Y:S06]  /*13e10*/  BRA `(.L_x_1776) ;  /* 0x0000000000107947 */ /* 0x000fec0003800000 */
.L_x_1771:
[----:B------:R-:W-:Y:S01]  /*13e20*/  IMAD.MOV.U32 R24, RZ, RZ, R7 ;  /* 0x000000ffff187224 */ /* 0x000fe200078e0007 */
[----:B------:R-:W-:Y:S01]  /*13e30*/  ULDC UR43, c[0x0][0xc3c] ;  /* 0x00030f00002b7ab9 */ /* 0x000fe20000000800 */
[----:B------:R-:W-:Y:S02]  /*13e40*/  IMAD.MOV.U32 R25, RZ, RZ, RZ ;  /* 0x000000ffff197224 */ /* 0x000fe400078e00ff */
[----:B------:R-:W-:-:S07]  /*13e50*/  IMAD.MOV.U32 R26, RZ, RZ, RZ ;  /* 0x000000ffff1a7224 */ /* 0x000fce00078e00ff */
.L_x_1776:
        /* <DEDUP_REMOVED lines=10> */
.L_x_1769:
[----:B------:R-:W-:Y:S02]  /*13f00*/  ULDC UR4, c[0x0][0xc3c] ;  /* 0x00030f0000047ab9 */ /* 0x000fe40000000800 */
[----:B------:R-:W-:-:S06]  /*13f10*/  UISETP.GE.AND UP0, UPT, UR43, UR4, UPT ;  /* 0x000000042b00728c */ /* 0x000fcc000bf06270 */
[----:B------:R-:W-:-:S13]  /*13f20*/  PLOP3.LUT P0, PT, PT, PT, UP0, 0x80, 0x0 ;  /* 0x000000000000781c */ /* 0x000fda0003f0f008 */
[----:B------:R-:W-:Y:S05]  /*13f30*/  @!P0 BRA `(.L_x_1777) ;  /* 0xffffffbc00788947 */ /* 0x000fea000383ffff */
.L_x_1709:
[----:B01----:R-:W3:Y:S01]  /*13f40*/  LDL.LU R0, [R1+0xc] ;  /* 0x00000c0001007983 */ /* 0x003ee20000300800 */
[----:B------:R-:W-:Y:S01]  /*13f50*/  BSSY B0, `(.L_x_1778) ;  /* 0x000000b000007945 */ /* 0x000fe20003800000 */
[----:B--2---:R-:W0:Y:S01]  /*13f60*/  S2R R5, SR_CgaCtaId ;  /* 0x0000000000057919 */ /* 0x004e220000008800 */
        /* <DEDUP_REMOVED lines=9> */
.L_x_1822:
[----:B------:R-:W-:Y:S05]  /*14000*/  BSYNC B0 ;  /* 0x0000000000007941 */ /* 0x000fea0003800000 */
.L_x_1778:
[----:B------:R-:W-:-:S03]  /*14010*/  UMOV UR4, 0xffffffff ;  /* 0xffffffff00047882 */ /* 0x000fc60000000000 */
[----:B------:R-:W-:Y:S05]  /*14020*/  BRA.DIV UR4, `(.L_x_1780) ;  /* 0x00000012042c7947 */ /* 0x000fea000b800000 */
[----:B0-----:R-:W0:Y:S02]  /*14030*/  S2R R0, SR_TID.X ;  /* 0x0000000000007919 */ /* 0x001e240000002100 */
[----:B0-----:R-:W-:-:S04]  /*14040*/  SHF.R.U32.HI R0, RZ, 0x5, R0 ;  /* 0x00000005ff007819 */ /* 0x001fc80000011600 */
[----:B------:R-:W-:-:S05]  /*14050*/  LOP3.LUT R0, R0, 0x3, RZ, 0xc0, !PT ;  /* 0x0000000300007812 */ /* 0x000fca00078ec0ff */
[----:B------:R0:W1:Y:S02]  /*14060*/  SHFL.IDX PT, R14, R0, RZ, 0x1f ;  /* 0x00001fff000e7589 */ /* 0x00006400000e0000 */
.L_x_1825:
[----:B-1----:R-:W-:Y:S01]  /*14070*/  ISETP.NE.AND P0, PT, R14, RZ, PT ;  /* 0x000000ff0e00720c */ /* 0x002fe20003f05270 */
[----:B------:R-:W-:-:S12]  /*14080*/  BSSY B0, `(.L_x_1781) ;  /* 0x000002b000007945 */ /* 0x000fd80003800000 */
[----:B------:R-:W-:Y:S05]  /*14090*/  @P0 BRA `(.L_x_1782) ;  /* 0x0000000000a40947 */ /* 0x000fea0003800000 */
[----:B------:R-:W-:-:S03]  /*140a0*/  UMOV UR4, 0xffffffff ;  /* 0xffffffff00047882 */ /* 0x000fc60000000000 */
[----:B------:R-:W-:Y:S05]  /*140b0*/  BRA.DIV UR4, `(.L_x_1783) ;  /* 0x00000012043c7947 */ /* 0x000fea000b800000 */
[----:B------:R-:W-:-:S13]  /*140c0*/  ELECT P6, URZ, PT ;  /* 0x00000000003f782f */ /* 0x000fda00038c0000 */
.L_x_1828:
[----:B------:R-:W-:Y:S05]  /*140d0*/  @!P6 BRA `(.L_x_1782) ;  /* 0x000000000094e947 */ /* 0x000fea0003800000 */
[----:B------:R-:W-:-:S06]  /*140e0*/  ULOP3.LUT UR4, UR38, 0x2, URZ, 0xfc, !UPT ;  /* 0x0000000226047892 */ /* 0x000fcc000f8efc3f */
[----:B0-----:R-:W-:-:S05]  /*140f0*/  IMAD.U32 R0, RZ, RZ, UR4 ;  /* 0x00000004ff007e24 */ /* 0x001fca000f8e00ff */
[----:B------:R-:W-:-:S13]  /*14100*/  ISETP.NE.AND P0, PT, R0, 0x3, PT ;  /* 0x000000030000780c */ /* 0x000fda0003f05270 */
[----:B------:R-:W-:Y:S05]  /*14110*/  @!P0 BRA `(.L_x_1784) ;  /* 0x0000000000048947 */ /* 0x000fea0003800000 */
[----:B------:R-:W-:Y:S01]  /*14120*/  BPT.TRAP 0x1 ;  /* 0x000000040000795c */ /* 0x000fe20000300000 */
.L_x_1784:
        /* <DEDUP_REMOVED lines=12> */
.L_x_1829:
[----:B------:R-:W1:Y:S02]  /*141f0*/  SYNCS.PHASECHK.TRANS64.TRYWAIT P1, [R3+URZ], R0 ;  /* 0x00000000030075a7 */ /* 0x000e64000802017f */
[----:B-1----:R-:W-:Y:S05]  /*14200*/  @!P1 BRA `(.L_x_1786) ;  /* 0x00000010001c9947 */ /* 0x002fea0003800000 */
.L_x_1830:
[----:B------:R-:W-:Y:S05]  /*14210*/  @!P0 BRA `(.L_x_1787) ;  /* 0x0000000000048947 */ /* 0x000fea0003800000 */
[----:B------:R-:W-:Y:S01]  /*14220*/  BPT.TRAP 0x1 ;  /* 0x000000040000795c */ /* 0x000fe20000300000 */
.L_x_1787:
[----:B-1----:R-:W-:-:S04]  /*14230*/  IMAD R3, R18, 0x8, R7 ;  /* 0x0000000812037824 */ /* 0x002fc800078e0207 */
[----:B------:R-:W1:Y:S02]  /*14240*/  SYNCS.PHASECHK.TRANS64.TRYWAIT P1, [R3+URZ+0x13260], R4 ;  /* 0x01326004030075a7 */ /* 0x000e64000802017f */
[----:B-1----:R-:W-:Y:S05]  /*14250*/  @!P1 BRA `(.L_x_1788) ;  /* 0x00000010001c9947 */ /* 0x002fea0003800000 */
.L_x_1831:
[----:B------:R-:W-:Y:S05]  /*14260*/  @!P0 BRA `(.L_x_1789) ;  /* 0x0000000000048947 */ /* 0x000fea0003800000 */
[----:B------:R-:W-:Y:S01]  /*14270*/  BPT.TRAP 0x1 ;  /* 0x000000040000795c */ /* 0x000fe20000300000 */
.L_x_1789:
[----:B0-----:R-:W-:-:S04]  /*14280*/  IMAD R5, R6, 0x8, R7 ;  /* 0x0000000806057824 */ /* 0x001fc800078e0207 */
[----:B------:R-:W0:Y:S02]  /*14290*/  SYNCS.PHASECHK.TRANS64.TRYWAIT P1, [R5+URZ+0x13260], R0 ;  /* 0x01326000050075a7 */ /* 0x000e24000802017f */
[----:B0-----:R-:W-:Y:S05]  /*142a0*/  @!P1 BRA `(.L_x_1790) ;  /* 0x00000010001c9947 */ /* 0x001fea0003800000 */
.L_x_1832:
[----:B------:R-:W-:Y:S05]  /*142b0*/  @!P0 BRA `(.L_x_1791) ;  /* 0x0000000000048947 */ /* 0x000fea0003800000 */
[----:B------:R-:W-:Y:S01]  /*142c0*/  BPT.TRAP 0x1 ;  /* 0x000000040000795c */ /* 0x000fe20000300000 */
.L_x_1791:
[----:B------:R-:W2:Y:S02]  /*142d0*/  SYNCS.PHASECHK.TRANS64.TRYWAIT P0, [R3+URZ+0x13280], R4 ;  /* 0x01328004030075a7 */ /* 0x000ea4000800017f */
[----:B--2---:R-:W-:Y:S05]  /*142e0*/  @!P0 BRA `(.L_x_1792) ;  /* 0x0000001000208947 */ /* 0x004fea0003800000 */
.L_x_1793:
[----:B---3--:R3:W4:Y:S02]  /*142f0*/  SYNCS.PHASECHK.TRANS64.TRYWAIT P0, [R5+URZ+0x13280], R0 ;  /* 0x01328000050075a7 */ /* 0x008724000800017f */
[----:B----4-:R-:W-:Y:S05]  /*14300*/  @!P0 NANOSLEEP.SYNCS 0x989680 ;  /* 0x009896800000895d */ /* 0x010fea0003900000 */
[----:B------:R-:W4:Y:S02]  /*14310*/  @!P0 SYNCS.PHASECHK.TRANS64 P0, [R5+URZ+0x13280], R0 ;  /* 0x01328000050085a7 */ /* 0x000f24000800007f */
[----:B----4-:R-:W-:Y:S05]  /*14320*/  @!P0 BRA `(.L_x_1793) ;  /* 0xfffffffc00f08947 */ /* 0x010fea000383ffff */
.L_x_1782:
[----:B------:R-:W-:Y:S05]  /*14330*/  BSYNC B0 ;  /* 0x0000000000007941 */ /* 0x000fea0003800000 */
.L_x_1781:
[----:B------:R-:W-:Y:S05]  /*14340*/  EXIT ;  /* 0x000000000000794d */ /* 0x000fea0003800000 */
.L_x_1657:
[----:B0-----:R-:W-:-:S04]  /*14350*/  IMAD.U32 R3, RZ, RZ, UR45 ;  /* 0x0000002dff037e24 */ /* 0x001fc8000f8e00ff */
[----:B------:R0:W1:Y:S03]  /*14360*/  SYNCS.PHASECHK.TRANS64.TRYWAIT P0, [R3+URZ+0x13200], R2 ;  /* 0x01320002030075a7 */ /* 0x000066000800017f */
[----:B-1----:R-:W-:Y:S05]  /*14370*/  @!P0 NANOSLEEP.SYNCS 0x989680 ;  /* 0x009896800000895d */ /* 0x002fea0003900000 */
[----:B------:R-:W1:Y:S02]  /*14380*/  @!P0 SYNCS.PHASECHK.TRANS64 P0, [R3+URZ+0x13200], R2 ;  /* 0x01320002030085a7 */ /* 0x000e64000800007f */
[----:B-1----:R-:W-:Y:S05]  /*14390*/  @!P0 BRA `(.L_x_1657) ;  /* 0xfffffffc00ec8947 */ /* 0x002fea000383ffff */
[----:B------:R-:W-:Y:S05]  /*143a0*/  BRA `(.L_x_1794) ;  /* 0xfffffed800907947 */ /* 0x000fea000383ffff */
.L_x_1661:
[----:B-1----:R1:W2:Y:S02]  /*143b0*/  SYNCS.PHASECHK.TRANS64.TRYWAIT P0, [R4+URZ+0x13230], R3 ;  /* 0x01323003040075a7 */ /* 0x0022a4000800017f */
[----:B--2---:R-:W-:Y:S05]  /*143c0*/  @!P0 NANOSLEEP.SYNCS 0x989680 ;  /* 0x009896800000895d */ /* 0x004fea0003900000 */
[----:B------:R-:W2:Y:S02]  /*143d0*/  @!P0 SYNCS.PHASECHK.TRANS64 P0, [R4+URZ+0x13230], R3 ;  /* 0x01323003040085a7 */ /* 0x000ea4000800007f */
[----:B--2---:R-:W-:Y:S05]  /*143e0*/  @!P0 BRA `(.L_x_1661) ;  /* 0xfffffffc00f08947 */ /* 0x004fea000383ffff */
[----:B------:R-:W-:Y:S05]  /*143f0*/  BRA `(.L_x_1660) ;  /* 0xfffffed800ac7947 */ /* 0x000fea000383ffff */
.L_x_1666:
[----:B-1----:R-:W-:-:S04]  /*14400*/  IMAD.U32 R7, RZ, RZ, UR22 ;  /* 0x00000016ff077e24 */ /* 0x002fc8000f8e00ff */
[----:B------:R1:W2:Y:S03]  /*14410*/  SYNCS.PHASECHK.TRANS64.TRYWAIT P3, [R7+URZ+0x13230], R6 ;  /* 0x01323006070075a7 */ /* 0x0002a6000806017f */
[----:B--2---:R-:W-:Y:S05]  /*14420*/  @!P3 NANOSLEEP.SYNCS 0x989680 ;  /* 0x009896800000b95d */ /* 0x004fea0003900000 */
[----:B------:R-:W2:Y:S02]  /*14430*/  @!P3 SYNCS.PHASECHK.TRANS64 P3, [R7+URZ+0x13230], R6 ;  /* 0x013230060700b5a7 */ /* 0x000ea4000806007f */
[----:B--2---:R-:W-:Y:S05]  /*14440*/  @!P3 BRA `(.L_x_1666) ;  /* 0xfffffffc00ecb947 */ /* 0x004fea000383ffff */
[----:B------:R-:W-:Y:S05]  /*14450*/  BRA `(.L_x_1665) ;  /* 0xffffff0c00d87947 */ /* 0x000fea000383ffff */
.L_x_1670:
[----:B-1----:R-:W-:-:S04]  /*14460*/  IMAD.U32 R7, RZ, RZ, UR11 ;  /* 0x0000000bff077e24 */ /* 0x002fc8000f8e00ff */
[----:B------:R1:W2:Y:S03]  /*14470*/  SYNCS.PHASECHK.TRANS64.TRYWAIT P3, [R7+URZ+0x13250], R6 ;  /* 0x01325006070075a7 */ /* 0x0002a6000806017f */
[----:B--2---:R-:W-:Y:S05]  /*14480*/  @!P3 NANOSLEEP.SYNCS 0x989680 ;  /* 0x009896800000b95d */ /* 0x004fea0003900000 */
[----:B------:R-:W2:Y:S02]  /*14490*/  @!P3 SYNCS.PHASECHK.TRANS64 P3, [R7+URZ+0x13250], R6 ;  /* 0x013250060700b5a7 */ /* 0x000ea4000806007f */
[----:B--2---:R-:W-:Y:S05]  /*144a0*/  @!P3 BRA `(.L_x_1670) ;  /* 0xfffffffc00ecb947 */ /* 0x004fea000383ffff */
[----:B------:R-:W-:Y:S05]  /*144b0*/  BRA `(.L_x_1669) ;  /* 0xffffff1000e47947 */ /* 0x000fea000383ffff */
.L_x_1677:
[----:B-1----:R-:W-:-:S04]  /*144c0*/  IMAD.U32 R3, RZ, RZ, UR6 ;  /* 0x00000006ff037e24 */ /* 0x002fc8000f8e00ff */
[----:B------:R1:W2:Y:S03]  /*144d0*/  SYNCS.PHASECHK.TRANS64.TRYWAIT P2, [R3+URZ+0x13230], R2 ;  /* 0x01323002030075a7 */ /* 0x0002a6000804017f */
[----:B--2---:R-:W-:Y:S05]  /*144e0*/  @!P2 NANOSLEEP.SYNCS 0x989680 ;  /* 0x009896800000a95d */ /* 0x004fea0003900000 */
[----:B------:R-:W2:Y:S02]  /*144f0*/  @!P2 SYNCS.PHASECHK.TRANS64 P2, [R3+URZ+0x13230], R2 ;  /* 0x013230020300a5a7 */ /* 0x000ea4000804007f */
[----:B--2---:R-:W-:Y:S05]  /*14500*/  @!P2 BRA `(.L_x_1677) ;  /* 0xfffffffc00eca947 */ /* 0x004fea000383ffff */
[----:B------:R-:W-:Y:S05]  /*14510*/  BRA `(.L_x_1676) ;  /* 0xffffff4400b07947 */ /* 0x000fea000383ffff */
.L_x_1681:
[----:B-1----:R-:W-:-:S04]  /*14520*/  IMAD.U32 R3, RZ, RZ, UR11 ;  /* 0x0000000bff037e24 */ /* 0x002fc8000f8e00ff */
[----:B------:R1:W2:Y:S03]  /*14530*/  SYNCS.PHASECHK.TRANS64.TRYWAIT P2, [R3+URZ+0x13250], R2 ;  /* 0x01325002030075a7 */ /* 0x0002a6000804017f */
[----:B--2---:R-:W-:Y:S05]  /*14540*/  @!P2 NANOSLEEP.SYNCS 0x989680 ;  /* 0x009896800000a95d */ /* 0x004fea0003900000 */
[----:B------:R-:W2:Y:S02]  /*14550*/  @!P2 SYNCS.PHASECHK.TRANS64 P2, [R3+URZ+0x13250], R2 ;  /* 0x013250020300a5a7 */ /* 0x000ea4000804007f */
[----:B--2---:R-:W-:Y:S05]  /*14560*/  @!P2 BRA `(.L_x_1681) ;  /* 0xfffffffc00eca947 */ /* 0x004fea000383ffff */
[----:B------:R-:W-:Y:S05]  /*14570*/  BRA `(.L_x_1680) ;  /* 0xffffff4800bc7947 */ /* 0x000fea000383ffff */
.L_x_1687:
[----:B-1----:R-:W-:-:S04]  /*14580*/  IMAD.U32 R7, RZ, RZ, UR5 ;  /* 0x00000005ff077e24 */ /* 0x002fc8000f8e00ff */
[----:B------:R1:W2:Y:S03]  /*14590*/  SYNCS.PHASECHK.TRANS64.TRYWAIT P0, [R7+URZ+0x13250], R0 ;  /* 0x01325000070075a7 */ /* 0x0002a6000800017f */
[----:B--2---:R-:W-:Y:S05]  /*145a0*/  @!P0 NANOSLEEP.SYNCS 0x989680 ;  /* 0x009896800000895d */ /* 0x004fea0003900000 */
[----:B------:R-:W2:Y:S02]  /*145b0*/  @!P0 SYNCS.PHASECHK.TRANS64 P0, [R7+URZ+0x13250], R0 ;  /* 0x01325000070085a7 */ /* 0x000ea4000800007f */
[----:B--2---:R-:W-:Y:S05]  /*145c0*/  @!P0 BRA `(.L_x_1687) ;  /* 0xfffffffc00ec8947 */ /* 0x004fea000383ffff */
[----:B------:R-:W-:Y:S05]  /*145d0*/  BRA `(.L_x_1686) ;  /* 0xffffff70007c7947 */ /* 0x000fea000383ffff */
.L_x_1725:
[----:B------:R-:W-:Y:S02]  /*145e0*/  IMAD.MOV.U32 R13, RZ, RZ, R20 ;  /* 0x000000ffff0d7224 */ /* 0x000fe400078e0014 */
[----:B------:R-:W-:Y:S02]  /*145f0*/  IMAD.MOV.U32 R12, RZ, RZ, RZ ;  /* 0x000000ffff0c7224 */ /* 0x000fe400078e00ff */
[----:B------:R-:W-:Y:S02]  /*14600*/  IMAD.MOV.U32 R11, RZ, RZ, 0x1f ;  /* 0x0000001fff0b7424 */ /* 0x000fe400078e00ff */
[----:B------:R-:W-:-:S07]  /*14610*/  IMAD.MOV.U32 R15, RZ, RZ, -0x1 ;  /* 0xffffffffff0f7424 */ /* 0x000fce00078e00ff */
[----:B012---:R-:W-:Y:S05]  /*14620*/  WARPSYNC.COLLECTIVE R15, `(.L_x_1795) ;  /* 0x000000000f087348 */ /* 0x007fea0003c00000 */
[----:B------:R3:W4:Y:S02]  /*14630*/  SHFL.IDX P6, R14, R13, R12, R11 ;  /* 0x0000000c0d0e7389 */ /* 0x00072400000c000b */
[----:B01234-:R-:W-:Y:S01]  /*14640*/  ENDCOLLECTIVE ;  /* 0x000000000000791b */ /* 0x01ffe20003800000 */
.L_x_1795:
[----:B------:R-:W-:Y:S05]  /*14650*/  BRA `(.L_x_1796) ;  /* 0xffffffc400d87947 */ /* 0x000fea000383ffff */
.L_x_1727:
[----:B------:R-:W-:Y:S01]  /*14660*/  BSSY B0, `(.L_x_1797) ;  /* 0x0000006000007945 */ /* 0x000fe20003800000 */
[----:B------:R-:W-:-:S07]  /*14670*/  IMAD.MOV.U32 R15, RZ, RZ, -0x1 ;  /* 0xffffffffff0f7424 */ /* 0x000fce00078e00ff */
[----:B0123--:R-:W-:Y:S05]  /*14680*/  WARPSYNC.COLLECTIVE R15, `(.L_x_1798) ;  /* 0x000000000f0c7348 */ /* 0x00ffea0003c00000 */
[----:B------:R-:W-:Y:S02]  /*14690*/  ELECT P6, UR62, PT ;  /* 0x00000000003e782f */ /* 0x000fe400038c0000 */
[----:B------:R-:W-:Y:S01]  /*146a0*/  MOV R14, UR62 ;  /* 0x0000003e000e7c02 */ /* 0x000fe20008000f00 */
[----:B0123--:R-:W-:Y:S10]  /*146b0*/  ENDCOLLECTIVE ;  /* 0x000000000000791b */ /* 0x00fff40003800000 */
.L_x_1798:
[----:B------:R-:W-:Y:S05]  /*146c0*/  BSYNC B0 ;  /* 0x0000000000007941 */ /* 0x000fea0003800000 */
.L_x_1797:
[----:B------:R-:W-:Y:S05]  /*146d0*/  BRA `(.L_x_1799) ;  /* 0xffffffc400dc7947 */ /* 0x000fea000383ffff */
.L_x_1729:
[----:B----4-:R4:W0:Y:S02]  /*146e0*/  SYNCS.PHASECHK.TRANS64.TRYWAIT P0, [R2+URZ+0x13280], R3 ;  /* 0x01328003020075a7 */ /* 0x010824000800017f */
[----:B0-----:R-:W-:Y:S05]  /*146f0*/  @!P0 NANOSLEEP.SYNCS 0x989680 ;  /* 0x009896800000895d */ /* 0x001fea0003900000 */
[----:B------:R-:W0:Y:S02]  /*14700*/  @!P0 SYNCS.PHASECHK.TRANS64 P0, [R2+URZ+0x13280], R3 ;  /* 0x01328003020085a7 */ /* 0x000e24000800007f */
[----:B0-----:R-:W-:Y:S05]  /*14710*/  @!P0 BRA `(.L_x_1729) ;  /* 0xfffffffc00f08947 */ /* 0x001fea000383ffff */
[----:B------:R-:W-:Y:S05]  /*14720*/  BRA `(.L_x_1800) ;  /* 0xffffffc800387947 */ /* 0x000fea000383ffff */
.L_x_1731:
[----:B0-----:R0:W2:Y:S02]  /*14730*/  SYNCS.PHASECHK.TRANS64.TRYWAIT P0, [R2+URZ+0x13240], R3 ;  /* 0x01324003020075a7 */ /* 0x0010a4000800017f */
[----:B--2---:R-:W-:Y:S05]  /*14740*/  @!P0 NANOSLEEP.SYNCS 0x989680 ;  /* 0x009896800000895d */ /* 0x004fea0003900000 */
[----:B------:R-:W2:Y:S02]  /*14750*/  @!P0 SYNCS.PHASECHK.TRANS64 P0, [R2+URZ+0x13240], R3 ;  /* 0x01324003020085a7 */ /* 0x000ea4000800007f */
[----:B--2---:R-:W-:Y:S05]  /*14760*/  @!P0 BRA `(.L_x_1731) ;  /* 0xfffffffc00f08947 */ /* 0x004fea000383ffff */
[----:B------:R-:W-:Y:S05]  /*14770*/  BRA `(.L_x_1801) ;  /* 0xffffffc800887947 */ /* 0x000fea000383ffff */
.L_x_1735:
[----:B------:R-:W-:Y:S02]  /*14780*/  IMAD.MOV.U32 R13, RZ, RZ, R5 ;  /* 0x000000ffff0d7224 */ /* 0x000fe400078e0005 */
        /* <DEDUP_REMOVED lines=8> */
.L_x_1802:
[----:B------:R-:W-:Y:S01]  /*14810*/  ISETP.GE.AND P1, PT, R25, R7, PT ;  /* 0x000000071900720c */ /* 0x000fe20003f26270 */
[----:B------:R-:W-:Y:S02]  /*14820*/  IMAD.MOV.U32 R13, RZ, RZ, R0 ;  /* 0x000000ffff0d7224 */ /* 0x000fe400078e0000 */
[----:B------:R-:W-:-:S10]  /*14830*/  IMAD.MOV.U32 R2, RZ, RZ, R14 ;  /* 0x000000ffff027224 */ /* 0x000fd400078e000e */
[----:B------:R-:W-:Y:S05]  /*14840*/  WARPSYNC.COLLECTIVE R15, `(.L_x_1803) ;  /* 0x000000000f087348 */ /* 0x000fea0003c00000 */
[----:B------:R0:W1:Y:S02]  /*14850*/  SHFL.IDX P6, R14, R13, R12, R11 ;  /* 0x0000000c0d0e7389 */ /* 0x00006400000c000b */
[----:B01----:R-:W-:Y:S01]  /*14860*/  ENDCOLLECTIVE ;  /* 0x000000000000791b */ /* 0x003fe20003800000 */
.L_x_1803:
[----:B------:R-:W-:Y:S02]  /*14870*/  IMAD.MOV.U32 R13, RZ, RZ, R5 ;  /* 0x000000ffff0d7224 */ /* 0x000fe400078e0005 */
[----:B------:R-:W-:Y:S02]  /*14880*/  IMAD.MOV.U32 R12, RZ, RZ, 0x1 ;  /* 0x00000001ff0c7424 */ /* 0x000fe400078e00ff */
[----:B------:R-:W-:-:S07]  /*14890*/  IMAD.MOV.U32 R3, RZ, RZ, R14 ;  /* 0x000000ffff037224 */ /* 0x000fce00078e000e */
[----:B------:R-:W-:Y:S05]  /*148a0*/  WARPSYNC.COLLECTIVE R15, `(.L_x_1804) ;  /* 0x000000000f087348 */ /* 0x000fea0003c00000 */
[----:B------:R0:W1:Y:S02]  /*148b0*/  SHFL.IDX P6, R14, R13, R12, R11 ;  /* 0x0000000c0d0e7389 */ /* 0x00006400000c000b */
[----:B01----:R-:W-:Y:S01]  /*148c0*/  ENDCOLLECTIVE ;  /* 0x000000000000791b */ /* 0x003fe20003800000 */
.L_x_1804:
[----:B------:R-:W-:-:S05]  /*148d0*/  @!P1 IADD3 R8, P2, R10, R3, RZ ;  /* 0x000000030a089210 */ /* 0x000fca0007f5e0ff */
[----:B------:R-:W-:Y:S02]  /*148e0*/  @!P1 IMAD.X R3, RZ, RZ, R2, P2 ;  /* 0x000000ffff039224 */ /* 0x000fe400010e0602 */
        /* <DEDUP_REMOVED lines=8> */
[----:B0-----:R-:W-:-:S12]  /*14970*/  IMAD.MOV.U32 R2, RZ, RZ, R14 ;  /* 0x000000ffff027224 */ /* 0x001fd800078e000e */
[----:B------:R-:W-:Y:S05]  /*14980*/  WARPSYNC.COLLECTIVE R15, `(.L_x_1805) ;  /* 0x000000000f087348 */ /* 0x000fea0003c00000 */
[----:B------:R0:W1:Y:S02]  /*14990*/  SHFL.IDX P6, R14, R13, R12, R11 ;  /* 0x0000000c0d0e7389 */ /* 0x00006400000c000b */
[----:B01----:R-:W-:Y:S01]  /*149a0*/  ENDCOLLECTIVE ;  /* 0x000000000000791b */ /* 0x003fe20003800000 */
.L_x_1805:
[----:B------:R-:W-:Y:S02]  /*149b0*/  IMAD.MOV.U32 R13, RZ, RZ, R5 ;  /* 0x000000ffff0d7224 */ /* 0x000fe400078e0005 */
[----:B------:R-:W-:Y:S01]  /*149c0*/  IMAD.MOV.U32 R12, RZ, RZ, 0x2 ;  /* 0x00000002ff0c7424 */ /* 0x000fe200078e00ff */
[----:B------:R-:W-:-:S13]  /*149d0*/  @!P1 IADD3 R8, P2, R10, R14, RZ ;  /* 0x0000000e0a089210 */ /* 0x000fda0007f5e0ff */
[----:B------:R-:W-:Y:S05]  /*149e0*/  WARPSYNC.COLLECTIVE R15, `(.L_x_1806) ;  /* 0x000000000f087348 */ /* 0x000fea0003c00000 */
[----:B------:R0:W1:Y:S02]  /*149f0*/  SHFL.IDX P6, R14, R13, R12, R11 ;  /* 0x0000000c0d0e7389 */ /* 0x00006400000c000b */
[----:B01----:R-:W-:Y:S01]  /*14a00*/  ENDCOLLECTIVE ;  /* 0x000000000000791b */ /* 0x003fe20003800000 */
.L_x_1806:
[----:B------:R-:W-:Y:S02]  /*14a10*/  @!P1 IMAD.X R3, RZ, RZ, R2, P2 ;  /* 0x000000ffff039224 */ /* 0x000fe400010e0602 */
[----:B------:R-:W-:Y:S02]  /*14a20*/  @!P1 IMAD.MOV.U32 R2, RZ, RZ, R8 ;  /* 0x000000ffff029224 */ /* 0x000fe400078e0008 */
[----:B------:R-:W-:-:S03]  /*14a30*/  VIADD R8, R25, 0x40 ;  /* 0x0000004019087836 */ /* 0x000fc60000000000 */
[----:B------:R-:W-:Y:S01]  /*14a40*/  @!PT LDS RZ, [RZ] ;  /* 0x00000000fffff984 */ /* 0x000fe20000000800 */
[----:B------:R-:W-:Y:S01]  /*14a50*/  @!PT LDS RZ, [RZ] ;  /* 0x00000000fffff984 */ /* 0x000fe20000000800 */
[----:B------:R-:W-:Y:S01]  /*14a60*/  @!PT LDS RZ, [RZ] ;  /* 0x00000000fffff984 */ /* 0x000fe20000000800 */
[----:B------:R0:W-:Y:S02]  /*14a70*/  @!P1 LDGSTS.E.BYPASS.LTC128B.128 [R9+0xb800], desc[UR52][R2.64], !P0 ;  /* 0x0b80000002099fae */ /* 0x0001e4000c101d74 */
[----:B------:R-:W-:Y:S01]  /*14a80*/  ISETP.GE.AND P1, PT, R8, R7, PT ;  /* 0x000000070800720c */ /* 0x000fe20003f26270 */
[----:B------:R-:W-:Y:S02]  /*14a90*/  IMAD.MOV.U32 R13, RZ, RZ, R0 ;  /* 0x000000ffff0d7224 */ /* 0x000fe400078e0000 */
[----:B0-----:R-:W-:-:S10]  /*14aa0*/  IMAD.MOV.U32 R2, RZ, RZ, R14 ;  /* 0x000000ffff027224 */ /* 0x001fd400078e000e */
[----:B------:R-:W-:Y:S05]  /*14ab0*/  WARPSYNC.COLLECTIVE R15, `(.L_x_1807) ;  /* 0x000000000f087348 */ /* 0x000fea0003c00000 */
[----:B------:R0:W1:Y:S02]  /*14ac0*/  SHFL.IDX P6, R14, R13, R12, R11 ;  /* 0x0000000c0d0e7389 */ /* 0x00006400000c000b */
[----:B01----:R-:W-:Y:S01]  /*14ad0*/  ENDCOLLECTIVE ;  /* 0x000000000000791b */ /* 0x003fe20003800000 */
.L_x_1807:
[----:B------:R-:W-:Y:S02]  /*14ae0*/  IMAD.MOV.U32 R13, RZ, RZ, R5 ;  /* 0x000000ffff0d7224 */ /* 0x000fe400078e0005 */
[----:B------:R-:W-:Y:S01]  /*14af0*/  IMAD.MOV.U32 R12, RZ, RZ, 0x3 ;  /* 0x00000003ff0c7424 */ /* 0x000fe200078e00ff */
[----:B------:R-:W-:-:S13]  /*14b00*/  @!P1 IADD3 R8, P2, R10, R14, RZ ;  /* 0x0000000e0a089210 */ /* 0x000fda0007f5e0ff */
[----:B------:R-:W-:Y:S05]  /*14b10*/  WARPSYNC.COLLECTIVE R15, `(.L_x_1808) ;  /* 0x000000000f087348 */ /* 0x000fea0003c00000 */
[----:B------:R0:W1:Y:S02]  /*14b20*/  SHFL.IDX P6, R14, R13, R12, R11 ;  /* 0x0000000c0d0e7389 */ /* 0x00006400000c000b */
[----:B01----:R-:W-:Y:S01]  /*14b30*/  ENDCOLLECTIVE ;  /* 0x000000000000791b */ /* 0x003fe20003800000 */
.L_x_1808:
        /* <DEDUP_REMOVED lines=13> */
.L_x_1809:
[----:B------:R-:W-:Y:S02]  /*14c10*/  IMAD.MOV.U32 R13, RZ, RZ, R6 ;  /* 0x000000ffff0d7224 */ /* 0x000fe400078e0006 */
[----:B------:R-:W-:Y:S02]  /*14c20*/  IMAD.MOV.U32 R12, RZ, RZ, RZ ;  /* 0x000000ffff0c7224 */ /* 0x000fe400078e00ff */
[----:B------:R-:W-:-:S07]  /*14c30*/  IMAD.MOV.U32 R2, RZ, RZ, R14 ;  /* 0x000000ffff027224 */ /* 0x000fce00078e000e */
[----:B------:R-:W-:Y:S05]  /*14c40*/  WARPSYNC.COLLECTIVE R15, `(.L_x_1810) ;  /* 0x000000000f087348 */ /* 0x000fea0003c00000 */
[----:B------:R0:W1:Y:S02]  /*14c50*/  SHFL.IDX P6, R14, R13, R12, R11 ;  /* 0x0000000c0d0e7389 */ /* 0x00006400000c000b */
[----:B01----:R-:W-:Y:S01]  /*14c60*/  ENDCOLLECTIVE ;  /* 0x000000000000791b */ /* 0x003fe20003800000 */
.L_x_1810:
        /* <DEDUP_REMOVED lines=11> */
.L_x_1811:
        /* <DEDUP_REMOVED lines=8> */
.L_x_1812:
        /* <DEDUP_REMOVED lines=11> */
.L_x_1813:
[----:B------:R-:W-:Y:S05]  /*14e50*/  BRA `(.L_x_1814) ;  /* 0xffffffcc00747947 */ /* 0x000fea000383ffff */
.L_x_1738:
[----:B0-----:R0:W1:Y:S02]  /*14e60*/  SYNCS.PHASECHK.TRANS64.TRYWAIT P0, [R16+URZ+0x13220], R3 ;  /* 0x01322003100075a7 */ /* 0x001064000800017f */
[----:B-1----:R-:W-:Y:S05]  /*14e70*/  @!P0 NANOSLEEP.SYNCS 0x989680 ;  /* 0x009896800000895d */ /* 0x002fea0003900000 */
[----:B------:R-:W1:Y:S02]  /*14e80*/  @!P0 SYNCS.PHASECHK.TRANS64 P0, [R16+URZ+0x13220], R3 ;  /* 0x01322003100085a7 */ /* 0x000e64000800007f */
[----:B-1----:R-:W-:Y:S05]  /*14e90*/  @!P0 BRA `(.L_x_1738) ;  /* 0xfffffffc00f08947 */ /* 0x002fea000383ffff */
[----:B------:R-:W-:Y:S05]  /*14ea0*/  BRA `(.L_x_1815) ;  /* 0xffffffcc00dc7947 */ /* 0x000fea000383ffff */
.L_x_1744:
[----:B0-----:R0:W2:Y:S02]  /*14eb0*/  SYNCS.PHASECHK.TRANS64.TRYWAIT P0, [R9+URZ+0x13280], R2 ;  /* 0x01328002090075a7 */ /* 0x0010a4000800017f */
[----:B--2---:R-:W-:Y:S05]  /*14ec0*/  @!P0 NANOSLEEP.SYNCS 0x989680 ;  /* 0x009896800000895d */ /* 0x004fea0003900000 */
[----:B------:R-:W2:Y:S02]  /*14ed0*/  @!P0 SYNCS.PHASECHK.TRANS64 P0, [R9+URZ+0x13280], R2 ;  /* 0x01328002090085a7 */ /* 0x000ea4000800007f */
[----:B--2---:R-:W-:Y:S05]  /*14ee0*/  @!P0 BRA `(.L_x_1744) ;  /* 0xfffffffc00f08947 */ /* 0x004fea000383ffff */
[----:B------:R-:W-:Y:S05]  /*14ef0*/  BRA `(.L_x_1816) ;  /* 0xffffffd000787947 */ /* 0x000fea000383ffff */
.L_x_1749:
[----:B-1----:R1:W2:Y:S02]  /*14f00*/  SYNCS.PHASECHK.TRANS64.TRYWAIT P0, [R9+URZ+0x13240], R2 ;  /* 0x01324002090075a7 */ /* 0x0022a4000800017f */
[----:B--2---:R-:W-:Y:S05]  /*14f10*/  @!P0 NANOSLEEP.SYNCS 0x989680 ;  /* 0x009896800000895d */ /* 0x004fea0003900000 */
[----:B------:R-:W2:Y:S02]  /*14f20*/  @!P0 SYNCS.PHASECHK.TRANS64 P0, [R9+URZ+0x13240], R2 ;  /* 0x01324002090085a7 */ /* 0x000ea4000800007f */
[----:B--2---:R-:W-:Y:S05]  /*14f30*/  @!P0 BRA `(.L_x_1749) ;  /* 0xfffffffc00f08947 */ /* 0x004fea000383ffff */
[----:B------:R-:W-:Y:S05]  /*14f40*/  BRA `(.L_x_1817) ;  /* 0xffffffd000f47947 */ /* 0x000fea000383ffff */
.L_x_1755:
[----:B0-----:R0:W1:Y:S02]  /*14f50*/  SYNCS.PHASECHK.TRANS64.TRYWAIT P0, [R3+URZ+0x13270], R2 ;  /* 0x01327002030075a7 */ /* 0x001064000800017f */
[----:B-1----:R-:W-:Y:S05]  /*14f60*/  @!P0 NANOSLEEP.SYNCS 0x989680 ;  /* 0x009896800000895d */ /* 0x002fea0003900000 */
[----:B------:R-:W1:Y:S02]  /*14f70*/  @!P0 SYNCS.PHASECHK.TRANS64 P0, [R3+URZ+0x13270], R2 ;  /* 0x01327002030085a7 */ /* 0x000e64000800007f */
[----:B-1----:R-:W-:Y:S05]  /*14f80*/  @!P0 BRA `(.L_x_1755) ;  /* 0xfffffffc00f08947 */ /* 0x002fea000383ffff */
[----:B------:R-:W-:Y:S05]  /*14f90*/  BRA `(.L_x_1818) ;  /* 0xffffffd400907947 */ /* 0x000fea000383ffff */
.L_x_1757:
[----:B0-----:R0:W1:Y:S02]  /*14fa0*/  SYNCS.PHASECHK.TRANS64.TRYWAIT P0, [R3+URZ+0x13260], R2 ;  /* 0x01326002030075a7 */ /* 0x001064000800017f */
[----:B-1----:R-:W-:Y:S05]  /*14fb0*/  @!P0 NANOSLEEP.SYNCS 0x989680 ;  /* 0x009896800000895d */ /* 0x002fea0003900000 */
[----:B------:R-:W1:Y:S02]  /*14fc0*/  @!P0 SYNCS.PHASECHK.TRANS64 P0, [R3+URZ+0x13260], R2 ;  /* 0x01326002030085a7 */ /* 0x000e64000800007f */
[----:B-1----:R-:W-:Y:S05]  /*14fd0*/  @!P0 BRA `(.L_x_1757) ;  /* 0xfffffffc00f08947 */ /* 0x002fea000383ffff */
[----:B------:R-:W-:Y:S05]  /*14fe0*/  BRA `(.L_x_1819) ;  /* 0xffffffd400987947 */ /* 0x000fea000383ffff */
.L_x_1764:
[----:B0-----:R0:W1:Y:S02]  /*14ff0*/  SYNCS.PHASECHK.TRANS64.TRYWAIT P1, [R2+URZ+0x13270], R3 ;  /* 0x01327003020075a7 */ /* 0x001064000802017f */
[----:B-1----:R-:W-:Y:S05]  /*15000*/  @!P1 NANOSLEEP.SYNCS 0x989680 ;  /* 0x009896800000995d */ /* 0x002fea0003900000 */
[----:B------:R-:W1:Y:S02]  /*15010*/  @!P1 SYNCS.PHASECHK.TRANS64 P1, [R2+URZ+0x13270], R3 ;  /* 0x01327003020095a7 */ /* 0x000e64000802007f */
[----:B-1----:R-:W-:Y:S05]  /*15020*/  @!P1 BRA `(.L_x_1764) ;  /* 0xfffffffc00f09947 */ /* 0x002fea000383ffff */
[----:B------:R-:W-:Y:S05]  /*15030*/  BRA `(.L_x_1820) ;  /* 0xffffffd800dc7947 */ /* 0x000fea000383ffff */
.L_x_1766:
[----:B0-----:R0:W1:Y:S02]  /*15040*/  SYNCS.PHASECHK.TRANS64.TRYWAIT P1, [R2+URZ+0x13260], R5 ;  /* 0x01326005020075a7 */ /* 0x001064000802017f */
[----:B-1----:R-:W-:Y:S05]  /*15050*/  @!P1 NANOSLEEP.SYNCS 0x989680 ;  /* 0x009896800000995d */ /* 0x002fea0003900000 */
[----:B------:R-:W1:Y:S02]  /*15060*/  @!P1 SYNCS.PHASECHK.TRANS64 P1, [R2+URZ+0x13260], R5 ;  /* 0x01326005020095a7 */ /* 0x000e64000802007f */
[----:B-1----:R-:W-:Y:S05]  /*15070*/  @!P1 BRA `(.L_x_1766) ;  /* 0xfffffffc00f09947 */ /* 0x002fea000383ffff */
[----:B------:R-:W-:Y:S05]  /*15080*/  BRA `(.L_x_1821) ;  /* 0xffffffd800e47947 */ /* 0x000fea000383ffff */
.L_x_1779:
[----:B0-----:R0:W1:Y:S02]  /*15090*/  SYNCS.PHASECHK.TRANS64.TRYWAIT P0, [R7+URZ+0x13220], R0 ;  /* 0x01322000070075a7 */ /* 0x001064000800017f */
[----:B-1----:R-:W-:Y:S05]  /*150a0*/  @!P0 NANOSLEEP.SYNCS 0x989680 ;  /* 0x009896800000895d */ /* 0x002fea0003900000 */
[----:B------:R-:W1:Y:S02]  /*150b0*/  @!P0 SYNCS.PHASECHK.TRANS64 P0, [R7+URZ+0x13220], R0 ;  /* 0x01322000070085a7 */ /* 0x000e64000800007f */
[----:B-1----:R-:W-:Y:S05]  /*150c0*/  @!P0 BRA `(.L_x_1779) ;  /* 0xfffffffc00f08947 */ /* 0x002fea000383ffff */
[----:B------:R-:W-:Y:S05]  /*150d0*/  BRA `(.L_x_1822) ;  /* 0xffffffec00c87947 */ /* 0x000fea000383ffff */
.L_x_1780:
        /* <DEDUP_REMOVED lines=11> */
.L_x_1824:
[----:B------:R-:W-:Y:S05]  /*15190*/  BSYNC B0 ;  /* 0x0000000000007941 */ /* 0x000fea0003800000 */
.L_x_1823:
[----:B------:R-:W-:Y:S05]  /*151a0*/  BRA `(.L_x_1825) ;  /* 0xffffffec00b07947 */ /* 0x000fea000383ffff */
.L_x_1783:
[----:B------:R-:W-:Y:S01]  /*151b0*/  BSSY B1, `(.L_x_1826) ;  /* 0x0000006000017945 */ /* 0x000fe20003800000 */
[----:B------:R-:W-:-:S07]  /*151c0*/  IMAD.MOV.U32 R15, RZ, RZ, -0x1 ;  /* 0xffffffffff0f7424 */ /* 0x000fce00078e00ff */
[----:B0-----:R-:W-:Y:S05]  /*151d0*/  WARPSYNC.COLLECTIVE R15, `(.L_x_1827) ;  /* 0x000000000f0c7348 */ /* 0x001fea0003c00000 */
[----:B------:R-:W-:Y:S02]  /*151e0*/  ELECT P6, UR62, PT ;  /* 0x00000000003e782f */ /* 0x000fe400038c0000 */
[----:B------:R-:W-:Y:S01]  /*151f0*/  MOV R14, UR62 ;  /* 0x0000003e000e7c02 */ /* 0x000fe20008000f00 */
[----:B0-----:R-:W-:Y:S10]  /*15200*/  ENDCOLLECTIVE ;  /* 0x000000000000791b */ /* 0x001ff40003800000 */
.L_x_1827:
[----:B------:R-:W-:Y:S05]  /*15210*/  BSYNC B1 ;  /* 0x0000000000017941 */ /* 0x000fea0003800000 */
.L_x_1826:
[----:B------:R-:W-:Y:S05]  /*15220*/  BRA `(.L_x_1828) ;  /* 0xffffffec00a87947 */ /* 0x000fea000383ffff */
.L_x_1785:
[----:B0-----:R0:W1:Y:S02]  /*15230*/  SYNCS.PHASECHK.TRANS64.TRYWAIT P1, [R5+URZ], R4 ;  /* 0x00000004050075a7 */ /* 0x001064000802017f */
[----:B-1----:R-:W-:Y:S05]  /*15240*/  @!P1 NANOSLEEP.SYNCS 0x989680 ;  /* 0x009896800000995d */ /* 0x002fea0003900000 */
[----:B------:R-:W1:Y:S02]  /*15250*/  @!P1 SYNCS.PHASECHK.TRANS64 P1, [R5+URZ], R4 ;  /* 0x00000004050095a7 */ /* 0x000e64000802007f */
[----:B-1----:R-:W-:Y:S05]  /*15260*/  @!P1 BRA `(.L_x_1785) ;  /* 0xfffffffc00f09947 */ /* 0x002fea000383ffff */
[----:B------:R-:W-:Y:S05]  /*15270*/  BRA `(.L_x_1829) ;  /* 0xffffffec00dc7947 */ /* 0x000fea000383ffff */
.L_x_1786:
[----:B-1----:R1:W2:Y:S02]  /*15280*/  SYNCS.PHASECHK.TRANS64.TRYWAIT P1, [R3+URZ], R0 ;  /* 0x00000000030075a7 */ /* 0x0022a4000802017f */
[----:B--2---:R-:W-:Y:S05]  /*15290*/  @!P1 NANOSLEEP.SYNCS 0x989680 ;  /* 0x009896800000995d */ /* 0x004fea0003900000 */
[----:B------:R-:W2:Y:S02]  /*152a0*/  @!P1 SYNCS.PHASECHK.TRANS64 P1, [R3+URZ], R0 ;  /* 0x00000000030095a7 */ /* 0x000ea4000802007f */
[----:B--2---:R-:W-:Y:S05]  /*152b0*/  @!P1 BRA `(.L_x_1786) ;  /* 0xfffffffc00f09947 */ /* 0x004fea000383ffff */
[----:B------:R-:W-:Y:S05]  /*152c0*/  BRA `(.L_x_1830) ;  /* 0xffffffec00d07947 */ /* 0x000fea000383ffff */
.L_x_1788:
[----:B-1----:R1:W2:Y:S02]  /*152d0*/  SYNCS.PHASECHK.TRANS64.TRYWAIT P1, [R3+URZ+0x13260], R4 ;  /* 0x01326004030075a7 */ /* 0x0022a4000802017f */
[----:B--2---:R-:W-:Y:S05]  /*152e0*/  @!P1 NANOSLEEP.SYNCS 0x989680 ;  /* 0x009896800000995d */ /* 0x004fea0003900000 */
[----:B------:R-:W2:Y:S02]  /*152f0*/  @!P1 SYNCS.PHASECHK.TRANS64 P1, [R3+URZ+0x13260], R4 ;  /* 0x01326004030095a7 */ /* 0x000ea4000802007f */
[----:B--2---:R-:W-:Y:S05]  /*15300*/  @!P1 BRA `(.L_x_1788) ;  /* 0xfffffffc00f09947 */ /* 0x004fea000383ffff */
[----:B------:R-:W-:Y:S05]  /*15310*/  BRA `(.L_x_1831) ;  /* 0xffffffec00d07947 */ /* 0x000fea000383ffff */
.L_x_1790:
[----:B0-----:R0:W2:Y:S02]  /*15320*/  SYNCS.PHASECHK.TRANS64.TRYWAIT P1, [R5+URZ+0x13260], R0 ;  /* 0x01326000050075a7 */ /* 0x0010a4000802017f */
[----:B--2---:R-:W-:Y:S05]  /*15330*/  @!P1 NANOSLEEP.SYNCS 0x989680 ;  /* 0x009896800000995d */ /* 0x004fea0003900000 */
[----:B------:R-:W2:Y:S02]  /*15340*/  @!P1 SYNCS.PHASECHK.TRANS64 P1, [R5+URZ+0x13260], R0 ;  /* 0x01326000050095a7 */ /* 0x000ea4000802007f */
[----:B--2---:R-:W-:Y:S05]  /*15350*/  @!P1 BRA `(.L_x_1790) ;  /* 0xfffffffc00f09947 */ /* 0x004fea000383ffff */
[----:B------:R-:W-:Y:S05]  /*15360*/  BRA `(.L_x_1832) ;  /* 0xffffffec00d07947 */ /* 0x000fea000383ffff */
.L_x_1792:
[----:B--2---:R2:W3:Y:S02]  /*15370*/  SYNCS.PHASECHK.TRANS64.TRYWAIT P0, [R3+URZ+0x13280], R4 ;  /* 0x01328004030075a7 */ /* 0x0044e4000800017f */
[----:B---3--:R-:W-:Y:S05]  /*15380*/  @!P0 NANOSLEEP.SYNCS 0x989680 ;  /* 0x009896800000895d */ /* 0x008fea0003900000 */
[----:B------:R-:W3:Y:S02]  /*15390*/  @!P0 SYNCS.PHASECHK.TRANS64 P0, [R3+URZ+0x13280], R4 ;  /* 0x01328004030085a7 */ /* 0x000ee4000800007f */
[----:B---3--:R-:W-:Y:S05]  /*153a0*/  @!P0 BRA `(.L_x_1792) ;  /* 0xfffffffc00f08947 */ /* 0x008fea000383ffff */
[----:B------:R-:W-:Y:S05]  /*153b0*/  BRA `(.L_x_1793) ;  /* 0xffffffec00cc7947 */ /* 0x000fea000383ffff */
.L_x_1833:
        /* <DEDUP_REMOVED lines=12> */
.L_x_2194:


//--------------------- .text._ZN7cutlass13device_kernelIN5flash11enable_sm90INS1_16FlashAttnFwdSm90INS1_25CollectiveMainloopFwdSm90ILi2EN4cute5tupleIJNS5_1CILi1EEES8_S8_EEENS6_IJNS7_ILi192EEENS7_ILi160EEENS7_ILi64EEEEEELi64ENS_12float_e4m3_tEfNS_4arch4Sm90ELb1ELb0ELb1ELb1ELb0ELb1ELb0ELb1ELb1ELb1ELb1ELb0EEENS1_21CollectiveEpilogueFwdINS6_IJSA_SC_SB_EEES9_NS_10bfloat16_tESG_Li384ELb1ELb1ELb1ELb1EEENS1_36VarlenDynamicPersistentTileSchedulerILi192ELi160ELi384ELi128ELb1ELb1ELb1ELb1ELb1ELb1EEEEEEEEEvNT_6ParamsE --------------------------
	.section	.text._ZN7cutlass13device_kernelIN5flash11enable_sm90INS1_16FlashAttnFwdSm90INS1_25CollectiveMainloopFwdSm90ILi2EN4cute5tupleIJNS5_1CILi1EEES8_S8_EEENS6_IJNS7_ILi192EEENS7_ILi160EEENS7_ILi64EEEEEELi64ENS_12float_e4m3_tEfNS_4arch4Sm90ELb1ELb0ELb1ELb1ELb0ELb1ELb0ELb1ELb1ELb1ELb1ELb0EEENS1_21CollectiveEpilogueFwdINS6_IJSA_SC_SB_EEES9_NS_10bfloat16_tESG_Li384ELb1ELb1ELb1ELb1EEENS1_36VarlenDynamicPersistentTileSchedulerILi192ELi160ELi384ELi128ELb1ELb1ELb1ELb1ELb1ELb1EEEEEEEEEvNT_6ParamsE,"ax",@progbits
	.align	128
.text._ZN7cutlass13device_kernelIN5flash11enable_sm90INS1_16FlashAttnFwdSm90INS1_25CollectiveMainloopFwdSm90ILi2EN4cute5tupleIJNS5_1CILi1EEES8_S8_EEENS6_IJNS7_ILi192EEENS7_ILi160EEENS7_ILi64EEEEEELi64ENS_12float_e4m3_tEfNS_4arch4Sm90ELb1ELb0ELb1ELb1ELb0ELb1ELb0ELb1ELb1ELb1ELb1ELb0EEENS1_21CollectiveEpilogueFwdINS6_IJSA_SC_SB_EEES9_NS_10bfloat16_tESG_Li384ELb1ELb1ELb1ELb1EEENS1_36VarlenDynamicPersistentTileSchedulerILi192ELi160ELi384ELi128ELb1ELb1ELb1ELb1ELb1ELb1EEEEEEEEEvNT_6ParamsE:
        .type           _ZN7cutlass13device_kernelIN5flash11enable_sm90INS1_16FlashAttnFwdSm90INS1_25CollectiveMainloopFwdSm90ILi2EN4cute5tupleIJNS5_1CILi1EEES8_S8_EEENS6_IJNS7_ILi192EEENS7_ILi160EEENS7_ILi64EEEEEELi64ENS_12float_e4m3_tEfNS_4arch4Sm90ELb1ELb0ELb1ELb1ELb0ELb1ELb0ELb1ELb1ELb1ELb1ELb0EEENS1_21CollectiveEpilogueFwdINS6_IJSA_SC_SB_EEES9_NS_10bfloat16_tESG_Li384ELb1ELb1ELb1ELb1EEENS1_36VarlenDynamicPersistentTileSchedulerILi192ELi160ELi384ELi128ELb1ELb1ELb1ELb1ELb1ELb1EEEEEEEEEvNT_6ParamsE,@function
        .size           _ZN7cutlass13device_kernelIN5flash11enable_sm90INS1_16FlashAttnFwdSm90INS1_25CollectiveMainloopFwdSm90ILi2EN4cute5tupleIJNS5_1CILi1EEES8_S8_EEENS6_IJNS7_ILi192EEENS7_ILi160EEENS7_ILi64EEEEEELi64ENS_12float_e4m3_tEfNS_4arch4Sm90ELb1ELb0ELb1ELb1ELb0ELb1ELb0ELb1ELb1ELb1ELb1ELb0EEENS1_21CollectiveEpilogueFwdINS6_IJSA_SC_SB_EEES9_NS_10bfloat16_tESG_Li384ELb1ELb1ELb1ELb1EEENS1_36VarlenDynamicPersistentTileSchedulerILi192ELi160ELi384ELi128ELb1ELb1ELb1ELb1ELb1ELb1EEEEEEEEEvNT_6ParamsE,(.L_x_2195 - _ZN7cutlass13device_kernelIN5flash11enable_sm90INS1_16FlashAttnFwdSm90INS1_25CollectiveMainloopFwdSm90ILi2EN4cute5tupleIJNS5_1CILi1EEES8_S8_EEENS6_IJNS7_ILi192EEENS7_ILi160EEENS7_ILi64EEEEEELi64ENS_12float_e4m3_tEfNS_4arch4Sm90ELb1ELb0ELb1ELb1ELb0ELb1ELb0ELb1ELb1ELb1ELb1ELb0EEENS1_21CollectiveEpilogueFwdINS6_IJSA_SC_SB_EEES9_NS_10bfloat16_tESG_Li384ELb1ELb1ELb1ELb1EEENS1_36VarlenDynamicPersistentTileSchedulerILi192ELi160ELi384ELi128ELb1ELb1ELb1ELb1ELb1ELb1EEEEEEEEEvNT_6ParamsE)
        .other          _ZN7cutlass13device_kernelIN5flash11enable_sm90INS1_16FlashAttnFwdSm90INS1_25CollectiveMainloopFwdSm90ILi2EN4cute5tupleIJNS5_1CILi1EEES8_S8_EEENS6_IJNS7_ILi192EEENS7_ILi160EEENS7_ILi64EEEEEELi64ENS_12float_e4m3_tEfNS_4arch4Sm90ELb1ELb0ELb1ELb1ELb0ELb1ELb0ELb1ELb1ELb1ELb1ELb0EEENS1_21CollectiveEpilogueFwdINS6_IJSA_SC_SB_EEES9_NS_10bfloat16_tESG_Li384ELb1ELb1ELb1ELb1EEENS1_36VarlenDynamicPersistentTileSchedulerILi192ELi160ELi384ELi128ELb1ELb1ELb1ELb1ELb1ELb1EEEEEEEEEvNT_6ParamsE,@"STO_CUDA_ENTRY STV_DEFAULT"
_ZN7cutlass13device_kernelIN5flash11enable_sm90INS1_16FlashAttnFwdSm90INS1_25CollectiveMainloopFwdSm90ILi2EN4cute5tupleIJNS5_1CILi1EEES8_S8_EEENS6_IJNS7_ILi192EEENS7_ILi160EEENS7_ILi64EEEEEELi64ENS_12float_e4m3_tEfNS_4arch4Sm90ELb1ELb0ELb1ELb1ELb0ELb1ELb0ELb1ELb1ELb1ELb1ELb0EEENS1_21CollectiveEpilogueFwdINS6_IJSA_SC_SB_EEES9_NS_10bfloat16_tESG_Li384ELb1ELb1ELb1ELb1EEENS1_36VarlenDynamicPersistentTileSchedulerILi192ELi160ELi384ELi128ELb1ELb1ELb1ELb1ELb1ELb1EEEEEEEEEvNT_6ParamsE:
        /* <DEDUP_REMOVED lines=23> */
.L_x_1835:
[----:B------:R-:W-:Y:S05]  /*0170*/  BSYNC B0 ;  /* 0x0000000000007941 */ /* 0x000fea0003800000 */
.L_x_1834:
        /* <DEDUP_REMOVED lines=40> */
.L_x_1836:
        /* <DEDUP_REMOVED lines=22> */
.L_x_1837:
        /* <DEDUP_REMOVED lines=18> */
.L_x_1838:
        /* <DEDUP_REMOVED lines=22> */
.L_x_1839:
        /* <DEDUP_REMOVED lines=22> */
.L_x_1840:
        /* <DEDUP_REMOVED lines=9> */
.L_x_1843:
        /* <DEDUP_REMOVED lines=16> */
[----:B------:R-:W3:Y:S01]  /*0ad0*/  LDL.LU R17, [R1+0x3c] ;  /* 0x00003c0001117983 */ /* 0x000ee20000300800 */
        /* <DEDUP_REMOVED lines=24> */
[----:B------:R-:W-:Y:S01]  /*0c60*/  LEA.HI R3, R0, R15, RZ, 0x2 ;  /* 0x0000000f00037211 */ /* 0x000fe200078f10ff */
[----:B------:R-:W-:Y:S01]  /*0c70*/  IMAD.IADD R10, R7, 0x1, -R10 ;  /* 0x00000001070a7824 */ /* 0x000fe200078e0a0a */
[----:B------:R-:W-:-:S02]  /*0c80*/  SHF.R.S32.HI R6, RZ, 0x2, R8 ;  /* 0x00000002ff067819 */ /* 0x000fc40000011408 */
[----:B------:R-:W-:Y:S02]  /*0c90*/  SHF.R.S32.HI R7, RZ, 0x1f, R8 ;  /* 0x0000001fff077819 */ /* 0x000fe40000011408 */
[----:B------:R-:W-:Y:S02]  /*0ca0*/  SHF.R.S32.HI R18, RZ, 0x7, R2 ;  /* 0x00000007ff127819 */ /* 0x000fe40000011402 */
[--C-:B------:R-:W-:Y:S02]  /*0cb0*/  SHF.R.S32.HI R2, RZ, 0x2, R3.reuse ;  /* 0x00000002ff027819 */ /* 0x100fe40000011403 */
[----:B------:R-:W-:Y:S02]  /*0cc0*/  SHF.R.S32.HI R5, RZ, 0x1f, R3 ;  /* 0x0000001fff057819 */ /* 0x000fe40000011403 */
[----:B------:R-:W-:Y:S02]  /*0cd0*/  LEA.HI R7, R7, R6, RZ, 0x3 ;  /* 0x0000000607077211 */ /* 0x000fe400078f18ff */
[----:B------:R-:W-:Y:S01]  /*0ce0*/  LOP3.LUT R12, R3, 0xfffffffc, RZ, 0xc0, !PT ;  /* 0xfffffffc030c7812 */ /* 0x000fe200078ec0ff */
[----:B------:R-:W-:Y:S01]  /*0cf0*/  IMAD.HI R3, R18, 0x55555556, RZ ;  /* 0x5555555612037827 */ /* 0x000fe200078e02ff */
[----:B------:R-:W-:-:S02]  /*0d00*/  LEA.HI R5, R5, R2, RZ, 0x2 ;  /* 0x0000000205057211 */ /* 0x000fc400078f10ff */
[----:B------:R-:W-:Y:S02]  /*0d10*/  LOP3.LUT R7, R7, 0xfffffff8, RZ, 0xc0, !PT ;  /* 0xfffffff807077812 */ /* 0x000fe400078ec0ff */
[----:B------:R-:W-:Y:S02]  /*0d20*/  LEA.HI R11, R11, R14, RZ, 0x5 ;  /* 0x0000000e0b0b7211 */ /* 0x000fe400078f28ff */
[----:B------:R-:W-:Y:S02]  /*0d30*/  LEA.HI R3, R3, R3, RZ, 0x1 ;  /* 0x0000000303037211 */ /* 0x000fe400078f08ff */
[----:B------:R-:W-:Y:S01]  /*0d40*/  LOP3.LUT R5, R5, 0xfffffffc, RZ, 0xc0, !PT ;  /* 0xfffffffc05057812 */ /* 0x000fe200078ec0ff */
[----:B------:R-:W-:Y:S01]  /*0d50*/  IMAD.IADD R6, R6, 0x1, -R7 ;  /* 0x0000000106067824 */ /* 0x000fe200078e0a07 */
[----:B------:R-:W-:Y:S01]  /*0d60*/  SHF.R.S32.HI R11, RZ, 0x5, R11 ;  /* 0x00000005ff0b7819 */ /* 0x000fe2000001140b */
[----:B------:R-:W-:Y:S02]  /*0d70*/  IMAD R3, R3, -0x3, R18 ;  /* 0xfffffffd03037824 */ /* 0x000fe400078e0212 */
[----:B------:R-:W-:-:S02]  /*0d80*/  IMAD.IADD R18, R2, 0x1, -R5 ;  /* 0x0000000102127824 */ /* 0x000fc400078e0a05 */
        /* <DEDUP_REMOVED lines=14> */
[----:B------:R-:W-:Y:S02]  /*0e70*/  IMAD.IADD R8, R14, 0x1, -R8 ;  /* 0x000000010e087824 */ /* 0x000fe400078e0a08 */
[----:B------:R-:W-:Y:S02]  /*0e80*/  IMAD.IADD R12, R15, 0x1, -R12 ;  /* 0x000000010f0c7824 */ /* 0x000fe400078e0a0c */
[----:B------:R-:W-:-:S03]  /*0e90*/  IMAD.SHL.U32 R8, R8, 0x2, RZ ;  /* 0x0000000208087824 */ /* 0x000fc600078e00ff */
[----:B------:R-:W-:-:S04]  /*0ea0*/  LEA.HI R7, R12, R12, RZ, 0x1 ;  /* 0x0000000c0c077211 */ /* 0x000fc800078f08ff */
[----:B------:R-:W-:-:S05]  /*0eb0*/  LOP3.LUT R7, R7, 0x1ffffffe, RZ, 0xc0, !PT ;  /* 0x1ffffffe07077812 */ /* 0x000fca00078ec0ff */
[----:B------:R-:W-:Y:S02]  /*0ec0*/  IMAD.IADD R7, R12, 0x1, -R7 ;  /* 0x000000010c077824 */ /* 0x000fe400078e0a07 */
[----:B------:R-:W-:Y:S02]  /*0ed0*/  IMAD.MOV.U32 R156, RZ, RZ, RZ ;  /* 0x000000ffff9c7224 */ /* 0x000fe400078e00ff */
[----:B------:R-:W-:Y:S01]  /*0ee0*/  IMAD.MOV.U32 R23, RZ, RZ, RZ ;  /* 0x000000ffff177224 */ /* 0x000fe200078e00ff */
[----:B---3--:R-:W-:-:S05]  /*0ef0*/  LOP3.LUT R2, R17, 0x1, RZ, 0xfc, !PT ;  /* 0x0000000111027812 */ /* 0x008fca00078efcff */
[----:B------:R0:W-:Y:S02]  /*0f00*/  STL [R1+0x4], R2 ;  /* 0x0000040201007387 */ /* 0x0001e40000100800 */
[----:B0-----:R-:W-:Y:S02]  /*0f10*/  LOP3.LUT R2, R0, 0xfffffff8, RZ, 0xc0, !PT ;  /* 0xfffffff800027812 */ /* 0x001fe400078ec0ff */
[----:B------:R-:W-:Y:S01]  /*0f20*/  SHF.L.U32 R0, R18, 0x7, RZ ;  /* 0x0000000712007819 */ /* 0x000fe200000006ff */
[----:B------:R-:W-:-:S03]  /*0f30*/  IMAD.SHL.U32 R18, R4, 0x10, RZ ;  /* 0x0000001004127824 */ /* 0x000fc600078e00ff */
[----:B------:R-:W-:Y:S01]  /*0f40*/  LOP3.LUT R6, R0, 0x180, RZ, 0xc0, !PT ;  /* 0x0000018000067812 */ /* 0x000fe200078ec0ff */
[----:B------:R-:W-:Y:S01]  /*0f50*/  VIADD R0, R10, 0x10 ;  /* 0x000000100a007836 */ /* 0x000fe20000000000 */
[----:B------:R-:W-:Y:S04]  /*0f60*/  STL [R1+0x8], RZ ;  /* 0x000008ff01007387 */ /* 0x000fe80000100800 */
[----:B------:R-:W-:Y:S01]  /*0f70*/  STL [R1+0x10], R10 ;  /* 0x0000100a01007387 */ /* 0x000fe20000100800 */
[----:B------:R-:W-:-:S03]  /*0f80*/  SHF.R.U32.HI R3, RZ, 0x3, R6 ;  /* 0x00000003ff037819 */ /* 0x000fc60000011606 */
[----:B------:R-:W-:Y:S01]  /*0f90*/  STL [R1+0x4c], R6 ;  /* 0x00004c0601007387 */ /* 0x000fe20000100800 */
[----:B------:R-:W-:-:S03]  /*0fa0*/  IMAD.IADD R2, R15, 0x1, -R2 ;  /* 0x000000010f027824 */ /* 0x000fc600078e0a02 */
[----:B------:R0:W-:Y:S01]  /*0fb0*/  STL [R1+0x2c], R0 ;  /* 0x00002c0001007387 */ /* 0x0001e20000100800 */
[----:B------:R-:W-:-:S03]  /*0fc0*/  LOP3.LUT R2, R6, 0x30, R18, 0xf8, !PT ;  /* 0x0000003006027812 */ /* 0x000fc600078ef812 */
[----:B------:R1:W-:Y:S01]  /*0fd0*/  STL [R1+0x50], R3 ;  /* 0x0000500301007387 */ /* 0x0003e20000100800 */
[----:B0-----:R-:W-:Y:S01]  /*0fe0*/  LOP3.LUT R0, R6, 0x10, R18, 0xf8, !PT ;  /* 0x0000001006007812 */ /* 0x001fe200078ef812 */
[----:B------:R-:W-:-:S03]  /*0ff0*/  IMAD.SHL.U32 R6, R13, 0x40, RZ ;  /* 0x000000400d067824 */ /* 0x000fc600078e00ff */
[-C--:B------:R-:W-:Y:S02]  /*1000*/  LOP3.LUT R0, R0, R3.reuse, RZ, 0x3c, !PT ;  /* 0x0000000300007212 */ /* 0x080fe400078e3cff */
[----:B-1----:R-:W-:Y:S01]  /*1010*/  LOP3.LUT R3, R2, R3, RZ, 0x3c, !PT ;  /* 0x0000000302037212 */ /* 0x002fe200078e3cff */
[C---:B------:R-:W-:Y:S02]  /*1020*/  VIADD R2, R8.reuse, 0x28 ;  /* 0x0000002808027836 */ /* 0x040fe40000000000 */
[----:B------:R-:W-:Y:S01]  /*1030*/  VIADD R4, R8, 0x30 ;  /* 0x0000003008047836 */ /* 0x000fe20000000000 */
[----:B------:R-:W-:Y:S01]  /*1040*/  STL [R1+0x40], R8 ;  /* 0x0000400801007387 */ /* 0x000fe20000100800 */
[----:B------:R-:W-:Y:S01]  /*1050*/  IMAD.IADD R0, R6, 0x1, R0 ;  /* 0x0000000106007824 */ /* 0x000fe200078e0200 */
[----:B------:R-:W-:Y:S02]  /*1060*/  IADD3 R3, R16, R6, R3 ;  /* 0x0000000610037210 */ /* 0x000fe40007ffe003 */
[----:B------:R-:W-:Y:S04]  /*1070*/  STL [R1+0x54], R6 ;  /* 0x0000540601007387 */ /* 0x000fe80000100800 */
[----:B------:R0:W-:Y:S04]  /*1080*/  STL [R1+0x78], R2 ;  /* 0x0000780201007387 */ /* 0x0001e80000100800 */
[----:B------:R-:W-:Y:S04]  /*1090*/  STL [R1+0x80], R4 ;  /* 0x0000800401007387 */ /* 0x000fe80000100800 */
[----:B------:R1:W-:Y:S01]  /*10a0*/  STL [R1+0x34], R0 ;  /* 0x0000340001007387 */ /* 0x0003e20000100800 */
[----:B0-----:R-:W-:-:S03]  /*10b0*/  VIADD R2, R8, 0x38 ;  /* 0x0000003808027836 */ /* 0x001fc60000000000 */
[----:B------:R-:W-:Y:S01]  /*10c0*/  STL [R1+0x90], R3 ;  /* 0x0000900301007387 */ /* 0x000fe20000100800 */
[----:B-1----:R-:W-:-:S03]  /*10d0*/  SHF.R.S32.HI R0, RZ, 0x1f, R4 ;  /* 0x0000001fff007819 */ /* 0x002fc60000011404 */
[----:B------:R0:W-:Y:S04]  /*10e0*/  STL [R1+0x7c], R2 ;  /* 0x00007c0201007387 */ /* 0x0001e80000100800 */
[----:B------:R1:W-:Y:S01]  /*10f0*/  STL [R1+0x8c], R0 ;  /* 0x00008c0001007387 */ /* 0x0003e20000100800 */
[----:B0-----:R-:W-:Y:S01]  /*1100*/  SHF.R.S32.HI R2, RZ, 0x1f, R2 ;  /* 0x0000001fff027819 */ /* 0x001fe20000011402 */
[----:B-1----:R-:W-:-:S05]  /*1110*/  IMAD R0, R7, 0x8, R5 ;  /* 0x0000000807007824 */ /* 0x002fca00078e0205 */
[----:B------:R0:W-:Y:S04]  /*1120*/  STL [R1+0x58], R0 ;  /* 0x0000580001007387 */ /* 0x0001e80000100800 */
[----:B------:R0:W-:Y:S01]  /*1130*/  STL [R1+0x88], R2 ;  /* 0x0000880201007387 */ /* 0x0001e20000100800 */
[----:B------:R-:W-:-:S07]  /*1140*/  IMAD.MOV.U32 R17, RZ, RZ, RZ ;  /* 0x000000ffff117224 */ /* 0x000fce00078e00ff */
.L_x_1963:
[----:B01234-:R-:W0:Y:S01]  /*1150*/  LDC.64 R2, c[0x0][0xc88] ;  /* 0x00032200ff027b82 */ /* 0x01fe220000000a00 */
        /* <DEDUP_REMOVED lines=20> */
[----:B------:R0:W-:Y:S01]  /*12a0*/  STL [R1+0x70], R0 ;  /* 0x0000700001007387 */ /* 0x0001e20000100800 */
[----:B-----5:R-:W-:-:S03]  /*12b0*/  IADD3 R6, P4, R35, UR6, RZ ;  /* 0x0000000623067c10 */ /* 0x020fc6000ff9e0ff */
[----:B------:R1:W5:Y:S01]  /*12c0*/  @P2 LDG.E R8, desc[UR40][R2.64] ;  /* 0x0000002802082981 */ /* 0x000362000c1e1900 */
[----:B------:R-:W-:Y:S02]  /*12d0*/  @P1 IADD3 R4, P2, R35, UR8, RZ ;  /* 0x0000000823041c10 */ /* 0x000fe4000ff5e0ff */
[C---:B------:R-:W-:Y:S01]  /*12e0*/  IADD3.X R7, R31.reuse, UR7, RZ, P4, !PT ;  /* 0x000000071f077c10 */ /* 0x040fe2000a7fe4ff */
[----:B------:R-:W-:Y:S01]  /*12f0*/  STL [R1+0x64], R35 ;  /* 0x0000642301007387 */ /* 0x000fe20000100800 */
[----:B------:R-:W-:Y:S01]  /*1300*/  @P1 IADD3.X R5, R31, UR9, RZ, P2, !PT ;  /* 0x000000091f051c10 */ /* 0x000fe200097fe4ff */
[----:B0-----:R-:W-:Y:S01]  /*1310*/  IMAD.U32 R0, RZ, RZ, UR4 ;  /* 0x00000004ff007e24 */ /* 0x001fe2000f8e00ff */
[----:B------:R-:W-:Y:S01]  /*1320*/  LOP3.LUT R34, R26, 0xffff, RZ, 0xc0, !PT ;  /* 0x0000ffff1a227812 */ /* 0x000fe200078ec0ff */
[----:B------:R0:W5:Y:S01]  /*1330*/  @P0 LDG.E R28, desc[UR40][R6.64] ;  /* 0x00000028061c0981 */ /* 0x000162000c1e1900 */
[----:B------:R-:W-:Y:S01]  /*1340*/  ULDC.64 UR4, c[0x0][0x418] ;  /* 0x0001060000047ab9 */ /* 0x000fe20000000a00 */
[----:B------:R-:W-:-:S02]  /*1350*/  ULDC.64 UR8, c[0x0][0xa20] ;  /* 0x0002880000087ab9 */ /* 0x000fc40000000a00 */
[----:B------:R-:W2:Y:S04]  /*1360*/  @P1 LDG.E R0, desc[UR40][R4.64] ;  /* 0x0000002804001981 */ /* 0x000ea8000c1e1900 */
[----:B------:R-:W-:Y:S01]  /*1370*/  STL [R1+0x68], R31 ;  /* 0x0000681f01007387 */ /* 0x000fe20000100800 */
[----:B------:R-:W-:Y:S01]  /*1380*/  UISETP.NE.U32.AND UP0, UPT, UR4, URZ, UPT ;  /* 0x0000003f0400728c */ /* 0x000fe2000bf05070 */
[----:B-1----:R-:W-:Y:S02]  /*1390*/  LOP3.LUT R2, R26, 0xff000000, RZ, 0xc0, !PT ;  /* 0xff0000001a027812 */ /* 0x002fe400078ec0ff */
[----:B------:R-:W-:Y:S01]  /*13a0*/  ULDC UR4, c[0x0][0x424] ;  /* 0x0001090000047ab9 */ /* 0x000fe20000000800 */
[----:B------:R-:W-:Y:S01]  /*13b0*/  UISETP.NE.AND.EX UP0, UPT, UR5, URZ, UPT, UP0 ;  /* 0x0000003f0500728c */ /* 0x000fe2000bf05300 */
[----:B------:R-:W-:-:S02]  /*13c0*/  ISETP.NE.U32.AND P2, PT, RZ, UR8, PT ;  /* 0x00000008ff007c0c */ /* 0x000fc4000bf45070 */
[----:B------:R-:W-:Y:S01]  /*13d0*/  ULDC UR5, c[0x0][0x2f0] ;  /* 0x0000bc0000057ab9 */ /* 0x000fe20000000800 */
[----:B------:R-:W-:Y:S01]  /*13e0*/  USEL UR4, UR4, 0x1, UP0 ;  /* 0x0000000104047887 */ /* 0x000fe20008000000 */
[----:B------:R-:W-:Y:S02]  /*13f0*/  SHF.R.U32.HI R3, RZ, 0x8, R2 ;  /* 0x00000008ff037819 */ /* 0x000fe40000011602 */
[----:B------:R-:W-:Y:S01]  /*1400*/  ISETP.NE.AND.EX P2, PT, RZ, UR9, PT, P2 ;  /* 0x00000009ff007c0c */ /* 0x000fe2000bf45320 */
[----:B------:R-:W-:-:S03]  /*1410*/  UIMAD UR4, UR4, UR5, URZ ;  /* 0x00000005040472a4 */ /* 0x000fc6000f8e023f */
[----:B------:R-:W-:Y:S01]  /*1420*/  ULDC UR5, c[0x0][0x348] ;  /* 0x0000d20000057ab9 */ /* 0x000fe20000000800 */
[----:B--2---:R1:W-:Y:S04]  /*1430*/  STL [R1+0x24], R0 ;  /* 0x0000240001007387 */ /* 0x0043e80000100800 */
[----:B------:R0:W-:Y:S01]  /*1440*/  STL [R1+0x48], R34 ;  /* 0x0000482201007387 */ /* 0x0001e20000100800 */
[----:B------:R-:W-:Y:S01]  /*1450*/  IMAD.MOV.U32 R11, RZ, RZ, R0 ;  /* 0x000000ffff0b7224 */ /* 0x000fe200078e0000 */
[----:B-1----:R-:W-:-:S04]  /*1460*/  LOP3.LUT R0, R26, 0xff0000, RZ, 0xc0, !PT ;  /* 0x00ff00001a007812 */ /* 0x002fc800078ec0ff */
[----:B------:R-:W-:Y:S01]  /*1470*/  LEA.HI R10, R0, R3, RZ, 0x10 ;  /* 0x00000003000a7211 */ /* 0x000fe200078f80ff */
[----:B------:R-:W-:Y:S06]  /*1480*/  @P1 BRA `(.L_x_1845) ;  /* 0x0000000000281947 */ /* 0x000fec0003800000 */
[----:B------:R-:W-:Y:S02]  /*1490*/  ULDC.64 UR6, c[0x0][0xa00] ;  /* 0x0002800000067ab9 */ /* 0x000fe40000000a00 */
[----:B------:R-:W-:-:S04]  /*14a0*/  ISETP.NE.U32.AND P1, PT, RZ, UR6, PT ;  /* 0x00000006ff007c0c */ /* 0x000fc8000bf25070 */
[----:B------:R-:W-:-:S13]  /*14b0*/  ISETP.NE.AND.EX P1, PT, RZ, UR7, PT, P1 ;  /* 0x00000007ff007c0c */ /* 0x000fda000bf25310 */
[----:B------:R-:W-:Y:S05]  /*14c0*/  @!P1 BRA `(.L_x_1845) ;  /* 0x0000000000189947 */ /* 0x000fea0003800000 */
[----:B------:R-:W1:Y:S02]  /*14d0*/  LDC.64 R2, c[0x0][0xa00] ;  /* 0x00028000ff027b82 */ /* 0x000e640000000a00 */
[----:B-1----:R-:W-:-:S05]  /*14e0*/  IMAD.WIDE R2, R30, 0x4, R2 ;  /* 0x000000041e027825 */ /* 0x002fca00078e0202 */
[----:B------:R-:W2:Y:S04]  /*14f0*/  LDG.E R0, desc[UR40][R2.64] ;  /* 0x0000002802007981 */ /* 0x000ea8000c1e1900 */
[----:B------:R-:W2:Y:S02]  /*1500*/  LDG.E R5, desc[UR40][R2.64+0x4] ;  /* 0x0000042802057981 */ /* 0x000ea4000c1e1900 */
[----:B--2---:R-:W-:-:S05]  /*1510*/  IMAD.IADD R11, R5, 0x1, -R0 ;  /* 0x00000001050b7824 */ /* 0x004fca00078e0a00 */
[----:B------:R1:W-:Y:S02]  /*1520*/  STL [R1+0x24], R11 ;  /* 0x0000240b01007387 */ /* 0x0003e40000100800 */
.L_x_1845:
[----:B------:R-:W-:Y:S02]  /*1530*/  IMAD.U32 R33, RZ, RZ, UR5 ;  /* 0x00000005ff217e24 */ /* 0x000fe4000f8e00ff */
[----:B------:R-:W-:Y:S01]  /*1540*/  IMAD.U32 R29, RZ, RZ, UR4 ;  /* 0x00000004ff1d7e24 */ /* 0x000fe2000f8e00ff */
[----:B------:R-:W-:Y:S06]  /*1550*/  @!P2 BRA `(.L_x_1846) ;  /* 0x000000000010a947 */ /* 0x000fec0003800000 */
[----:B------:R-:W-:-:S04]  /*1560*/  IADD3 R2, P0, R35, UR8, RZ ;  /* 0x0000000823027c10 */ /* 0x000fc8000ff1e0ff */
[----:B------:R-:W-:-:S05]  /*1570*/  IADD3.X R3, R31, UR9, RZ, P0, !PT ;  /* 0x000000091f037c10 */ /* 0x000fca00087fe4ff */
[----:B------:R2:W5:Y:S01]  /*1580*/  LDG.E R29, desc[UR40][R2.64] ;  /* 0x00000028021d7981 */ /* 0x000562000c1e1900 */
[----:B------:R-:W-:Y:S05]  /*1590*/  BRA `(.L_x_1847) ;  /* 0x0000000000107947 */ /* 0x000fea0003800000 */
.L_x_1846:
[----:B------:R-:W-:Y:S05]  /*15a0*/  @!P0 BRA `(.L_x_1847) ;  /* 0x00000000000c8947 */ /* 0x000fea0003800000 */
[----:B------:R-:W2:Y:S04]  /*15b0*/  LDG.E R0, desc[UR40][R6.64] ;  /* 0x0000002806007981 */ /* 0x000ea8000c1e1900 */
[----:B------:R-:W2:Y:S02]  /*15c0*/  LDG.E R29, desc[UR40][R6.64+0x4] ;  /* 0x00000428061d7981 */ /* 0x000ea4000c1e1900 */
[----:B--2---:R-:W-:-:S07]  /*15d0*/  IMAD.IADD R29, R29, 0x1, -R0 ;  /* 0x000000011d1d7824 */ /* 0x004fce00078e0a00 */
.L_x_1847:
[----:B------:R-:W-:Y:S01]  /*15e0*/  ULDC.64 UR4, c[0x0][0xa10] ;  /* 0x0002840000047ab9 */ /* 0x000fe20000000a00 */
[----:B0-----:R-:W0:Y:S01]  /*15f0*/  LDC R6, c[0x0][0x448] ;  /* 0x00011200ff067b82 */ /* 0x001e220000000800 */
[----:B------:R-:W-:-:S04]  /*1600*/  ISETP.NE.U32.AND P0, PT, RZ, UR4, PT ;  /* 0x00000004ff007c0c */ /* 0x000fc8000bf05070 */
[----:B------:R-:W-:Y:S01]  /*1610*/  ISETP.NE.AND.EX P0, PT, RZ, UR5, PT, P0 ;  /* 0x00000005ff007c0c */ /* 0x000fe2000bf05300 */
[----:B------:R-:W-:-:S12]  /*1620*/  ULDC.64 UR4, c[0x0][0xa30] ;  /* 0x00028c0000047ab9 */ /* 0x000fd80000000a00 */
[----:B--2---:R-:W2:Y:S02]  /*1630*/  @P0 LDC.64 R2, c[0x0][0xa10] ;  /* 0x00028400ff020b82 */ /* 0x004ea40000000a00 */
[----:B--2---:R-:W-:-:S05]  /*1640*/  @P0 IMAD.WIDE R2, R30, 0x4, R2 ;  /* 0x000000041e020825 */ /* 0x004fca00078e0202 */
[----:B------:R-:W2:Y:S04]  /*1650*/  @P0 LDG.E R0, desc[UR40][R2.64] ;  /* 0x0000002802000981 */ /* 0x000ea8000c1e1900 */
[----:B------:R3:W2:Y:S01]  /*1660*/  @P0 LDG.E R7, desc[UR40][R2.64+0x4] ;  /* 0x0000042802070981 */ /* 0x0006a2000c1e1900 */
[----:B------:R-:W-:Y:S01]  /*1670*/  ISETP.NE.U32.AND P1, PT, RZ, UR4, PT ;  /* 0x00000004ff007c0c */ /* 0x000fe2000bf25070 */
[----:B-----5:R-:W-:-:S03]  /*1680*/  IMAD.MOV.U32 R24, RZ, RZ, R29 ;  /* 0x000000ffff187224 */ /* 0x020fc600078e001d */
[----:B------:R-:W-:-:S13]  /*1690*/  ISETP.NE.AND.EX P1, PT, RZ, UR5, PT, P1 ;  /* 0x00000005ff007c0c */ /* 0x000fda000bf25310 */
[----:B------:R-:W-:-:S04]  /*16a0*/  @P1 IADD3 R4, P2, R35, UR4, RZ ;  /* 0x0000000423041c10 */ /* 0x000fc8000ff5e0ff */
[----:B------:R-:W-:-:S05]  /*16b0*/  @P1 IADD3.X R5, R31, UR5, RZ, P2, !PT ;  /* 0x000000051f051c10 */ /* 0x000fca00097fe4ff */
[----:B------:R4:W5:Y:S01]  /*16c0*/  @P1 LDG.E R24, desc[UR40][R4.64] ;  /* 0x0000002804181981 */ /* 0x000962000c1e1900 */
[----:B0-----:R-:W-:Y:S01]  /*16d0*/  ISETP.NE.AND P1, PT, R6, 0x1, PT ;  /* 0x000000010600780c */ /* 0x001fe20003f25270 */
[----:B------:R-:W-:Y:S01]  /*16e0*/  IMAD R12, R25, 0xc0, RZ ;  /* 0x000000c0190c7824 */ /* 0x000fe200078e02ff */
[----:B------:R-:W-:Y:S01]  /*16f0*/  BSSY B0, `(.L_x_1848) ;  /* 0x000003a000007945 */ /* 0x000fe20003800000 */
[----:B------:R-:W-:-:S03]  /*1700*/  IMAD.IADD R8, R29, 0x1, -R8 ;  /* 0x000000011d087824 */ /* 0x000fc600078e0a08 */
[----:B---3--:R-:W-:Y:S01]  /*1710*/  IADD3 R2, R12, 0xbf, RZ ;  /* 0x000000bf0c027810 */ /* 0x008fe20007ffe0ff */
[----:B------:R0:W-:Y:S06]  /*1720*/  STL [R1+0x3c], R12 ;  /* 0x00003c0c01007387 */ /* 0x0001ec0000100800 */
[----:B------:R-:W3:Y:S01]  /*1730*/  @P1 LDC R9, c[0x0][0x44c] ;  /* 0x00011300ff091b82 */ /* 0x000ee20000000800 */
[----:B0-----:R-:W-:-:S07]  /*1740*/  LOP3.LUT R12, R10, 0xff, RZ, 0xc0, !PT ;  /* 0x000000ff0a0c7812 */ /* 0x001fce00078ec0ff */
[----:B------:R-:W0:Y:S01]  /*1750*/  @P1 LDC R3, c[0x0][0x450] ;  /* 0x00011400ff031b82 */ /* 0x000e220000000800 */
[----:B--2---:R-:W-:Y:S02]  /*1760*/  @P0 IMAD.IADD R33, R7, 0x1, -R0 ;  /* 0x0000000107210824 */ /* 0x004fe400078e0a00 */
[----:B---3--:R-:W-:-:S04]  /*1770*/  @P1 IMAD.HI.U32 R0, R2, R9, RZ ;  /* 0x0000000902001227 */ /* 0x008fc800078e00ff */
[----:B----4-:R-:W-:Y:S01]  /*1780*/  IMAD.IADD R4, R8, 0x1, R33 ;  /* 0x0000000108047824 */ /* 0x010fe200078e0221 */
[----:B0-----:R-:W-:-:S03]  /*1790*/  @P1 SHF.R.U32.HI R2, RZ, R3, R0 ;  /* 0x00000003ff021219 */ /* 0x001fc60000011600 */
[C---:B------:R-:W-:Y:S01]  /*17a0*/  VIADD R0, R4.reuse, 0x9f ;  /* 0x0000009f04007836 */ /* 0x040fe20000000000 */
[----:B------:R-:W-:Y:S01]  /*17b0*/  IADD3 R32, R4, 0xa0, -R11 ;  /* 0x000000a004207810 */ /* 0x000fe20007ffe80b */
[----:B------:R0:W-:Y:S02]  /*17c0*/  STL [R1+0x28], R4 ;  /* 0x0000280401007387 */ /* 0x0001e40000100800 */
[----:B------:R-:W-:Y:S02]  /*17d0*/  IMAD.HI R0, R0, 0x66666667, RZ ;  /* 0x6666666700007827 */ /* 0x000fe400078e02ff */
[----:B------:R2:W-:Y:S02]  /*17e0*/  STL [R1+0x74], R12 ;  /* 0x0000740c01007387 */ /* 0x0005e40000100800 */
[----:B------:R-:W-:Y:S01]  /*17f0*/  IMAD.IADD R2, R32, 0x1, R2 ;  /* 0x0000000120027824 */ /* 0x000fe200078e0202 */
[----:B------:R-:W-:-:S03]  /*1800*/  SHF.R.U32.HI R27, RZ, 0x1f, R0 ;  /* 0x0000001fff1b7819 */ /* 0x000fc60000011600 */
[----:B------:R-:W-:Y:S01]  /*1810*/  IMAD.HI R2, R2, 0x66666667, RZ ;  /* 0x6666666702027827 */ /* 0x000fe200078e02ff */
[----:B0-----:R-:W-:Y:S02]  /*1820*/  SHF.R.U32.HI R4, RZ, 0x10, R10 ;  /* 0x00000010ff047819 */ /* 0x001fe4000001160a */
[----:B------:R-:W-:Y:S01]  /*1830*/  LEA.HI.SX32 R27, R0, R27, 0x1a ;  /* 0x0000001b001b7211 */ /* 0x000fe200078fd2ff */
[----:B------:R-:W-:Y:S01]  /*1840*/  IMAD.MOV.U32 R0, RZ, RZ, RZ ;  /* 0x000000ffff007224 */ /* 0x000fe200078e00ff */
[----:B------:R-:W-:Y:S01]  /*1850*/  SHF.R.U32.HI R3, RZ, 0x1f, R2 ;  /* 0x0000001fff037819 */ /* 0x000fe20000011602 */
[----:B------:R2:W-:Y:S03]  /*1860*/  STL [R1+0x60], R4 ;  /* 0x0000600401007387 */ /* 0x0005e60000100800 */
[----:B------:R-:W-:-:S04]  /*1870*/  LEA.HI.SX32 R2, R2, R3, 0x1a ;  /* 0x0000000302027211 */ /* 0x000fc800078fd2ff */
[----:B------:R-:W-:-:S04]  /*1880*/  VIMNMX R6, R27, R2, PT ;  /* 0x000000021b067248 */ /* 0x000fc80003fe0100 */
[----:B------:R-:W-:-:S13]  /*1890*/  ISETP.GE.AND P0, PT, R6, 0x1, PT ;  /* 0x000000010600780c */ /* 0x000fda0003f06270 */
[----:B--2---:R-:W-:Y:S05]  /*18a0*/  @!P0 BRA `(.L_x_1849) ;  /* 0x0000000000788947 */ /* 0x004fea0003800000 */
[----:B------:R-:W-:Y:S01]  /*18b0*/  ISETP.NE.AND P0, PT, R4, RZ, PT ;  /* 0x000000ff0400720c */ /* 0x000fe20003f05270 */
[----:B------:R-:W-:-:S03]  /*18c0*/  ULDC UR4, c[0x0][0x9f0] ;  /* 0x00027c0000047ab9 */ /* 0x000fc60000000800 */
[----:B------:R-:W-:-:S04]  /*18d0*/  SEL R9, R4, UR4, P0 ;  /* 0x0000000404097c07 */ /* 0x000fc80008000000 */
[-C--:B------:R-:W-:Y:S02]  /*18e0*/  IABS R5, R9.reuse ;  /* 0x0000000900057213 */ /* 0x080fe40000000000 */
[----:B------:R-:W-:Y:S02]  /*18f0*/  IADD3 R0, R9, -0x1, R6 ;  /* 0xffffffff09007810 */ /* 0x000fe40007ffe006 */
[----:B------:R-:W0:Y:S01]  /*1900*/  I2F.RP R4, R5 ;  /* 0x0000000500047306 */ /* 0x000e220000209400 */
[----:B-1----:R-:W-:-:S05]  /*1910*/  IABS R11, R9 ;  /* 0x00000009000b7213 */ /* 0x002fca0000000000 */
[----:B------:R-:W-:Y:S02]  /*1920*/  IMAD.MOV R11, RZ, RZ, -R11 ;  /* 0x000000ffff0b7224 */ /* 0x000fe400078e0a0b */
        /* <DEDUP_REMOVED lines=22> */
.L_x_1849:
[----:B------:R-:W-:Y:S05]  /*1a90*/  BSYNC B0 ;  /* 0x0000000000007941 */ /* 0x000fea0003800000 */
.L_x_1848:
[----:B------:R-:W-:-:S05]  /*1aa0*/  IMAD R3, R12, R0, RZ ;  /* 0x000000000c037224 */ /* 0x000fca00078e02ff */
        /* <DEDUP_REMOVED lines=24> */
[----:B------:R0:W2:Y:S01]  /*1c30*/  LDC.64 R14, c[0x4][R0] ;  /* 0x01000000000e7b82 */ /* 0x0000a20000000a00 */
[----:B------:R-:W-:Y:S01]  /*1c40*/  IMAD.U32 R5, RZ, RZ, UR5 ;  /* 0x00000005ff057e24 */ /* 0x000fe2000f8e00ff */
[----:B------:R-:W-:Y:S01]  /*1c50*/  ULDC.64 UR4, c[0x4][0xa0] ;  /* 0x0100280000047ab9 */ /* 0x000fe20000000a00 */
[----:B------:R-:W-:Y:S01]  /*1c60*/  IMAD.U32 R10, RZ, RZ, UR6 ;  /* 0x00000006ff0a7e24 */ /* 0x000fe2000f8e00ff */
[----:B------:R-:W-:Y:S01]  /*1c70*/  MOV R6, UR4 ;  /* 0x0000000400067c02 */ /* 0x000fe20008000f00 */
[----:B------:R-:W-:Y:S02]  /*1c80*/  IMAD.U32 R7, RZ, RZ, UR5 ;  /* 0x00000005ff077e24 */ /* 0x000fe4000f8e00ff */
[----:B-1----:R-:W-:-:S02]  /*1c90*/  IMAD.U32 R11, RZ, RZ, UR7 ;  /* 0x00000007ff0b7e24 */ /* 0x002fc4000f8e00ff */
[----:B------:R-:W-:Y:S02]  /*1ca0*/  IMAD.MOV.U32 R8, RZ, RZ, 0x70 ;  /* 0x00000070ff087424 */ /* 0x000fe400078e00ff */
[----:B------:R-:W-:Y:S02]  /*1cb0*/  IMAD.MOV.U32 R12, RZ, RZ, 0x1 ;  /* 0x00000001ff0c7424 */ /* 0x000fe400078e00ff */
[----:B0-----:R-:W-:-:S07]  /*1cc0*/  IMAD.MOV.U32 R13, RZ, RZ, RZ ;  /* 0x000000ffff0d7224 */ /* 0x001fce00078e00ff */
[----:B------:R-:W-:-:S07]  /*1cd0*/  LEPC R20, `(.L_x_1852) ;  /* 0x000000001014794e */ /* 0x000fce0000000000 */
[----:B--2--5:R-:W-:Y:S05]  /*1ce0*/  CALL.ABS.NOINC R14 ;  /* 0x000000000e007343 */ /* 0x024fea0003c00000 */
.L_x_1852:
[----:B------:R-:W-:Y:S05]  /*1cf0*/  BSYNC B6 ;  /* 0x0000000000067941 */ /* 0x000fea0003800000 */
.L_x_1851:
        /* <DEDUP_REMOVED lines=11> */
[----:B------:R-:W-:Y:S02]  /*1db0*/  IMAD.U32 R10, RZ, RZ, UR6 ;  /* 0x00000006ff0a7e24 */ /* 0x000fe4000f8e00ff */
[----:B------:R-:W-:Y:S02]  /*1dc0*/  IMAD.U32 R6, RZ, RZ, UR4 ;  /* 0x00000004ff067e24 */ /* 0x000fe4000f8e00ff */
[----:B------:R-:W-:-:S02]  /*1dd0*/  IMAD.U32 R7, RZ, RZ, UR5 ;  /* 0x00000005ff077e24 */ /* 0x000fc4000f8e00ff */
[----:B-1----:R-:W-:Y:S02]  /*1de0*/  IMAD.U32 R11, RZ, RZ, UR7 ;  /* 0x00000007ff0b7e24 */ /* 0x002fe4000f8e00ff */
[----:B------:R-:W-:Y:S02]  /*1df0*/  IMAD.MOV.U32 R8, RZ, RZ, 0x70 ;  /* 0x00000070ff087424 */ /* 0x000fe400078e00ff */
[----:B------:R-:W-:Y:S02]  /*1e00*/  IMAD.MOV.U32 R12, RZ, RZ, 0x1 ;  /* 0x00000001ff0c7424 */ /* 0x000fe400078e00ff */
[----:B0-----:R-:W-:-:S07]  /*1e10*/  IMAD.MOV.U32 R13, RZ, RZ, RZ ;  /* 0x000000ffff0d7224 */ /* 0x001fce00078e00ff */
[----:B------:R-:W-:-:S07]  /*1e20*/  LEPC R20, `(.L_x_1854) ;  /* 0x000000001014794e */ /* 0x000fce0000000000 */
[----:B--2--5:R-:W-:Y:S05]  /*1e30*/  CALL.ABS.NOINC R14 ;  /* 0x000000000e007343 */ /* 0x024fea0003c00000 */
.L_x_1854:
[----:B------:R-:W-:Y:S05]  /*1e40*/  BSYNC B6 ;  /* 0x0000000000067941 */ /* 0x000fea0003800000 */
.L_x_1853:
        /* <DEDUP_REMOVED lines=8> */
[----:B------:R-:W-:-:S04]  /*1ed0*/  SHF.R.S32.HI R19, RZ, 0x1f, R18 ;  /* 0x0000001fff137819 */ /* 0x000fc80000011412 */
[----:B------:R-:W3:Y:S07]  /*1ee0*/  LDC.64 R40, c[0x0][0x3f8] ;  /* 0x0000fe00ff287b82 */ /* 0x000eee0000000a00 */
[----:B------:R-:W-:Y:S01]  /*1ef0*/  @P0 IADD3 R4, P1, R35, UR4, RZ ;  /* 0x0000000423040c10 */ /* 0x000fe2000ff3e0ff */
[----:B------:R-:W4:Y:S03]  /*1f00*/  LDC R13, c[0x0][0x3f4] ;  /* 0x0000fd00ff0d7b82 */ /* 0x000f260000000800 */
[----:B------:R-:W-:Y:S01]  /*1f10*/  @P0 IADD3.X R5, R31, UR5, RZ, P1, !PT ;  /* 0x000000051f050c10 */ /* 0x000fe20008ffe4ff */
[----:B------:R-:W-:Y:S01]  /*1f20*/  ULDC.64 UR4, c[0x0][0xa08] ;  /* 0x0002820000047ab9 */ /* 0x000fe20000000a00 */
[----:B------:R-:W2:Y:S04]  /*1f30*/  LDL.64 R30, [R1+0x10] ;  /* 0x00001000011e7983 */ /* 0x000ea80000100a00 */
[----:B------:R0:W3:Y:S01]  /*1f40*/  @P0 LDG.E R0, desc[UR40][R4.64] ;  /* 0x0000002804000981 */ /* 0x0000e2000c1e1900 */
[----:B-1----:R-:W-:Y:S01]  /*1f50*/  SHF.R.S32.HI R11, RZ, 0x1f, R28 ;  /* 0x0000001fff0b7819 */ /* 0x002fe2000001141c */
[----:B0-----:R-:W-:-:S04]  /*1f60*/  IMAD.WIDE.U32 R6, R28, R46, RZ ;  /* 0x0000002e1c067225 */ /* 0x001fc800078e00ff */
[----:B------:R-:W-:Y:S01]  /*1f70*/  IMAD R3, R11, R46, RZ ;  /* 0x0000002e0b037224 */ /* 0x000fe200078e02ff */
[----:B------:R-:W-:-:S03]  /*1f80*/  ISETP.NE.U32.AND P0, PT, RZ, UR4, PT ;  /* 0x00000004ff007c0c */ /* 0x000fc6000bf05070 */
[----:B------:R-:W-:Y:S01]  /*1f90*/  IMAD R3, R28, R47, R3 ;  /* 0x0000002f1c037224 */ /* 0x000fe200078e0203 */
[----:B------:R-:W-:Y:S01]  /*1fa0*/  ISETP.NE.AND.EX P0, PT, RZ, UR5, PT, P0 ;  /* 0x00000005ff007c0c */ /* 0x000fe2000bf05300 */
[----:B------:R-:W-:Y:S02]  /*1fb0*/  ULDC.64 UR4, c[0x0][0x308] ;  /* 0x0000c20000047ab9 */ /* 0x000fe40000000a00 */
[----:B------:R-:W-:Y:S02]  /*1fc0*/  IMAD.IADD R7, R7, 0x1, R3 ;  /* 0x0000000107077824 */ /* 0x000fe400078e0203 */
[----:B------:R-:W-:-:S04]  /*1fd0*/  IMAD.WIDE.U32 R8, R34, UR6, R18 ;  /* 0x0000000622087c25 */ /* 0x000fc8000f8e0012 */
[----:B------:R-:W-:-:S04]  /*1fe0*/  IMAD.WIDE.U32 R4, R34, UR4, R6 ;  /* 0x0000000422047c25 */ /* 0x000fc8000f8e0006 */
[C---:B------:R-:W-:Y:S01]  /*1ff0*/  IMAD R9, R34.reuse, UR7, R9 ;  /* 0x0000000722097c24 */ /* 0x040fe2000f8e0209 */
[----:B------:R-:W-:Y:S01]  /*2000*/  ULDC.64 UR6, c[0x0][0x338] ;  /* 0x0000ce0000067ab9 */ /* 0x000fe20000000a00 */
[----:B------:R-:W-:Y:S01]  /*2010*/  IMAD R5, R34, UR5, R5 ;  /* 0x0000000522057c24 */ /* 0x000fe2000f8e0205 */
[----:B------:R-:W-:Y:S01]  /*2020*/  ULDC.64 UR4, c[0x0][0x310] ;  /* 0x0000c40000047ab9 */ /* 0x000fe20000000a00 */
[----:B------:R-:W0:Y:S01]  /*2030*/  LDC.64 R34, c[0x0][0x408] ;  /* 0x00010200ff227b82 */ /* 0x000e220000000a00 */
[----:B--2---:R-:W-:-:S05]  /*2040*/  IMAD.MOV.U32 R30, RZ, RZ, R36 ;  /* 0x000000ffff1e7224 */ /* 0x004fca00078e0024 */
[----:B------:R-:W-:Y:S02]  /*2050*/  SHF.R.S32.HI R31, RZ, 0x1f, R30 ;  /* 0x0000001fff1f7819 */ /* 0x000fe4000001141e */
[----:B---3--:R-:W-:-:S03]  /*2060*/  SHF.R.S32.HI R3, RZ, 0x1f, R0 ;  /* 0x0000001fff037819 */ /* 0x008fc60000011400 */
[----:B------:R1:W-:Y:S01]  /*2070*/  STL [R1+0x14], R31 ;  /* 0x0000141f01007387 */ /* 0x0003e20000100800 */
[----:B------:R-:W-:-:S03]  /*2080*/  SEL R6, R3, RZ, !P0 ;  /* 0x000000ff03067207 */ /* 0x000fc60004000000 */
[----:B------:R-:W2:Y:S01]  /*2090*/  LDL R12, [R1+0x4c] ;  /* 0x00004c00010c7983 */ /* 0x000ea20000100800 */
[----:B------:R-:W-:-:S03]  /*20a0*/  SEL R3, R0, RZ, !P0 ;  /* 0x000000ff00037207 */ /* 0x000fc60004000000 */
[----:B------:R-:W3:Y:S02]  /*20b0*/  LDL R10, [R1+0x50] ;  /* 0x00005000010a7983 */ /* 0x000ee40000100800 */
[----:B------:R-:W-:Y:S02]  /*20c0*/  IMAD.WIDE.U32 R48, R3, UR6, R8 ;  /* 0x0000000603307c25 */ /* 0x000fe4000f8e0008 */
[----:B------:R-:W3:Y:S04]  /*20d0*/  LDL R29, [R1+0x84] ;  /* 0x00008400011d7983 */ /* 0x000ee80000100800 */
[----:B------:R-:W3:Y:S01]  /*20e0*/  LDL R8, [R1+0x54] ;  /* 0x0000540001087983 */ /* 0x000ee20000100800 */
[C---:B------:R-:W-:Y:S01]  /*20f0*/  IMAD R0, R6.reuse, UR4, RZ ;  /* 0x0000000406007c24 */ /* 0x040fe2000f8e02ff */
[----:B------:R-:W-:Y:S01]  /*2100*/  SHF.R.S32.HI R14, RZ, 0x1f, R157 ;  /* 0x0000001fff0e7819 */ /* 0x000fe2000001149d */
[----:B------:R-:W-:-:S02]  /*2110*/  IMAD R6, R6, UR6, RZ ;  /* 0x0000000606067c24 */ /* 0x000fc4000f8e02ff */
[----:B------:R-:W-:Y:S02]  /*2120*/  IMAD R7, R3, UR5, R0 ;  /* 0x0000000503077c24 */ /* 0x000fe4000f8e0200 */
[----:B------:R-:W-:-:S04]  /*2130*/  IMAD.WIDE.U32 R44, R157, R40, R30 ;  /* 0x000000289d2c7225 */ /* 0x000fc800078e001e */
[----:B0-----:R-:W-:Y:S02]  /*2140*/  IMAD.WIDE.U32 R38, R157, R34, R30 ;  /* 0x000000229d267225 */ /* 0x001fe400078e001e */
[----:B------:R-:W0:Y:S02]  /*2150*/  S2R R30, SR_TID.X ;  /* 0x00000000001e7919 */ /* 0x000e240000002100 */
[----:B------:R-:W-:-:S04]  /*2160*/  IMAD.WIDE.U32 R50, R3, UR4, R4 ;  /* 0x0000000403327c25 */ /* 0x000fc8000f8e0004 */
[-C--:B------:R-:W-:Y:S01]  /*2170*/  IMAD.WIDE.U32 R20, R157, R46.reuse, R18 ;  /* 0x0000002e9d147225 */ /* 0x080fe200078e0012 */
[----:B----4-:R-:W-:Y:S01]  /*2180*/  ISETP.GE.AND P2, PT, R18, R13, PT ;  /* 0x0000000d1200720c */ /* 0x010fe20003f46270 */
[----:B------:R-:W-:Y:S02]  /*2190*/  ULDC UR4, c[0x0][0x2f4] ;  /* 0x0000bd0000047ab9 */ /* 0x000fe40000000800 */
[----:B------:R-:W-:Y:S02]  /*21a0*/  IMAD R0, R14, R46, RZ ;  /* 0x0000002e0e007224 */ /* 0x000fe400078e02ff */
[----:B------:R-:W-:Y:S02]  /*21b0*/  IMAD R73, R3, UR7, R6 ;  /* 0x0000000703497c24 */ /* 0x000fe4000f8e0206 */
[----:B------:R-:W-:Y:S01]  /*21c0*/  IMAD R5, R157, R47, R0 ;  /* 0x0000002f9d057224 */ /* 0x000fe200078e0200 */
[----:B------:R-:W-:Y:S01]  /*21d0*/  IADD3 R0, P0, R50, R20, RZ ;  /* 0x0000001432007210 */ /* 0x000fe20007f1e0ff */
[----:B------:R-:W-:-:S02]  /*21e0*/  IMAD.IADD R3, R51, 0x1, R7 ;  /* 0x0000000133037824 */ /* 0x000fc400078e0207 */
[----:B------:R-:W-:-:S03]  /*21f0*/  IMAD R4, R14, R40, RZ ;  /* 0x000000280e047224 */ /* 0x000fc600078e02ff */
[----:B------:R-:W-:Y:S02]  /*2200*/  IADD3.X R20, R3, R21, R5, P0, !PT ;  /* 0x0000001503147210 */ /* 0x000fe400007fe405 */
[----:B------:R-:W-:Y:S01]  /*2210*/  SEL R5, R13, RZ, P2 ;  /* 0x000000ff0d057207 */ /* 0x000fe20001000000 */
[C---:B------:R-:W-:Y:S02]  /*2220*/  IMAD R7, R157.reuse, R41, R4 ;  /* 0x000000299d077224 */ /* 0x040fe400078e0204 */
[----:B------:R-:W-:Y:S02]  /*2230*/  IMAD R4, R14, R34, RZ ;  /* 0x000000220e047224 */ /* 0x000fe400078e02ff */
[----:B------:R-:W-:Y:S02]  /*2240*/  IMAD.IADD R5, R18, 0x1, R5 ;  /* 0x0000000112057824 */ /* 0x000fe400078e0205 */
[----:B------:R-:W-:Y:S01]  /*2250*/  IMAD.WIDE.U32 R42, R157, R40, R18 ;  /* 0x000000289d2a7225 */ /* 0x000fe200078e0012 */
[----:B------:R-:W-:-:S03]  /*2260*/  IADD3 R45, R45, R7, RZ ;  /* 0x000000072d2d7210 */ /* 0x000fc60007ffe0ff */
[----:B------:R-:W-:Y:S01]  /*2270*/  IMAD R9, R157, R35, R4 ;  /* 0x000000239d097224 */ /* 0x000fe200078e0204 */
[----:B------:R-:W-:Y:S01]  /*2280*/  SHF.R.S32.HI R4, RZ, 0x1f, R5 ;  /* 0x0000001fff047819 */ /* 0x000fe20000011405 */
[----:B------:R-:W-:Y:S01]  /*2290*/  IMAD.IADD R43, R7, 0x1, R43 ;  /* 0x00000001072b7824 */ /* 0x000fe200078e022b */
[----:B-----5:R-:W-:Y:S01]  /*22a0*/  SHF.R.S32.HI R7, RZ, 0x1f, R24 ;  /* 0x0000001fff077819 */ /* 0x020fe20000011418 */
[----:B------:R-:W-:Y:S01]  /*22b0*/  IMAD.WIDE.U32 R36, R157, R34, R18 ;  /* 0x000000229d247225 */ /* 0x000fe200078e0012 */
[----:B------:R-:W-:-:S03]  /*22c0*/  LEA.HI R21, R4, R5, RZ, 0x4 ;  /* 0x0000000504157211 */ /* 0x000fc600078f20ff */
[----:B------:R-:W-:Y:S02]  /*22d0*/  IMAD R6, R7, R40, RZ ;  /* 0x0000002807067224 */ /* 0x000fe400078e02ff */
[----:B------:R-:W-:Y:S02]  /*22e0*/  IMAD.IADD R39, R39, 0x1, R9 ;  /* 0x0000000127277824 */ /* 0x000fe400078e0209 */
[----:B------:R-:W-:Y:S02]  /*22f0*/  IMAD.IADD R37, R9, 0x1, R37 ;  /* 0x0000000109257824 */ /* 0x000fe400078e0225 */
[----:B------:R-:W-:Y:S01]  /*2300*/  IMAD R7, R7, R34, RZ ;  /* 0x0000002207077224 */ /* 0x000fe200078e02ff */
[----:B------:R-:W-:Y:S01]  /*2310*/  LOP3.LUT R22, R22, 0xfffffffb, RZ, 0xc0, !PT ;  /* 0xfffffffb16167812 */ /* 0x000fe200078ec0ff */
[----:B------:R-:W-:Y:S01]  /*2320*/  IMAD R57, R47, 0xa0, RZ ;  /* 0x000000a02f397824 */ /* 0x000fe200078e02ff */
[----:B0-----:R-:W-:Y:S01]  /*2330*/  SHF.R.U32.HI R15, RZ, 0x7, R30 ;  /* 0x00000007ff0f7819 */ /* 0x001fe2000001161e */
[C---:B------:R-:W-:Y:S01]  /*2340*/  IMAD R61, R24.reuse, R41, R6 ;  /* 0x00000029183d7224 */ /* 0x040fe200078e0206 */
[----:B------:R-:W-:Y:S01]  /*2350*/  IADD3 R52, P0, R157, R28, RZ ;  /* 0x0000001c9d347210 */ /* 0x000fe20007f1e0ff */
[----:B------:R-:W-:Y:S01]  /*2360*/  IMAD R5, R41, 0xa0, RZ ;  /* 0x000000a029057824 */ /* 0x000fe200078e02ff */
[----:B------:R-:W-:Y:S01]  /*2370*/  LOP3.LUT R62, R21, 0xfffffff0, RZ, 0xc0, !PT ;  /* 0xfffffff0153e7812 */ /* 0x000fe200078ec0ff */
[----:B------:R-:W-:-:S04]  /*2380*/  IMAD.WIDE.U32 R44, R24, R40, R44 ;  /* 0x00000028182c7225 */ /* 0x000fc800078e002c */
[----:B------:R-:W-:-:S04]  /*2390*/  IMAD.WIDE.U32 R42, R24, R40, R42 ;  /* 0x00000028182a7225 */ /* 0x000fc800078e002a */
[C---:B------:R-:W-:Y:S02]  /*23a0*/  IMAD R7, R24.reuse, R35, R7 ;  /* 0x0000002318077224 */ /* 0x040fe400078e0207 */
[----:B------:R-:W-:Y:S02]  /*23b0*/  IMAD R59, R35, 0xa0, RZ ;  /* 0x000000a0233b7824 */ /* 0x000fe400078e02ff */
[----:B------:R-:W-:-:S04]  /*23c0*/  IMAD.WIDE.U32 R38, R24, R34, R38 ;  /* 0x0000002218267225 */ /* 0x000fc800078e0026 */
[----:B------:R-:W-:-:S04]  /*23d0*/  IMAD.WIDE.U32 R36, R24, R34, R36 ;  /* 0x0000002218247225 */ /* 0x000fc800078e0024 */
[----:B------:R-:W-:Y:S02]  /*23e0*/  VIADD R54, R18, 0x20 ;  /* 0x0000002012367836 */ /* 0x000fe40000000000 */
[----:B------:R-:W-:Y:S01]  /*23f0*/  IMAD.WIDE.U32 R46, R46, 0xa0, RZ ;  /* 0x000000a02e2e7825 */ /* 0x000fe200078e00ff */
[----:B------:R-:W-:-:S03]  /*2400*/  @P2 LOP3.LUT R22, R22, 0x4, RZ, 0xfc, !PT ;  /* 0x0000000416162812 */ /* 0x000fc600078efcff */
[----:B------:R-:W-:-:S04]  /*2410*/  IMAD.WIDE.U32 R40, R40, 0xa0, RZ ;  /* 0x000000a028287825 */ /* 0x000fc800078e00ff */
[----:B------:R-:W-:Y:S01]  /*2420*/  IMAD.WIDE.U32 R34, R34, 0xa0, RZ ;  /* 0x000000a022227825 */ /* 0x000fe200078e00ff */
[----:B------:R-:W-:Y:S02]  /*2430*/  ISETP.GE.AND P3, PT, R18, UR4, PT ;  /* 0x0000000412007c0c */ /* 0x000fe4000bf66270 */
[----:B------:R-:W-:Y:S01]  /*2440*/  ISETP.GE.AND P2, PT, R54, UR4, PT ;  /* 0x0000000436007c0c */ /* 0x000fe2000bf46270 */
[----:B------:R-:W-:Y:S01]  /*2450*/  IMAD.IADD R60, R45, 0x1, R61 ;  /* 0x000000012d3c7824 */ /* 0x000fe200078e023d */
[----:B------:R-:W-:Y:S01]  /*2460*/  SHF.R.S32.HI R71, RZ, 0x1f, R62 ;  /* 0x0000001fff477819 */ /* 0x000fe2000001143e */
[----:B------:R-:W-:Y:S02]  /*2470*/  VIADD R55, R15, 0x8 ;  /* 0x000000080f377836 */ /* 0x000fe40000000000 */
[----:B------:R-:W-:Y:S02]  /*2480*/  IMAD.SHL.U32 R56, R13, 0x2, RZ ;  /* 0x000000020d387824 */ /* 0x000fe400078e00ff */
[----:B------:R-:W-:-:S02]  /*2490*/  IMAD.X R53, R14, 0x1, R11, P0 ;  /* 0x000000010e357824 */ /* 0x000fc400000e060b */
[----:B------:R-:W-:Y:S02]  /*24a0*/  IMAD.IADD R57, R47, 0x1, R57 ;  /* 0x000000012f397824 */ /* 0x000fe400078e0239 */
[----:B------:R-:W-:Y:S02]  /*24b0*/  IMAD.IADD R58, R41, 0x1, R5 ;  /* 0x00000001293a7824 */ /* 0x000fe400078e0205 */
[----:B------:R-:W-:Y:S02]  /*24c0*/  IMAD.IADD R59, R35, 0x1, R59 ;  /* 0x00000001233b7824 */ /* 0x000fe400078e023b */
[----:B------:R-:W-:Y:S02]  /*24d0*/  IMAD.IADD R61, R61, 0x1, R43 ;  /* 0x000000013d3d7824 */ /* 0x000fe400078e022b */
[----:B------:R-:W-:Y:S02]  /*24e0*/  IMAD.IADD R63, R39, 0x1, R7 ;  /* 0x00000001273f7824 */ /* 0x000fe400078e0207 */
[----:B------:R-:W-:-:S02]  /*24f0*/  IMAD.IADD R70, R7, 0x1, R37 ;  /* 0x0000000107467824 */ /* 0x000fc400078e0225 */
[----:B------:R-:W-:Y:S01]  /*2500*/  IMAD.IADD R73, R49, 0x1, R73 ;  /* 0x0000000131497824 */ /* 0x000fe200078e0249 */
[----:B--2---:R-:W-:-:S04]  /*2510*/  LOP3.LUT R4, R12, 0x30, R21, 0xf8, !PT ;  /* 0x000000300c047812 */ /* 0x004fc800078ef815 */
[----:B---3--:R-:W-:Y:S02]  /*2520*/  LOP3.LUT R4, R4, R10, RZ, 0x3c, !PT ;  /* 0x0000000a04047212 */ /* 0x008fe400078e3cff */
[----:B------:R-:W-:-:S03]  /*2530*/  LOP3.LUT P4, RZ, R29, 0x2, RZ, 0xc0, !PT ;  /* 0x000000021dff7812 */ /* 0x000fc6000788c0ff */
[----:B-1----:R-:W-:-:S10]  /*2540*/  IMAD.IADD R72, R8, 0x1, R4 ;  /* 0x0000000108487824 */ /* 0x002fd400078e0204 */
.L_x_1884:
[----:B------:R-:W2:Y:S01]  /*2550*/  LDL R4, [R1+0x34] ;  /* 0x0000340001047983 */ /* 0x000ea20000100800 */
[----:B0---4-:R-:W0:Y:S01]  /*2560*/  LDC.64 R64, c[0x0][0x2e8] ;  /* 0x0000ba00ff407b82 */ /* 0x011e220000000a00 */
[----:B------:R-:W-:Y:S01]  /*2570*/  VIADD R2, R2, 0xffffffff ;  /* 0xffffffff02027836 */ /* 0x000fe20000000000 */
[----:B------:R-:W-:Y:S01]  /*2580*/  LOP3.LUT R22, R22, 0xfffffffd, RZ, 0xc0, !PT ;  /* 0xfffffffd16167812 */ /* 0x000fe200078ec0ff */
[----:B------:R-:W-:Y:S05]  /*2590*/  YIELD ;  /* 0x0000000000007946 */ /* 0x000fea0003800000 */
[----:B------:R-:W1:Y:S01]  /*25a0*/  LDC R31, c[0x0][0x3f4] ;  /* 0x0000fd00ff1f7b82 */ /* 0x000e620000000800 */
[----:B------:R-:W-:Y:S01]  /*25b0*/  SHF.R.S32.HI R11, RZ, 0x1f, R2 ;  /* 0x0000001fff0b7819 */ /* 0x000fe20000011402 */
[----:B------:R-:W-:Y:S01]  /*25c0*/  IMAD R5, R57, R2, RZ ;  /* 0x0000000239057224 */ /* 0x000fe200078e02ff */
        /* <DEDUP_REMOVED lines=11> */
[----:B------:R-:W-:Y:S01]  /*2680*/  @P4 VIADD R5, R75, 0xffffffe0 ;  /* 0xffffffe04b054836 */ /* 0x000fe20000000000 */
[----:B------:R-:W-:-:S03]  /*2690*/  IADD3 R75, R16, R75, RZ ;  /* 0x0000004b104b7210 */ /* 0x000fc60007ffe0ff */
        /* <DEDUP_REMOVED lines=38> */
.L_x_1859:
[----:B------:R-:W-:Y:S05]  /*2900*/  BSYNC B1 ;  /* 0x0000000000017941 */ /* 0x000fea0003800000 */
.L_x_1858:
        /* <DEDUP_REMOVED lines=8> */
.L_x_1860:
[----:B------:R-:W2:Y:S01]  /*2990*/  LDL R4, [R1+0x8] ;  /* 0x0000080001047983 */ /* 0x000ea20000100800 */
[----:B------:R-:W-:Y:S01]  /*29a0*/  IMAD R76, R17, 0x8, R16 ;  /* 0x00000008114c7824 */ /* 0x000fe200078e0210 */
[----:B------:R-:W-:Y:S01]  /*29b0*/  BSSY B1, `(.L_x_1861) ;  /* 0x0000004000017945 */ /* 0x000fe20003800000 */
[----:B--2---:R-:W-:-:S04]  /*29c0*/  SHF.L.U32 R77, R4, 0x1f, RZ ;  /* 0x0000001f044d7819 */ /* 0x004fc800000006ff */
[----:B------:R-:W0:Y:S02]  /*29d0*/  SYNCS.PHASECHK.TRANS64.TRYWAIT P5, [R76+URZ+0x13290], R77 ;  /* 0x0132904d4c0075a7 */ /* 0x000e2400080a017f */
[----:B0-----:R-:W-:Y:S05]  /*29e0*/  @!P5 BRA `(.L_x_1862) ;  /* 0x0000019c006cd947 */ /* 0x001fea0003800000 */
.L_x_2094:
[----:B------:R-:W-:Y:S05]  /*29f0*/  BSYNC B1 ;  /* 0x0000000000017941 */ /* 0x000fea0003800000 */
.L_x_1861:
        /* <DEDUP_REMOVED lines=16> */
[----:B------:R-:W-:Y:S01]  /*2b00*/  IMAD.MOV.U32 R28, RZ, RZ, R4 ;  /* 0x000000ffff1c7224 */ /* 0x000fe200078e0004 */
        /* <DEDUP_REMOVED lines=13> */
[----:B------:R-:W-:Y:S02]  /*2be0*/  HADD2.F32 R79, -RZ, R66.H1_H1 ;  /* 0x30000042ff4f7230 */ /* 0x000fe40000004100 */
[-C--:B------:R-:W-:Y:S01]  /*2bf0*/  FMUL.FTZ R81, R29, R78.reuse ;  /* 0x0000004e1d517220 */ /* 0x080fe20000410000 */
[--C-:B------:R-:W-:Y:S02]  /*2c00*/  HADD2.F32 R69, -RZ, R68.reuse.H0_H0 ;  /* 0x20000044ff457230 */ /* 0x100fe40000004100 */
[C---:B------:R-:W-:Y:S01]  /*2c10*/  FMUL.FTZ R80, R4.reuse, R78 ;  /* 0x0000004e04507220 */ /* 0x040fe20000410000 */
[--C-:B------:R-:W-:Y:S01]  /*2c20*/  HADD2.F32 R67, -RZ, R5.reuse.H1_H1 ;  /* 0x30000005ff437230 */ /* 0x100fe20000004100 */
[----:B------:R-:W-:Y:S01]  /*2c30*/  F2FP.F16.E4M3.UNPACK_B R78, R83 ;  /* 0x00000053ff4e723e */ /* 0x000fe200020006ff */
[----:B------:R-:W-:Y:S02]  /*2c40*/  HADD2.F32 R66, -RZ, R5.H0_H0 ;  /* 0x20000005ff427230 */ /* 0x000fe40000004100 */
[----:B------:R-:W-:Y:S01]  /*2c50*/  FFMA.FTZ R4, R4, R69, -R81 ;  /* 0x0000004504047223 */ /* 0x000fe20000010851 */
[----:B------:R-:W-:-:S02]  /*2c60*/  HADD2.F32 R68, -RZ, R68.H1_H1 ;  /* 0x30000044ff447230 */ /* 0x000fc40000004100 */
[----:B------:R-:W-:Y:S01]  /*2c70*/  FMUL.FTZ R81, R67, R79 ;  /* 0x0000004f43517220 */ /* 0x000fe20000410000 */
[----:B------:R-:W-:Y:S01]  /*2c80*/  FFMA.FTZ R5, R29, R69, R80 ;  /* 0x000000451d057223 */ /* 0x000fe20000010050 */
[C---:B------:R-:W-:Y:S01]  /*2c90*/  FMUL.FTZ R82, R66.reuse, R79 ;  /* 0x0000004f42527220 */ /* 0x040fe20000410000 */
[----:B------:R-:W-:Y:S01]  /*2ca0*/  F2FP.F16.E4M3.UNPACK_B R29, R28.H1 ;  /* 0x0000001cff1d723e */ /* 0x000fe200030006ff */
[----:B------:R-:W-:Y:S01]  /*2cb0*/  FFMA.FTZ R81, R66, R68, -R81 ;  /* 0x0000004442517223 */ /* 0x000fe20000010851 */
[----:B------:R-:W-:Y:S01]  /*2cc0*/  F2FP.F16.E4M3.UNPACK_B R28, R28 ;  /* 0x0000001cff1c723e */ /* 0x000fe200020006ff */
[----:B------:R-:W-:Y:S01]  /*2cd0*/  FFMA.FTZ R84, R67, R68, R82 ;  /* 0x0000004443547223 */ /* 0x000fe20000010052 */
[----:B------:R-:W-:Y:S01]  /*2ce0*/  F2FP.F16.E4M3.UNPACK_B R68, R65 ;  /* 0x00000041ff44723e */ /* 0x000fe200020006ff */
[----:B------:R-:W-:Y:S02]  /*2cf0*/  HADD2.F32 R69, -RZ, R78.H1_H1 ;  /* 0x3000004eff457230 */ /* 0x000fe40000004100 */
        /* <DEDUP_REMOVED lines=11> */
[-C--:B------:R-:W-:Y:S01]  /*2db0*/  FFMA.FTZ R66, R66, R28.reuse, -R79 ;  /* 0x0000001c42427223 */ /* 0x080fe2000001084f */
[----:B------:R-:W-:Y:S01]  /*2dc0*/  FFMA.FTZ R67, R67, R28, R82 ;  /* 0x0000001c43437223 */ /* 0x000fe20000010052 */
[-C--:B------:R-:W-:Y:S01]  /*2dd0*/  FFMA.FTZ R28, R29, R68.reuse, -R80 ;  /* 0x000000441d1c7223 */ /* 0x080fe20000010850 */
[----:B------:R-:W-:Y:S01]  /*2de0*/  FFMA.FTZ R29, R65, R68, R78 ;  /* 0x00000044411d7223 */ /* 0x000fe2000001004e */
[----:B------:R-:W-:Y:S02]  /*2df0*/  F2FP.F16.E4M3.UNPACK_B R68, R7.H1 ;  /* 0x00000007ff44723e */ /* 0x000fe400030006ff */
[----:B------:R-:W-:-:S02]  /*2e00*/  F2FP.F16.E4M3.UNPACK_B R82, R15.H1 ;  /* 0x0000000fff52723e */ /* 0x000fc400030006ff */
[----:B------:R-:W-:Y:S01]  /*2e10*/  F2FP.F16.E4M3.UNPACK_B R79, R14.H1 ;  /* 0x0000000eff4f723e */ /* 0x000fe200030006ff */
[--C-:B------:R-:W-:Y:S01]  /*2e20*/  HADD2.F32 R69, -RZ, R68.reuse.H0_H0 ;  /* 0x20000044ff457230 */ /* 0x100fe20000004100 */
[----:B------:R-:W-:Y:S01]  /*2e30*/  F2FP.SATFINITE.E4M3.F32.PACK_AB_MERGE_C R65, R84, R81, RZ ;  /* 0x000000515441723e */ /* 0x000fe200048070ff */
[----:B------:R-:W-:Y:S01]  /*2e40*/  HADD2.F32 R68, -RZ, R68.H1_H1 ;  /* 0x30000044ff447230 */ /* 0x000fe20000004100 */
[----:B------:R-:W-:Y:S01]  /*2e50*/  F2FP.SATFINITE.E4M3.F32.PACK_AB_MERGE_C R66, R67, R66, RZ ;  /* 0x000000424342723e */ /* 0x000fe200048070ff */
[--C-:B------:R-:W-:Y:S01]  /*2e60*/  HADD2.F32 R83, -RZ, R82.reuse.H1_H1 ;  /* 0x30000052ff537230 */ /* 0x100fe20000004100 */
[----:B------:R-:W-:Y:S01]  /*2e70*/  F2FP.F16.E4M3.UNPACK_B R67, R6.H1 ;  /* 0x00000006ff43723e */ /* 0x000fe200030006ff */
[----:B------:R-:W-:Y:S01]  /*2e80*/  HADD2.F32 R80, -RZ, R79.H1_H1 ;  /* 0x3000004fff507230 */ /* 0x000fe20000004100 */
[----:B------:R-:W-:Y:S01]  /*2e90*/  F2FP.F16.E4M3.UNPACK_B R81, R15 ;  /* 0x0000000fff51723e */ /* 0x000fe200020006ff */
[----:B------:R-:W-:Y:S01]  /*2ea0*/  HADD2.F32 R82, -RZ, R82.H0_H0 ;  /* 0x20000052ff527230 */ /* 0x000fe20000004100 */
[----:B------:R-:W-:Y:S01]  /*2eb0*/  F2FP.F16.E4M3.UNPACK_B R78, R14 ;  /* 0x0000000eff4e723e */ /* 0x000fe200020006ff */
[----:B------:R-:W-:Y:S01]  /*2ec0*/  FMUL.FTZ R14, R68, R83 ;  /* 0x00000053440e7220 */ /* 0x000fe20000410000 */
[----:B------:R-:W-:-:S02]  /*2ed0*/  HADD2.F32 R15, -RZ, R67.H1_H1 ;  /* 0x30000043ff0f7230 */ /* 0x000fc40000004100 */
[C---:B------:R-:W-:Y:S01]  /*2ee0*/  FMUL.FTZ R85, R69.reuse, R83 ;  /* 0x0000005345557220 */ /* 0x040fe20000410000 */
[----:B------:R-:W-:Y:S02]  /*2ef0*/  HADD2.F32 R84, -RZ, R81.H1_H1 ;  /* 0x30000051ff547230 */ /* 0x000fe40000004100 */
[----:B------:R-:W-:Y:S01]  /*2f00*/  FFMA.FTZ R83, R69, R80, -R14 ;  /* 0x0000005045537223 */ /* 0x000fe2000001080e */
[----:B------:R-:W-:Y:S01]  /*2f10*/  HADD2.F32 R67, -RZ, R67.H0_H0 ;  /* 0x20000043ff437230 */ /* 0x000fe20000004100 */
[----:B------:R-:W-:Y:S01]  /*2f20*/  F2FP.F16.E4M3.UNPACK_B R7, R7 ;  /* 0x00000007ff07723e */ /* 0x000fe200020006ff */
[----:B------:R-:W-:Y:S02]  /*2f30*/  HADD2.F32 R14, -RZ, R78.H1_H1 ;  /* 0x3000004eff0e7230 */ /* 0x000fe40000004100 */
[----:B------:R-:W-:Y:S01]  /*2f40*/  FMUL.FTZ R86, R15, R84 ;  /* 0x000000540f567220 */ /* 0x000fe20000410000 */
[----:B------:R-:W-:Y:S01]  /*2f50*/  F2FP.F16.E4M3.UNPACK_B R6, R6 ;  /* 0x00000006ff06723e */ /* 0x000fe200020006ff */
[----:B------:R-:W-:Y:S01]  /*2f60*/  FMUL.FTZ R84, R67, R84 ;  /* 0x0000005443547220 */ /* 0x000fe20000410000 */
[----:B------:R-:W-:-:S02]  /*2f70*/  HADD2.F32 R81, -RZ, R81.H0_H0 ;  /* 0x20000051ff517230 */ /* 0x000fc40000004100 */
[----:B------:R-:W-:Y:S01]  /*2f80*/  FFMA.FTZ R86, R67, R14, -R86 ;  /* 0x0000000e43567223 */ /* 0x000fe20000010856 */
[----:B------:R-:W-:Y:S01]  /*2f90*/  FFMA.FTZ R80, R68, R80, R85 ;  /* 0x0000005044507223 */ /* 0x000fe20000010055 */
[----:B------:R-:W-:Y:S01]  /*2fa0*/  FFMA.FTZ R67, R15, R14, R84 ;  /* 0x0000000e0f437223 */ /* 0x000fe20000010054 */
[--C-:B------:R-:W-:Y:S01]  /*2fb0*/  HADD2.F32 R14, -RZ, R7.reuse.H0_H0 ;  /* 0x20000007ff0e7230 */ /* 0x100fe20000004100 */
[----:B------:R-:W-:Y:S01]  /*2fc0*/  F2FP.SATFINITE.E4M3.F32.PACK_AB_MERGE_C R5, R5, R4, R65 ;  /* 0x000000040505723e */ /* 0x000fe20004807041 */
[----:B------:R-:W-:Y:S01]  /*2fd0*/  HADD2.F32 R15, -RZ, R7.H1_H1 ;  /* 0x30000007ff0f7230 */ /* 0x000fe20000004100 */
[----:B------:R-:W-:Y:S01]  /*2fe0*/  F2FP.SATFINITE.E4M3.F32.PACK_AB_MERGE_C R80, R80, R83, RZ ;  /* 0x000000535050723e */ /* 0x000fe200048070ff */
[--C-:B------:R-:W-:Y:S01]  /*2ff0*/  HADD2.F32 R7, -RZ, R6.reuse.H0_H0 ;  /* 0x20000006ff077230 */ /* 0x100fe20000004100 */
[----:B------:R-:W-:Y:S01]  /*3000*/  F2FP.SATFINITE.E4M3.F32.PACK_AB_MERGE_C R67, R67, R86, RZ ;  /* 0x000000564343723e */ /* 0x000fe200048070ff */
[----:B------:R-:W-:Y:S02]  /*3010*/  HADD2.F32 R6, -RZ, R6.H1_H1 ;  /* 0x30000006ff067230 */ /* 0x000fe40000004100 */
[----:B------:R-:W-:Y:S01]  /*3020*/  FMUL.FTZ R69, R15, R82 ;  /* 0x000000520f457220 */ /* 0x000fe20000410000 */
[----:B------:R-:W-:-:S02]  /*3030*/  HADD2.F32 R79, -RZ, R79.H0_H0 ;  /* 0x2000004fff4f7230 */ /* 0x000fc40000004100 */
[----:B------:R-:W-:Y:S01]  /*3040*/  FMUL.FTZ R82, R14, R82 ;  /* 0x000000520e527220 */ /* 0x000fe20000410000 */
[----:B------:R-:W-:Y:S02]  /*3050*/  HADD2.F32 R78, -RZ, R78.H0_H0 ;  /* 0x2000004eff4e7230 */ /* 0x000fe40000004100 */
[-C--:B------:R-:W-:Y:S01]  /*3060*/  FMUL.FTZ R68, R6, R81.reuse ;  /* 0x0000005106447220 */ /* 0x080fe20000410000 */
[----:B------:R-:W-:Y:S01]  /*3070*/  FMUL.FTZ R81, R7, R81 ;  /* 0x0000005107517220 */ /* 0x000fe20000410000 */
[-C--:B------:R-:W-:Y:S01]  /*3080*/  FFMA.FTZ R69, R14, R79.reuse, -R69 ;  /* 0x0000004f0e457223 */ /* 0x080fe20000010845 */
[----:B------:R-:W-:Y:S01]  /*3090*/  FFMA.FTZ R82, R15, R79, R82 ;  /* 0x0000004f0f527223 */ /* 0x000fe20000010052 */
[-C--:B------:R-:W-:Y:S01]  /*30a0*/  FFMA.FTZ R68, R7, R78.reuse, -R68 ;  /* 0x0000004e07447223 */ /* 0x080fe20000010844 */
[----:B------:R-:W-:Y:S01]  /*30b0*/  FFMA.FTZ R81, R6, R78, R81 ;  /* 0x0000004e06517223 */ /* 0x000fe20000010051 */
[----:B------:R-:W-:Y:S02]  /*30c0*/  F2FP.SATFINITE.E4M3.F32.PACK_AB_MERGE_C R4, R29, R28, R66 ;  /* 0x0000001c1d04723e */ /* 0x000fe40004807042 */
[----:B------:R-:W-:-:S02]  /*30d0*/  F2FP.SATFINITE.E4M3.F32.PACK_AB_MERGE_C R7, R82, R69, R80 ;  /* 0x000000455207723e */ /* 0x000fc40004807050 */
[----:B------:R-:W-:-:S07]  /*30e0*/  F2FP.SATFINITE.E4M3.F32.PACK_AB_MERGE_C R6, R81, R68, R67 ;  /* 0x000000445106723e */ /* 0x000fce0004807043 */
.L_x_1867:
[----:B------:R-:W-:Y:S05]  /*30f0*/  BSYNC B2 ;  /* 0x0000000000027941 */ /* 0x000fea0003800000 */
.L_x_1866:
[----:B------:R1:W-:Y:S02]  /*3100*/  STG.E.128 desc[UR40][R12.64], R4 ;  /* 0x000000040c007986 */ /* 0x0003e4000c101d28 */
.L_x_1865:
[----:B------:R-:W-:Y:S05]  /*3110*/  BSYNC B1 ;  /* 0x0000000000017941 */ /* 0x000fea0003800000 */
.L_x_1864:
        /* <DEDUP_REMOVED lines=13> */
[--C-:B------:R-:W-:Y:S02]  /*31f0*/  SHF.R.U32.HI R15, RZ, 0x8, R11.reuse ;  /* 0x00000008ff0f7819 */ /* 0x100fe4000001160b */
[----:B------:R-:W-:Y:S02]  /*3200*/  LOP3.LUT R14, R11, 0xff0000ff, RZ, 0xc0, !PT ;  /* 0xff0000ff0b0e7812 */ /* 0x000fe400078ec0ff */
[----:B------:R-:W-:Y:S01]  /*3210*/  SHF.R.U32.HI R28, RZ, 0x10, R11 ;  /* 0x00000010ff1c7819 */ /* 0x000fe2000001160b */
[----:B------:R-:W-:Y:S01]  /*3220*/  IMAD.SHL.U32 R11, R8, 0x100, RZ ;  /* 0x00000100080b7824 */ /* 0x000fe200078e00ff */
[----:B------:R-:W-:Y:S01]  /*3230*/  LOP3.LUT R10, R9, 0xff0000ff, RZ, 0xc0, !PT ;  /* 0xff0000ff090a7812 */ /* 0x000fe200078ec0ff */
[----:B------:R-:W-:Y:S01]  /*3240*/  IMAD.SHL.U32 R15, R15, 0x100, RZ ;  /* 0x000001000f0f7824 */ /* 0x000fe200078e00ff */
[----:B------:R-:W-:Y:S01]  /*3250*/  SHF.R.U32.HI R29, RZ, 0x10, R9 ;  /* 0x00000010ff1d7819 */ /* 0x000fe20000011609 */
[----:B-1----:R-:W-:Y:S01]  /*3260*/  IMAD.MOV.U32 R9, RZ, RZ, R5 ;  /* 0x000000ffff097224 */ /* 0x002fe200078e0005 */
[----:B------:R-:W-:Y:S01]  /*3270*/  LOP3.LUT R5, R10, 0xff00, R11, 0xf8, !PT ;  /* 0x0000ff000a057812 */ /* 0x000fe200078ef80b */
[----:B------:R-:W-:Y:S01]  /*3280*/  IMAD.MOV.U32 R8, RZ, RZ, R4 ;  /* 0x000000ffff087224 */ /* 0x000fe200078e0004 */
[----:B------:R-:W-:Y:S01]  /*3290*/  LOP3.LUT R14, R14, 0xff00, R15, 0xf8, !PT ;  /* 0x0000ff000e0e7812 */ /* 0x000fe200078ef80f */
[----:B------:R-:W-:Y:S01]  /*32a0*/  IMAD.U32 R10, R29, 0x10000, RZ ;  /* 0x000100001d0a7824 */ /* 0x000fe200078e00ff */
[----:B------:R-:W-:Y:S01]  /*32b0*/  F2FP.F16.E4M3.UNPACK_B R4, R9 ;  /* 0x00000009ff04723e */ /* 0x000fe200020006ff */
        /* <DEDUP_REMOVED lines=11> */
[----:B------:R-:W-:Y:S01]  /*3370*/  HADD2.F32 R29, -RZ, R15.H0_H0 ;  /* 0x2000000fff1d7230 */ /* 0x000fe20000004100 */
[----:B------:R-:W-:Y:S01]  /*3380*/  F2FP.F16.E4M3.UNPACK_B R64, R64 ;  /* 0x00000040ff40723e */ /* 0x000fe200020006ff */
[--C-:B------:R-:W-:Y:S01]  /*3390*/  HADD2.F32 R14, -RZ, R9.reuse.H1_H1 ;  /* 0x30000009ff0e7230 */ /* 0x100fe20000004100 */
[----:B------:R-:W-:Y:S01]  /*33a0*/  F2FP.F16.E4M3.UNPACK_B R30, R30 ;  /* 0x0000001eff1e723e */ /* 0x000fe200020006ff */
[----:B------:R-:W-:-:S02]  /*33b0*/  HADD2.F32 R11, -RZ, R9.H0_H0 ;  /* 0x20000009ff0b7230 */ /* 0x000fc40000004100 */
[----:B------:R-:W-:Y:S01]  /*33c0*/  FMUL.FTZ R9, R4, R31 ;  /* 0x0000001f04097220 */ /* 0x000fe20000410000 */
[----:B------:R-:W-:Y:S02]  /*33d0*/  HADD2.F32 R15, -RZ, R15.H1_H1 ;  /* 0x3000000fff0f7230 */ /* 0x000fe40000004100 */
[-C--:B------:R-:W-:Y:S01]  /*33e0*/  FMUL.FTZ R66, R14, R28.reuse ;  /* 0x0000001c0e427220 */ /* 0x080fe20000410000 */
[-C--:B------:R-:W-:Y:S01]  /*33f0*/  FFMA.FTZ R4, R4, R29.reuse, -R67 ;  /* 0x0000001d04047223 */ /* 0x080fe20000010843 */
[----:B------:R-:W-:Y:S01]  /*3400*/  FFMA.FTZ R9, R10, R29, R9 ;  /* 0x0000001d0a097223 */ /* 0x000fe20000010009 */
[C---:B------:R-:W-:Y:S01]  /*3410*/  FMUL.FTZ R31, R11.reuse, R28 ;  /* 0x0000001c0b1f7220 */ /* 0x040fe20000410000 */
[-C--:B------:R-:W-:Y:S01]  /*3420*/  F2FP.F16.E4M3.UNPACK_B R10, R8.reuse.H1 ;  /* 0x00000008ff0a723e */ /* 0x080fe200030006ff */
[-C--:B------:R-:W-:Y:S01]  /*3430*/  FFMA.FTZ R66, R11, R15.reuse, -R66 ;  /* 0x0000000f0b427223 */ /* 0x080fe20000010842 */
[----:B------:R-:W-:Y:S01]  /*3440*/  F2FP.F16.E4M3.UNPACK_B R8, R8 ;  /* 0x00000008ff08723e */ /* 0x000fe200020006ff */
[----:B------:R-:W-:Y:S01]  /*3450*/  FFMA.FTZ R69, R14, R15, R31 ;  /* 0x0000000f0e457223 */ /* 0x000fe2000001001f */
[----:B------:R-:W-:-:S02]  /*3460*/  HADD2.F32 R28, -RZ, R64.H1_H1 ;  /* 0x30000040ff1c7230 */ /* 0x000fc40000004100 */
[--C-:B------:R-:W-:Y:S02]  /*3470*/  HADD2.F32 R15, -RZ, R10.reuse.H1_H1 ;  /* 0x3000000aff0f7230 */ /* 0x100fe40000004100 */
[----:B------:R-:W-:Y:S01]  /*3480*/  HADD2.F32 R14, -RZ, R10.H0_H0 ;  /* 0x2000000aff0e7230 */ /* 0x000fe20000004100 */
[----:B------:R-:W-:Y:S01]  /*3490*/  F2FP.SATFINITE.E4M3.F32.PACK_AB_MERGE_C R79, R69, R66, RZ ;  /* 0x00000042454f723e */ /* 0x000fe200048070ff */
[--C-:B------:R-:W-:Y:S02]  /*34a0*/  HADD2.F32 R10, -RZ, R8.reuse.H0_H0 ;  /* 0x20000008ff0a7230 */ /* 0x100fe40000004100 */
[-C--:B------:R-:W-:Y:S01]  /*34b0*/  FMUL.FTZ R31, R15, R28.reuse ;  /* 0x0000001c0f1f7220 */ /* 0x080fe20000410000 */
[----:B------:R-:W-:Y:S02]  /*34c0*/  HADD2.F32 R11, -RZ, R8.H1_H1 ;  /* 0x30000008ff0b7230 */ /* 0x000fe40000004100 */
[----:B------:R-:W-:Y:S01]  /*34d0*/  FMUL.FTZ R28, R14, R28 ;  /* 0x0000001c0e1c7220 */ /* 0x000fe20000410000 */
[----:B------:R-:W-:-:S02]  /*34e0*/  HADD2.F32 R64, -RZ, R64.H0_H0 ;  /* 0x20000040ff407230 */ /* 0x000fc40000004100 */
[--C-:B------:R-:W-:Y:S02]  /*34f0*/  HADD2.F32 R8, -RZ, R30.reuse.H1_H1 ;  /* 0x3000001eff087230 */ /* 0x100fe40000004100 */
[----:B------:R-:W-:Y:S02]  /*3500*/  HADD2.F32 R30, -RZ, R30.H0_H0 ;  /* 0x2000001eff1e7230 */ /* 0x000fe40000004100 */
[-C--:B------:R-:W-:Y:S01]  /*3510*/  FMUL.FTZ R29, R11, R64.reuse ;  /* 0x000000400b1d7220 */ /* 0x080fe20000410000 */
[----:B------:R-:W-:Y:S01]  /*3520*/  FMUL.FTZ R64, R10, R64 ;  /* 0x000000400a407220 */ /* 0x000fe20000410000 */
[-C--:B------:R-:W-:Y:S01]  /*3530*/  FFMA.FTZ R31, R14, R8.reuse, -R31 ;  /* 0x000000080e1f7223 */ /* 0x080fe2000001081f */
[----:B------:R-:W-:Y:S01]  /*3540*/  FFMA.FTZ R28, R15, R8, R28 ;  /* 0x000000080f1c7223 */ /* 0x000fe2000001001c */
[-C--:B------:R-:W-:Y:S01]  /*3550*/  FFMA.FTZ R8, R10, R30.reuse, -R29 ;  /* 0x0000001e0a087223 */ /* 0x080fe2000001081d */
[----:B------:R-:W-:Y:S01]  /*3560*/  FFMA.FTZ R67, R11, R30, R64 ;  /* 0x0000001e0b437223 */ /* 0x000fe20000010040 */
[----:B------:R-:W-:-:S02]  /*3570*/  F2FP.F16.E4M3.UNPACK_B R11, R7.H1 ;  /* 0x00000007ff0b723e */ /* 0x000fc400030006ff */
[----:B------:R-:W-:Y:S02]  /*3580*/  F2FP.SATFINITE.E4M3.F32.PACK_AB_MERGE_C R78, R28, R31, RZ ;  /* 0x0000001f1c4e723e */ /* 0x000fe400048070ff */
[----:B------:R-:W-:Y:S01]  /*3590*/  F2FP.F16.E4M3.UNPACK_B R31, R65.H1 ;  /* 0x00000041ff1f723e */ /* 0x000fe200030006ff */
[--C-:B------:R-:W-:Y:S01]  /*35a0*/  HADD2.F32 R15, -RZ, R11.reuse.H1_H1 ;  /* 0x3000000bff0f7230 */ /* 0x100fe20000004100 */
[----:B------:R-:W-:Y:S01]  /*35b0*/  F2FP.F16.E4M3.UNPACK_B R29, R5.H1 ;  /* 0x00000005ff1d723e */ /* 0x000fe200030006ff */
[----:B------:R-:W-:Y:S01]  /*35c0*/  HADD2.F32 R14, -RZ, R11.H0_H0 ;  /* 0x2000000bff0e7230 */ /* 0x000fe20000004100 */
[----:B------:R-:W-:Y:S01]  /*35d0*/  F2FP.F16.E4M3.UNPACK_B R10, R6.H1 ;  /* 0x00000006ff0a723e */ /* 0x000fe200030006ff */
[----:B------:R-:W-:Y:S01]  /*35e0*/  HADD2.F32 R66, -RZ, R31.H1_H1 ;  /* 0x3000001fff427230 */ /* 0x000fe20000004100 */
[----:B------:R-:W-:Y:S01]  /*35f0*/  F2FP.F16.E4M3.UNPACK_B R65, R65 ;  /* 0x00000041ff41723e */ /* 0x000fe200020006ff */
[----:B------:R-:W-:Y:S01]  /*3600*/  HADD2.F32 R30, -RZ, R29.H1_H1 ;  /* 0x3000001dff1e7230 */ /* 0x000fe20000004100 */
        /* <DEDUP_REMOVED lines=17> */
[--C-:B------:R-:W-:Y:S02]  /*3720*/  HADD2.F32 R10, -RZ, R7.reuse.H0_H0 ;  /* 0x20000007ff0a7230 */ /* 0x100fe40000004100 */
[----:B------:R-:W-:Y:S01]  /*3730*/  HADD2.F32 R6, -RZ, R6.H1_H1 ;  /* 0x30000006ff067230 */ /* 0x000fe20000004100 */
[----:B------:R-:W-:Y:S01]  /*3740*/  F2FP.SATFINITE.E4M3.F32.PACK_AB_MERGE_C R64, R64, R69, RZ ;  /* 0x000000454040723e */ /* 0x000fe200048070ff */
[----:B------:R-:W-:Y:S01]  /*3750*/  HADD2.F32 R7, -RZ, R7.H1_H1 ;  /* 0x30000007ff077230 */ /* 0x000fe20000004100 */
[----:B------:R-:W-:Y:S01]  /*3760*/  F2FP.SATFINITE.E4M3.F32.PACK_AB_MERGE_C R15, R15, R66, RZ ;  /* 0x000000420f0f723e */ /* 0x000fe200048070ff */
[----:B------:R-:W-:-:S02]  /*3770*/  HADD2.F32 R31, -RZ, R31.H0_H0 ;  /* 0x2000001fff1f7230 */ /* 0x000fc40000004100 */
[-C--:B------:R-:W-:Y:S01]  /*3780*/  FMUL.FTZ R14, R6, R65.reuse ;  /* 0x00000041060e7220 */ /* 0x080fe20000410000 */
[----:B------:R-:W-:Y:S02]  /*3790*/  HADD2.F32 R29, -RZ, R29.H0_H0 ;  /* 0x2000001dff1d7230 */ /* 0x000fe40000004100 */
[----:B------:R-:W-:Y:S01]  /*37a0*/  FMUL.FTZ R65, R5, R65 ;  /* 0x0000004105417220 */ /* 0x000fe20000410000 */
[----:B------:R-:W-:Y:S02]  /*37b0*/  HADD2.F32 R28, -RZ, R28.H0_H0 ;  /* 0x2000001cff1c7230 */ /* 0x000fe40000004100 */
[-C--:B------:R-:W-:Y:S01]  /*37c0*/  FMUL.FTZ R11, R7, R31.reuse ;  /* 0x0000001f070b7220 */ /* 0x080fe20000410000 */
[----:B------:R-:W-:-:S03]  /*37d0*/  FMUL.FTZ R30, R10, R31 ;  /* 0x0000001f0a1e7220 */ /* 0x000fc60000410000 */
[-C--:B------:R-:W-:Y:S01]  /*37e0*/  FFMA.FTZ R11, R10, R29.reuse, -R11 ;  /* 0x0000001d0a0b7223 */ /* 0x080fe2000001080b */
[----:B------:R-:W-:Y:S01]  /*37f0*/  FFMA.FTZ R30, R7, R29, R30 ;  /* 0x0000001d071e7223 */ /* 0x000fe2000001001e */
[-C--:B------:R-:W-:Y:S01]  /*3800*/  FFMA.FTZ R14, R5, R28.reuse, -R14 ;  /* 0x0000001c050e7223 */ /* 0x080fe2000001080e */
[----:B------:R-:W-:Y:S01]  /*3810*/  FFMA.FTZ R65, R6, R28, R65 ;  /* 0x0000001c06417223 */ /* 0x000fe20000010041 */
[----:B------:R-:W-:Y:S02]  /*3820*/  F2FP.SATFINITE.E4M3.F32.PACK_AB_MERGE_C R5, R9, R4, R79 ;  /* 0x000000040905723e */ /* 0x000fe4000480704f */
[----:B------:R-:W-:Y:S02]  /*3830*/  F2FP.SATFINITE.E4M3.F32.PACK_AB_MERGE_C R4, R67, R8, R78 ;  /* 0x000000084304723e */ /* 0x000fe4000480704e */
[----:B------:R-:W-:Y:S02]  /*3840*/  F2FP.SATFINITE.E4M3.F32.PACK_AB_MERGE_C R6, R65, R14, R64 ;  /* 0x0000000e4106723e */ /* 0x000fe40004807040 */
[----:B------:R-:W-:-:S07]  /*3850*/  F2FP.SATFINITE.E4M3.F32.PACK_AB_MERGE_C R7, R30, R11, R15 ;  /* 0x0000000b1e07723e */ /* 0x000fce000480700f */
.L_x_1869:
[----:B------:R-:W-:Y:S05]  /*3860*/  BSYNC B1 ;  /* 0x0000000000017941 */ /* 0x000fea0003800000 */
.L_x_1868:
[----:B-1----:R2:W-:Y:S01]  /*3870*/  STG.E.128 desc[UR40][R12.64+0x20], R4 ;  /* 0x000020040c007986 */ /* 0x0025e2000c101d28 */
[----:B------:R-:W-:Y:S05]  /*3880*/  BRA `(.L_x_1863) ;  /* 0x0000001000c47947 */ /* 0x000fea0003800000 */
.L_x_1857:
        /* <DEDUP_REMOVED lines=20> */
[----:B--2---:R-:W-:Y:S02]  /*39d0*/  ISETP.NE.AND P0, PT, R68, 0x3, PT ;  /* 0x000000034400780c */ /* 0x004fe40003f05270 */
[----:B---3--:R-:W-:Y:S01]  /*39e0*/  MOV R80, R6 ;  /* 0x0000000600507202 */ /* 0x008fe20000000f00 */
[----:B------:R-:W-:Y:S02]  /*39f0*/  IMAD.MOV.U32 R83, RZ, RZ, R4 ;  /* 0x000000ffff537224 */ /* 0x000fe400078e0004 */
[----:B----4-:R-:W-:Y:S02]  /*3a00*/  IMAD.MOV.U32 R82, RZ, RZ, R10 ;  /* 0x000000ffff527224 */ /* 0x010fe400078e000a */
[----:B------:R-:W-:-:S06]  /*3a10*/  IMAD.MOV.U32 R84, RZ, RZ, R8 ;  /* 0x000000ffff547224 */ /* 0x000fcc00078e0008 */
[----:B------:R-:W-:Y:S05]  /*3a20*/  @!P0 BRA `(.L_x_1870) ;  /* 0x0000000000048947 */ /* 0x000fea0003800000 */
[----:B------:R-:W-:Y:S01]  /*3a30*/  BPT.TRAP 0x1 ;  /* 0x000000040000795c */ /* 0x000fe20000300000 */
.L_x_1870:
[----:B------:R-:W2:Y:S01]  /*3a40*/  LDL R12, [R1+0x8] ;  /* 0x00000800010c7983 */ /* 0x000ea20000100800 */
[----:B------:R-:W-:Y:S01]  /*3a50*/  IMAD R76, R17, 0x8, R16 ;  /* 0x00000008114c7824 */ /* 0x000fe200078e0210 */
[----:B------:R-:W0:Y:S01]  /*3a60*/  LDC R79, c[0x0][0x2f4] ;  /* 0x0000bd00ff4f7b82 */ /* 0x000e220000000800 */
[----:B------:R-:W-:Y:S01]  /*3a70*/  BSSY B1, `(.L_x_1871) ;  /* 0x0000004000017945 */ /* 0x000fe20003800000 */
[----:B--2---:R-:W-:-:S04]  /*3a80*/  SHF.L.U32 R77, R12, 0x1f, RZ ;  /* 0x0000001f0c4d7819 */ /* 0x004fc800000006ff */
[----:B------:R-:W1:Y:S02]  /*3a90*/  SYNCS.PHASECHK.TRANS64.TRYWAIT P5, [R76+URZ+0x13290], R77 ;  /* 0x0132904d4c0075a7 */ /* 0x000e6400080a017f */
[----:B01----:R-:W-:Y:S05]  /*3aa0*/  @!P5 BRA `(.L_x_1872) ;  /* 0x0000018c0050d947 */ /* 0x003fea0003800000 */
.L_x_2095:
[----:B------:R-:W-:Y:S05]  /*3ab0*/  BSYNC B1 ;  /* 0x0000000000017941 */ /* 0x000fea0003800000 */
.L_x_1871:
        /* <DEDUP_REMOVED lines=22> */
[----:B------:R-:W-:Y:S01]  /*3c20*/  LEA.HI R12, R12, R13, RZ, 0x5 ;  /* 0x0000000d0c0c7211 */ /* 0x000fe200078f28ff */
[----:B------:R-:W-:-:S03]  /*3c30*/  IMAD R13, R17, 0x2800, R72 ;  /* 0x00002800110d7824 */ /* 0x000fc600078e0248 */
[----:B------:R-:W-:Y:S01]  /*3c40*/  SHF.R.S32.HI R12, RZ, 0x5, R12 ;  /* 0x00000005ff0c7819 */ /* 0x000fe2000001140c */
[----:B------:R-:W-:-:S03]  /*3c50*/  IMAD.IADD R13, R16, 0x1, R13 ;  /* 0x00000001100d7824 */ /* 0x000fc600078e020d */
[----:B------:R-:W-:-:S05]  /*3c60*/  LEA.HI.SX32 R12, R21, R12, 0x1c ;  /* 0x0000000c150c7211 */ /* 0x000fca00078fe2ff */
        /* <DEDUP_REMOVED lines=12> */
[--C-:B------:R-:W-:Y:S02]  /*3d30*/  SHF.R.U32.HI R85, RZ, 0x8, R9.reuse ;  /* 0x00000008ff557819 */ /* 0x100fe40000011609 */
[----:B------:R-:W-:Y:S02]  /*3d40*/  LOP3.LUT R10, R9, 0xff0000ff, RZ, 0xc0, !PT ;  /* 0xff0000ff090a7812 */ /* 0x000fe400078ec0ff */
[----:B------:R-:W-:Y:S01]  /*3d50*/  SHF.R.U32.HI R5, RZ, 0x10, R9 ;  /* 0x00000010ff057819 */ /* 0x000fe20000011609 */
[----:B------:R-:W-:Y:S01]  /*3d60*/  IMAD.SHL.U32 R9, R90, 0x100, RZ ;  /* 0x000001005a097824 */ /* 0x000fe200078e00ff */
[--C-:B------:R-:W-:Y:S01]  /*3d70*/  SHF.R.U32.HI R8, RZ, 0x8, R7.reuse ;  /* 0x00000008ff087819 */ /* 0x100fe20000011607 */
[----:B------:R-:W-:Y:S01]  /*3d80*/  IMAD.SHL.U32 R85, R85, 0x100, RZ ;  /* 0x0000010055557824 */ /* 0x000fe200078e00ff */
[----:B------:R-:W-:Y:S01]  /*3d90*/  LOP3.LUT R6, R7, 0xff0000ff, RZ, 0xc0, !PT ;  /* 0xff0000ff07067812 */ /* 0x000fe200078ec0ff */
[----:B------:R-:W-:Y:S01]  /*3da0*/  IMAD.U32 R90, R5, 0x10000, RZ ;  /* 0x00010000055a7824 */ /* 0x000fe200078e00ff */
[----:B------:R-:W-:-:S02]  /*3db0*/  SHF.R.U32.HI R88, RZ, 0x10, R7 ;  /* 0x00000010ff587819 */ /* 0x000fc40000011607 */
[--C-:B------:R-:W-:Y:S02]  /*3dc0*/  SHF.R.U32.HI R87, RZ, 0x8, R11.reuse ;  /* 0x00000008ff577819 */ /* 0x100fe4000001160b */
[----:B------:R-:W-:Y:S02]  /*3dd0*/  LOP3.LUT R86, R11, 0xff0000ff, RZ, 0xc0, !PT ;  /* 0xff0000ff0b567812 */ /* 0x000fe400078ec0ff */
        /* <DEDUP_REMOVED lines=18> */
[----:B------:R-:W-:Y:S01]  /*3f00*/  HADD2.F32 R8, -RZ, R10.H0_H0 ;  /* 0x2000000aff087230 */ /* 0x000fe20000004100 */
        /* <DEDUP_REMOVED lines=10> */
[----:B------:R-:W-:Y:S01]  /*3fb0*/  HADD2.F32 R10, -RZ, R10.H1_H1 ;  /* 0x3000000aff0a7230 */ /* 0x000fe20000004100 */
[----:B------:R-:W-:Y:S01]  /*3fc0*/  F2FP.F16.E4M3.UNPACK_B R86, R83 ;  /* 0x00000053ff56723e */ /* 0x000fe200020006ff */
[----:B------:R-:W-:Y:S01]  /*3fd0*/  FMUL.FTZ R11, R85, R90 ;  /* 0x0000005a550b7220 */ /* 0x000fe20000410000 */
[----:B------:R-:W-:Y:S01]  /*3fe0*/  F2FP.F16.E4M3.UNPACK_B R28, R28 ;  /* 0x0000001cff1c723e */ /* 0x000fe200020006ff */
[----:B------:R-:W-:Y:S01]  /*3ff0*/  HADD2.F32 R89, -RZ, R88.H0_H0 ;  /* 0x20000058ff597230 */ /* 0x000fe20000004100 */
[----:B------:R-:W-:Y:S01]  /*4000*/  F2FP.F16.E4M3.UNPACK_B R83, R12 ;  /* 0x0000000cff53723e */ /* 0x000fe200020006ff */
[C---:B------:R-:W-:Y:S01]  /*4010*/  FMUL.FTZ R90, R10.reuse, R90 ;  /* 0x0000005a0a5a7220 */ /* 0x040fe20000410000 */
[----:B------:R-:W-:Y:S01]  /*4020*/  FFMA.FTZ R11, R10, R87, -R11 ;  /* 0x000000570a0b7223 */ /* 0x000fe2000001080b */
[----:B------:R-:W-:Y:S01]  /*4030*/  HADD2.F32 R84, -RZ, R28.H0_H0 ;  /* 0x2000001cff547230 */ /* 0x000fe20000004100 */
[----:B------:R-:W-:Y:S01]  /*4040*/  LOP3.LUT R5, R91, 0xff0000, R92, 0xf8, !PT ;  /* 0x00ff00005b057812 */ /* 0x000fe200078ef85c */
[----:B------:R-:W-:-:S02]  /*4050*/  HADD2.F32 R12, -RZ, R83.H0_H0 ;  /* 0x20000053ff0c7230 */ /* 0x000fc40000004100 */
[----:B------:R-:W-:Y:S01]  /*4060*/  FFMA.FTZ R10, R85, R87, R90 ;  /* 0x00000057550a7223 */ /* 0x000fe2000001005a */
[----:B------:R-:W-:Y:S02]  /*4070*/  HADD2.F32 R87, -RZ, R86.H0_H0 ;  /* 0x20000056ff577230 */ /* 0x000fe40000004100 */
[-C--:B------:R-:W-:Y:S01]  /*4080*/  FMUL.FTZ R91, R84, R89.reuse ;  /* 0x00000059545b7220 */ /* 0x080fe20000410000 */
[----:B------:R-:W-:Y:S02]  /*4090*/  HADD2.F32 R88, -RZ, R88.H1_H1 ;  /* 0x30000058ff587230 */ /* 0x000fe40000004100 */
[C---:B------:R-:W-:Y:S01]  /*40a0*/  FMUL.FTZ R89, R12.reuse, R89 ;  /* 0x000000590c597220 */ /* 0x040fe20000410000 */
[----:B------:R-:W-:Y:S02]  /*40b0*/  HADD2.F32 R85, -RZ, R28.H1_H1 ;  /* 0x3000001cff557230 */ /* 0x000fe40000004100 */
[----:B------:R-:W-:Y:S01]  /*40c0*/  FFMA.FTZ R12, R12, R87, -R91 ;  /* 0x000000570c0c7223 */ /* 0x000fe2000001085b */
[----:B------:R-:W-:-:S02]  /*40d0*/  HADD2.F32 R83, -RZ, R83.H1_H1 ;  /* 0x30000053ff537230 */ /* 0x000fc40000004100 */
[----:B------:R-:W-:Y:S01]  /*40e0*/  FFMA.FTZ R28, R84, R87, R89 ;  /* 0x00000057541c7223 */ /* 0x000fe20000010059 */
[----:B------:R-:W-:Y:S02]  /*40f0*/  HADD2.F32 R86, -RZ, R86.H1_H1 ;  /* 0x30000056ff567230 */ /* 0x000fe40000004100 */
[----:B------:R-:W-:Y:S01]  /*4100*/  FMUL.FTZ R84, R85, R88 ;  /* 0x0000005855547220 */ /* 0x000fe20000410000 */
[----:B------:R-:W-:Y:S01]  /*4110*/  F2FP.F16.E4M3.UNPACK_B R89, R82.H1 ;  /* 0x00000052ff59723e */ /* 0x000fe200030006ff */
[C---:B------:R-:W-:Y:S01]  /*4120*/  FMUL.FTZ R92, R83.reuse, R88 ;  /* 0x00000058535c7220 */ /* 0x040fe20000410000 */
[----:B------:R-:W-:Y:S01]  /*4130*/  F2FP.F16.E4M3.UNPACK_B R87, R30.H1 ;  /* 0x0000001eff57723e */ /* 0x000fe200030006ff */
[----:B------:R-:W-:Y:S01]  /*4140*/  FFMA.FTZ R83, R83, R86, -R84 ;  /* 0x0000005653537223 */ /* 0x000fe20000010854 */
[----:B------:R-:W-:Y:S01]  /*4150*/  F2FP.F16.E4M3.UNPACK_B R84, R14.H1 ;  /* 0x0000000eff54723e */ /* 0x000fe200030006ff */
[----:B------:R-:W-:Y:S01]  /*4160*/  HADD2.F32 R93, -RZ, R89.H0_H0 ;  /* 0x20000059ff5d7230 */ /* 0x000fe20000004100 */
[----:B------:R-:W-:Y:S01]  /*4170*/  F2FP.F16.E4M3.UNPACK_B R90, R80.H1 ;  /* 0x00000050ff5a723e */ /* 0x000fe200030006ff */
[----:B------:R-:W-:-:S02]  /*4180*/  HADD2.F32 R88, -RZ, R87.H0_H0 ;  /* 0x20000057ff587230 */ /* 0x000fc40000004100 */
[----:B------:R-:W-:Y:S01]  /*4190*/  FFMA.FTZ R85, R85, R86, R92 ;  /* 0x0000005655557223 */ /* 0x000fe2000001005c */
[----:B------:R-:W-:Y:S01]  /*41a0*/  HADD2.F32 R86, -RZ, R84.H0_H0 ;  /* 0x20000054ff567230 */ /* 0x000fe20000004100 */
[----:B------:R-:W-:Y:S01]  /*41b0*/  F2FP.F16.E4M3.UNPACK_B R14, R14 ;  /* 0x0000000eff0e723e */ /* 0x000fe200020006ff */
[----:B------:R-:W-:Y:S02]  /*41c0*/  HADD2.F32 R91, -RZ, R90.H0_H0 ;  /* 0x2000005aff5b7230 */ /* 0x000fe40000004100 */
[-C--:B------:R-:W-:Y:S01]  /*41d0*/  FMUL.FTZ R95, R88, R93.reuse ;  /* 0x0000005d585f7220 */ /* 0x080fe20000410000 */
[----:B------:R-:W-:Y:S02]  /*41e0*/  HADD2.F32 R92, -RZ, R89.H1_H1 ;  /* 0x30000059ff5c7230 */ /* 0x000fe40000004100 */
[----:B------:R-:W-:Y:S01]  /*41f0*/  FMUL.FTZ R93, R86, R93 ;  /* 0x0000005d565d7220 */ /* 0x000fe20000410000 */
[----:B------:R-:W-:Y:S01]  /*4200*/  HADD2.F32 R89, -RZ, R87.H1_H1 ;  /* 0x30000057ff597230 */ /* 0x000fe20000004100 */
[----:B------:R-:W-:Y:S01]  /*4210*/  F2FP.SATFINITE.E4M3.F32.PACK_AB_MERGE_C R9, R10, R9, RZ ;  /* 0x000000090a09723e */ /* 0x000fe200048070ff */
[----:B------:R-:W-:-:S02]  /*4220*/  HADD2.F32 R87, -RZ, R84.H1_H1 ;  /* 0x30000054ff577230 */ /* 0x000fc40000004100 */
[-C--:B------:R-:W-:Y:S01]  /*4230*/  FFMA.FTZ R84, R86, R91.reuse, -R95 ;  /* 0x0000005b56547223 */ /* 0x080fe2000001085f */
[----:B------:R-:W-:Y:S02]  /*4240*/  HADD2.F32 R90, -RZ, R90.H1_H1 ;  /* 0x3000005aff5a7230 */ /* 0x000fe40000004100 */
[----:B------:R-:W-:Y:S01]  /*4250*/  FFMA.FTZ R86, R88, R91, R93 ;  /* 0x0000005b58567223 */ /* 0x000fe2000001005d */
[----:B------:R-:W-:Y:S01]  /*4260*/  FMUL.FTZ R94, R89, R92 ;  /* 0x0000005c595e7220 */ /* 0x000fe20000410000 */
[----:B------:R-:W-:Y:S01]  /*4270*/  F2FP.F16.E4M3.UNPACK_B R88, R82 ;  /* 0x00000052ff58723e */ /* 0x000fe200020006ff */
[C---:B------:R-:W-:Y:S01]  /*4280*/  FMUL.FTZ R92, R87.reuse, R92 ;  /* 0x0000005c575c7220 */ /* 0x040fe20000410000 */
[----:B------:R-:W-:Y:S01]  /*4290*/  F2FP.F16.E4M3.UNPACK_B R82, R30 ;  /* 0x0000001eff52723e */ /* 0x000fe200020006ff */
[----:B------:R-:W-:Y:S01]  /*42a0*/  FFMA.FTZ R99, R87, R90, -R94 ;  /* 0x0000005a57637223 */ /* 0x000fe2000001085e */
[----:B------:R-:W-:Y:S01]  /*42b0*/  F2FP.F16.E4M3.UNPACK_B R87, R80 ;  /* 0x00000050ff57723e */ /* 0x000fe200020006ff */
[----:B------:R-:W-:-:S02]  /*42c0*/  HADD2.F32 R91, -RZ, R88.H0_H0 ;  /* 0x20000058ff5b7230 */ /* 0x000fc40000004100 */
[----:B------:R-:W-:Y:S01]  /*42d0*/  FFMA.FTZ R101, R89, R90, R92 ;  /* 0x0000005a59657223 */ /* 0x000fe2000001005c */
[----:B------:R-:W-:Y:S01]  /*42e0*/  HADD2.F32 R80, -RZ, R82.H0_H0 ;  /* 0x20000052ff507230 */ /* 0x000fe20000004100 */
[----:B------:R-:W-:Y:S01]  /*42f0*/  F2FP.SATFINITE.E4M3.F32.PACK_AB_MERGE_C R8, R11, R8, RZ ;  /* 0x000000080b08723e */ /* 0x000fe200048070ff */
[----:B------:R-:W-:Y:S01]  /*4300*/  HADD2.F32 R93, -RZ, R88.H1_H1 ;  /* 0x30000058ff5d7230 */ /* 0x000fe20000004100 */
[----:B------:R-:W-:Y:S01]  /*4310*/  F2FP.F16.E4M3.UNPACK_B R10, R29 ;  /* 0x0000001dff0a723e */ /* 0x000fe200020006ff */
        /* <DEDUP_REMOVED lines=11> */
[----:B------:R-:W-:Y:S01]  /*43d0*/  FFMA.FTZ R95, R30, R89, -R95 ;  /* 0x000000591e5f7223 */ /* 0x000fe2000001085f */
[----:B------:R-:W-:Y:S01]  /*43e0*/  F2FP.F16.E4M3.UNPACK_B R9, R13 ;  /* 0x0000000dff09723e */ /* 0x000fe200020006ff */
[----:B------:R-:W-:Y:S01]  /*43f0*/  FFMA.FTZ R30, R80, R89, R91 ;  /* 0x00000059501e7223 */ /* 0x000fe2000001005b */
[-C--:B------:R-:W-:Y:S01]  /*4400*/  FFMA.FTZ R93, R82, R87.reuse, R93 ;  /* 0x00000057525d7223 */ /* 0x080fe2000001005d */
[----:B------:R-:W-:Y:S01]  /*4410*/  FFMA.FTZ R14, R14, R87, -R97 ;  /* 0x000000570e0e7223 */ /* 0x000fe20000010861 */
[----:B------:R-:W-:Y:S01]  /*4420*/  F2FP.SATFINITE.E4M3.F32.PACK_AB_MERGE_C R12, R83, R12, R8 ;  /* 0x0000000c530c723e */ /* 0x000fe20004807008 */
[----:B------:R-:W-:Y:S01]  /*4430*/  HADD2.F32 R80, -RZ, R10.H0_H0 ;  /* 0x2000000aff507230 */ /* 0x000fe20000004100 */
[----:B------:R-:W-:Y:S01]  /*4440*/  F2FP.F16.E4M3.UNPACK_B R82, R6 ;  /* 0x00000006ff52723e */ /* 0x000fe200020006ff */
[----:B------:R-:W-:Y:S01]  /*4450*/  HADD2.F32 R85, -RZ, R11.H0_H0 ;  /* 0x2000000bff557230 */ /* 0x000fe20000004100 */
[----:B------:R-:W-:Y:S01]  /*4460*/  F2FP.SATFINITE.E4M3.F32.PACK_AB_MERGE_C R84, R99, R84, RZ ;  /* 0x000000546354723e */ /* 0x000fe200048070ff */
[----:B------:R-:W-:Y:S01]  /*4470*/  HADD2.F32 R8, -RZ, R9.H0_H0 ;  /* 0x20000009ff087230 */ /* 0x000fe20000004100 */
[----:B------:R-:W-:Y:S01]  /*4480*/  F2FP.F16.E4M3.UNPACK_B R29, R29.H1 ;  /* 0x0000001dff1d723e */ /* 0x000fe200030006ff */
[----:B------:R-:W-:Y:S01]  /*4490*/  HADD2.F32 R83, -RZ, R82.H0_H0 ;  /* 0x20000052ff537230 */ /* 0x000fe20000004100 */
[----:B------:R-:W-:Y:S01]  /*44a0*/  F2FP.SATFINITE.E4M3.F32.PACK_AB_MERGE_C R14, R14, R95, R84 ;  /* 0x0000005f0e0e723e */ /* 0x000fe20004807054 */
[----:B------:R-:W-:Y:S01]  /*44b0*/  FMUL.FTZ R87, R80, R85 ;  /* 0x0000005550577220 */ /* 0x000fe20000410000 */
[----:B------:R-:W-:-:S02]  /*44c0*/  HADD2.F32 R10, -RZ, R10.H1_H1 ;  /* 0x3000000aff0a7230 */ /* 0x000fc40000004100 */
[C---:B------:R-:W-:Y:S01]  /*44d0*/  FMUL.FTZ R85, R8.reuse, R85 ;  /* 0x0000005508557220 */ /* 0x040fe20000410000 */
[----:B------:R-:W-:Y:S02]  /*44e0*/  HADD2.F32 R84, -RZ, R11.H1_H1 ;  /* 0x3000000bff547230 */ /* 0x000fe40000004100 */
[-C--:B------:R-:W-:Y:S01]  /*44f0*/  FFMA.FTZ R8, R8, R83.reuse, -R87 ;  /* 0x0000005308087223 */ /* 0x080fe20000010857 */
[----:B------:R-:W-:Y:S02]  /*4500*/  HADD2.F32 R11, -RZ, R9.H1_H1 ;  /* 0x30000009ff0b7230 */ /* 0x000fe40000004100 */
[----:B------:R-:W-:Y:S01]  /*4510*/  FFMA.FTZ R9, R80, R83, R85 ;  /* 0x0000005350097223 */ /* 0x000fe20000010055 */
[----:B------:R-:W-:Y:S02]  /*4520*/  HADD2.F32 R82, -RZ, R82.H1_H1 ;  /* 0x30000052ff527230 */ /* 0x000fe40000004100 */
[-C--:B------:R-:W-:Y:S01]  /*4530*/  FMUL.FTZ R80, R10, R84.reuse ;  /* 0x000000540a507220 */ /* 0x080fe20000410000 */
[----:B------:R-:W-:Y:S01]  /*4540*/  F2FP.F16.E4M3.UNPACK_B R83, R7.H1 ;  /* 0x00000007ff53723e */ /* 0x000fe200030006ff */
[C---:B------:R-:W-:Y:S01]  /*4550*/  FMUL.FTZ R85, R11.reuse, R84 ;  /* 0x000000540b557220 */ /* 0x040fe20000410000 */
[----:B------:R-:W-:Y:S01]  /*4560*/  F2FP.F16.E4M3.UNPACK_B R13, R13.H1 ;  /* 0x0000000dff0d723e */ /* 0x000fe200030006ff */
[----:B------:R-:W-:Y:S01]  /*4570*/  FFMA.FTZ R11, R11, R82, -R80 ;  /* 0x000000520b0b7223 */ /* 0x000fe20000010850 */
[----:B------:R-:W-:Y:S01]  /*4580*/  F2FP.F16.E4M3.UNPACK_B R6, R6.H1 ;  /* 0x00000006ff06723e */ /* 0x000fe200030006ff */
[----:B------:R-:W-:Y:S01]  /*4590*/  HADD2.F32 R80, -RZ, R29.H0_H0 ;  /* 0x2000001dff507230 */ /* 0x000fe20000004100 */
[----:B------:R-:W-:Y:S01]  /*45a0*/  F2FP.SATFINITE.E4M3.F32.PACK_AB_MERGE_C R86, R101, R86, RZ ;  /* 0x000000566556723e */ /* 0x000fe200048070ff */
[----:B------:R-:W-:-:S02]  /*45b0*/  HADD2.F32 R84, -RZ, R83.H0_H0 ;  /* 0x20000053ff547230 */ /* 0x000fc40000004100 */
[----:B------:R-:W-:Y:S01]  /*45c0*/  FFMA.FTZ R10, R10, R82, R85 ;  /* 0x000000520a0a7223 */ /* 0x000fe20000010055 */
[----:B------:R-:W-:Y:S01]  /*45d0*/  HADD2.F32 R7, -RZ, R13.H0_H0 ;  /* 0x2000000dff077230 */ /* 0x000fe20000004100 */
[----:B------:R-:W-:Y:S01]  /*45e0*/  F2FP.SATFINITE.E4M3.F32.PACK_AB_MERGE_C R30, R93, R30, R86 ;  /* 0x0000001e5d1e723e */ /* 0x000fe20004807056 */
[----:B------:R-:W-:Y:S02]  /*45f0*/  HADD2.F32 R82, -RZ, R29.H1_H1 ;  /* 0x3000001dff527230 */ /* 0x000fe40000004100 */
[-C--:B------:R-:W-:Y:S01]  /*4600*/  FMUL.FTZ R86, R80, R84.reuse ;  /* 0x0000005450567220 */ /* 0x080fe20000410000 */
[--C-:B------:R-:W-:Y:S02]  /*4610*/  HADD2.F32 R29, -RZ, R6.reuse.H0_H0 ;  /* 0x20000006ff1d7230 */ /* 0x100fe40000004100 */
[----:B------:R-:W-:Y:S01]  /*4620*/  FMUL.FTZ R85, R7, R84 ;  /* 0x0000005407557220 */ /* 0x000fe20000410000 */
[----:B------:R-:W-:Y:S01]  /*4630*/  HADD2.F32 R13, -RZ, R13.H1_H1 ;  /* 0x3000000dff0d7230 */ /* 0x000fe20000004100 */
[-C--:B------:R-:W-:Y:S01]  /*4640*/  F2FP.F16.E4M3.UNPACK_B R92, R5.reuse.H1 ;  /* 0x00000005ff5c723e */ /* 0x080fe200030006ff */
[----:B------:R-:W-:Y:S01]  /*4650*/  HADD2.F32 R83, -RZ, R83.H1_H1 ;  /* 0x30000053ff537230 */ /* 0x000fe20000004100 */
[----:B------:R-:W-:Y:S01]  /*4660*/  F2FP.F16.E4M3.UNPACK_B R91, R5 ;  /* 0x00000005ff5b723e */ /* 0x000fe200020006ff */
[----:B------:R-:W-:-:S02]  /*4670*/  HADD2.F32 R84, -RZ, R6.H1_H1 ;  /* 0x30000006ff547230 */ /* 0x000fc40000004100 */
[-C--:B------:R-:W-:Y:S01]  /*4680*/  FFMA.FTZ R6, R7, R29.reuse, -R86 ;  /* 0x0000001d07067223 */ /* 0x080fe20000010856 */
[----:B------:R-:W-:Y:S01]  /*4690*/  FFMA.FTZ R7, R80, R29, R85 ;  /* 0x0000001d50077223 */ /* 0x000fe20000010055 */
[CC--:B------:R-:W-:Y:S01]  /*46a0*/  FMUL.FTZ R88, R82.reuse, R83.reuse ;  /* 0x0000005352587220 */ /* 0x0c0fe20000410000 */
[C---:B------:R-:W-:Y:S01]  /*46b0*/  FMUL.FTZ R85, R13.reuse, R83 ;  /* 0x000000530d557220 */ /* 0x040fe20000410000 */
[-C--:B------:R-:W-:Y:S01]  /*46c0*/  F2FP.F16.E4M3.UNPACK_B R29, R15.reuse ;  /* 0x0000000fff1d723e */ /* 0x080fe200020006ff */
[----:B------:R-:W-:Y:S01]  /*46d0*/  HADD2.F32 R5, -RZ, R92.H0_H0 ;  /* 0x2000005cff057230 */ /* 0x000fe20000004100 */
[----:B------:R-:W-:Y:S01]  /*46e0*/  F2FP.F16.E4M3.UNPACK_B R15, R15.H1 ;  /* 0x0000000fff0f723e */ /* 0x000fe200030006ff */
[-C--:B------:R-:W-:Y:S01]  /*46f0*/  FFMA.FTZ R13, R13, R84.reuse, -R88 ;  /* 0x000000540d0d7223 */ /* 0x080fe20000010858 */
[-C--:B------:R-:W-:Y:S01]  /*4700*/  F2FP.F16.E4M3.UNPACK_B R83, R31.reuse ;  /* 0x0000001fff53723e */ /* 0x080fe200020006ff */
[----:B------:R-:W-:Y:S01]  /*4710*/  FFMA.FTZ R80, R82, R84, R85 ;  /* 0x0000005452507223 */ /* 0x000fe20000010055 */
[----:B------:R-:W-:Y:S01]  /*4720*/  F2FP.F16.E4M3.UNPACK_B R84, R31.H1 ;  /* 0x0000001fff54723e */ /* 0x000fe200030006ff */
[----:B------:R-:W-:Y:S01]  /*4730*/  HADD2.F32 R82, -RZ, R15.H0_H0 ;  /* 0x2000000fff527230 */ /* 0x000fe20000004100 */
[-C--:B------:R-:W-:Y:S01]  /*4740*/  F2FP.F16.E4M3.UNPACK_B R88, R4.reuse.H1 ;  /* 0x00000004ff58723e */ /* 0x080fe200030006ff */
[----:B------:R-:W-:Y:S01]  /*4750*/  HADD2.F32 R85, -RZ, R83.H0_H0 ;  /* 0x20000053ff557230 */ /* 0x000fe20000004100 */
[----:B------:R-:W-:Y:S01]  /*4760*/  F2FP.F16.E4M3.UNPACK_B R87, R4 ;  /* 0x00000004ff57723e */ /* 0x000fe200020006ff */
[----:B------:R-:W-:-:S02]  /*4770*/  HADD2.F32 R4, -RZ, R91.H0_H0 ;  /* 0x2000005bff047230 */ /* 0x000fc40000004100 */
[-C--:B------:R-:W-:Y:S01]  /*4780*/  FMUL.FTZ R95, R82, R5.reuse ;  /* 0x00000005525f7220 */ /* 0x080fe20000410000 */
[----:B------:R-:W-:Y:S01]  /*4790*/  HADD2.F32 R31, -RZ, R29.H0_H0 ;  /* 0x2000001dff1f7230 */ /* 0x000fe20000004100 */
[----:B------:R-:W-:Y:S01]  /*47a0*/  F2FP.SATFINITE.E4M3.F32.PACK_AB_MERGE_C R6, R13, R6, RZ ;  /* 0x000000060d06723e */ /* 0x000fe200048070ff */
[----:B------:R-:W-:Y:S02]  /*47b0*/  HADD2.F32 R86, -RZ, R84.H0_H0 ;  /* 0x20000054ff567230 */ /* 0x000fe40000004100 */
[-C--:B------:R-:W-:Y:S01]  /*47c0*/  FMUL.FTZ R94, R85, R4.reuse ;  /* 0x00000004555e7220 */ /* 0x080fe20000410000 */
[----:B------:R-:W-:Y:S02]  /*47d0*/  HADD2.F32 R89, -RZ, R88.H0_H0 ;  /* 0x20000058ff597230 */ /* 0x000fe40000004100 */
[----:B------:R-:W-:Y:S01]  /*47e0*/  FMUL.FTZ R96, R31, R4 ;  /* 0x000000041f607220 */ /* 0x000fe20000410000 */
[----:B------:R-:W-:Y:S02]  /*47f0*/  HADD2.F32 R90, -RZ, R87.H0_H0 ;  /* 0x20000057ff5a7230 */ /* 0x000fe40000004100 */
[----:B------:R-:W-:Y:S01]  /*4800*/  FMUL.FTZ R93, R86, R5 ;  /* 0x00000005565d7220 */ /* 0x000fe20000410000 */
[----:B------:R-:W-:-:S02]  /*4810*/  HADD2.F32 R84, -RZ, R84.H1_H1 ;  /* 0x30000054ff547230 */ /* 0x000fc40000004100 */
[-C--:B------:R-:W-:Y:S01]  /*4820*/  FFMA.FTZ R95, R86, R89.reuse, R95 ;  /* 0x00000059565f7223 */ /* 0x080fe2000001005f */
[----:B------:R-:W-:Y:S02]  /*4830*/  HADD2.F32 R92, -RZ, R92.H1_H1 ;  /* 0x3000005cff5c7230 */ /* 0x000fe40000004100 */
[----:B------:R-:W-:Y:S01]  /*4840*/  FFMA.FTZ R4, R31, R90, -R94 ;  /* 0x0000005a1f047223 */ /* 0x000fe2000001085e */
[----:B------:R-:W-:Y:S02]  /*4850*/  HADD2.F32 R15, -RZ, R15.H1_H1 ;  /* 0x3000000fff0f7230 */ /* 0x000fe40000004100 */
[----:B------:R-:W-:Y:S01]  /*4860*/  FFMA.FTZ R93, R82, R89, -R93 ;  /* 0x00000059525d7223 */ /* 0x000fe2000001085d */
[----:B------:R-:W-:Y:S02]  /*4870*/  HADD2.F32 R83, -RZ, R83.H1_H1 ;  /* 0x30000053ff537230 */ /* 0x000fe40000004100 */
[----:B------:R-:W-:Y:S01]  /*4880*/  FMUL.FTZ R94, R84, R92 ;  /* 0x0000005c545e7220 */ /* 0x000fe20000410000 */
[----:B------:R-:W-:-:S02]  /*4890*/  HADD2.F32 R86, -RZ, R91.H1_H1 ;  /* 0x3000005bff567230 */ /* 0x000fc40000004100 */
[----:B------:R-:W-:Y:S01]  /*48a0*/  FMUL.FTZ R31, R15, R92 ;  /* 0x0000005c0f1f7220 */ /* 0x000fe20000410000 */
[----:B------:R-:W-:Y:S02]  /*48b0*/  HADD2.F32 R88, -RZ, R88.H1_H1 ;  /* 0x30000058ff587230 */ /* 0x000fe40000004100 */
[----:B------:R-:W-:Y:S01]  /*48c0*/  FFMA.FTZ R5, R85, R90, R96 ;  /* 0x0000005a55057223 */ /* 0x000fe20000010060 */
[----:B------:R-:W-:Y:S02]  /*48d0*/  HADD2.F32 R29, -RZ, R29.H1_H1 ;  /* 0x3000001dff1d7230 */ /* 0x000fe40000004100 */
[----:B------:R-:W-:Y:S01]  /*48e0*/  FMUL.FTZ R90, R83, R86 ;  /* 0x00000056535a7220 */ /* 0x000fe20000410000 */
[----:B------:R-:W-:Y:S02]  /*48f0*/  HADD2.F32 R82, -RZ, R87.H1_H1 ;  /* 0x30000057ff527230 */ /* 0x000fe40000004100 */
[-C--:B------:R-:W-:Y:S01]  /*4900*/  FFMA.FTZ R94, R15, R88.reuse, -R94 ;  /* 0x000000580f5e7223 */ /* 0x080fe2000001085e */
[----:B------:R-:W-:Y:S01]  /*4910*/  FFMA.FTZ R84, R84, R88, R31 ;  /* 0x0000005854547223 */ /* 0x000fe2000001001f */
[C---:B------:R-:W-:Y:S01]  /*4920*/  FMUL.FTZ R86, R29.reuse, R86 ;  /* 0x000000561d567220 */ /* 0x040fe20000410000 */
[----:B------:R-:W-:Y:S01]  /*4930*/  F2FP.SATFINITE.E4M3.F32.PACK_AB_MERGE_C R7, R80, R7, RZ ;  /* 0x000000075007723e */ /* 0x000fe200048070ff */
[-C--:B------:R-:W-:Y:S01]  /*4940*/  FFMA.FTZ R29, R29, R82.reuse, -R90 ;  /* 0x000000521d1d7223 */ /* 0x080fe2000001085a */
[----:B------:R-:W-:Y:S01]  /*4950*/  F2FP.SATFINITE.E4M3.F32.PACK_AB_MERGE_C R93, R94, R93, RZ ;  /* 0x0000005d5e5d723e */ /* 0x000fe200048070ff */
[----:B------:R-:W-:Y:S01]  /*4960*/  FFMA.FTZ R86, R83, R82, R86 ;  /* 0x0000005253567223 */ /* 0x000fe20000010056 */
[----:B------:R-:W-:-:S02]  /*4970*/  F2FP.SATFINITE.E4M3.F32.PACK_AB_MERGE_C R84, R84, R95, RZ ;  /* 0x0000005f5454723e */ /* 0x000fc400048070ff */
[----:B------:R-:W-:Y:S02]  /*4980*/  F2FP.SATFINITE.E4M3.F32.PACK_AB_MERGE_C R15, R29, R4, R93 ;  /* 0x000000041d0f723e */ /* 0x000fe4000480705d */
[----:B------:R-:W-:Y:S02]  /*4990*/  F2FP.SATFINITE.E4M3.F32.PACK_AB_MERGE_C R13, R11, R8, R6 ;  /* 0x000000080b0d723e */ /* 0x000fe40004807006 */
[----:B------:R-:W-:Y:S02]  /*49a0*/  F2FP.SATFINITE.E4M3.F32.PACK_AB_MERGE_C R29, R10, R9, R7 ;  /* 0x000000090a1d723e */ /* 0x000fe40004807007 */
[----:B------:R-:W-:-:S07]  /*49b0*/  F2FP.SATFINITE.E4M3.F32.PACK_AB_MERGE_C R31, R86, R5, R84 ;  /* 0x00000005561f723e */ /* 0x000fce0004807054 */
.L_x_1874:
[----:B------:R-:W-:Y:S05]  /*49c0*/  BSYNC B1 ;  /* 0x0000000000017941 */ /* 0x000fea0003800000 */
.L_x_1873:
        /* <DEDUP_REMOVED lines=10> */
.L_x_1856:
[----:B------:R-:W2:Y:S02]  /*4a70*/  LDL R4, [R1+0x4] ;  /* 0x0000040001047983 */ /* 0x000ea40000100800 */
[----:B--2---:R-:W-:-:S13]  /*4a80*/  ISETP.NE.AND P0, PT, R4, 0x3, PT ;  /* 0x000000030400780c */ /* 0x004fda0003f05270 */
[----:B------:R-:W-:Y:S05]  /*4a90*/  @!P0 BRA `(.L_x_1875) ;  /* 0x0000000000048947 */ /* 0x000fea0003800000 */
[----:B------:R-:W-:Y:S01]  /*4aa0*/  BPT.TRAP 0x1 ;  /* 0x000000040000795c */ /* 0x000fe20000300000 */
.L_x_1875:
[----:B------:R-:W2:Y:S01]  /*4ab0*/  LDL R4, [R1+0x8] ;  /* 0x0000080001047983 */ /* 0x000ea20000100800 */
[----:B------:R-:W-:Y:S01]  /*4ac0*/  LEA R76, R17, R16, 0x3 ;  /* 0x00000010114c7211 */ /* 0x000fe200078e18ff */
[----:B------:R-:W-:Y:S01]  /*4ad0*/  BSSY B1, `(.L_x_1876) ;  /* 0x0000006000017945 */ /* 0x000fe20003800000 */
[----:B--2---:R-:W-:Y:S01]  /*4ae0*/  SHF.L.U32 R77, R4, 0x1f, RZ ;  /* 0x0000001f044d7819 */ /* 0x004fe200000006ff */
[----:B------:R-:W-:-:S03]  /*4af0*/  IMAD R4, R2, -0xa0, R33 ;  /* 0xffffff6002047824 */ /* 0x000fc600078e0221 */
[----:B------:R-:W0:Y:S02]  /*4b00*/  SYNCS.PHASECHK.TRANS64.TRYWAIT P1, [R76+URZ+0x13290], R77 ;  /* 0x0132904d4c0075a7 */ /* 0x000e24000802017f */
[----:B------:R-:W-:Y:S01]  /*4b10*/  VIMNMX R4, R4, 0xa0, PT ;  /* 0x000000a004047848 */ /* 0x000fe20003fe0100 */
[----:B0-----:R-:W-:Y:S06]  /*4b20*/  @!P1 BRA `(.L_x_1877) ;  /* 0x0000017c00449947 */ /* 0x001fec0003800000 */
.L_x_2096:
[----:B------:R-:W-:Y:S05]  /*4b30*/  BSYNC B1 ;  /* 0x0000000000017941 */ /* 0x000fea0003800000 */
.L_x_1876:
[----:B------:R-:W-:-:S13]  /*4b40*/  ISETP.GE.AND P1, PT, R157, R4, PT ;  /* 0x000000049d00720c */ /* 0x000fda0003f26270 */
[----:B------:R-:W-:Y:S05]  /*4b50*/  @P1 BRA `(.L_x_1863) ;  /* 0x0000000000101947 */ /* 0x000fea0003800000 */
[----:B------:R-:W1:Y:S04]  /*4b60*/  @!P3 LDS.128 R4, [R75+0xe000] ;  /* 0x00e000004b04b984 */ /* 0x000e680000000c00 */
[----:B------:R-:W2:Y:S04]  /*4b70*/  @!P2 LDS.128 R8, [R74+0xe000] ;  /* 0x00e000004a08a984 */ /* 0x000ea80000000c00 */
[----:B-1----:R1:W-:Y:S04]  /*4b80*/  @!P3 STG.E.128 desc[UR40][R12.64], R4 ;  /* 0x000000040c00b986 */ /* 0x0023e8000c101d28 */
[----:B--2---:R1:W-:Y:S02]  /*4b90*/  @!P2 STG.E.128 desc[UR40][R12.64+0x20], R8 ;  /* 0x000020080c00a986 */ /* 0x0043e4000c101d28 */
.L_x_1863:
[----:B------:R-:W-:Y:S05]  /*4ba0*/  BSYNC B0 ;  /* 0x0000000000007941 */ /* 0x000fea0003800000 */
.L_x_1855:
        /* <DEDUP_REMOVED lines=12> */
[----:B------:R-:W-:-:S05]  /*4c70*/  @!P5 VIADD R4, R76, 0x132a0 ;  /* 0x000132a04c04d836 */ /* 0x000fca0000000000 */
[----:B------:R-:W-:-:S04]  /*4c80*/  @!P5 PRMT R4, RZ, 0x654, R4 ;  /* 0x00000654ff04d816 */ /* 0x000fc80000000004 */
[----:B------:R1:W-:Y:S01]  /*4c90*/  @!P5 SYNCS.ARRIVE.TRANS64.RED.A1T0 RZ, [R4+URZ], RZ ;  /* 0x000000ff04ffd9a7 */ /* 0x0003e2000810043f */
[----:B------:R-:W-:Y:S05]  /*4ca0*/  @!P0 BRA `(.L_x_1879) ;  /* 0x0000000000048947 */ /* 0x000fea0003800000 */
[----:B------:R-:W-:Y:S01]  /*4cb0*/  BPT.TRAP 0x1 ;  /* 0x000000040000795c */ /* 0x000fe20000300000 */
.L_x_1879:
[----:B------:R-:W-:Y:S05]  /*4cc0*/  BSYNC B0 ;  /* 0x0000000000007941 */ /* 0x000fea0003800000 */
.L_x_1878:
[----:B------:R-:W2:Y:S01]  /*4cd0*/  SYNCS.PHASECHK.TRANS64.TRYWAIT P0, [R76+URZ+0x132b0], R77 ;  /* 0x0132b04d4c0075a7 */ /* 0x000ea2000800017f */
[----:B------:R-:W-:Y:S04]  /*4ce0*/  BSSY B0, `(.L_x_1880) ;  /* 0x0000002000007945 */ /* 0x000fe80003800000 */
[----:B--2---:R-:W-:Y:S05]  /*4cf0*/  @!P0 BRA `(.L_x_1881) ;  /* 0x0000017800e48947 */ /* 0x004fea0003800000 */
.L_x_2097:
[----:B------:R-:W-:Y:S05]  /*4d00*/  BSYNC B0 ;  /* 0x0000000000007941 */ /* 0x000fea0003800000 */
.L_x_1880:
        /* <DEDUP_REMOVED lines=19> */
.L_x_1883:
[----:B------:R-:W-:Y:S05]  /*4e40*/  BSYNC B0 ;  /* 0x0000000000007941 */ /* 0x000fea0003800000 */
.L_x_1882:
[----:B-1----:R-:W5:Y:S01]  /*4e50*/  LDL.LU R5, [R1+0x8] ;  /* 0x0000080001057983 */ /* 0x002f620000300800 */
        /* <DEDUP_REMOVED lines=13> */
[----:B------:R-:W-:Y:S02]  /*4f30*/  PLOP3.LUT P0, PT, PT, PT, PT, 0x8, 0x0 ;  /* 0x000000000000781c */ /* 0x000fe40003f0e170 */
[----:B------:R-:W-:Y:S01]  /*4f40*/  SEL R17, R17, RZ, P1 ;  /* 0x000000ff11117207 */ /* 0x000fe20000800000 */
[----:B------:R0:W-:Y:S01]  /*4f50*/  @!P5 SYNCS.ARRIVE.TRANS64.RED.A1T0 RZ, [R76+URZ], RZ ;  /* 0x000000ff4cffd9a7 */ /* 0x0001e2000810043f */
[----:B-----5:R-:W-:-:S05]  /*4f60*/  LOP3.LUT R5, R5, R4, RZ, 0x3c, !PT ;  /* 0x0000000405057212 */ /* 0x020fca00078e3cff */
[----:B------:R0:W-:Y:S01]  /*4f70*/  STL [R1+0x8], R5 ;  /* 0x0000080501007387 */ /* 0x0001e20000100800 */
[----:B------:R-:W-:Y:S05]  /*4f80*/  @P6 BRA `(.L_x_1884) ;  /* 0xffffffd400706947 */ /* 0x000fea000383ffff */
.L_x_1850:
[----:B------:R-:W2:Y:S01]  /*4f90*/  LDL R4, [R1+0x3c] ;  /* 0x00003c0001047983 */ /* 0x000ea20000100800 */
[----:B------:R-:W1:Y:S01]  /*4fa0*/  LDC R0, c[0x0][0x448] ;  /* 0x00011200ff007b82 */ /* 0x000e620000000800 */
[----:B------:R-:W-:Y:S01]  /*4fb0*/  BSSY B0, `(.L_x_1885) ;  /* 0x0000011000007945 */ /* 0x000fe20003800000 */
[----:B------:R-:W-:Y:S01]  /*4fc0*/  IMAD.MOV.U32 R104, RZ, RZ, RZ ;  /* 0x000000ffff687224 */ /* 0x000fe200078e00ff */
[----:B-1----:R-:W-:-:S13]  /*4fd0*/  ISETP.NE.AND P1, PT, R0, 0x1, PT ;  /* 0x000000010000780c */ /* 0x002fda0003f25270 */
[----:B------:R-:W1:Y:S08]  /*4fe0*/  @P1 LDC R0, c[0x0][0x44c] ;  /* 0x00011300ff001b82 */ /* 0x000e700000000800 */
[----:B0-----:R-:W0:Y:S01]  /*4ff0*/  @P1 LDC R5, c[0x0][0x450] ;  /* 0x00011400ff051b82 */ /* 0x001e220000000800 */
[----:B--2---:R-:W-:-:S04]  /*5000*/  VIADD R3, R4, 0xbf ;  /* 0x000000bf04037836 */ /* 0x004fc80000000000 */
[----:B-1----:R-:W-:-:S05]  /*5010*/  @P1 IMAD.HI.U32 R0, R3, R0, RZ ;  /* 0x0000000003001227 */ /* 0x002fca00078e00ff */
[----:B0-----:R-:W-:-:S05]  /*5020*/  @P1 SHF.R.U32.HI R3, RZ, R5, R0 ;  /* 0x00000005ff031219 */ /* 0x001fca0000011600 */
[----:B------:R-:W-:-:S04]  /*5030*/  IMAD.IADD R3, R32, 0x1, R3 ;  /* 0x0000000120037824 */ /* 0x000fc800078e0203 */
[----:B------:R-:W-:-:S05]  /*5040*/  IMAD.HI R3, R3, 0x66666667, RZ ;  /* 0x6666666703037827 */ /* 0x000fca00078e02ff */
[----:B------:R-:W-:-:S04]  /*5050*/  SHF.R.U32.HI R0, RZ, 0x1f, R3 ;  /* 0x0000001fff007819 */ /* 0x000fc80000011603 */
[----:B------:R-:W-:-:S04]  /*5060*/  LEA.HI.SX32 R0, R3, R0, 0x1a ;  /* 0x0000000003007211 */ /* 0x000fc800078fd2ff */
[----:B------:R-:W-:-:S04]  /*5070*/  VIMNMX R27, R27, R0, PT ;  /* 0x000000001b1b7248 */ /* 0x000fc80003fe0100 */
[----:B------:R-:W-:Y:S01]  /*5080*/  ISETP.GE.AND P1, PT, R27, 0x1, PT ;  /* 0x000000011b00780c */ /* 0x000fe20003f26270 */
[----:B------:R-:W-:-:S12]  /*5090*/  @P0 BRA `(.L_x_1886) ;  /* 0x0000000000080947 */ /* 0x000fd80003800000 */
[----:B------:R-:W0:Y:S02]  /*50a0*/  FENCE.VIEW.ASYNC.G ;  /* 0x00000000000073c6 */ /* 0x000e240000000100 */
[----:B0-----:R-:W-:Y:S06]  /*50b0*/  BAR.ARV 0xc, 0x200 ;  /* 0x0308000000007b1d */ /* 0x001fec0000002000 */
.L_x_1886:
[----:B------:R-:W-:Y:S05]  /*50c0*/  BSYNC B0 ;  /* 0x0000000000007941 */ /* 0x000fea0003800000 */
.L_x_1885:
[----:B------:R-:W-:Y:S04]  /*50d0*/  BSSY B0, `(.L_x_1887) ;  /* 0x0000021000007945 */ /* 0x000fe80003800000 */
        /* <DEDUP_REMOVED lines=32> */
.L_x_1888:
[----:B------:R-:W-:Y:S05]  /*52e0*/  BSYNC B0 ;  /* 0x0000000000007941 */ /* 0x000fea0003800000 */
.L_x_1887:
[----:B------:R-:W2:Y:S01]  /*52f0*/  LDL R0, [R1+0x74] ;  /* 0x0000740001007983 */ /* 0x000ea20000100800 */
[----:B------:R-:W-:Y:S02]  /*5300*/  PLOP3.LUT P0, PT, PT, PT, PT, 0x80, 0x0 ;  /* 0x000000000000781c */ /* 0x000fe40003f0f070 */
[----:B----4-:R-:W-:Y:S02]  /*5310*/  CS2R R28, SRZ ;  /* 0x00000000001c7805 */ /* 0x010fe4000001ff00 */
        /* <DEDUP_REMOVED lines=16> */
[----:B--2---:R-:W-:-:S05]  /*5420*/  IMAD R0, R0, R104, RZ ;  /* 0x0000006800007224 */ /* 0x004fca00078e02ff */
        /* <DEDUP_REMOVED lines=32> */
[----:B---3--:R-:W-:Y:S02]  /*5630*/  IMAD.MOV.U32 R12, RZ, RZ, 0x1 ;  /* 0x00000001ff0c7424 */ /* 0x008fe400078e00ff */
[----:B0-----:R-:W-:-:S07]  /*5640*/  IMAD.MOV.U32 R13, RZ, RZ, RZ ;  /* 0x000000ffff0d7224 */ /* 0x001fce00078e00ff */
[----:B------:R-:W-:-:S07]  /*5650*/  LEPC R20, `(.L_x_1891) ;  /* 0x000000001014794e */ /* 0x000fce0000000000 */
[----:B-1---5:R-:W-:Y:S05]  /*5660*/  CALL.ABS.NOINC R2 ;  /* 0x0000000002007343 */ /* 0x022fea0003c00000 */
.L_x_1891:
[----:B------:R-:W-:Y:S05]  /*5670*/  BSYNC B6 ;  /* 0x0000000000067941 */ /* 0x000fea0003800000 */
.L_x_1890:
[----:B------:R-:W2:Y:S01]  /*5680*/  LDL R2, [R1+0x70] ;  /* 0x0000700001027983 */ /* 0x000ea20000100800 */
[----:B------:R-:W-:Y:S01]  /*5690*/  ULDC.64 UR4, c[0x0][0x990] ;  /* 0x0002640000047ab9 */ /* 0x000fe20000000a00 */
[----:B------:R-:W-:Y:S02]  /*56a0*/  ULDC.64 UR6, c[0x0][0x998] ;  /* 0x0002660000067ab9 */ /* 0x000fe40000000a00 */
[----:B------:R-:W4:Y:S04]  /*56b0*/  LDL R21, [R1+0x5c] ;  /* 0x00005c0001157983 */ /* 0x000f280000100800 */
[----:B------:R-:W4:Y:S01]  /*56c0*/  LDL R20, [R1+0x48] ;  /* 0x0000480001147983 */ /* 0x000f220000100800 */
[----:B------:R-:W-:Y:S02]  /*56d0*/  ISETP.NE.U32.AND P0, PT, RZ, UR4, PT ;  /* 0x00000004ff007c0c */ /* 0x000fe4000bf05070 */
[----:B------:R-:W-:-:S02]  /*56e0*/  ISETP.NE.U32.AND P1, PT, RZ, UR6, PT ;  /* 0x00000006ff007c0c */ /* 0x000fc4000bf25070 */
[----:B------:R-:W-:Y:S02]  /*56f0*/  ISETP.NE.AND.EX P0, PT, RZ, UR5, PT, P0 ;  /* 0x00000005ff007c0c */ /* 0x000fe4000bf05300 */
[----:B------:R-:W-:-:S11]  /*5700*/  ISETP.NE.AND.EX P1, PT, RZ, UR7, PT, P1 ;  /* 0x00000007ff007c0c */ /* 0x000fd6000bf25310 */
[----:B------:R-:W2:Y:S08]  /*5710*/  @P0 LDC.64 R6, c[0x0][0x9a8] ;  /* 0x00026a00ff060b82 */ /* 0x000eb00000000a00 */
[----:B------:R-:W0:Y:S08]  /*5720*/  @P1 LDC.64 R8, c[0x0][0x9b8] ;  /* 0x00026e00ff081b82 */ /* 0x000e300000000a00 */
[----:B------:R-:W1:Y:S08]  /*5730*/  @P0 LDC.64 R10, c[0x0][0x9b0] ;  /* 0x00026c00ff0a0b82 */ /* 0x000e700000000a00 */
[----:B---3--:R-:W3:Y:S01]  /*5740*/  @P1 LDC.64 R12, c[0x0][0x9c0] ;  /* 0x00027000ff0c1b82 */ /* 0x008ee20000000a00 */
[----:B--2---:R-:W-:-:S02]  /*5750*/  @P0 IMAD R0, R2, R6, RZ ;  /* 0x0000000602000224 */ /* 0x004fc400078e02ff */
[----:B0-----:R-:W-:Y:S02]  /*5760*/  @P1 IMAD R2, R2, R8, RZ ;  /* 0x0000000802021224 */ /* 0x001fe400078e02ff */
[C---:B----4-:R-:W-:Y:S02]  /*5770*/  @P0 IMAD R7, R21.reuse, R7, R0 ;  /* 0x0000000715070224 */ /* 0x050fe400078e0200 */
[C---:B------:R-:W-:Y:S02]  /*5780*/  @P1 IMAD R9, R21.reuse, R9, R2 ;  /* 0x0000000915091224 */ /* 0x040fe400078e0202 */
[----:B------:R-:W-:-:S04]  /*5790*/  @P0 IMAD.WIDE.U32 R2, R21, R6, RZ ;  /* 0x0000000615020225 */ /* 0x000fc800078e00ff */
[----:B------:R-:W-:-:S04]  /*57a0*/  @P1 IMAD.WIDE.U32 R4, R21, R8, RZ ;  /* 0x0000000815041225 */ /* 0x000fc800078e00ff */
[----:B------:R-:W-:Y:S02]  /*57b0*/  @P0 IMAD.IADD R3, R3, 0x1, R7 ;  /* 0x0000000103030824 */ /* 0x000fe400078e0207 */
[----:B------:R-:W-:Y:S02]  /*57c0*/  @P1 IMAD.IADD R5, R5, 0x1, R9 ;  /* 0x0000000105051824 */ /* 0x000fe400078e0209 */
[----:B-1----:R-:W-:-:S04]  /*57d0*/  @P0 IMAD.WIDE.U32 R2, R20, R10, R2 ;  /* 0x0000000a14020225 */ /* 0x002fc800078e0002 */
[----:B---3--:R-:W-:Y:S01]  /*57e0*/  @P1 IMAD.WIDE.U32 R6, R20, R12, R4 ;  /* 0x0000000c14061225 */ /* 0x008fe200078e0004 */
        /* <DEDUP_REMOVED lines=26> */
.L_x_1895:
[----:B-1----:R1:W2:Y:S02]  /*5990*/  SYNCS.PHASECHK.TRANS64.TRYWAIT P0, [R16+URZ+0x13200], R3 ;  /* 0x01320003100075a7 */ /* 0x0022a4000800017f */
[----:B--2---:R-:W-:Y:S05]  /*59a0*/  @!P0 NANOSLEEP.SYNCS 0x989680 ;  /* 0x009896800000895d */ /* 0x004fea0003900000 */
[----:B------:R-:W2:Y:S02]  /*59b0*/  @!P0 SYNCS.PHASECHK.TRANS64 P0, [R16+URZ+0x13200], R3 ;  /* 0x01320003100085a7 */ /* 0x000ea4000800007f */
[----:B--2---:R-:W-:Y:S05]  /*59c0*/  @!P0 BRA `(.L_x_1895) ;  /* 0xfffffffc00f08947 */ /* 0x004fea000383ffff */
.L_x_1894:
[----:B------:R-:W-:Y:S05]  /*59d0*/  BSYNC B0 ;  /* 0x0000000000007941 */ /* 0x000fea0003800000 */
.L_x_1893:
[----:B------:R-:W-:Y:S05]  /*59e0*/  BRA `(.L_x_1896) ;  /* 0x0000002800f47947 */ /* 0x000fea0003800000 */
.L_x_1892:
        /* <DEDUP_REMOVED lines=29> */
[----:B-1----:R-:W-:Y:S05]  /*5bc0*/  CALL.ABS.NOINC R14 ;  /* 0x000000000e007343 */ /* 0x002fea0003c00000 */
.L_x_1898:
[----:B------:R-:W-:Y:S05]  /*5bd0*/  BSYNC B6 ;  /* 0x0000000000067941 */ /* 0x000fea0003800000 */
.L_x_1897:
[----:B------:R-:W2:Y:S01]  /*5be0*/  LDL R20, [R1+0x3c] ;  /* 0x00003c0001147983 */ /* 0x000ea20000100800 */
[----:B------:R-:W-:Y:S01]  /*5bf0*/  ULDC.U8 UR4, c[0x0][0x410] ;  /* 0x0001040000047ab9 */ /* 0x000fe20000000000 */
[----:B------:R-:W-:Y:S01]  /*5c00*/  BSSY B0, `(.L_x_1899) ;  /* 0x0000293000007945 */ /* 0x000fe20003800000 */
[----:B------:R-:W-:Y:S01]  /*5c10*/  ISETP.NE.AND P0, PT, RZ, UR4, PT ;  /* 0x00000004ff007c0c */ /* 0x000fe2000bf05270 */
[----:B--2---:R-:W-:-:S12]  /*5c20*/  IMAD.IADD R10, R157, 0x1, R20 ;  /* 0x000000019d0a7824 */ /* 0x004fd800078e0214 */
[----:B------:R-:W-:Y:S05]  /*5c30*/  @!P0 BRA `(.L_x_1900) ;  /* 0x00000014003c8947 */ /* 0x000fea0003800000 */
        /* <DEDUP_REMOVED lines=16> */
[----:B------:R-:W-:Y:S01]  /*5d40*/  IMAD R4, R0, UR4, RZ ;  /* 0x0000000400047c24 */ /* 0x000fe2000f8e02ff */
[----:B------:R-:W-:Y:S01]  /*5d50*/  IADD3 R5, P1, R8, UR8, RZ ;  /* 0x0000000808057c10 */ /* 0x000fe2000ff3e0ff */
[----:B------:R-:W-:-:S04]  /*5d60*/  IMAD.WIDE.U32 R6, R11, UR4, R6 ;  /* 0x000000040b067c25 */ /* 0x000fc8000f8e0006 */
[----:B------:R-:W-:Y:S02]  /*5d70*/  IMAD R0, R0, UR6, RZ ;  /* 0x0000000600007c24 */ /* 0x000fe4000f8e02ff */
[C---:B------:R-:W-:Y:S01]  /*5d80*/  IMAD R13, R11.reuse, UR5, R4 ;  /* 0x000000050b0d7c24 */ /* 0x040fe2000f8e0204 */
[----:B------:R-:W-:Y:S01]  /*5d90*/  ULDC.64 UR4, c[0x0][0x3e8] ;  /* 0x0000fa0000047ab9 */ /* 0x000fe20000000a00 */
[----:B------:R-:W-:Y:S01]  /*5da0*/  IMAD R8, R11, UR7, R0 ;  /* 0x000000070b087c24 */ /* 0x000fe2000f8e0200 */
[----:B------:R-:W-:Y:S01]  /*5db0*/  IADD3 R3, P0, R6, UR4, RZ ;  /* 0x0000000406037c10 */ /* 0x000fe2000ff1e0ff */
[----:B------:R-:W-:-:S03]  /*5dc0*/  UMOV UR4, 0xffffffff ;  /* 0xffffffff00047882 */ /* 0x000fc60000000000 */
[----:B------:R-:W-:Y:S02]  /*5dd0*/  IADD3.X R13, R7, UR5, R13, P0, !PT ;  /* 0x00000005070d7c10 */ /* 0x000fe400087fe40d */
[----:B------:R-:W-:Y:S01]  /*5de0*/  IADD3.X R4, R9, UR9, R8, P1, !PT ;  /* 0x0000000909047c10 */ /* 0x000fe20008ffe408 */
[----:B------:R-:W-:Y:S06]  /*5df0*/  BRA.DIV UR4, `(.L_x_1901) ;  /* 0x0000016a04b87947 */ /* 0x000fec000b800000 */
[----:B------:R0:W1:Y:S04]  /*5e00*/  SHFL.IDX PT, R0, R13, RZ, 0x1e1f ;  /* 0x001e1fff0d007589 */ /* 0x00006800000e0000 */
[----:B------:R-:W2:Y:S04]  /*5e10*/  SHFL.IDX PT, R3, R3, RZ, 0x1e1f ;  /* 0x001e1fff03037589 */ /* 0x000ea800000e0000 */
[----:B------:R-:W3:Y:S04]  /*5e20*/  SHFL.IDX PT, R4, R4, RZ, 0x1e1f ;  /* 0x001e1fff04047589 */ /* 0x000ee800000e0000 */
[----:B------:R0:W4:Y:S02]  /*5e30*/  SHFL.IDX PT, R14, R5, RZ, 0x1e1f ;  /* 0x001e1fff050e7589 */ /* 0x00012400000e0000 */
.L_x_2103:
[----:B0-----:R-:W5:Y:S04]  /*5e40*/  LDL R5, [R1+0x24] ;  /* 0x0000240001057983 */ /* 0x001f680000100800 */
[----:B------:R-:W2:Y:S01]  /*5e50*/  LDL R6, [R1+0x6c] ;  /* 0x00006c0001067983 */ /* 0x000ea20000100800 */
[----:B------:R-:W-:Y:S01]  /*5e60*/  BSSY B1, `(.L_x_1902) ;  /* 0x0000023000017945 */ /* 0x000fe20003800000 */
[----:B------:R-:W-:Y:S02]  /*5e70*/  CS2R R20, SRZ ;  /* 0x0000000000147805 */ /* 0x000fe4000001ff00 */
[----:B------:R-:W-:Y:S02]  /*5e80*/  CS2R R8, SRZ ;  /* 0x0000000000087805 */ /* 0x000fe4000001ff00 */
[----:B------:R-:W-:Y:S01]  /*5e90*/  CS2R R12, SRZ ;  /* 0x00000000000c7805 */ /* 0x000fe2000001ff00 */
[----:B-----5:R-:W-:Y:S01]  /*5ea0*/  IMAD R24, R5, R24, RZ ;  /* 0x0000001805187224 */ /* 0x020fe200078e02ff */
[----:B--2---:R-:W-:-:S04]  /*5eb0*/  LEA.HI R5, R6, R6, RZ, 0x1 ;  /* 0x0000000606057211 */ /* 0x004fc800078f08ff */
        /* <DEDUP_REMOVED lines=29> */
.L_x_1903:
[----:B------:R-:W-:Y:S05]  /*6090*/  BSYNC B1 ;  /* 0x0000000000017941 */ /* 0x000fea0003800000 */
.L_x_1902:
[----:B------:R-:W2:Y:S01]  /*60a0*/  SYNCS.PHASECHK.TRANS64.TRYWAIT P0, [R16+URZ+0x13200], R5 ;  /* 0x01320005100075a7 */ /* 0x000ea2000800017f */
[----:B------:R-:W-:Y:S01]  /*60b0*/  IMAD R25, R25, -0xc0, R24 ;  /* 0xffffff4019197824 */ /* 0x000fe200078e0218 */
[----:B------:R-:W-:Y:S04]  /*60c0*/  BSSY B1, `(.L_x_1904) ;  /* 0x0000004000017945 */ /* 0x000fe80003800000 */
[----:B-1----:R-:W-:-:S04]  /*60d0*/  VIMNMX R0, R25, 0xc0, PT ;  /* 0x000000c019007848 */ /* 0x002fc80003fe0100 */
[----:B------:R-:W-:Y:S01]  /*60e0*/  ISETP.GE.AND P1, PT, R157, R0, PT ;  /* 0x000000009d00720c */ /* 0x000fe20003f26270 */
[----:B--2---:R-:W-:-:S12]  /*60f0*/  @!P0 BRA `(.L_x_1905) ;  /* 0x0000016800648947 */ /* 0x004fd80003800000 */
.L_x_2104:
[----:B------:R-:W-:Y:S05]  /*6100*/  BSYNC B1 ;  /* 0x0000000000017941 */ /* 0x000fea0003800000 */
.L_x_1904:
        /* <DEDUP_REMOVED lines=37> */
[----:B------:R-:W-:Y:S02]  /*6360*/  LOP3.LUT R27, R27, 0xff000000, R20, 0xf8, !PT ;  /* 0xff0000001b1b7812 */ /* 0x000fe400078ef814 */
[-C--:B0-----:R-:W-:Y:S02]  /*6370*/  F2FP.F16.E4M3.UNPACK_B R3, R6.reuse.H1 ;  /* 0x00000006ff03723e */ /* 0x081fe400030006ff */
[----:B------:R-:W-:Y:S02]  /*6380*/  F2FP.F16.E4M3.UNPACK_B R26, R29 ;  /* 0x0000001dff1a723e */ /* 0x000fe400020006ff */
[----:B------:R-:W-:Y:S01]  /*6390*/  F2FP.F16.E4M3.UNPACK_B R20, R25 ;  /* 0x00000019ff14723e */ /* 0x000fe200020006ff */
[--C-:B------:R-:W-:Y:S01]  /*63a0*/  HADD2.F32 R13, -RZ, R3.reuse.H0_H0 ;  /* 0x20000003ff0d7230 */ /* 0x100fe20000004100 */
[----:B------:R-:W-:Y:S01]  /*63b0*/  LOP3.LUT R24, R15, 0xff000000, R12, 0xf8, !PT ;  /* 0xff0000000f187812 */ /* 0x000fe200078ef80c */
[----:B------:R-:W-:Y:S01]  /*63c0*/  HADD2.F32 R12, -RZ, R3.H1_H1 ;  /* 0x30000003ff0c7230 */ /* 0x000fe20000004100 */
[----:B------:R-:W-:Y:S01]  /*63d0*/  F2FP.F16.E4M3.UNPACK_B R6, R6 ;  /* 0x00000006ff06723e */ /* 0x000fe200020006ff */
[----:B------:R-:W-:Y:S01]  /*63e0*/  HADD2.F32 R30, -RZ, R26.H1_H1 ;  /* 0x3000001aff1e7230 */ /* 0x000fe20000004100 */
[-C--:B------:R-:W-:Y:S01]  /*63f0*/  F2FP.F16.E4M3.UNPACK_B R14, R7.reuse ;  /* 0x00000007ff0e723e */ /* 0x080fe200020006ff */
[----:B------:R-:W-:Y:S01]  /*6400*/  HADD2.F32 R21, -RZ, R20.H1_H1 ;  /* 0x30000014ff157230 */ /* 0x000fe20000004100 */
[----:B------:R-:W-:Y:S01]  /*6410*/  F2FP.F16.E4M3.UNPACK_B R15, R7.H1 ;  /* 0x00000007ff0f723e */ /* 0x000fe200030006ff */
[----:B------:R-:W-:-:S02]  /*6420*/  HADD2.F32 R26, -RZ, R26.H0_H0 ;  /* 0x2000001aff1a7230 */ /* 0x000fc40000004100 */
[CC--:B------:R-:W-:Y:S01]  /*6430*/  FMUL.FTZ R32, R12.reuse, R30.reuse ;  /* 0x0000001e0c207220 */ /* 0x0c0fe20000410000 */
[----:B------:R-:W-:Y:S01]  /*6440*/  F2FP.F16.E4M3.UNPACK_B R7, R5 ;  /* 0x00000005ff07723e */ /* 0x000fe200020006ff */
[----:B------:R-:W-:Y:S01]  /*6450*/  FMUL.FTZ R31, R12, R21 ;  /* 0x000000150c1f7220 */ /* 0x000fe20000410000 */
[----:B------:R-:W-:Y:S01]  /*6460*/  F2FP.F16.E4M3.UNPACK_B R12, R5.H1 ;  /* 0x00000005ff0c723e */ /* 0x000fe200030006ff */
[----:B------:R-:W-:Y:S02]  /*6470*/  HADD2.F32 R5, -RZ, R6.H1_H1 ;  /* 0x30000006ff057230 */ /* 0x000fe40000004100 */
[C---:B------:R-:W-:Y:S01]  /*6480*/  FFMA.FTZ R34, R13.reuse, R21, -R32 ;  /* 0x000000150d227223 */ /* 0x040fe20000010820 */
[----:B------:R-:W-:Y:S02]  /*6490*/  HADD2.F32 R20, -RZ, R20.H0_H0 ;  /* 0x20000014ff147230 */ /* 0x000fe40000004100 */
[----:B------:R-:W-:Y:S01]  /*64a0*/  FFMA.FTZ R35, R13, R30, R31 ;  /* 0x0000001e0d237223 */ /* 0x000fe2000001001f */
[----:B------:R-:W-:Y:S01]  /*64b0*/  HADD2.F32 R6, -RZ, R6.H0_H0 ;  /* 0x20000006ff067230 */ /* 0x000fe20000004100 */
[----:B------:R-:W-:Y:S01]  /*64c0*/  F2FP.F16.E4M3.UNPACK_B R29, R29.H1 ;  /* 0x0000001dff1d723e */ /* 0x000fe200030006ff */
[C---:B------:R-:W-:Y:S01]  /*64d0*/  FMUL.FTZ R13, R5.reuse, R26 ;  /* 0x0000001a050d7220 */ /* 0x040fe20000410000 */
[----:B------:R-:W-:Y:S01]  /*64e0*/  F2FP.F16.E4M3.UNPACK_B R25, R25.H1 ;  /* 0x00000019ff19723e */ /* 0x000fe200030006ff */
[----:B------:R-:W-:Y:S01]  /*64f0*/  FMUL.FTZ R33, R5, R20 ;  /* 0x0000001405217220 */ /* 0x000fe20000410000 */
[----:B------:R-:W-:-:S02]  /*6500*/  HADD2.F32 R5, -RZ, R14.H1_H1 ;  /* 0x3000000eff057230 */ /* 0x000fc40000004100 */
[C---:B------:R-:W-:Y:S01]  /*6510*/  FFMA.FTZ R31, R6.reuse, R20, -R13 ;  /* 0x00000014061f7223 */ /* 0x040fe2000001080d */
[----:B------:R-:W-:Y:S02]  /*6520*/  HADD2.F32 R21, -RZ, R29.H0_H0 ;  /* 0x2000001dff157230 */ /* 0x000fe40000004100 */
[----:B------:R-:W-:Y:S01]  /*6530*/  FFMA.FTZ R32, R6, R26, R33 ;  /* 0x0000001a06207223 */ /* 0x000fe20000010021 */
[----:B------:R-:W-:Y:S01]  /*6540*/  HADD2.F32 R13, -RZ, R25.H0_H0 ;  /* 0x20000019ff0d7230 */ /* 0x000fe20000004100 */
[----:B------:R-:W-:Y:S01]  /*6550*/  F2FP.F16.E4M3.UNPACK_B R3, R4 ;  /* 0x00000004ff03723e */ /* 0x000fe200020006ff */
        /* <DEDUP_REMOVED lines=59> */
.L_x_1908:
[----:B------:R-:W-:Y:S05]  /*6910*/  BSYNC B1 ;  /* 0x0000000000017941 */ /* 0x000fea0003800000 */
.L_x_1907:
[----:B------:R-:W-:Y:S05]  /*6920*/  @P1 BRA `(.L_x_1906) ;  /* 0x0000001c00001947 */ /* 0x000fea0003800000 */
[----:B0-----:R-:W2:Y:S01]  /*6930*/  LDL R0, [R1+0x84] ;  /* 0x0000840001007983 */ /* 0x001ea20000100800 */
[----:B-----5:R-:W-:Y:S01]  /*6940*/  IMAD.IADD R3, R16, 0x1, R39 ;  /* 0x0000000110037824 */ /* 0x020fe200078e0227 */
[----:B------:R-:W-:Y:S02]  /*6950*/  SHF.R.U32.HI R13, RZ, 0x8, R11 ;  /* 0x00000008ff0d7819 */ /* 0x000fe4000001160b */
[----:B------:R-:W-:Y:S02]  /*6960*/  SHF.R.U32.HI R24, RZ, 0x8, R9 ;  /* 0x00000008ff187819 */ /* 0x000fe40000011609 */
[----:B------:R-:W-:Y:S02]  /*6970*/  SHF.R.U32.HI R15, RZ, 0x8, R8 ;  /* 0x00000008ff0f7819 */ /* 0x000fe40000011608 */
[----:B----4-:R-:W-:Y:S02]  /*6980*/  LOP3.LUT R14, R11, 0xff, RZ, 0xc0, !PT ;  /* 0x000000ff0b0e7812 */ /* 0x010fe400078ec0ff */
        /* <DEDUP_REMOVED lines=25> */
[----:B--2---:R-:W-:Y:S01]  /*6b20*/  LOP3.LUT P0, RZ, R0, 0x2, RZ, 0xc0, !PT ;  /* 0x0000000200ff7812 */ /* 0x004fe2000780c0ff */
[----:B------:R-:W-:-:S12]  /*6b30*/  VIADD R0, R3, 0x20 ;  /* 0x0000002003007836 */ /* 0x000fd80000000000 */
[----:B------:R-:W-:Y:S01]  /*6b40*/  @P0 VIADD R0, R3, 0xffffffe0 ;  /* 0xffffffe003000836 */ /* 0x000fe20000000000 */
[----:B------:R-:W-:-:S04]  /*6b50*/  SHF.R.U32.HI R3, RZ, 0x8, R10 ;  /* 0x00000008ff037819 */ /* 0x000fc8000001160a */
[----:B-1----:R-:W0:Y:S01]  /*6b60*/  LDS.128 R4, [R0+0xb000] ;  /* 0x00b0000000047984 */ /* 0x002e220000000c00 */
        /* <DEDUP_REMOVED lines=18> */
[----:B------:R-:W-:Y:S01]  /*6c90*/  FMUL.FTZ R27, R8, R14 ;  /* 0x0000000e081b7220 */ /* 0x000fe20000410000 */
        /* <DEDUP_REMOVED lines=73> */
.L_x_1900:
[----:B------:R-:W0:Y:S01]  /*7130*/  LDC R8, c[0x0][0x448] ;  /* 0x00011200ff087b82 */ /* 0x000e220000000800 */
[----:B------:R-:W-:Y:S01]  /*7140*/  IMAD.MOV.U32 R7, RZ, RZ, R10 ;  /* 0x000000ffff077224 */ /* 0x000fe200078e000a */
[----:B------:R-:W-:Y:S01]  /*7150*/  MOV R5, R29 ;  /* 0x0000001d00057202 */ /* 0x000fe20000000f00 */
[----:B------:R-:W-:Y:S01]  /*7160*/  IMAD.MOV.U32 R4, RZ, RZ, R30 ;  /* 0x000000ffff047224 */ /* 0x000fe200078e001e */
[----:B------:R-:W-:Y:S01]  /*7170*/  ULDC.64 UR4, c[0x0][0x3f8] ;  /* 0x0000fe0000047ab9 */ /* 0x000fe20000000a00 */
[----:B------:R-:W-:Y:S01]  /*7180*/  IMAD.MOV.U32 R20, RZ, RZ, R26 ;  /* 0x000000ffff147224 */ /* 0x000fe200078e001a */
[----:B------:R-:W-:Y:S01]  /*7190*/  ULDC.64 UR6, c[0x0][0x408] ;  /* 0x0001020000067ab9 */ /* 0x000fe20000000a00 */
[----:B------:R-:W-:Y:S01]  /*71a0*/  IMAD.MOV.U32 R21, RZ, RZ, R33 ;  /* 0x000000ffff157224 */ /* 0x000fe200078e0021 */
[----:B------:R-:W-:Y:S01]  /*71b0*/  ULDC.64 UR8, c[0x0][0x400] ;  /* 0x0001000000087ab9 */ /* 0x000fe20000000a00 */
        /* <DEDUP_REMOVED lines=9> */
[C---:B------:R-:W-:Y:S01]  /*7250*/  IMAD R13, R7.reuse, UR5, R6 ;  /* 0x00000005070d7c24 */ /* 0x040fe2000f8e0206 */
[----:B------:R-:W-:Y:S01]  /*7260*/  ULDC.64 UR4, c[0x0][0x3e8] ;  /* 0x0000fa0000047ab9 */ /* 0x000fe20000000a00 */
[----:B------:R-:W-:Y:S01]  /*7270*/  IMAD R0, R0, UR6, RZ ;  /* 0x0000000600007c24 */ /* 0x000fe2000f8e02ff */
[----:B------:R-:W-:Y:S01]  /*7280*/  IADD3 R3, P0, R4, UR4, RZ ;  /* 0x0000000404037c10 */ /* 0x000fe2000ff1e0ff */
[----:B------:R-:W-:Y:S01]  /*7290*/  UMOV UR4, 0xffffffff ;  /* 0xffffffff00047882 */ /* 0x000fe20000000000 */
[----:B------:R-:W-:Y:S01]  /*72a0*/  IADD3 R4, P1, R20, UR8, RZ ;  /* 0x0000000814047c10 */ /* 0x000fe2000ff3e0ff */
[----:B------:R-:W-:Y:S01]  /*72b0*/  IMAD R20, R7, UR7, R0 ;  /* 0x0000000707147c24 */ /* 0x000fe2000f8e0200 */
[----:B------:R-:W-:-:S04]  /*72c0*/  IADD3.X R13, R5, UR5, R13, P0, !PT ;  /* 0x00000005050d7c10 */ /* 0x000fc800087fe40d */
[----:B------:R-:W-:Y:S01]  /*72d0*/  IADD3.X R20, R21, UR9, R20, P1, !PT ;  /* 0x0000000915147c10 */ /* 0x000fe20008ffe414 */
[----:B------:R-:W-:Y:S06]  /*72e0*/  BRA.DIV UR4, `(.L_x_1909) ;  /* 0x0000015604fc7947 */ /* 0x000fec000b800000 */
[----:B------:R0:W1:Y:S04]  /*72f0*/  SHFL.IDX PT, R0, R13, RZ, 0x1e1f ;  /* 0x001e1fff0d007589 */ /* 0x00006800000e0000 */
[----:B------:R-:W2:Y:S04]  /*7300*/  SHFL.IDX PT, R3, R3, RZ, 0x1e1f ;  /* 0x001e1fff03037589 */ /* 0x000ea800000e0000 */
[----:B------:R-:W3:Y:S04]  /*7310*/  SHFL.IDX PT, R20, R20, RZ, 0x1e1f ;  /* 0x001e1fff14147589 */ /* 0x000ee800000e0000 */
[----:B------:R0:W4:Y:S02]  /*7320*/  SHFL.IDX PT, R14, R4, RZ, 0x1e1f ;  /* 0x001e1fff040e7589 */ /* 0x00012400000e0000 */
.L_x_2110:
        /* <DEDUP_REMOVED lines=26> */
.L_x_1911:
[----:B------:R-:W-:Y:S05]  /*74d0*/  BSYNC B1 ;  /* 0x0000000000017941 */ /* 0x000fea0003800000 */
.L_x_1910:
[----:B------:R-:W2:Y:S01]  /*74e0*/  SYNCS.PHASECHK.TRANS64.TRYWAIT P1, [R16+URZ+0x13200], R21 ;  /* 0x01320015100075a7 */ /* 0x000ea2000802017f */
[----:B------:R-:W-:Y:S01]  /*74f0*/  IMAD R25, R25, -0xc0, R24 ;  /* 0xffffff4019197824 */ /* 0x000fe200078e0218 */
[----:B------:R-:W-:Y:S01]  /*7500*/  ISETP.GE.AND P0, PT, R18, R27, PT ;  /* 0x0000001b1200720c */ /* 0x000fe20003f06270 */
[----:B------:R-:W-:Y:S03]  /*7510*/  BSSY B1, `(.L_x_1912) ;  /* 0x0000004000017945 */ /* 0x000fe60003800000 */
[----:B-1----:R-:W-:-:S04]  /*7520*/  VIMNMX R0, R25, 0xc0, PT ;  /* 0x000000c019007848 */ /* 0x002fc80003fe0100 */
[----:B------:R-:W-:Y:S01]  /*7530*/  ISETP.GE.OR P0, PT, R157, R0, P0 ;  /* 0x000000009d00720c */ /* 0x000fe20000706670 */
[----:B--2---:R-:W-:-:S12]  /*7540*/  @!P1 BRA `(.L_x_1913) ;  /* 0x0000015400d09947 */ /* 0x004fd80003800000 */
.L_x_2111:
[----:B------:R-:W-:Y:S05]  /*7550*/  BSYNC B1 ;  /* 0x0000000000017941 */ /* 0x000fea0003800000 */
.L_x_1912:
[----:B------:R-:W-:Y:S05]  /*7560*/  @P0 BRA `(.L_x_1906) ;  /* 0x0000000c00f00947 */ /* 0x000fea0003800000 */
[----:B------:R-:W2:Y:S04]  /*7570*/  LDL R35, [R1+0x4c] ;  /* 0x00004c0001237983 */ /* 0x000ea80000100800 */
[----:B------:R-:W2:Y:S04]  /*7580*/  LDL R31, [R1+0x50] ;  /* 0x00005000011f7983 */ /* 0x000ea80000100800 */
[----:B------:R-:W2:Y:S04]  /*7590*/  LDL R29, [R1+0x54] ;  /* 0x00005400011d7983 */ /* 0x000ea80000100800 */
[----:B------:R-:W2:Y:S01]  /*75a0*/  LDL R52, [R1+0x90] ;  /* 0x0000900001347983 */ /* 0x000ea20000100800 */
[----:B-----5:R-:W-:-:S02]  /*75b0*/  SHF.R.U32.HI R0, RZ, 0x8, R8 ;  /* 0x00000008ff007819 */ /* 0x020fc40000011608 */
[----:B------:R-:W-:Y:S02]  /*75c0*/  LOP3.LUT R3, R8, 0xff, RZ, 0xc0, !PT ;  /* 0x000000ff08037812 */ /* 0x000fe400078ec0ff */
[----:B------:R-:W-:Y:S02]  /*75d0*/  LOP3.LUT R0, R0, 0xff, RZ, 0xc0, !PT ;  /* 0x000000ff00007812 */ /* 0x000fe400078ec0ff */
[----:B------:R-:W-:Y:S02]  /*75e0*/  SHF.R.U32.HI R25, RZ, 0x8, R9 ;  /* 0x00000008ff197819 */ /* 0x000fe40000011609 */
[----:B---3--:R-:W-:Y:S02]  /*75f0*/  PRMT R20, R0, 0x7604, R3 ;  /* 0x0000760400147816 */ /* 0x008fe40000000003 */
        /* <DEDUP_REMOVED lines=12> */
[----:B----4-:R-:W-:Y:S02]  /*76c0*/  SHF.R.U32.HI R14, RZ, 0x8, R11 ;  /* 0x00000008ff0e7819 */ /* 0x010fe4000001160b */
        /* <DEDUP_REMOVED lines=14> */
[----:B--2---:R-:W-:Y:S02]  /*77b0*/  LOP3.LUT R0, R35, 0x30, R0, 0xf8, !PT ;  /* 0x0000003023007812 */ /* 0x004fe400078ef800 */
[----:B------:R-:W-:Y:S02]  /*77c0*/  PRMT R35, R21, 0x7604, R24 ;  /* 0x0000760415237816 */ /* 0x000fe40000000018 */
[----:B------:R-:W-:Y:S02]  /*77d0*/  LOP3.LUT R3, R0, R31, RZ, 0x3c, !PT ;  /* 0x0000001f00037212 */ /* 0x000fe400078e3cff */
[----:B------:R-:W-:Y:S02]  /*77e0*/  SHF.R.U32.HI R21, RZ, 0x10, R9 ;  /* 0x00000010ff157819 */ /* 0x000fe40000011609 */
[----:B------:R-:W-:Y:S02]  /*77f0*/  IADD3 R0, R16, R29, R3 ;  /* 0x0000001d10007210 */ /* 0x000fe40007ffe003 */
[----:B------:R-:W-:Y:S01]  /*7800*/  SHF.R.U32.HI R3, RZ, 0x10, R8 ;  /* 0x00000010ff037819 */ /* 0x000fe20000011608 */
[----:B------:R-:W0:Y:S01]  /*7810*/  LDS.128 R12, [R52+0xb000] ;  /* 0x00b00000340c7984 */ /* 0x000e220000000c00 */
[----:B------:R-:W-:-:S02]  /*7820*/  SHF.R.U32.HI R29, RZ, 0x10, R10 ;  /* 0x00000010ff1d7819 */ /* 0x000fc4000001160a */
[----:B------:R-:W-:Y:S01]  /*7830*/  LOP3.LUT R3, R3, 0xff, RZ, 0xc0, !PT ;  /* 0x000000ff03037812 */ /* 0x000fe200078ec0ff */
[----:B------:R-:W1:Y:S01]  /*7840*/  LDS.128 R24, [R0+0xb000] ;  /* 0x00b0000000187984 */ /* 0x000e620000000c00 */
[----:B------:R-:W-:Y:S02]  /*7850*/  LOP3.LUT R21, R21, 0xff, RZ, 0xc0, !PT ;  /* 0x000000ff15157812 */ /* 0x000fe400078ec0ff */
[----:B------:R-:W-:Y:S02]  /*7860*/  SHF.R.U32.HI R31, RZ, 0x10, R11 ;  /* 0x00000010ff1f7819 */ /* 0x000fe4000001160b */
[----:B------:R-:W-:Y:S02]  /*7870*/  LOP3.LUT R29, R29, 0xff, RZ, 0xc0, !PT ;  /* 0x000000ff1d1d7812 */ /* 0x000fe400078ec0ff */
[----:B------:R-:W-:Y:S02]  /*7880*/  PRMT R3, R3, 0x7054, R20 ;  /* 0x0000705403037816 */ /* 0x000fe40000000014 */
[----:B------:R-:W-:-:S02]  /*7890*/  PRMT R21, R21, 0x7054, R30 ;  /* 0x0000705415157816 */ /* 0x000fc4000000001e */
[----:B------:R-:W-:Y:S02]  /*78a0*/  SHF.R.U32.HI R20, RZ, 0x10, R4 ;  /* 0x00000010ff147819 */ /* 0x000fe40000011604 */
[----:B------:R-:W-:Y:S02]  /*78b0*/  SHF.R.U32.HI R30, RZ, 0x10, R5 ;  /* 0x00000010ff1e7819 */ /* 0x000fe40000011605 */
[----:B------:R-:W-:Y:S02]  /*78c0*/  LOP3.LUT R31, R31, 0xff, RZ, 0xc0, !PT ;  /* 0x000000ff1f1f7812 */ /* 0x000fe400078ec0ff */
[----:B------:R-:W-:Y:S02]  /*78d0*/  PRMT R29, R29, 0x7054, R32 ;  /* 0x000070541d1d7816 */ /* 0x000fe40000000020 */
[----:B------:R-:W-:Y:S02]  /*78e0*/  SHF.R.U32.HI R32, RZ, 0x10, R6 ;  /* 0x00000010ff207819 */ /* 0x000fe40000011606 */
[----:B------:R-:W-:-:S02]  /*78f0*/  LOP3.LUT R20, R20, 0xff, RZ, 0xc0, !PT ;  /* 0x000000ff14147812 */ /* 0x000fc400078ec0ff */
[----:B------:R-:W-:Y:S02]  /*7900*/  LOP3.LUT R30, R30, 0xff, RZ, 0xc0, !PT ;  /* 0x000000ff1e1e7812 */ /* 0x000fe400078ec0ff */
[----:B------:R-:W-:Y:S02]  /*7910*/  PRMT R31, R31, 0x7054, R34 ;  /* 0x000070541f1f7816 */ /* 0x000fe40000000022 */
[----:B------:R-:W-:Y:S02]  /*7920*/  SHF.R.U32.HI R34, RZ, 0x10, R7 ;  /* 0x00000010ff227819 */ /* 0x000fe40000011607 */
[----:B------:R-:W-:Y:S02]  /*7930*/  LOP3.LUT R32, R32, 0xff, RZ, 0xc0, !PT ;  /* 0x000000ff20207812 */ /* 0x000fe400078ec0ff */
[----:B------:R-:W-:Y:S02]  /*7940*/  PRMT R33, R20, 0x7054, R33 ;  /* 0x0000705414217816 */ /* 0x000fe40000000021 */
[----:B------:R-:W-:-:S02]  /*7950*/  PRMT R35, R30, 0x7054, R35 ;  /* 0x000070541e237816 */ /* 0x000fc40000000023 */
[----:B------:R-:W-:Y:S02]  /*7960*/  LOP3.LUT R34, R34, 0xff, RZ, 0xc0, !PT ;  /* 0x000000ff22227812 */ /* 0x000fe400078ec0ff */
[----:B------:R-:W-:Y:S02]  /*7970*/  PRMT R37, R32, 0x7054, R37 ;  /* 0x0000705420257816 */ /* 0x000fe40000000025 */
[----:B------:R-:W-:Y:S02]  /*7980*/  LOP3.LUT R20, R33, 0xff000000, R4, 0xf8, !PT ;  /* 0xff00000021147812 */ /* 0x000fe400078ef804 */
[----:B------:R-:W-:Y:S02]  /*7990*/  LOP3.LUT R33, R35, 0xff000000, R5, 0xf8, !PT ;  /* 0xff00000023217812 */ /* 0x000fe400078ef805 */
[----:B------:R-:W-:Y:S02]  /*79a0*/  LOP3.LUT R8, R3, 0xff000000, R8, 0xf8, !PT ;  /* 0xff00000003087812 */ /* 0x000fe400078ef808 */
[----:B------:R-:W-:-:S02]  /*79b0*/  LOP3.LUT R30, R21, 0xff000000, R9, 0xf8, !PT ;  /* 0xff000000151e7812 */ /* 0x000fc400078ef809 */
[----:B------:R-:W-:Y:S02]  /*79c0*/  PRMT R39, R34, 0x7054, R39 ;  /* 0x0000705422277816 */ /* 0x000fe40000000027 */
[----:B------:R-:W-:Y:S02]  /*79d0*/  LOP3.LUT R3, R29, 0xff000000, R10, 0xf8, !PT ;  /* 0xff0000001d037812 */ /* 0x000fe400078ef80a */
[----:B------:R-:W-:Y:S02]  /*79e0*/  LOP3.LUT R34, R31, 0xff000000, R11, 0xf8, !PT ;  /* 0xff0000001f227812 */ /* 0x000fe400078ef80b */
[----:B------:R-:W-:Y:S02]  /*79f0*/  LOP3.LUT R4, R37, 0xff000000, R6, 0xf8, !PT ;  /* 0xff00000025047812 */ /* 0x000fe400078ef806 */
[-C--:B0-----:R-:W-:Y:S02]  /*7a00*/  F2FP.F16.E4M3.UNPACK_B R10, R13.reuse ;  /* 0x0000000dff0a723e */ /* 0x081fe400020006ff */
[----:B------:R-:W-:-:S02]  /*7a10*/  F2FP.F16.E4M3.UNPACK_B R21, R13.H1 ;  /* 0x0000000dff15723e */ /* 0x000fc400030006ff */
[-C--:B------:R-:W-:Y:S01]  /*7a20*/  F2FP.F16.E4M3.UNPACK_B R13, R12.reuse ;  /* 0x0000000cff0d723e */ /* 0x080fe200020006ff */
[--C-:B------:R-:W-:Y:S01]  /*7a30*/  HADD2.F32 R9, -RZ, R10.reuse.H0_H0 ;  /* 0x2000000aff097230 */ /* 0x100fe20000004100 */
[----:B------:R-:W-:Y:S01]  /*7a40*/  F2FP.F16.E4M3.UNPACK_B R29, R12.H1 ;  /* 0x0000000cff1d723e */ /* 0x000fe200030006ff */
[----:B------:R-:W-:Y:S01]  /*7a50*/  HADD2.F32 R10, -RZ, R10.H1_H1 ;  /* 0x3000000aff0a7230 */ /* 0x000fe20000004100 */
[----:B------:R-:W-:Y:S02]  /*7a60*/  F2FP.F16.E4M3.UNPACK_B R37, R33 ;  /* 0x00000021ff25723e */ /* 0x000fe400020006ff */
[----:B-1----:R-:W-:Y:S02]  /*7a70*/  F2FP.F16.E4M3.UNPACK_B R11, R25 ;  /* 0x00000019ff0b723e */ /* 0x002fe400020006ff */
[----:B------:R-:W-:Y:S02]  /*7a80*/  F2FP.F16.E4M3.UNPACK_B R12, R30 ;  /* 0x0000001eff0c723e */ /* 0x000fe400020006ff */
[----:B------:R-:W-:Y:S01]  /*7a90*/  LOP3.LUT R41, R39, 0xff000000, R7, 0xf8, !PT ;  /* 0xff00000027297812 */ /* 0x000fe200078ef807 */
        /* <DEDUP_REMOVED lines=8> */
[----:B------:R-:W-:Y:S01]  /*7b20*/  HADD2.F32 R11, -RZ, R11.H1_H1 ;  /* 0x3000000bff0b7230 */ /* 0x000fe20000004100 */
[-C--:B------:R-:W-:Y:S01]  /*7b30*/  F2FP.F16.E4M3.UNPACK_B R27, R24.reuse ;  /* 0x00000018ff1b723e */ /* 0x080fe200020006ff */
[C---:B------:R-:W-:Y:S01]  /*7b40*/  FMUL.FTZ R40, R6.reuse, R15 ;  /* 0x0000000f06287220 */ /* 0x040fe20000410000 */
[----:B------:R-:W-:Y:S01]  /*7b50*/  F2FP.F16.E4M3.UNPACK_B R35, R24.H1 ;  /* 0x00000018ff23723e */ /* 0x000fe200030006ff */
[----:B------:R-:W-:Y:S01]  /*7b60*/  FMUL.FTZ R24, R6, R39 ;  /* 0x0000002706187220 */ /* 0x000fe20000410000 */
[----:B------:R-:W-:Y:S01]  /*7b70*/  F2FP.F16.E4M3.UNPACK_B R25, R25.H1 ;  /* 0x00000019ff19723e */ /* 0x000fe200030006ff */
[----:B------:R-:W-:Y:S01]  /*7b80*/  FMUL.FTZ R43, R11, R37 ;  /* 0x000000250b2b7220 */ /* 0x000fe20000410000 */
[----:B------:R-:W-:Y:S01]  /*7b90*/  F2FP.F16.E4M3.UNPACK_B R30, R30.H1 ;  /* 0x0000001eff1e723e */ /* 0x000fe200030006ff */
[C---:B------:R-:W-:Y:S01]  /*7ba0*/  FFMA.FTZ R6, R9.reuse, R15, -R24 ;  /* 0x0000000f09067223 */ /* 0x040fe20000010818 */
[----:B------:R-:W-:Y:S01]  /*7bb0*/  FFMA.FTZ R9, R9, R39, R40 ;  /* 0x0000002709097223 */ /* 0x000fe20000010028 */
[----:B------:R-:W-:Y:S01]  /*7bc0*/  F2FP.F16.E4M3.UNPACK_B R39, R33.H1 ;  /* 0x00000021ff27723e */ /* 0x000fe200030006ff */
[----:B------:R-:W-:Y:S01]  /*7bd0*/  HADD2.F32 R24, -RZ, R12.H1_H1 ;  /* 0x3000000cff187230 */ /* 0x000fe20000004100 */
[-C--:B------:R-:W-:Y:S01]  /*7be0*/  F2FP.F16.E4M3.UNPACK_B R7, R26.reuse ;  /* 0x0000001aff07723e */ /* 0x080fe200020006ff */
[----:B------:R-:W-:Y:S01]  /*7bf0*/  HADD2.F32 R12, -RZ, R25.H0_H0 ;  /* 0x20000019ff0c7230 */ /* 0x000fe20000004100 */
[----:B------:R-:W-:Y:S01]  /*7c00*/  F2FP.F16.E4M3.UNPACK_B R26, R26.H1 ;  /* 0x0000001aff1a723e */ /* 0x000fe200030006ff */
[----:B------:R-:W-:-:S02]  /*7c10*/  HADD2.F32 R40, -RZ, R39.H0_H0 ;  /* 0x20000027ff287230 */ /* 0x000fc40000004100 */
[-C--:B------:R-:W-:Y:S01]  /*7c20*/  FMUL.FTZ R42, R11, R24.reuse ;  /* 0x000000180b2a7220 */ /* 0x080fe20000410000 */
[--C-:B------:R-:W-:Y:S02]  /*7c30*/  HADD2.F32 R33, -RZ, R30.reuse.H0_H0 ;  /* 0x2000001eff217230 */ /* 0x100fe40000004100 */
[----:B------:R-:W-:Y:S01]  /*7c40*/  FFMA.FTZ R11, R10, R24, -R43 ;  /* 0x000000180a0b7223 */ /* 0x000fe2000001082b */
[----:B------:R-:W-:Y:S02]  /*7c50*/  HADD2.F32 R15, -RZ, R21.H0_H0 ;  /* 0x20000015ff0f7230 */ /* 0x000fe40000004100 */
[----:B------:R-:W-:Y:S01]  /*7c60*/  FMUL.FTZ R44, R12, R40 ;  /* 0x000000280c2c7220 */ /* 0x000fe20000410000 */
[----:B------:R-:W-:Y:S01]  /*7c70*/  FFMA.FTZ R10, R10, R37, R42 ;  /* 0x000000250a0a7223 */ /* 0x000fe2000001002a */
[----:B------:R-:W-:Y:S01]  /*7c80*/  FMUL.FTZ R45, R12, R33 ;  /* 0x000000210c2d7220 */ /* 0x000fe20000410000 */
[----:B------:R-:W-:Y:S01]  /*7c90*/  F2FP.F16.E4M3.UNPACK_B R42, R41 ;  /* 0x00000029ff2a723e */ /* 0x000fe200020006ff */
[C---:B------:R-:W-:Y:S01]  /*7ca0*/  FFMA.FTZ R12, R15.reuse, R33, -R44 ;  /* 0x000000210f0c7223 */ /* 0x040fe2000001082c */
[----:B------:R-:W-:Y:S01]  /*7cb0*/  F2FP.F16.E4M3.UNPACK_B R37, R34 ;  /* 0x00000022ff25723e */ /* 0x000fe200020006ff */
[----:B------:R-:W-:Y:S01]  /*7cc0*/  FFMA.FTZ R15, R15, R40, R45 ;  /* 0x000000280f0f7223 */ /* 0x000fe2000001002d */
[----:B------:R-:W-:Y:S01]  /*7cd0*/  HADD2.F32 R33, -RZ, R30.H1_H1 ;  /* 0x3000001eff217230 */ /* 0x000fe20000004100 */
[----:B------:R-:W-:Y:S01]  /*7ce0*/  F2FP.F16.E4M3.UNPACK_B R41, R41.H1 ;  /* 0x00000029ff29723e */ /* 0x000fe200030006ff */
[----:B------:R-:W-:Y:S01]  /*7cf0*/  HADD2.F32 R40, -RZ, R39.H1_H1 ;  /* 0x30000027ff287230 */ /* 0x000fe20000004100 */
[-C--:B------:R-:W-:Y:S01]  /*7d00*/  F2FP.F16.E4M3.UNPACK_B R5, R14.reuse ;  /* 0x0000000eff05723e */ /* 0x080fe200020006ff */
[----:B------:R-:W-:Y:S01]  /*7d10*/  HADD2.F32 R25, -RZ, R25.H1_H1 ;  /* 0x30000019ff197230 */ /* 0x000fe20000004100 */
[----:B------:R-:W-:Y:S01]  /*7d20*/  F2FP.F16.E4M3.UNPACK_B R14, R14.H1 ;  /* 0x0000000eff0e723e */ /* 0x000fe200030006ff */
[----:B------:R-:W-:-:S02]  /*7d30*/  HADD2.F32 R30, -RZ, R21.H1_H1 ;  /* 0x30000015ff1e7230 */ /* 0x000fc40000004100 */
[----:B------:R-:W-:Y:S02]  /*7d40*/  HADD2.F32 R43, -RZ, R42.H0_H0 ;  /* 0x2000002aff2b7230 */ /* 0x000fe40000004100 */
[C---:B------:R-:W-:Y:S01]  /*7d50*/  FMUL.FTZ R45, R25.reuse, R40 ;  /* 0x00000028192d7220 */ /* 0x040fe20000410000 */
[----:B------:R-:W-:Y:S02]  /*7d60*/  HADD2.F32 R21, -RZ, R32.H0_H0 ;  /* 0x20000020ff157230 */ /* 0x000fe40000004100 */
[----:B------:R-:W-:Y:S01]  /*7d70*/  FMUL.FTZ R25, R25, R33 ;  /* 0x0000002119197220 */ /* 0x000fe20000410000 */
[----:B------:R-:W-:Y:S02]  /*7d80*/  HADD2.F32 R39, -RZ, R37.H0_H0 ;  /* 0x20000025ff277230 */ /* 0x000fe40000004100 */
[----:B------:R-:W-:Y:S02]  /*7d90*/  HADD2.F32 R24, -RZ, R31.H0_H0 ;  /* 0x2000001fff187230 */ /* 0x000fe40000004100 */
[----:B------:R-:W-:Y:S01]  /*7da0*/  FMUL.FTZ R47, R21, R43 ;  /* 0x0000002b152f7220 */ /* 0x000fe20000410000 */
[----:B------:R-:W-:-:S02]  /*7db0*/  HADD2.F32 R42, -RZ, R42.H1_H1 ;  /* 0x3000002aff2a7230 */ /* 0x000fc40000004100 */
[----:B------:R-:W-:Y:S01]  /*7dc0*/  FMUL.FTZ R44, R21, R39 ;  /* 0x00000027152c7220 */ /* 0x000fe20000410000 */
[C---:B------:R-:W-:Y:S01]  /*7dd0*/  FFMA.FTZ R21, R30.reuse, R33, -R45 ;  /* 0x000000211e157223 */ /* 0x040fe2000001082d */
[----:B------:R-:W-:Y:S01]  /*7de0*/  FFMA.FTZ R30, R30, R40, R25 ;  /* 0x000000281e1e7223 */ /* 0x000fe20000010019 */
[C---:B------:R-:W-:Y:S01]  /*7df0*/  FFMA.FTZ R25, R24.reuse, R39, -R47 ;  /* 0x0000002718197223 */ /* 0x040fe2000001082f */
[----:B------:R-:W-:Y:S01]  /*7e00*/  HADD2.F32 R39, -RZ, R37.H1_H1 ;  /* 0x30000025ff277230 */ /* 0x000fe20000004100 */
[----:B------:R-:W-:Y:S01]  /*7e10*/  F2FP.F16.E4M3.UNPACK_B R37, R34.H1 ;  /* 0x00000022ff25723e */ /* 0x000fe200030006ff */
[----:B------:R-:W-:Y:S01]  /*7e20*/  FFMA.FTZ R24, R24, R43, R44 ;  /* 0x0000002b18187223 */ /* 0x000fe2000001002c */
[----:B------:R-:W-:Y:S01]  /*7e30*/  HADD2.F32 R43, -RZ, R41.H0_H0 ;  /* 0x20000029ff2b7230 */ /* 0x000fe20000004100 */
[----:B------:R-:W-:Y:S01]  /*7e40*/  F2FP.SATFINITE.E4M3.F32.PACK_AB_MERGE_C R15, R30, R15, RZ ;  /* 0x0000000f1e0f723e */ /* 0x000fe200048070ff */
[----:B------:R-:W-:Y:S02]  /*7e50*/  HADD2.F32 R33, -RZ, R38.H0_H0 ;  /* 0x20000026ff217230 */ /* 0x000fe40000004100 */
[----:B------:R-:W-:Y:S01]  /*7e60*/  HADD2.F32 R40, -RZ, R37.H0_H0 ;  /* 0x20000025ff287230 */ /* 0x000fe20000004100 */
[----:B------:R-:W-:Y:S01]  /*7e70*/  F2FP.SATFINITE.E4M3.F32.PACK_AB_MERGE_C R9, R10, R9, R15 ;  /* 0x000000090a09723e */ /* 0x000fe2000480700f */
[----:B------:R-:W-:-:S02]  /*7e80*/  HADD2.F32 R32, -RZ, R32.H1_H1 ;  /* 0x30000020ff207230 */ /* 0x000fc40000004100 */
[C---:B------:R-:W-:Y:S01]  /*7e90*/  FMUL.FTZ R47, R33.reuse, R43 ;  /* 0x0000002b212f7220 */ /* 0x040fe20000410000 */
[----:B------:R-:W-:Y:S02]  /*7ea0*/  HADD2.F32 R34, -RZ, R36.H0_H0 ;  /* 0x20000024ff227230 */ /* 0x000fe40000004100 */
[----:B------:R-:W-:Y:S01]  /*7eb0*/  FMUL.FTZ R46, R33, R40 ;  /* 0x00000028212e7220 */ /* 0x000fe20000410000 */
[----:B------:R-:W-:Y:S02]  /*7ec0*/  HADD2.F32 R31, -RZ, R31.H1_H1 ;  /* 0x3000001fff1f7230 */ /* 0x000fe40000004100 */
[C---:B------:R-:W-:Y:S01]  /*7ed0*/  FMUL.FTZ R44, R32.reuse, R42 ;  /* 0x0000002a202c7220 */ /* 0x040fe20000410000 */
[----:B------:R-:W-:Y:S01]  /*7ee0*/  FMUL.FTZ R45, R32, R39 ;  /* 0x00000027202d7220 */ /* 0x000fe20000410000 */
[C---:B------:R-:W-:Y:S01]  /*7ef0*/  FFMA.FTZ R33, R34.reuse, R40, -R47 ;  /* 0x0000002822217223 */ /* 0x040fe2000001082f */
[----:B------:R-:W-:Y:S01]  /*7f00*/  FFMA.FTZ R34, R34, R43, R46 ;  /* 0x0000002b22227223 */ /* 0x000fe2000001002e */
[----:B------:R-:W-:Y:S01]  /*7f10*/  F2FP.F16.E4M3.UNPACK_B R43, R20.H1 ;  /* 0x00000014ff2b723e */ /* 0x000fe200030006ff */
[C---:B------:R-:W-:Y:S01]  /*7f20*/  FFMA.FTZ R32, R31.reuse, R39, -R44 ;  /* 0x000000271f207223 */ /* 0x040fe2000001082c */
[----:B------:R-:W-:Y:S01]  /*7f30*/  F2FP.F16.E4M3.UNPACK_B R40, R8.H1 ;  /* 0x00000008ff28723e */ /* 0x000fe200030006ff */
[----:B------:R-:W-:Y:S01]  /*7f40*/  FFMA.FTZ R31, R31, R42, R45 ;  /* 0x0000002a1f1f7223 */ /* 0x000fe2000001002d */
[----:B------:R-:W-:-:S02]  /*7f50*/  HADD2.F32 R42, -RZ, R37.H1_H1 ;  /* 0x30000025ff2a7230 */ /* 0x000fc40000004100 */
[----:B------:R-:W-:Y:S02]  /*7f60*/  HADD2.F32 R44, -RZ, R41.H1_H1 ;  /* 0x30000029ff2c7230 */ /* 0x000fe40000004100 */
[----:B------:R-:W-:Y:S02]  /*7f70*/  HADD2.F32 R39, -RZ, R38.H1_H1 ;  /* 0x30000026ff277230 */ /* 0x000fe40000004100 */
[----:B------:R-:W-:Y:S02]  /*7f80*/  HADD2.F32 R45, -RZ, R43.H0_H0 ;  /* 0x2000002bff2d7230 */ /* 0x000fe40000004100 */
[----:B------:R-:W-:Y:S02]  /*7f90*/  HADD2.F32 R38, -RZ, R35.H0_H0 ;  /* 0x20000023ff267230 */ /* 0x000fe40000004100 */
[C---:B------:R-:W-:Y:S01]  /*7fa0*/  FMUL.FTZ R46, R39.reuse, R44 ;  /* 0x0000002c272e7220 */ /* 0x040fe20000410000 */
[----:B------:R-:W-:Y:S02]  /*7fb0*/  HADD2.F32 R41, -RZ, R40.H0_H0 ;  /* 0x20000028ff297230 */ /* 0x000fe40000004100 */
[----:B------:R-:W-:Y:S01]  /*7fc0*/  FMUL.FTZ R47, R39, R42 ;  /* 0x0000002a272f7220 */ /* 0x000fe20000410000 */
[----:B------:R-:W-:-:S02]  /*7fd0*/  HADD2.F32 R37, -RZ, R36.H1_H1 ;  /* 0x30000024ff257230 */ /* 0x000fc40000004100 */
[C---:B------:R-:W-:Y:S01]  /*7fe0*/  FMUL.FTZ R39, R38.reuse, R45 ;  /* 0x0000002d26277220 */ /* 0x040fe20000410000 */
[----:B------:R-:W-:Y:S02]  /*7ff0*/  HADD2.F32 R36, -RZ, R29.H0_H0 ;  /* 0x2000001dff247230 */ /* 0x000fe40000004100 */
[----:B------:R-:W-:Y:S01]  /*8000*/  FMUL.FTZ R38, R38, R41 ;  /* 0x0000002926267220 */ /* 0x000fe20000410000 */
[----:B------:R-:W-:Y:S02]  /*8010*/  HADD2.F32 R35, -RZ, R35.H1_H1 ;  /* 0x30000023ff237230 */ /* 0x000fe40000004100 */
[----:B------:R-:W-:Y:S01]  /*8020*/  FFMA.FTZ R50, R37, R42, -R46 ;  /* 0x0000002a25327223 */ /* 0x000fe2000001082e */
[----:B------:R-:W-:Y:S02]  /*8030*/  HADD2.F32 R40, -RZ, R40.H1_H1 ;  /* 0x30000028ff287230 */ /* 0x000fe40000004100 */
[----:B------:R-:W-:Y:S01]  /*8040*/  FFMA.FTZ R45, R36, R45, R38 ;  /* 0x0000002d242d7223 */ /* 0x000fe20000010026 */
[----:B------:R-:W-:-:S02]  /*8050*/  HADD2.F32 R38, -RZ, R43.H1_H1 ;  /* 0x3000002bff267230 */ /* 0x000fc40000004100 */
[----:B------:R-:W-:Y:S01]  /*8060*/  FFMA.FTZ R51, R37, R44, R47 ;  /* 0x0000002c25337223 */ /* 0x000fe2000001002f */
[----:B------:R-:W-:Y:S01]  /*8070*/  F2FP.F16.E4M3.UNPACK_B R37, R20 ;  /* 0x00000014ff25723e */ /* 0x000fe200020006ff */
[----:B------:R-:W-:Y:S01]  /*8080*/  FFMA.FTZ R41, R36, R41, -R39 ;  /* 0x0000002924297223 */ /* 0x000fe20000010827 */
[----:B------:R-:W-:Y:S01]  /*8090*/  HADD2.F32 R29, -RZ, R29.H1_H1 ;  /* 0x3000001dff1d7230 */ /* 0x000fe20000004100 */
[----:B------:R-:W-:Y:S01]  /*80a0*/  F2FP.F16.E4M3.UNPACK_B R36, R8 ;  /* 0x00000008ff24723e */ /* 0x000fe200020006ff */
[C---:B------:R-:W-:Y:S01]  /*80b0*/  FMUL.FTZ R8, R35.reuse, R38 ;  /* 0x0000002623087220 */ /* 0x040fe20000410000 */
[----:B------:R-:W-:Y:S01]  /*80c0*/  FMUL.FTZ R39, R35, R40 ;  /* 0x0000002823277220 */ /* 0x000fe20000410000 */
[----:B------:R-:W-:Y:S01]  /*80d0*/  HADD2.F32 R35, -RZ, R37.H0_H0 ;  /* 0x20000025ff237230 */ /* 0x000fe20000004100 */
[----:B------:R-:W-:Y:S01]  /*80e0*/  F2FP.SATFINITE.E4M3.F32.PACK_AB_MERGE_C R34, R51, R34, RZ ;  /* 0x000000223322723e */ /* 0x000fe200048070ff */
[----:B------:R-:W-:Y:S02]  /*80f0*/  HADD2.F32 R20, -RZ, R27.H0_H0 ;  /* 0x2000001bff147230 */ /* 0x000fe40000004100 */
[C---:B------:R-:W-:Y:S01]  /*8100*/  FFMA.FTZ R40, R29.reuse, R40, -R8 ;  /* 0x000000281d287223 */ /* 0x040fe20000010808 */
[----:B------:R-:W-:Y:S01]  /*8110*/  FFMA.FTZ R42, R29, R38, R39 ;  /* 0x000000261d2a7223 */ /* 0x000fe20000010027 */
[----:B------:R-:W-:-:S02]  /*8120*/  HADD2.F32 R29, -RZ, R36.H0_H0 ;  /* 0x20000024ff1d7230 */ /* 0x000fc40000004100 */
[----:B------:R-:W-:Y:S02]  /*8130*/  HADD2.F32 R8, -RZ, R13.H0_H0 ;  /* 0x2000000dff087230 */ /* 0x000fe40000004100 */
[C---:B------:R-:W-:Y:S01]  /*8140*/  FMUL.FTZ R39, R20.reuse, R35 ;  /* 0x0000002314277220 */ /* 0x040fe20000410000 */
[----:B------:R-:W-:Y:S02]  /*8150*/  HADD2.F32 R38, -RZ, R37.H1_H1 ;  /* 0x30000025ff267230 */ /* 0x000fe40000004100 */
[-C--:B------:R-:W-:Y:S01]  /*8160*/  FMUL.FTZ R37, R20, R29.reuse ;  /* 0x0000001d14257220 */ /* 0x080fe20000410000 */
[----:B------:R-:W-:Y:S02]  /*8170*/  HADD2.F32 R27, -RZ, R27.H1_H1 ;  /* 0x3000001bff1b7230 */ /* 0x000fe40000004100 */
[----:B------:R-:W-:Y:S01]  /*8180*/  FFMA.FTZ R39, R8, R29, -R39 ;  /* 0x0000001d08277223 */ /* 0x000fe20000010827 */
[----:B------:R-:W-:Y:S01]  /*8190*/  HADD2.F32 R36, -RZ, R36.H1_H1 ;  /* 0x30000024ff247230 */ /* 0x000fe20000004100 */
[----:B------:R-:W-:Y:S01]  /*81a0*/  F2FP.F16.E4M3.UNPACK_B R29, R4.H1 ;  /* 0x00000004ff1d723e */ /* 0x000fe200030006ff */
[----:B------:R-:W-:-:S02]  /*81b0*/  HADD2.F32 R13, -RZ, R13.H1_H1 ;  /* 0x3000000dff0d7230 */ /* 0x000fc40000004100 */
[C---:B------:R-:W-:Y:S01]  /*81c0*/  FMUL.FTZ R20, R27.reuse, R38 ;  /* 0x000000261b147220 */ /* 0x040fe20000410000 */
[----:B------:R-:W-:Y:S01]  /*81d0*/  FFMA.FTZ R37, R8, R35, R37 ;  /* 0x0000002308257223 */ /* 0x000fe20000010025 */
[-C--:B------:R-:W-:Y:S01]  /*81e0*/  F2FP.F16.E4M3.UNPACK_B R8, R3.reuse.H1 ;  /* 0x00000003ff08723e */ /* 0x080fe200030006ff */
[-C--:B------:R-:W-:Y:S01]  /*81f0*/  FMUL.FTZ R27, R27, R36.reuse ;  /* 0x000000241b1b7220 */ /* 0x080fe20000410000 */
[C---:B------:R-:W-:Y:S01]  /*8200*/  FFMA.FTZ R36, R13.reuse, R36, -R20 ;  /* 0x000000240d247223 */ /* 0x040fe20000010814 */
[----:B------:R-:W-:Y:S01]  /*8210*/  HADD2.F32 R35, -RZ, R29.H0_H0 ;  /* 0x2000001dff237230 */ /* 0x000fe20000004100 */
[----:B------:R-:W-:Y:S01]  /*8220*/  F2FP.F16.E4M3.UNPACK_B R3, R3 ;  /* 0x00000003ff03723e */ /* 0x000fe200020006ff */
[----:B------:R-:W-:Y:S02]  /*8230*/  HADD2.F32 R20, -RZ, R26.H0_H0 ;  /* 0x2000001aff147230 */ /* 0x000fe40000004100 */
[----:B------:R-:W-:Y:S01]  /*8240*/  FFMA.FTZ R38, R13, R38, R27 ;  /* 0x000000260d267223 */ /* 0x000fe2000001001b */
[----:B------:R-:W-:-:S02]  /*8250*/  HADD2.F32 R13, -RZ, R8.H0_H0 ;  /* 0x20000008ff0d7230 */ /* 0x000fc40000004100 */
[----:B------:R-:W-:Y:S02]  /*8260*/  HADD2.F32 R27, -RZ, R8.H1_H1 ;  /* 0x30000008ff1b7230 */ /* 0x000fe40000004100 */
[C---:B------:R-:W-:Y:S01]  /*8270*/  FMUL.FTZ R43, R20.reuse, R35 ;  /* 0x00000023142b7220 */ /* 0x040fe20000410000 */
[----:B------:R-:W-:Y:S02]  /*8280*/  HADD2.F32 R8, -RZ, R14.H0_H0 ;  /* 0x2000000eff087230 */ /* 0x000fe40000004100 */
[-C--:B------:R-:W-:Y:S01]  /*8290*/  FMUL.FTZ R47, R20, R13.reuse ;  /* 0x0000000d142f7220 */ /* 0x080fe20000410000 */
[----:B------:R-:W-:Y:S02]  /*82a0*/  HADD2.F32 R29, -RZ, R29.H1_H1 ;  /* 0x3000001dff1d7230 */ /* 0x000fe40000004100 */
[----:B------:R-:W-:Y:S02]  /*82b0*/  HADD2.F32 R26, -RZ, R26.H1_H1 ;  /* 0x3000001aff1a7230 */ /* 0x000fe40000004100 */
[C---:B------:R-:W-:Y:S01]  /*82c0*/  FFMA.FTZ R43, R8.reuse, R13, -R43 ;  /* 0x0000000d082b7223 */ /* 0x040fe2000001082b */
[----:B------:R-:W-:Y:S01]  /*82d0*/  HADD2.F32 R14, -RZ, R14.H1_H1 ;  /* 0x3000000eff0e7230 */ /* 0x000fe20000004100 */
[----:B------:R-:W-:Y:S01]  /*82e0*/  F2FP.F16.E4M3.UNPACK_B R13, R4 ;  /* 0x00000004ff0d723e */ /* 0x000fe200020006ff */
[----:B------:R-:W-:Y:S01]  /*82f0*/  FFMA.FTZ R47, R8, R35, R47 ;  /* 0x00000023082f7223 */ /* 0x000fe2000001002f */
[C---:B------:R-:W-:Y:S01]  /*8300*/  FMUL.FTZ R49, R26.reuse, R29 ;  /* 0x0000001d1a317220 */ /* 0x040fe20000410000 */
[----:B------:R-:W-:Y:S01]  /*8310*/  FMUL.FTZ R26, R26, R27 ;  /* 0x0000001b1a1a7220 */ /* 0x000fe20000410000 */
[----:B------:R-:W-:-:S02]  /*8320*/  HADD2.F32 R8, -RZ, R3.H0_H0 ;  /* 0x20000003ff087230 */ /* 0x000fc40000004100 */
[----:B------:R-:W-:Y:S02]  /*8330*/  HADD2.F32 R20, -RZ, R13.H0_H0 ;  /* 0x2000000dff147230 */ /* 0x000fe40000004100 */
[C---:B------:R-:W-:Y:S01]  /*8340*/  FFMA.FTZ R48, R14.reuse, R29, R26 ;  /* 0x0000001d0e307223 */ /* 0x040fe2000001001a */
[----:B------:R-:W-:Y:S02]  /*8350*/  HADD2.F32 R4, -RZ, R7.H0_H0 ;  /* 0x20000007ff047230 */ /* 0x000fe40000004100 */
[----:B------:R-:W-:Y:S01]  /*8360*/  FFMA.FTZ R46, R14, R27, -R49 ;  /* 0x0000001b0e2e7223 */ /* 0x000fe20000010831 */
[----:B------:R-:W-:Y:S02]  /*8370*/  HADD2.F32 R26, -RZ, R13.H1_H1 ;  /* 0x3000000dff1a7230 */ /* 0x000fe40000004100 */
[----:B------:R-:W-:Y:S02]  /*8380*/  HADD2.F32 R7, -RZ, R7.H1_H1 ;  /* 0x30000007ff077230 */ /* 0x000fe40000004100 */
[----:B------:R-:W-:Y:S01]  /*8390*/  FMUL.FTZ R44, R4, R20 ;  /* 0x00000014042c7220 */ /* 0x000fe20000410000 */
[----:B------:R-:W-:-:S02]  /*83a0*/  HADD2.F32 R14, -RZ, R3.H1_H1 ;  /* 0x30000003ff0e7230 */ /* 0x000fc40000004100 */
        /* <DEDUP_REMOVED lines=14> */
[----:B------:R-:W-:Y:S02]  /*8490*/  F2FP.SATFINITE.E4M3.F32.PACK_AB_MERGE_C R47, R48, R47, RZ ;  /* 0x0000002f302f723e */ /* 0x000fe400048070ff */
[----:B------:R-:W-:Y:S02]  /*84a0*/  F2FP.SATFINITE.E4M3.F32.PACK_AB_MERGE_C R5, R11, R6, R5 ;  /* 0x000000060b05723e */ /* 0x000fe40004807005 */
[----:B------:R-:W-:-:S02]  /*84b0*/  F2FP.SATFINITE.E4M3.F32.PACK_AB_MERGE_C R7, R32, R25, R7 ;  /* 0x000000192007723e */ /* 0x000fc40004807007 */
[----:B------:R-:W-:Y:S02]  /*84c0*/  F2FP.SATFINITE.E4M3.F32.PACK_AB_MERGE_C R4, R36, R39, R4 ;  /* 0x000000272404723e */ /* 0x000fe40004807004 */
[----:B------:R-:W-:Y:S02]  /*84d0*/  F2FP.SATFINITE.E4M3.F32.PACK_AB_MERGE_C R6, R3, R44, R43 ;  /* 0x0000002c0306723e */ /* 0x000fe4000480702b */
[----:B------:R-:W-:Y:S02]  /*84e0*/  F2FP.SATFINITE.E4M3.F32.PACK_AB_MERGE_C R11, R31, R24, R34 ;  /* 0x000000181f0b723e */ /* 0x000fe40004807022 */
[----:B------:R-:W-:Y:S01]  /*84f0*/  F2FP.SATFINITE.E4M3.F32.PACK_AB_MERGE_C R8, R38, R37, R8 ;  /* 0x000000252608723e */ /* 0x000fe20004807008 */
[----:B------:R0:W-:Y:S01]  /*8500*/  STS.128 [R52+0xb000], R4 ;  /* 0x00b0000434007388 */ /* 0x0001e20000000c00 */
[----:B------:R-:W-:-:S05]  /*8510*/  F2FP.SATFINITE.E4M3.F32.PACK_AB_MERGE_C R10, R26, R13, R47 ;  /* 0x0000000d1a0a723e */ /* 0x000fca000480702f */
[----:B------:R0:W-:Y:S02]  /*8520*/  STS.128 [R0+0xb000], R8 ;  /* 0x00b0000800007388 */ /* 0x0001e40000000c00 */
.L_x_1906:
[----:B------:R-:W-:Y:S05]  /*8530*/  BSYNC B0 ;  /* 0x0000000000007941 */ /* 0x000fea0003800000 */
.L_x_1899:
        /* <DEDUP_REMOVED lines=8> */
.L_x_1896:
[----:B0-2---:R-:W2:Y:S02]  /*85c0*/  LDL R0, [R1+0x4] ;  /* 0x0000040001007983 */ /* 0x005ea40000100800 */
[----:B--2---:R-:W-:-:S13]  /*85d0*/  ISETP.NE.AND P1, PT, R0, 0x3, PT ;  /* 0x000000030000780c */ /* 0x004fda0003f25270 */
[----:B------:R-:W-:Y:S05]  /*85e0*/  @!P1 BRA `(.L_x_1914) ;  /* 0x0000000000049947 */ /* 0x000fea0003800000 */
[----:B------:R-:W-:Y:S01]  /*85f0*/  BPT.TRAP 0x1 ;  /* 0x000000040000795c */ /* 0x000fe20000300000 */
.L_x_1914:
[----:B-----5:R-:W-:Y:S01]  /*8600*/  IMAD R12, R23, 0x8, R16 ;  /* 0x00000008170c7824 */ /* 0x020fe200078e0210 */
[----:B-1----:R-:W-:-:S04]  /*8610*/  SHF.L.U32 R3, R156, 0x1f, RZ ;  /* 0x0000001f9c037819 */ /* 0x002fc800000006ff */
[----:B------:R0:W1:Y:S01]  /*8620*/  SYNCS.PHASECHK.TRANS64.TRYWAIT P0, [R12+URZ+0x13230], R3 ;  /* 0x013230030c0075a7 */ /* 0x000062000800017f */
[----:B------:R-:W-:Y:S05]  /*8630*/  @!P1 BRA `(.L_x_1915) ;  /* 0x0000000000049947 */ /* 0x000fea0003800000 */
[----:B------:R-:W-:Y:S01]  /*8640*/  BPT.TRAP 0x1 ;  /* 0x000000040000795c */ /* 0x000fe20000300000 */
.L_x_1915:
[----:B------:R-:W3:Y:S02]  /*8650*/  S2R R0, SR_TID.X ;  /* 0x0000000000007919 */ /* 0x000ee40000002100 */
[----:B---3--:R-:W-:Y:S01]  /*8660*/  LOP3.LUT R4, R0, 0x7f, RZ, 0xc0, !PT ;  /* 0x0000007f00047812 */ /* 0x008fe200078ec0ff */
[----:B------:R-:W-:-:S03]  /*8670*/  VIADD R0, R16, 0xe000 ;  /* 0x0000e00010007836 */ /* 0x000fc60000000000 */
[----:B------:R-:W-:Y:S02]  /*8680*/  ISETP.NE.AND P2, PT, R4, RZ, PT ;  /* 0x000000ff0400720c */ /* 0x000fe40003f45270 */
[----:B------:R-:W-:-:S04]  /*8690*/  SHF.R.U32.HI R0, RZ, 0x4, R0 ;  /* 0x00000004ff007819 */ /* 0x000fc80000011600 */
[----:B------:R-:W-:Y:S01]  /*86a0*/  LOP3.LUT R0, R0, 0x3fff, RZ, 0xc0, !PT ;  /* 0x00003fff00007812 */ /* 0x000fe200078ec0ff */
[----:B-1----:R-:W-:Y:S06]  /*86b0*/  @P0 BRA `(.L_x_1916) ;  /* 0x0000000000080947 */ /* 0x002fec0003800000 */
[----:B------:R-:W1:Y:S02]  /*86c0*/  SYNCS.PHASECHK.TRANS64.TRYWAIT P0, [R12+URZ+0x13230], R3 ;  /* 0x013230030c0075a7 */ /* 0x000e64000800017f */
[----:B-1----:R-:W-:Y:S05]  /*86d0*/  @!P0 BRA `(.L_x_1917) ;  /* 0x0000014400808947 */ /* 0x002fea0003800000 */
.L_x_1916:
[----:B------:R-:W-:Y:S01]  /*86e0*/  LOP3.LUT R0, R0, 0x10000, RZ, 0xfc, !PT ;  /* 0x0001000000007812 */ /* 0x000fe200078efcff */
[----:B------:R-:W-:Y:S05]  /*86f0*/  WARPSYNC.ALL ;  /* 0x0000000000007948 */ /* 0x000fea0003800000 */
[----:B------:R-:W-:Y:S01]  /*8700*/  STL [R1+0x30], R0 ;  /* 0x0000300001007387 */ /* 0x000fe20000100800 */
[----:B------:R-:W-:Y:S01]  /*8710*/  IMAD R8, R23, 0x280, R0 ;  /* 0x0000028017087824 */ /* 0x000fe200078e0200 */
[----:B------:R-:W-:Y:S01]  /*8720*/  LOP3.LUT R4, R28, 0x10000, RZ, 0xfc, !PT ;  /* 0x000100001c047812 */ /* 0x000fe200078efcff */
        /* <DEDUP_REMOVED lines=8> */
[C---:B------:R-:W-:Y:S01]  /*87b0*/  VIADD R6, R8.reuse, 0x80 ;  /* 0x0000008008067836 */ /* 0x040fe20000000000 */
[----:B------:R-:W-:Y:S01]  /*87c0*/  R2UR UR5, R5 ;  /* 0x00000000050572ca */ /* 0x000fe200000e0000 */
[----:B------:R-:W-:Y:S01]  /*87d0*/  VIADD R10, R8, 0x100 ;  /* 0x00000100080a7836 */ /* 0x000fe20000000000 */
[----:B------:R-:W2:Y:S01]  /*87e0*/  LDL R109, [R1+0x3c] ;  /* 0x00003c00016d7983 */ /* 0x000ea20000100800 */
[----:B------:R-:W-:Y:S01]  /*87f0*/  IMAD.MOV.U32 R11, RZ, RZ, -0x7fffffe0 ;  /* 0x80000020ff0b7424 */ /* 0x000fe200078e00ff */
[----:B------:R-:W-:-:S02]  /*8800*/  R2UR UR8, R4 ;  /* 0x00000000040872ca */ /* 0x000fc400000e0000 */
[----:B------:R-:W3:Y:S01]  /*8810*/  LDL R105, [R1+0x28] ;  /* 0x0000280001697983 */ /* 0x000ee20000100800 */
[----:B------:R-:W-:-:S03]  /*8820*/  R2UR UR9, R5 ;  /* 0x00000000050972ca */ /* 0x000fc600000e0000 */
[----:B------:R-:W5:Y:S01]  /*8830*/  LDL R106, [R1+0x40] ;  /* 0x00004000016a7983 */ /* 0x000f620000100800 */
[----:B------:R-:W-:-:S03]  /*8840*/  R2UR UR12, R4 ;  /* 0x00000000040c72ca */ /* 0x000fc600000e0000 */
[----:B------:R-:W5:Y:S01]  /*8850*/  LDL R107, [R1+0x24] ;  /* 0x00002400016b7983 */ /* 0x000f620000100800 */
[----:B------:R-:W-:Y:S01]  /*8860*/  QGMMA.64x32x32.F32.E4M3.E4M3 R88, gdesc[UR4], RZ, !UPT, gsb0 ;  /* 0x00600000045879f3 */ /* 0x000fe2000c0008ff */
[----:B------:R-:W-:Y:S01]  /*8870*/  R2UR UR6, R6 ;  /* 0x00000000060672ca */ /* 0x000fe200000e0000 */
[----:B----4-:R-:W-:Y:S01]  /*8880*/  VIADD R14, R8, 0x2 ;  /* 0x00000002080e7836 */ /* 0x010fe20000000000 */
[----:B------:R-:W-:Y:S01]  /*8890*/  R2UR UR7, R7 ;  /* 0x00000000070772ca */ /* 0x000fe200000e0000 */
[----:B------:R-:W-:Y:S01]  /*88a0*/  IMAD.MOV.U32 R15, RZ, RZ, -0x7fffffe0 ;  /* 0x80000020ff0f7424 */ /* 0x000fe200078e00ff */
[----:B------:R-:W-:Y:S01]  /*88b0*/  R2UR UR4, R4 ;  /* 0x00000000040472ca */ /* 0x000fe200000e0000 */
[----:B------:R-:W4:Y:S01]  /*88c0*/  LDC R9, c[0x0][0x448] ;  /* 0x00011200ff097b82 */ /* 0x000f220000000800 */
[----:B------:R-:W-:Y:S01]  /*88d0*/  R2UR UR5, R5 ;  /* 0x00000000050572ca */ /* 0x000fe200000e0000 */
[----:B01----:R-:W-:Y:S01]  /*88e0*/  @!P2 VIADD R12, R12, 0x13240 ;  /* 0x000132400c0ca836 */ /* 0x003fe20000000000 */
[----:B------:R-:W-:Y:S01]  /*88f0*/  ULDC UR36, c[0x0][0x988] ;  /* 0x0002620000247ab9 */ /* 0x000fe20000000800 */
[----:B------:R-:W-:Y:S01]  /*8900*/  ULDC UR37, c[0x0][0x988] ;  /* 0x0002620000257ab9 */ /* 0x000fe20000000800 */
[----:B------:R-:W-:-:S02]  /*8910*/  WARPGROUP.DEPBAR.LE gsb0, 0x0 ;  /* 0x00008000000079c5 */ /* 0x000fc40000010000 */
[----:B------:R-:W-:-:S07]  /*8920*/  WARPGROUP.ARRIVE ;  /* 0x00000000000079c5 */ /* 0x000fce0000000000 */
[----:B------:R-:W-:Y:S01]  /*8930*/  QGMMA.64x32x32.F32.E4M3.E4M3 R72, gdesc[UR4], RZ, !UPT, gsb0 ;  /* 0x00600000044879f3 */ /* 0x000fe2000c0008ff */
[----:B------:R-:W-:Y:S02]  /*8940*/  R2UR UR10, R10 ;  /* 0x000000000a0a72ca */ /* 0x000fe400000e0000 */
[----:B------:R-:W-:Y:S01]  /*8950*/  R2UR UR11, R11 ;  /* 0x000000000b0b72ca */ /* 0x000fe200000e0000 */
[----:B------:R-:W-:Y:S01]  /*8960*/  VIADD R6, R8, 0x180 ;  /* 0x0000018008067836 */ /* 0x000fe20000000000 */
[----:B------:R-:W-:Y:S02]  /*8970*/  WARPGROUP.DEPBAR.LE gsb0, 0x0 ;  /* 0x00008000000079c5 */ /* 0x000fe40000010000 */
[----:B------:R-:W-:-:S09]  /*8980*/  WARPGROUP.ARRIVE ;  /* 0x00000000000079c5 */ /* 0x000fd20000000000 */
[----:B------:R-:W-:Y:S01]  /*8990*/  QGMMA.64x32x32.F32.E4M3.E4M3 R56, gdesc[UR8], RZ, !UPT, gsb0 ;  /* 0x00600000083879f3 */ /* 0x000fe2000c0008ff */
[----:B------:R-:W-:Y:S01]  /*89a0*/  IMAD.MOV.U32 R7, RZ, RZ, -0x7fffffe0 ;  /* 0x80000020ff077424 */ /* 0x000fe200078e00ff */
        /* <DEDUP_REMOVED lines=15> */
[----:B------:R-:W-:Y:S01]  /*8aa0*/  VIADD R6, R4, 0x2 ;  /* 0x0000000204067836 */ /* 0x000fe20000000000 */
[----:B------:R-:W-:Y:S02]  /*8ab0*/  MOV R7, 0x80000020 ;  /* 0x8000002000077802 */ /* 0x000fe40000000f00 */
        /* <DEDUP_REMOVED lines=25> */
[----:B------:R-:W-:Y:S01]  /*8c50*/  VIADD R10, R8, 0x182 ;  /* 0x00000182080a7836 */ /* 0x000fe20000000000 */
[----:B----4-:R-:W-:Y:S01]  /*8c60*/  ISETP.NE.AND P0, PT, R9, 0x1, PT ;  /* 0x000000010900780c */ /* 0x010fe20003f05270 */
[----:B------:R-:W-:Y:S01]  /*8c70*/  IMAD.MOV.U32 R11, RZ, RZ, -0x7fffffe0 ;  /* 0x80000020ff0b7424 */ /* 0x000fe200078e00ff */
[----:B------:R-:W-:Y:S02]  /*8c80*/  R2UR UR4, R6 ;  /* 0x00000000060472ca */ /* 0x000fe400000e0000 */
[----:B------:R-:W-:Y:S02]  /*8c90*/  R2UR UR6, R10 ;  /* 0x000000000a0672ca */ /* 0x000fe400000e0000 */
[----:B------:R-:W-:Y:S02]  /*8ca0*/  R2UR UR7, R11 ;  /* 0x000000000b0772ca */ /* 0x000fe400000e0000 */
[----:B------:R-:W-:Y:S01]  /*8cb0*/  R2UR UR5, R7 ;  /* 0x00000000070572ca */ /* 0x000fe200000e0000 */
[----:B------:R-:W-:-:S04]  /*8cc0*/  FMUL.FTZ R15, R2, R93 ;  /* 0x0000005d020f7220 */ /* 0x000fc80000410000 */
[----:B------:R-:W0:Y:S01]  /*8cd0*/  @P0 LDC R9, c[0x0][0x44c] ;  /* 0x00011300ff090b82 */ /* 0x000e220000000800 */
[----:B------:R-:W-:-:S07]  /*8ce0*/  FMUL.FTZ R93, R2, R98 ;  /* 0x00000062025d7220 */ /* 0x000fce0000410000 */
[----:B------:R-:W1:Y:S01]  /*8cf0*/  @P0 LDC R98, c[0x0][0x450] ;  /* 0x00011400ff620b82 */ /* 0x000e620000000800 */
[----:B------:R-:W-:Y:S02]  /*8d00*/  WARPGROUP.DEPBAR.LE gsb0, 0x0 ;  /* 0x00008000000079c5 */ /* 0x000fe40000010000 */
[----:B------:R-:W-:-:S06]  /*8d10*/  WARPGROUP.ARRIVE ;  /* 0x00000000000079c5 */ /* 0x000fcc0000000000 */
[----:B------:R-:W-:Y:S01]  /*8d20*/  QGMMA.64x32x32.F32.E4M3.E4M3 R40, gdesc[UR4], R40, gsb0 ;  /* 0x00600000042879f3 */ /* 0x000fe20008000828 */
[----:B------:R-:W-:Y:S01]  /*8d30*/  FMUL.FTZ R11, R2, R58 ;  /* 0x0000003a020b7220 */ /* 0x000fe20000410000 */
[----:B--2---:R-:W-:-:S04]  /*8d40*/  IMAD.IADD R58, R108, 0x1, R109 ;  /* 0x000000016c3a7824 */ /* 0x004fc800078e026d */
[----:B0-----:R-:W-:-:S05]  /*8d50*/  @P0 IMAD.HI.U32 R9, R58, R9, RZ ;  /* 0x000000093a090227 */ /* 0x001fca00078e00ff */
[----:B-1----:R-:W-:-:S05]  /*8d60*/  @P0 SHF.R.U32.HI R58, RZ, R98, R9 ;  /* 0x00000062ff3a0219 */ /* 0x002fca0000011609 */
[----:B------:R-:W0:Y:S01]  /*8d70*/  SHFL.IDX PT, R98, R58, 0x1, 0x1c1f ;  /* 0x003c1f003a627f89 */ /* 0x000e2200000e0000 */
[C---:B------:R-:W-:Y:S01]  /*8d80*/  FMUL.FTZ R3, R2.reuse, R90 ;  /* 0x0000005a02037220 */ /* 0x040fe20000410000 */
[----:B------:R-:W-:Y:S01]  /*8d90*/  FMUL.FTZ R90, R2, R91 ;  /* 0x0000005b025a7220 */ /* 0x000fe20000410000 */
[----:B------:R-:W-:Y:S02]  /*8da0*/  IMAD R9, R104, -0xa0, RZ ;  /* 0xffffff6068097824 */ /* 0x000fe400078e02ff */
[C---:B------:R-:W-:Y:S01]  /*8db0*/  FMUL.FTZ R91, R2.reuse, R94 ;  /* 0x0000005e025b7220 */ /* 0x040fe20000410000 */
[----:B------:R-:W-:Y:S01]  /*8dc0*/  FMUL.FTZ R21, R2, R97 ;  /* 0x0000006102157220 */ /* 0x000fe20000410000 */
[----:B---3--:R-:W-:Y:S01]  /*8dd0*/  IMAD R97, R104, -0xa0, R105 ;  /* 0xffffff6068617824 */ /* 0x008fe200078e0269 */
[----:B------:R-:W-:Y:S01]  /*8de0*/  MUFU.TANH R3, R3 ;  /* 0x0000000300037308 */ /* 0x000fe20000002400 */
[C---:B------:R-:W-:Y:S01]  /*8df0*/  FMUL.FTZ R14, R2.reuse, R92 ;  /* 0x0000005c020e7220 */ /* 0x040fe20000410000 */
[----:B------:R-:W-:Y:S01]  /*8e00*/  FMUL.FTZ R10, R2, R65 ;  /* 0x00000041020a7220 */ /* 0x000fe20000410000 */
[----:B-----5:R-:W-:Y:S01]  /*8e10*/  IADD3 R9, -R106, 0xa1, R9 ;  /* 0x000000a16a097810 */ /* 0x020fe20007ffe109 */
[C---:B------:R-:W-:Y:S01]  /*8e20*/  FMUL.FTZ R92, R2.reuse, R95 ;  /* 0x0000005f025c7220 */ /* 0x040fe20000410000 */
[----:B------:R-:W-:-:S03]  /*8e30*/  FMUL.FTZ R65, R2, R68 ;  /* 0x0000004402417220 */ /* 0x000fc60000410000 */
[----:B------:R-:W1:Y:S01]  /*8e40*/  MUFU.TANH R90, R90 ;  /* 0x0000005a005a7308 */ /* 0x000e620000002400 */
[C---:B------:R-:W-:Y:S01]  /*8e50*/  FMUL.FTZ R68, R2.reuse, R69 ;  /* 0x0000004502447220 */ /* 0x040fe20000410000 */
[----:B------:R-:W-:Y:S01]  /*8e60*/  FMUL.FTZ R69, R2, R70 ;  /* 0x0000004602457220 */ /* 0x000fe20000410000 */
[----:B------:R-:W-:Y:S02]  /*8e70*/  IADD3 R97, -R106, 0xa0, R97 ;  /* 0x000000a06a617810 */ /* 0x000fe40007ffe161 */
[----:B------:R-:W-:-:S03]  /*8e80*/  IADD3 R70, -R107, R9, R105 ;  /* 0x000000096b467210 */ /* 0x000fc60007ffe169 */
[----:B------:R-:W2:Y:S01]  /*8e90*/  MUFU.TANH R91, R91 ;  /* 0x0000005b005b7308 */ /* 0x000ea20000002400 */
[----:B0-----:R-:W-:Y:S01]  /*8ea0*/  VIADDMNMX R98, R98, R70, R97, PT ;  /* 0x0000004662627246 */ /* 0x001fe20003800161 */
[----:B------:R-:W-:Y:S01]  /*8eb0*/  FMUL.FTZ R94, R2, R99 ;  /* 0x00000063025e7220 */ /* 0x000fe20000410000 */
[----:B------:R-:W-:-:S05]  /*8ec0*/  VIADD R8, R8, 0x202 ;  /* 0x0000020208087836 */ /* 0x000fca0000000000 */
[----:B------:R-:W0:Y:S01]  /*8ed0*/  MUFU.TANH R92, R92 ;  /* 0x0000005c005c7308 */ /* 0x000e220000002400 */
[----:B------:R-:W-:Y:S01]  /*8ee0*/  ISETP.GT.AND P5, PT, R98, RZ, PT ;  /* 0x000000ff6200720c */ /* 0x000fe20003fa4270 */
[----:B------:R-:W-:Y:S01]  /*8ef0*/  FMUL.FTZ R95, R2, R102 ;  /* 0x00000066025f7220 */ /* 0x000fe20000410000 */
[----:B------:R-:W-:Y:S02]  /*8f00*/  ISETP.GT.AND P6, PT, R98, 0x1, PT ;  /* 0x000000016200780c */ /* 0x000fe40003fc4270 */
[----:B------:R-:W-:-:S03]  /*8f10*/  R2UR UR6, R8 ;  /* 0x00000000080672ca */ /* 0x000fc600000e0000 */
[----:B------:R-:W3:Y:S01]  /*8f20*/  MUFU.TANH R93, R93 ;  /* 0x0000005d005d7308 */ /* 0x000ee20000002400 */
[----:B------:R-:W-:Y:S01]  /*8f30*/  FMUL.FTZ R20, R2, R96 ;  /* 0x0000006002147220 */ /* 0x000fe20000410000 */
[----:B------:R-:W-:Y:S01]  /*8f40*/  ISETP.GT.AND P3, PT, R98, 0x8, PT ;  /* 0x000000086200780c */ /* 0x000fe20003f64270 */
[----:B------:R-:W-:Y:S01]  /*8f50*/  FMUL.FTZ R96, R2, R103 ;  /* 0x0000006702607220 */ /* 0x000fe20000410000 */
[----:B-1----:R-:W-:Y:S01]  /*8f60*/  FSEL R90, R90, -INF , P6 ;  /* 0xff8000005a5a7808 */ /* 0x002fe20003000000 */
[----:B------:R-:W-:Y:S02]  /*8f70*/  WARPGROUP.DEPBAR.LE gsb0, 0x0 ;  /* 0x00008000000079c5 */ /* 0x000fe40000010000 */
[----:B------:R-:W-:Y:S01]  /*8f80*/  FMUL.FTZ R8, R2, R40 ;  /* 0x0000002802087220 */ /* 0x000fe20000410000 */
[----:B------:R-:W1:Y:S01]  /*8f90*/  MUFU.TANH R94, R94 ;  /* 0x0000005e005e7308 */ /* 0x000e620000002400 */
[----:B------:R-:W-:Y:S01]  /*8fa0*/  FSEL R40, R3, -INF , P5 ;  /* 0xff80000003287808 */ /* 0x000fe20002800000 */
[----:B------:R-:W-:-:S02]  /*8fb0*/  IMAD.MOV.U32 R9, RZ, RZ, -0x7fffffe0 ;  /* 0x80000020ff097424 */ /* 0x000fc400078e00ff */
[C---:B------:R-:W-:Y:S01]  /*8fc0*/  FMUL.FTZ R0, R2.reuse, R88 ;  /* 0x0000005802007220 */ /* 0x040fe20000410000 */
[----:B------:R-:W-:Y:S01]  /*8fd0*/  FMUL.FTZ R88, R2, R100 ;  /* 0x0000006402587220 */ /* 0x000fe20000410000 */
[----:B------:R-:W-:Y:S01]  /*8fe0*/  ISETP.GT.AND P4, PT, R98, 0x9, PT ;  /* 0x000000096200780c */ /* 0x000fe20003f84270 */
[----:B------:R-:W-:Y:S01]  /*8ff0*/  FMUL.FTZ R74, R2, R74 ;  /* 0x0000004a024a7220 */ /* 0x000fe20000410000 */
[----:B--2---:R-:W-:Y:S01]  /*9000*/  FSEL R100, R91, -INF , P3 ;  /* 0xff8000005b647808 */ /* 0x004fe20001800000 */
[----:B------:R-:W2:Y:S01]  /*9010*/  MUFU.TANH R95, R95 ;  /* 0x0000005f005f7308 */ /* 0x000ea20000002400 */
[----:B------:R-:W-:Y:S02]  /*9020*/  FMNMX.FTZ R3, R40, R90, !PT ;  /* 0x0000005a28037209 */ /* 0x000fe40007810000 */
[----:B------:R-:W-:Y:S01]  /*9030*/  R2UR UR7, R9 ;  /* 0x00000000090772ca */ /* 0x000fe200000e0000 */
[----:B------:R-:W-:Y:S01]  /*9040*/  FMUL.FTZ R9, R2, R41 ;  /* 0x0000002902097220 */ /* 0x000fe20000410000 */
[----:B------:R-:W-:-:S02]  /*9050*/  R2UR UR4, R6 ;  /* 0x00000000060472ca */ /* 0x000fc400000e0000 */
[----:B------:R-:W-:Y:S01]  /*9060*/  R2UR UR5, R7 ;  /* 0x00000000070572ca */ /* 0x000fe200000e0000 */
[----:B------:R-:W4:Y:S01]  /*9070*/  MUFU.TANH R96, R96 ;  /* 0x0000006000607308 */ /* 0x000f220000002400 */
[----:B------:R-:W-:Y:S01]  /*9080*/  ISETP.GT.AND P5, PT, R98, 0x10, PT ;  /* 0x000000106200780c */ /* 0x000fe20003fa4270 */
[----:B------:R-:W-:Y:S01]  /*9090*/  FMUL.FTZ R75, R2, R75 ;  /* 0x0000004b024b7220 */ /* 0x000fe20000410000 */
[----:B0-----:R-:W-:Y:S02]  /*90a0*/  FSEL R92, R92, -INF , P4 ;  /* 0xff8000005c5c7808 */ /* 0x001fe40002000000 */
[----:B------:R-:W-:Y:S01]  /*90b0*/  FMNMX.FTZ R41, R100, R3, !PT ;  /* 0x0000000364297209 */ /* 0x000fe20007810000 */
[----:B------:R-:W-:Y:S01]  /*90c0*/  FMUL.FTZ R3, R2, R42 ;  /* 0x0000002a02037220 */ /* 0x000fe20000410000 */
[----:B------:R-:W-:Y:S01]  /*90d0*/  ISETP.GT.AND P3, PT, R98, 0x11, PT ;  /* 0x000000116200780c */ /* 0x000fe20003f64270 */
[----:B------:R-:W0:Y:S01]  /*90e0*/  MUFU.TANH R74, R74 ;  /* 0x0000004a004a7308 */ /* 0x000e220000002400 */
[----:B---3--:R-:W-:Y:S01]  /*90f0*/  FSEL R42, R93, -INF , P5 ;  /* 0xff8000005d2a7808 */ /* 0x008fe20002800000 */
[----:B------:R-:W-:Y:S01]  /*9100*/  FMUL.FTZ R78, R2, R78 ;  /* 0x0000004e024e7220 */ /* 0x000fe20000410000 */
[----:B------:R-:W-:Y:S01]  /*9110*/  FMNMX.FTZ R41, R92, R41, !PT ;  /* 0x000000295c297209 */ /* 0x000fe20007810000 */
[----:B------:R-:W-:Y:S01]  /*9120*/  WARPGROUP.ARRIVE ;  /* 0x00000000000079c5 */ /* 0x000fe20000000000 */
[----:B------:R-:W-:Y:S01]  /*9130*/  ISETP.GT.AND P4, PT, R98, 0x18, PT ;  /* 0x000000186200780c */ /* 0x000fe20003f84270 */
[----:B------:R-:W-:Y:S01]  /*9140*/  FMUL.FTZ R79, R2, R79 ;  /* 0x0000004f024f7220 */ /* 0x000fe20000410000 */
[----:B-1----:R-:W-:Y:S01]  /*9150*/  FSEL R94, R94, -INF , P3 ;  /* 0xff8000005e5e7808 */ /* 0x002fe20001800000 */
[----:B------:R-:W1:Y:S01]  /*9160*/  MUFU.TANH R75, R75 ;  /* 0x0000004b004b7308 */ /* 0x000e620000002400 */
[----:B------:R-:W-:Y:S01]  /*9170*/  FMNMX.FTZ R91, R42, R41, !PT ;  /* 0x000000292a5b7209 */ /* 0x000fe20007810000 */
[----:B------:R-:W-:Y:S01]  /*9180*/  QGMMA.64x32x32.F32.E4M3.E4M3 R24, gdesc[UR4], R24, gsb0 ;  /* 0x00600000041879f3 */ /* 0x000fe20008000818 */
[----:B------:R-:W-:Y:S01]  /*9190*/  ISETP.GT.AND P3, PT, R98, 0x19, PT ;  /* 0x000000196200780c */ /* 0x000fe20003f64270 */
[----:B------:R-:W-:Y:S01]  /*91a0*/  FMUL.FTZ R82, R2, R82 ;  /* 0x0000005202527220 */ /* 0x000fe20000410000 */
[----:B--2---:R-:W-:-:S03]  /*91b0*/  FSEL R102, R95, -INF , P4 ;  /* 0xff8000005f667808 */ /* 0x004fc60002000000 */
[----:B------:R-:W2:Y:S01]  /*91c0*/  MUFU.TANH R78, R78 ;  /* 0x0000004e004e7308 */ /* 0x000ea20000002400 */
[----:B------:R-:W-:Y:S01]  /*91d0*/  FMNMX.FTZ R91, R94, R91, !PT ;  /* 0x0000005b5e5b7209 */ /* 0x000fe20007810000 */
[----:B------:R-:W-:Y:S01]  /*91e0*/  FMUL.FTZ R83, R2, R83 ;  /* 0x0000005302537220 */ /* 0x000fe20000410000 */
[----:B------:R-:W-:-:S05]  /*91f0*/  ISETP.GT.AND P4, PT, R98, 0x20, PT ;  /* 0x000000206200780c */ /* 0x000fca0003f84270 */
[----:B------:R-:W3:Y:S01]  /*9200*/  MUFU.TANH R79, R79 ;  /* 0x0000004f004f7308 */ /* 0x000ee20000002400 */
[----:B----4-:R-:W-:Y:S01]  /*9210*/  FSEL R96, R96, -INF , P3 ;  /* 0xff80000060607808 */ /* 0x010fe20001800000 */
[----:B------:R-:W-:Y:S01]  /*9220*/  FMUL.FTZ R86, R2, R86 ;  /* 0x0000005602567220 */ /* 0x000fe20000410000 */
[----:B------:R-:W-:Y:S01]  /*9230*/  FMNMX.FTZ R91, R102, R91, !PT ;  /* 0x0000005b665b7209 */ /* 0x000fe20007810000 */
[----:B------:R-:W-:Y:S01]  /*9240*/  FMUL.FTZ R41, R2, R43 ;  /* 0x0000002b02297220 */ /* 0x000fe20000410000 */
[----:B------:R-:W-:Y:S01]  /*9250*/  ISETP.GT.AND P3, PT, R98, 0x21, PT ;  /* 0x000000216200780c */ /* 0x000fe20003f64270 */
[----:B------:R-:W-:Y:S01]  /*9260*/  FMUL.FTZ R87, R2, R87 ;  /* 0x0000005702577220 */ /* 0x000fe20000410000 */
[----:B0-----:R-:W-:Y:S01]  /*9270*/  FSEL R74, R74, -INF , P4 ;  /* 0xff8000004a4a7808 */ /* 0x001fe20002000000 */
[----:B------:R-:W0:Y:S01]  /*9280*/  MUFU.TANH R82, R82 ;  /* 0x0000005200527308 */ /* 0x000e220000002400 */
[----:B------:R-:W-:Y:S01]  /*9290*/  FMNMX.FTZ R91, R96, R91, !PT ;  /* 0x0000005b605b7209 */ /* 0x000fe20007810000 */
[----:B------:R-:W-:Y:S01]  /*92a0*/  FMUL.FTZ R43, R2, R46 ;  /* 0x0000002e022b7220 */ /* 0x000fe20000410000 */
[----:B------:R-:W-:Y:S01]  /*92b0*/  ISETP.GT.AND P4, PT, R98, 0x28, PT ;  /* 0x000000286200780c */ /* 0x000fe20003f84270 */
[C---:B------:R-:W-:Y:S01]  /*92c0*/  FMUL.FTZ R59, R2.reuse, R59 ;  /* 0x0000003b023b7220 */ /* 0x040fe20000410000 */
[----:B-1----:R-:W-:Y:S01]  /*92d0*/  FSEL R46, R75, -INF , P3 ;  /* 0xff8000004b2e7808 */ /* 0x002fe20001800000 */
[----:B------:R-:W-:Y:S01]  /*92e0*/  FMUL.FTZ R62, R2, R62 ;  /* 0x0000003e023e7220 */ /* 0x000fe20000410000 */
[----:B------:R-:W-:Y:S01]  /*92f0*/  FMNMX.FTZ R91, R74, R91, !PT ;  /* 0x0000005b4a5b7209 */ /* 0x000fe20007810000 */
[----:B------:R-:W1:Y:S01]  /*9300*/  MUFU.TANH R83, R83 ;  /* 0x0000005300537308 */ /* 0x000e620000002400 */
[----:B------:R-:W-:Y:S01]  /*9310*/  ISETP.GT.AND P3, PT, R98, 0x29, PT ;  /* 0x000000296200780c */ /* 0x000fe20003f64270 */
[----:B------:R-:W-:Y:S01]  /*9320*/  FMUL.FTZ R124, R2, R50 ;  /* 0x00000032027c7220 */ /* 0x000fe20000410000 */
[----:B--2---:R-:W-:-:S05]  /*9330*/  FSEL R78, R78, -INF , P4 ;  /* 0xff8000004e4e7808 */ /* 0x004fca0002000000 */
[----:B------:R-:W-:Y:S01]  /*9340*/  MUFU.TANH R11, R11 ;  /* 0x0000000b000b7308 */ /* 0x000fe20000002400 */
[----:B------:R-:W-:Y:S01]  /*9350*/  FMNMX.FTZ R91, R46, R91, !PT ;  /* 0x0000005b2e5b7209 */ /* 0x000fe20007810000 */
[----:B------:R-:W-:Y:S01]  /*9360*/  FMUL.FTZ R63, R2, R63 ;  /* 0x0000003f023f7220 */ /* 0x000fe20000410000 */
[----:B------:R-:W-:Y:S01]  /*9370*/  ISETP.GT.AND P4, PT, R98, 0x30, PT ;  /* 0x000000306200780c */ /* 0x000fe20003f84270 */
[C---:B------:R-:W-:Y:S01]  /*9380*/  FMUL.FTZ R66, R2.reuse, R66 ;  /* 0x0000004202427220 */ /* 0x040fe20000410000 */
[C---:B------:R-:W-:Y:S01]  /*9390*/  FMUL.FTZ R67, R2.reuse, R67 ;  /* 0x0000004302437220 */ /* 0x040fe20000410000 */
[C---:B------:R-:W-:Y:S01]  /*93a0*/  FMUL.FTZ R128, R2.reuse, R54 ;  /* 0x0000003602807220 */ /* 0x040fe20000410000 */
[----:B------:R-:W-:Y:S01]  /*93b0*/  FMUL.FTZ R71, R2, R71 ;  /* 0x0000004702477220 */ /* 0x000fe20000410000 */
[----:B------:R-:W2:Y:S01]  /*93c0*/  MUFU.TANH R86, R86 ;  /* 0x0000005600567308 */ /* 0x000ea20000002400 */
[----:B---3--:R-:W-:-:S07]  /*93d0*/  FSEL R106, R79, -INF , P3 ;  /* 0xff8000004f6a7808 */ /* 0x008fce0001800000 */
[----:B------:R-:W-:Y:S01]  /*93e0*/  MUFU.TANH R69, R69 ;  /* 0x0000004500457308 */ /* 0x000fe20000002400 */
[----:B------:R-:W-:Y:S01]  /*93f0*/  FMNMX.FTZ R91, R78, R91, !PT ;  /* 0x0000005b4e5b7209 */ /* 0x000fe20007810000 */
[----:B------:R-:W-:Y:S01]  /*9400*/  FMUL.FTZ R47, R2, R47 ;  /* 0x0000002f022f7220 */ /* 0x000fe20000410000 */
[----:B------:R-:W-:Y:S01]  /*9410*/  ISETP.GT.AND P3, PT, R98, 0x31, PT ;  /* 0x000000316200780c */ /* 0x000fe20003f64270 */
[C---:B------:R-:W-:Y:S01]  /*9420*/  FMUL.FTZ R51, R2.reuse, R51 ;  /* 0x0000003302337220 */ /* 0x040fe20000410000 */
[C---:B------:R-:W-:Y:S01]  /*9430*/  FMUL.FTZ R126, R2.reuse, R55 ;  /* 0x00000037027e7220 */ /* 0x040fe20000410000 */
[----:B------:R-:W-:Y:S01]  /*9440*/  SHFL.IDX PT, R58, R58, RZ, 0x1c1f ;  /* 0x001c1fff3a3a7589 */ /* 0x000fe200000e0000 */
[----:B------:R-:W-:Y:S01]  /*9450*/  FMUL.FTZ R13, R2, R89 ;  /* 0x00000059020d7220 */ /* 0x000fe20000410000 */
[----:B------:R-:W3:Y:S01]  /*9460*/  MUFU.TANH R87, R87 ;  /* 0x0000005700577308 */ /* 0x000ee20000002400 */
[----:B0-----:R-:W-:Y:S01]  /*9470*/  FSEL R82, R82, -INF , P4 ;  /* 0xff80000052527808 */ /* 0x001fe20002000000 */
[----:B------:R-:W-:Y:S01]  /*9480*/  ULDC UR4, c[0x0][0x988] ;  /* 0x0002620000047ab9 */ /* 0x000fe20000000800 */
[----:B------:R-:W-:-:S02]  /*9490*/  FMNMX.FTZ R91, R106, R91, !PT ;  /* 0x0000005b6a5b7209 */ /* 0x000fc40007810000 */
[----:B------:R-:W-:Y:S02]  /*94a0*/  ISETP.GT.AND P4, PT, R98, 0x38, PT ;  /* 0x000000386200780c */ /* 0x000fe40003f84270 */
[----:B-1----:R-:W-:Y:S01]  /*94b0*/  FSEL R50, R83, -INF , P3 ;  /* 0xff80000053327808 */ /* 0x002fe20001800000 */
[----:B------:R-:W0:Y:S01]  /*94c0*/  MUFU.TANH R59, R59 ;  /* 0x0000003b003b7308 */ /* 0x000e220000002400 */
[----:B------:R-:W-:Y:S02]  /*94d0*/  FMNMX.FTZ R91, R82, R91, !PT ;  /* 0x0000005b525b7209 */ /* 0x000fe40007810000 */
[----:B------:R-:W-:Y:S02]  /*94e0*/  ISETP.GT.AND P3, PT, R98, 0x39, PT ;  /* 0x000000396200780c */ /* 0x000fe40003f64270 */
[----:B--2---:R-:W-:Y:S02]  /*94f0*/  FSEL R86, R86, -INF , P4 ;  /* 0xff80000056567808 */ /* 0x004fe40002000000 */
[----:B------:R-:W-:Y:S01]  /*9500*/  FMNMX.FTZ R91, R50, R91, !PT ;  /* 0x0000005b325b7209 */ /* 0x000fe20007810000 */
[----:B------:R-:W1:Y:S01]  /*9510*/  MUFU.TANH R62, R62 ;  /* 0x0000003e003e7308 */ /* 0x000e620000002400 */
[----:B------:R-:W-:-:S02]  /*9520*/  ISETP.GT.AND P4, PT, R98, 0x40, PT ;  /* 0x000000406200780c */ /* 0x000fc40003f84270 */
[----:B---3--:R-:W-:Y:S02]  /*9530*/  FSEL R108, R87, -INF , P3 ;  /* 0xff800000576c7808 */ /* 0x008fe40001800000 */
[----:B------:R-:W-:-:S03]  /*9540*/  FMNMX.FTZ R91, R86, R91, !PT ;  /* 0x0000005b565b7209 */ /* 0x000fc60007810000 */
[----:B------:R-:W2:Y:S01]  /*9550*/  MUFU.TANH R63, R63 ;  /* 0x0000003f003f7308 */ /* 0x000ea20000002400 */
[----:B------:R-:W-:Y:S02]  /*9560*/  ISETP.GT.AND P3, PT, R98, 0x41, PT ;  /* 0x000000416200780c */ /* 0x000fe40003f64270 */
[----:B------:R-:W-:Y:S02]  /*9570*/  FSEL R54, R11, -INF , P4 ;  /* 0xff8000000b367808 */ /* 0x000fe40002000000 */
[----:B------:R-:W-:-:S03]  /*9580*/  FMNMX.FTZ R91, R108, R91, !PT ;  /* 0x0000005b6c5b7209 */ /* 0x000fc60007810000 */
[----:B------:R-:W3:Y:S01]  /*9590*/  MUFU.TANH R66, R66 ;  /* 0x0000004200427308 */ /* 0x000ee20000002400 */
[----:B------:R-:W-:Y:S02]  /*95a0*/  ISETP.GT.AND P4, PT, R98, 0x48, PT ;  /* 0x000000486200780c */ /* 0x000fe40003f84270 */
[----:B0-----:R-:W-:Y:S02]  /*95b0*/  FSEL R110, R59, -INF , P3 ;  /* 0xff8000003b6e7808 */ /* 0x001fe40001800000 */
[----:B------:R-:W-:-:S03]  /*95c0*/  FMNMX.FTZ R91, R54, R91, !PT ;  /* 0x0000005b365b7209 */ /* 0x000fc60007810000 */
[----:B------:R-:W0:Y:S01]  /*95d0*/  MUFU.TANH R67, R67 ;  /* 0x0000004300437308 */ /* 0x000e220000002400 */
[----:B------:R-:W-:Y:S02]  /*95e0*/  ISETP.GT.AND P3, PT, R98, 0x49, PT ;  /* 0x000000496200780c */ /* 0x000fe40003f64270 */
[----:B-1----:R-:W-:Y:S02]  /*95f0*/  FSEL R62, R62, -INF , P4 ;  /* 0xff8000003e3e7808 */ /* 0x002fe40002000000 */
[----:B------:R-:W-:Y:S02]  /*9600*/  FMNMX.FTZ R91, R110, R91, !PT ;  /* 0x0000005b6e5b7209 */ /* 0x000fe40007810000 */
[----:B------:R-:W-:Y:S01]  /*9610*/  ISETP.GT.AND P4, PT, R98, 0x50, PT ;  /* 0x000000506200780c */ /* 0x000fe20003f84270 */
[----:B------:R-:W1:Y:S01]  /*9620*/  MUFU.TANH R71, R71 ;  /* 0x0000004700477308 */ /* 0x000e620000002400 */
[----:B--2---:R-:W-:Y:S02]  /*9630*/  FSEL R112, R63, -INF , P3 ;  /* 0xff8000003f707808 */ /* 0x004fe40001800000 */
[----:B------:R-:W-:-:S02]  /*9640*/  FMNMX.FTZ R91, R62, R91, !PT ;  /* 0x0000005b3e5b7209 */ /* 0x000fc40007810000 */
[----:B------:R-:W-:Y:S02]  /*9650*/  ISETP.GT.AND P3, PT, R98, 0x51, PT ;  /* 0x000000516200780c */ /* 0x000fe40003f64270 */
[----:B---3--:R-:W-:Y:S01]  /*9660*/  FSEL R66, R66, -INF , P4 ;  /* 0xff80000042427808 */ /* 0x008fe20002000000 */
[----:B------:R-:W2:Y:S01]  /*9670*/  MUFU.TANH R3, R3 ;  /* 0x0000000300037308 */ /* 0x000ea20000002400 */
[----:B------:R-:W-:Y:S01]  /*9680*/  FMNMX.FTZ R91, R112, R91, !PT ;  /* 0x0000005b705b7209 */ /* 0x000fe20007810000 */
[----:B------:R-:W-:Y:S02]  /*9690*/  WARPGROUP.DEPBAR.LE gsb0, 0x0 ;  /* 0x00008000000079c5 */ /* 0x000fe40000010000 */
[----:B------:R-:W-:Y:S01]  /*96a0*/  FMUL.FTZ R130, R2, R26 ;  /* 0x0000001a02827220 */ /* 0x000fe20000410000 */
[----:B------:R-:W-:Y:S02]  /*96b0*/  ISETP.GT.AND P4, PT, R98, 0x58, PT ;  /* 0x000000586200780c */ /* 0x000fe40003f84270 */
[----:B0-----:R-:W-:Y:S01]  /*96c0*/  FSEL R26, R67, -INF , P3 ;  /* 0xff800000431a7808 */ /* 0x001fe20001800000 */
[----:B------:R-:W0:Y:S01]  /*96d0*/  MUFU.TANH R41, R41 ;  /* 0x0000002900297308 */ /* 0x000e220000002400 */
[----:B------:R-:W-:-:S02]  /*96e0*/  FMNMX.FTZ R91, R66, R91, !PT ;  /* 0x0000005b425b7209 */ /* 0x000fc40007810000 */
[----:B------:R-:W-:Y:S02]  /*96f0*/  ISETP.GT.AND P3, PT, R98, 0x59, PT ;  /* 0x000000596200780c */ /* 0x000fe40003f64270 */
[----:B------:R-:W-:Y:S02]  /*9700*/  FSEL R114, R69, -INF , P4 ;  /* 0xff80000045727808 */ /* 0x000fe40002000000 */
[----:B------:R-:W-:Y:S01]  /*9710*/  FMNMX.FTZ R91, R26, R91, !PT ;  /* 0x0000005b1a5b7209 */ /* 0x000fe20007810000 */
[----:B------:R-:W3:Y:S01]  /*9720*/  MUFU.TANH R43, R43 ;  /* 0x0000002b002b7308 */ /* 0x000ee20000002400 */
[----:B------:R-:W-:Y:S02]  /*9730*/  ISETP.GT.AND P4, PT, R98, 0x60, PT ;  /* 0x000000606200780c */ /* 0x000fe40003f84270 */
[----:B-1----:R-:W-:Y:S02]  /*9740*/  FSEL R116, R71, -INF , P3 ;  /* 0xff80000047747808 */ /* 0x002fe40001800000 */
[----:B------:R-:W-:-:S03]  /*9750*/  FMNMX.FTZ R91, R114, R91, !PT ;  /* 0x0000005b725b7209 */ /* 0x000fc60007810000 */
[----:B------:R-:W1:Y:S01]  /*9760*/  MUFU.TANH R47, R47 ;  /* 0x0000002f002f7308 */ /* 0x000e620000002400 */
[----:B------:R-:W-:Y:S01]  /*9770*/  FMUL.FTZ R134, R2, R30 ;  /* 0x0000001e02867220 */ /* 0x000fe20000410000 */
[----:B------:R-:W-:Y:S02]  /*9780*/  ISETP.GT.AND P3, PT, R98, 0x61, PT ;  /* 0x000000616200780c */ /* 0x000fe40003f64270 */
[----:B--2---:R-:W-:Y:S02]  /*9790*/  FSEL R30, R3, -INF , P4 ;  /* 0xff800000031e7808 */ /* 0x004fe40002000000 */
[----:B------:R-:W-:Y:S02]  /*97a0*/  FMNMX.FTZ R91, R116, R91, !PT ;  /* 0x0000005b745b7209 */ /* 0x000fe40007810000 */
[----:B------:R-:W2:Y:S01]  /*97b0*/  MUFU.TANH R124, R124 ;  /* 0x0000007c007c7308 */ /* 0x000ea20000002400 */
[----:B------:R-:W-:Y:S02]  /*97c0*/  ISETP.GT.AND P4, PT, R98, 0x68, PT ;  /* 0x000000686200780c */ /* 0x000fe40003f84270 */
[----:B0-----:R-:W-:-:S02]  /*97d0*/  FSEL R118, R41, -INF , P3 ;  /* 0xff80000029767808 */ /* 0x001fc40001800000 */
[----:B------:R-:W-:-:S03]  /*97e0*/  FMNMX.FTZ R91, R30, R91, !PT ;  /* 0x0000005b1e5b7209 */ /* 0x000fc60007810000 */
[----:B------:R-:W0:Y:S01]  /*97f0*/  MUFU.TANH R51, R51 ;  /* 0x0000003300337308 */ /* 0x000e220000002400 */
[----:B------:R-:W-:Y:S02]  /*9800*/  ISETP.GT.AND P3, PT, R98, 0x69, PT ;  /* 0x000000696200780c */ /* 0x000fe40003f64270 */
[----:B---3--:R-:W-:Y:S02]  /*9810*/  FSEL R120, R43, -INF , P4 ;  /* 0xff8000002b787808 */ /* 0x008fe40002000000 */
[----:B------:R-:W-:-:S03]  /*9820*/  FMNMX.FTZ R91, R118, R91, !PT ;  /* 0x0000005b765b7209 */ /* 0x000fc60007810000 */
[----:B------:R-:W3:Y:S01]  /*9830*/  MUFU.TANH R128, R128 ;  /* 0x0000008000807308 */ /* 0x000ee20000002400 */
[----:B------:R-:W-:Y:S01]  /*9840*/  ISETP.GT.AND P4, PT, R98, 0x70, PT ;  /* 0x000000706200780c */ /* 0x000fe20003f84270 */
[----:B------:R-:W-:Y:S01]  /*9850*/  FMUL.FTZ R11, R2, R27 ;  /* 0x0000001b020b7220 */ /* 0x000fe20000410000 */
[----:B-1----:R-:W-:Y:S02]  /*9860*/  FSEL R122, R47, -INF , P3 ;  /* 0xff8000002f7a7808 */ /* 0x002fe40001800000 */
[----:B------:R-:W-:-:S03]  /*9870*/  FMNMX.FTZ R91, R120, R91, !PT ;  /* 0x0000005b785b7209 */ /* 0x000fc60007810000 */
[----:B------:R-:W1:Y:S01]  /*9880*/  MUFU.TANH R126, R126 ;  /* 0x0000007e007e7308 */ /* 0x000e620000002400 */
[----:B------:R-:W-:Y:S02]  /*9890*/  ISETP.GT.AND P3, PT, R98, 0x71, PT ;  /* 0x000000716200780c */ /* 0x000fe40003f64270 */
[----:B--2---:R-:W-:Y:S02]  /*98a0*/  FSEL R124, R124, -INF , P4 ;  /* 0xff8000007c7c7808 */ /* 0x004fe40002000000 */
[----:B------:R-:W-:-:S03]  /*98b0*/  FMNMX.FTZ R91, R122, R91, !PT ;  /* 0x0000005b7a5b7209 */ /* 0x000fc60007810000 */
[----:B------:R-:W2:Y:S01]  /*98c0*/  MUFU.TANH R130, R130 ;  /* 0x0000008200827308 */ /* 0x000ea20000002400 */
[----:B------:R-:W-:Y:S01]  /*98d0*/  FMUL.FTZ R136, R2, R34 ;  /* 0x0000002202887220 */ /* 0x000fe20000410000 */
[----:B------:R-:W-:Y:S01]  /*98e0*/  ISETP.GT.AND P4, PT, R98, 0x78, PT ;  /* 0x000000786200780c */ /* 0x000fe20003f84270 */
[----:B------:R-:W-:Y:S01]  /*98f0*/  FMUL.FTZ R132, R2, R31 ;  /* 0x0000001f02847220 */ /* 0x000fe20000410000 */
[----:B0-----:R-:W-:Y:S02]  /*9900*/  FSEL R34, R51, -INF , P3 ;  /* 0xff80000033227808 */ /* 0x001fe40001800000 */
[----:B------:R-:W-:Y:S02]  /*9910*/  FMNMX.FTZ R91, R124, R91, !PT ;  /* 0x0000005b7c5b7209 */ /* 0x000fe40007810000 */
[----:B------:R-:W0:Y:S01]  /*9920*/  MUFU.TANH R11, R11 ;  /* 0x0000000b000b7308 */ /* 0x000e220000002400 */
[----:B------:R-:W-:Y:S02]  /*9930*/  ISETP.GT.AND P3, PT, R98, 0x79, PT ;  /* 0x000000796200780c */ /* 0x000fe40003f64270 */
[----:B---3--:R-:W-:-:S02]  /*9940*/  FSEL R128, R128, -INF , P4 ;  /* 0xff80000080807808 */ /* 0x008fc40002000000 */
[----:B------:R-:W-:-:S03]  /*9950*/  FMNMX.FTZ R91, R34, R91, !PT ;  /* 0x0000005b225b7209 */ /* 0x000fc60007810000 */
[----:B------:R-:W3:Y:S01]  /*9960*/  MUFU.TANH R134, R134 ;  /* 0x0000008600867308 */ /* 0x000ee20000002400 */
[----:B------:R-:W-:Y:S01]  /*9970*/  ISETP.GT.AND P4, PT, R98, 0x80, PT ;  /* 0x000000806200780c */ /* 0x000fe20003f84270 */
[----:B------:R-:W-:Y:S01]  /*9980*/  FMUL.FTZ R3, R2, R35 ;  /* 0x0000002302037220 */ /* 0x000fe20000410000 */
[----:B-1----:R-:W-:Y:S02]  /*9990*/  FSEL R126, R126, -INF , P3 ;  /* 0xff8000007e7e7808 */ /* 0x002fe40001800000 */
[----:B------:R-:W-:-:S03]  /*99a0*/  FMNMX.FTZ R91, R128, R91, !PT ;  /* 0x0000005b805b7209 */ /* 0x000fc60007810000 */
[----:B------:R-:W1:Y:S01]  /*99b0*/  MUFU.TANH R132, R132 ;  /* 0x0000008400847308 */ /* 0x000e620000002400 */
[----:B------:R-:W-:Y:S01]  /*99c0*/  ISETP.GT.AND P3, PT, R98, 0x81, PT ;  /* 0x000000816200780c */ /* 0x000fe20003f64270 */
[----:B------:R-:W-:Y:S01]  /*99d0*/  FMUL.FTZ R138, R2, R38 ;  /* 0x00000026028a7220 */ /* 0x000fe20000410000 */
[----:B--2---:R-:W-:Y:S02]  /*99e0*/  FSEL R130, R130, -INF , P4 ;  /* 0xff80000082827808 */ /* 0x004fe40002000000 */
[----:B------:R-:W-:-:S03]  /*99f0*/  FMNMX.FTZ R91, R126, R91, !PT ;  /* 0x0000005b7e5b7209 */ /* 0x000fc60007810000 */
[----:B------:R-:W2:Y:S01]  /*9a00*/  MUFU.TANH R136, R136 ;  /* 0x0000008800887308 */ /* 0x000ea20000002400 */
[----:B------:R-:W-:Y:S01]  /*9a10*/  ISETP.GT.AND P4, PT, R98, 0x88, PT ;  /* 0x000000886200780c */ /* 0x000fe20003f84270 */
[----:B------:R-:W-:Y:S01]  /*9a20*/  FMUL.FTZ R39, R2, R39 ;  /* 0x0000002702277220 */ /* 0x000fe20000410000 */
[----:B0-----:R-:W-:Y:S02]  /*9a30*/  FSEL R38, R11, -INF , P3 ;  /* 0xff8000000b267808 */ /* 0x001fe40001800000 */
[----:B------:R-:W-:-:S03]  /*9a40*/  FMNMX.FTZ R91, R130, R91, !PT ;  /* 0x0000005b825b7209 */ /* 0x000fc60007810000 */
[----:B------:R-:W0:Y:S01]  /*9a50*/  MUFU.TANH R3, R3 ;  /* 0x0000000300037308 */ /* 0x000e220000002400 */
[----:B------:R-:W-:Y:S02]  /*9a60*/  ISETP.GT.AND P3, PT, R98, 0x89, PT ;  /* 0x000000896200780c */ /* 0x000fe40003f64270 */
[----:B---3--:R-:W-:Y:S02]  /*9a70*/  FSEL R134, R134, -INF , P4 ;  /* 0xff80000086867808 */ /* 0x008fe40002000000 */
[----:B------:R-:W-:-:S03]  /*9a80*/  FMNMX.FTZ R91, R38, R91, !PT ;  /* 0x0000005b265b7209 */ /* 0x000fc60007810000 */
[----:B------:R-:W3:Y:S01]  /*9a90*/  MUFU.TANH R138, R138 ;  /* 0x0000008a008a7308 */ /* 0x000ee20000002400 */
[----:B------:R-:W-:Y:S02]  /*9aa0*/  ISETP.GT.AND P4, PT, R98, 0x90, PT ;  /* 0x000000906200780c */ /* 0x000fe40003f84270 */
[----:B-1----:R-:W-:Y:S02]  /*9ab0*/  FSEL R132, R132, -INF , P3 ;  /* 0xff80000084847808 */ /* 0x002fe40001800000 */
[----:B------:R-:W-:-:S03]  /*9ac0*/  FMNMX.FTZ R91, R134, R91, !PT ;  /* 0x0000005b865b7209 */ /* 0x000fc60007810000 */
[----:B------:R-:W1:Y:S01]  /*9ad0*/  MUFU.TANH R39, R39 ;  /* 0x0000002700277308 */ /* 0x000e620000002400 */
[----:B------:R-:W-:Y:S02]  /*9ae0*/  ISETP.GT.AND P3, PT, R98, 0x91, PT ;  /* 0x000000916200780c */ /* 0x000fe40003f64270 */
[----:B--2---:R-:W-:Y:S02]  /*9af0*/  FSEL R136, R136, -INF , P4 ;  /* 0xff80000088887808 */ /* 0x004fe40002000000 */
[----:B------:R-:W-:Y:S01]  /*9b00*/  FMNMX.FTZ R91, R132, R91, !PT ;  /* 0x0000005b845b7209 */ /* 0x000fe20007810000 */
[----:B------:R-:W-:Y:S01]  /*9b10*/  FMUL.FTZ R27, R2, R44 ;  /* 0x0000002c021b7220 */ /* 0x000fe20000410000 */
[----:B------:R-:W-:Y:S02]  /*9b20*/  ISETP.GT.AND P4, PT, R98, 0x98, PT ;  /* 0x000000986200780c */ /* 0x000fe40003f84270 */
[----:B0-----:R-:W-:Y:S02]  /*9b30*/  FSEL R44, R3, -INF , P3 ;  /* 0xff800000032c7808 */ /* 0x001fe40001800000 */
[----:B------:R-:W-:-:S02]  /*9b40*/  FMNMX.FTZ R91, R136, R91, !PT ;  /* 0x0000005b885b7209 */ /* 0x000fc40007810000 */
[----:B------:R-:W-:Y:S02]  /*9b50*/  ISETP.GT.AND P3, PT, R98, 0x99, PT ;  /* 0x000000996200780c */ /* 0x000fe40003f64270 */
[----:B---3--:R-:W-:Y:S02]  /*9b60*/  FSEL R138, R138, -INF , P4 ;  /* 0xff8000008a8a7808 */ /* 0x008fe40002000000 */
[----:B------:R-:W-:Y:S02]  /*9b70*/  FMNMX.FTZ R91, R44, R91, !PT ;  /* 0x0000005b2c5b7209 */ /* 0x000fe40007810000 */
[----:B-1----:R-:W-:Y:S02]  /*9b80*/  FSEL R98, R39, -INF , P3 ;  /* 0xff80000027627808 */ /* 0x002fe40001800000 */
[----:B------:R-:W-:-:S04]  /*9b90*/  FMNMX.FTZ R91, R138, R91, !PT ;  /* 0x0000005b8a5b7209 */ /* 0x000fc80007810000 */
[----:B------:R-:W-:Y:S01]  /*9ba0*/  FMNMX.FTZ R91, R98, R91, !PT ;  /* 0x0000005b625b7209 */ /* 0x000fe20007810000 */
[----:B------:R-:W-:-:S04]  /*9bb0*/  FMUL.FTZ R35, R2, R48 ;  /* 0x0000003002237220 */ /* 0x000fc80000410000 */
[----:B------:R-:W0:Y:S02]  /*9bc0*/  SHFL.BFLY PT, R48, R91, 0x2, 0x1f ;  /* 0x0c401f005b307f89 */ /* 0x000e2400000e0000 */
[----:B0-----:R-:W-:-:S05]  /*9bd0*/  FMNMX.FTZ R48, R91, R48, !PT ;  /* 0x000000305b307209 */ /* 0x001fca0007810000 */
[----:B------:R-:W0:Y:S01]  /*9be0*/  SHFL.BFLY PT, R3, R48, 0x1, 0x1f ;  /* 0x0c201f0030037f89 */ /* 0x000e2200000e0000 */
[----:B------:R-:W1:Y:S01]  /*9bf0*/  MUFU.TANH R0, R0 ;  /* 0x0000000000007308 */ /* 0x000e620000002400 */
[----:B------:R-:W-:-:S07]  /*9c00*/  IMAD.U32 R11, RZ, RZ, UR4 ;  /* 0x00000004ff0b7e24 */ /* 0x000fce000f8e00ff */
[----:B------:R-:W2:Y:S01]  /*9c10*/  MUFU.TANH R13, R13 ;  /* 0x0000000d000d7308 */ /* 0x000ea20000002400 */
[----:B------:R-:W-:Y:S01]  /*9c20*/  VIADDMNMX R70, R58, R70, R97, PT ;  /* 0x000000463a467246 */ /* 0x000fe20003800161 */
[----:B------:R-:W-:-:S06]  /*9c30*/  FMUL.FTZ R31, R2, R45 ;  /* 0x0000002d021f7220 */ /* 0x000fcc0000410000 */
[----:B------:R-:W3:Y:S01]  /*9c40*/  MUFU.TANH R14, R14 ;  /* 0x0000000e000e7308 */ /* 0x000ee20000002400 */
[----:B0-----:R-:W-:-:S07]  /*9c50*/  FMNMX.FTZ R3, R48, R3, !PT ;  /* 0x0000000330037209 */ /* 0x001fce0007810000 */
[----:B------:R-:W0:Y:S01]  /*9c60*/  MUFU.TANH R15, R15 ;  /* 0x0000000f000f7308 */ /* 0x000e220000002400 */
[C---:B------:R-:W-:Y:S01]  /*9c70*/  FSETP.NEU.FTZ.AND P3, PT, R3.reuse, -INF , PT ;  /* 0xff8000000300780b */ /* 0x040fe20003f7d000 */
[----:B------:R-:W-:-:S01]  /*9c80*/  FFMA.FTZ R47, R3, R11, -8 ;  /* 0xc1000000032f7423 */ /* 0x000fc2000001000b */
[----:B------:R-:W-:Y:S01]  /*9c90*/  FMUL.FTZ R45, R2, R37 ;  /* 0x00000025022d7220 */ /* 0x000fe20000410000 */
[----:B------:R-:W-:-:S04]  /*9ca0*/  ISETP.GT.AND P4, PT, R70, 0x1, PT ;  /* 0x000000014600780c */ /* 0x000fc80003f84270 */
[----:B------:R-:W4:Y:S01]  /*9cb0*/  MUFU.TANH R20, R20 ;  /* 0x0000001400147308 */ /* 0x000f220000002400 */
[----:B------:R-:W-:Y:S02]  /*9cc0*/  FSEL R37, R47, RZ, P3 ;  /* 0x000000ff2f257208 */ /* 0x000fe40001800000 */
[----:B------:R-:W-:Y:S01]  /*9cd0*/  ISETP.GT.AND P3, PT, R70, RZ, PT ;  /* 0x000000ff4600720c */ /* 0x000fe20003f64270 */
[----:B------:R-:W-:Y:S01]  /*9ce0*/  FMUL.FTZ R89, R2, R101 ;  /* 0x0000006502597220 */ /* 0x000fe20000410000 */
[----:B------:R-:W-:Y:S02]  /*9cf0*/  ISETP.GT.AND P5, PT, R70, 0x8, PT ;  /* 0x000000084600780c */ /* 0x000fe40003fa4270 */
[----:B-1----:R-:W-:Y:S01]  /*9d00*/  FSEL R58, R0, -INF , P3 ;  /* 0xff800000003a7808 */ /* 0x002fe20001800000 */
[----:B------:R-:W1:Y:S01]  /*9d10*/  MUFU.TANH R21, R21 ;  /* 0x0000001500157308 */ /* 0x000e620000002400 */
[----:B--2---:R-:W-:Y:S01]  /*9d20*/  FSEL R13, R13, -INF , P4 ;  /* 0xff8000000d0d7808 */ /* 0x004fe20002000000 */
[----:B------:R-:W-:Y:S01]  /*9d30*/  FMUL.FTZ R43, R2, R53 ;  /* 0x00000035022b7220 */ /* 0x000fe20000410000 */
[----:B------:R-:W-:Y:S01]  /*9d40*/  ISETP.GT.AND P3, PT, R70, 0x9, PT ;  /* 0x000000094600780c */ /* 0x000fe20003f64270 */
[----:B------:R-:W-:Y:S01]  /*9d50*/  FMUL.FTZ R72, R2, R72 ;  /* 0x0000004802487220 */ /* 0x000fe20000410000 */
[----:B---3--:R-:W-:-:S02]  /*9d60*/  FSEL R14, R14, -INF , P5 ;  /* 0xff8000000e0e7808 */ /* 0x008fc40002800000 */
[----:B------:R-:W-:Y:S01]  /*9d70*/  FMNMX.FTZ R53, R58, R13, !PT ;  /* 0x0000000d3a357209 */ /* 0x000fe20007810000 */
[----:B------:R-:W2:Y:S01]  /*9d80*/  MUFU.TANH R88, R88 ;  /* 0x0000005800587308 */ /* 0x000ea20000002400 */
[----:B------:R-:W-:-:S01]  /*9d90*/  FFMA.FTZ R47, R90, R11, -R37 ;  /* 0x0000000b5a2f7223 */ /* 0x000fc20000010825 */
[----:B------:R-:W-:Y:S01]  /*9da0*/  ISETP.GT.AND P4, PT, R70, 0x10, PT ;  /* 0x000000104600780c */ /* 0x000fe20003f84270 */
[----:B------:R-:W-:Y:S01]  /*9db0*/  FMUL.FTZ R73, R2, R73 ;  /* 0x0000004902497220 */ /* 0x000fe20000410000 */
[----:B0-----:R-:W-:Y:S02]  /*9dc0*/  FSEL R90, R15, -INF , P3 ;  /* 0xff8000000f5a7808 */ /* 0x001fe40001800000 */
[----:B------:R-:W-:Y:S02]  /*9dd0*/  FMNMX.FTZ R53, R14, R53, !PT ;  /* 0x000000350e357209 */ /* 0x000fe40007810000 */
[----:B------:R-:W0:Y:S01]  /*9de0*/  MUFU.TANH R89, R89 ;  /* 0x0000005900597308 */ /* 0x000e220000002400 */
[----:B------:R-:W-:Y:S01]  /*9df0*/  ISETP.GT.AND P3, PT, R70, 0x11, PT ;  /* 0x000000114600780c */ /* 0x000fe20003f64270 */
[----:B------:R-:W-:Y:S01]  /*9e00*/  FMUL.FTZ R76, R2, R76 ;  /* 0x0000004c024c7220 */ /* 0x000fe20000410000 */
[----:B----4-:R-:W-:-:S02]  /*9e10*/  FSEL R20, R20, -INF , P4 ;  /* 0xff80000014147808 */ /* 0x010fc40002000000 */
[----:B------:R-:W-:-:S03]  /*9e20*/  FMNMX.FTZ R53, R90, R53, !PT ;  /* 0x000000355a357209 */ /* 0x000fc60007810000 */
[----:B------:R-:W3:Y:S01]  /*9e30*/  MUFU.TANH R72, R72 ;  /* 0x0000004800487308 */ /* 0x000ee20000002400 */
[----:B------:R-:W-:-:S01]  /*9e40*/  FFMA.FTZ R0, R74, R11, -R37 ;  /* 0x0000000b4a007223 */ /* 0x000fc20000010825 */
[----:B------:R-:W-:Y:S01]  /*9e50*/  ISETP.GT.AND P4, PT, R70, 0x18, PT ;  /* 0x000000184600780c */ /* 0x000fe20003f84270 */
[----:B------:R-:W-:Y:S01]  /*9e60*/  FMUL.FTZ R77, R2, R77 ;  /* 0x0000004d024d7220 */ /* 0x000fe20000410000 */
[----:B-1----:R-:W-:Y:S02]  /*9e70*/  FSEL R74, R21, -INF , P3 ;  /* 0xff800000154a7808 */ /* 0x002fe40001800000 */
[----:B------:R-:W-:Y:S02]  /*9e80*/  FMNMX.FTZ R53, R20, R53, !PT ;  /* 0x0000003514357209 */ /* 0x000fe40007810000 */
[----:B------:R-:W-:Y:S01]  /*9e90*/  MUFU.TANH R73, R73 ;  /* 0x0000004900497308 */ /* 0x000fe20000002400 */
[----:B------:R-:W-:Y:S01]  /*9ea0*/  ISETP.GT.AND P3, PT, R70, 0x19, PT ;  /* 0x000000194600780c */ /* 0x000fe20003f64270 */
[----:B------:R-:W-:Y:S01]  /*9eb0*/  FMUL.FTZ R80, R2, R80 ;  /* 0x0000005002507220 */ /* 0x000fe20000410000 */
[----:B--2---:R-:W-:Y:S01]  /*9ec0*/  FSEL R88, R88, -INF , P4 ;  /* 0xff80000058587808 */ /* 0x004fe20002000000 */
[----:B------:R-:W-:Y:S01]  /*9ed0*/  FMUL.FTZ R39, R2, R49 ;  /* 0x0000003102277220 */ /* 0x000fe20000410000 */
[----:B------:R-:W-:-:S03]  /*9ee0*/  FMNMX.FTZ R53, R74, R53, !PT ;  /* 0x000000354a357209 */ /* 0x000fc60007810000 */
[----:B------:R-:W1:Y:S01]  /*9ef0*/  MUFU.TANH R76, R76 ;  /* 0x0000004c004c7308 */ /* 0x000e620000002400 */
[----:B------:R-:W-:-:S01]  /*9f00*/  FFMA.FTZ R49, R92, R11, -R37 ;  /* 0x0000000b5c317223 */ /* 0x000fc20000010825 */
[----:B------:R-:W-:Y:S01]  /*9f10*/  FFMA.FTZ R92, R46, R11, -R37 ;  /* 0x0000000b2e5c7223 */ /* 0x000fe20000010825 */
[----:B------:R-:W-:Y:S01]  /*9f20*/  ISETP.GT.AND P4, PT, R70, 0x20, PT ;  /* 0x000000204600780c */ /* 0x000fe20003f84270 */
[----:B------:R-:W-:Y:S01]  /*9f30*/  FMUL.FTZ R81, R2, R81 ;  /* 0x0000005102517220 */ /* 0x000fe20000410000 */
[----:B0-----:R-:W-:Y:S02]  /*9f40*/  FSEL R46, R89, -INF , P3 ;  /* 0xff800000592e7808 */ /* 0x001fe40001800000 */
[----:B------:R-:W-:Y:S01]  /*9f50*/  FMNMX.FTZ R53, R88, R53, !PT ;  /* 0x0000003558357209 */ /* 0x000fe20007810000 */
[----:B------:R-:W0:Y:S01]  /*9f60*/  MUFU.TANH R77, R77 ;  /* 0x0000004d004d7308 */ /* 0x000e220000002400 */
[----:B------:R-:W-:Y:S01]  /*9f70*/  ISETP.GT.AND P3, PT, R70, 0x21, PT ;  /* 0x000000214600780c */ /* 0x000fe20003f64270 */
[----:B------:R-:W-:Y:S01]  /*9f80*/  FMUL.FTZ R84, R2, R84 ;  /* 0x0000005402547220 */ /* 0x000fe20000410000 */
[----:B---3--:R-:W-:-:S02]  /*9f90*/  FSEL R72, R72, -INF , P4 ;  /* 0xff80000048487808 */ /* 0x008fc40002000000 */
[----:B------:R-:W-:-:S03]  /*9fa0*/  FMNMX.FTZ R55, R46, R53, !PT ;  /* 0x000000352e377209 */ /* 0x000fc60007810000 */
[----:B------:R-:W2:Y:S01]  /*9fb0*/  MUFU.TANH R80, R80 ;  /* 0x0000005000507308 */ /* 0x000ea20000002400 */
[----:B------:R-:W-:Y:S01]  /*9fc0*/  ISETP.GT.AND P4, PT, R70, 0x28, PT ;  /* 0x000000284600780c */ /* 0x000fe20003f84270 */
[----:B------:R-:W-:Y:S01]  /*9fd0*/  FMUL.FTZ R85, R2, R85 ;  /* 0x0000005502557220 */ /* 0x000fe20000410000 */
[----:B------:R-:W-:-:S05]  /*9fe0*/  FMNMX.FTZ R55, R72, R55, !PT ;  /* 0x0000003748377209 */ /* 0x000fca0007810000 */
[----:B------:R3:W-:Y:S01]  /*9ff0*/  MUFU.EX2 R21, R0 ;  /* 0x0000000000157308 */ /* 0x0007e20000000800 */
[----:B-1----:R-:W-:Y:S01]  /*a000*/  FSEL R76, R76, -INF , P4 ;  /* 0xff8000004c4c7808 */ /* 0x002fe20002000000 */
[----:B------:R-:W-:-:S06]  /*a010*/  FMUL.FTZ R56, R2, R56 ;  /* 0x0000003802387220 */ /* 0x000fcc0000410000 */
[----:B------:R-:W-:Y:S01]  /*a020*/  MUFU.TANH R81, R81 ;  /* 0x0000005100517308 */ /* 0x000fe20000002400 */
[----:B---3--:R-:W-:-:S01]  /*a030*/  FFMA.FTZ R0, R78, R11, -R37 ;  /* 0x0000000b4e007223 */ /* 0x008fc20000010825 */
[----:B------:R-:W-:Y:S02]  /*a040*/  FSEL R78, R73, -INF , P3 ;  /* 0xff800000494e7808 */ /* 0x000fe40001800000 */
[----:B------:R-:W-:Y:S02]  /*a050*/  ISETP.GT.AND P3, PT, R70, 0x29, PT ;  /* 0x000000294600780c */ /* 0x000fe40003f64270 */
[----:B------:R-:W-:Y:S02]  /*a060*/  FMNMX.FTZ R55, R78, R55, !PT ;  /* 0x000000374e377209 */ /* 0x000fe40007810000 */
[----:B------:R-:W1:Y:S01]  /*a070*/  MUFU.TANH R84, R84 ;  /* 0x0000005400547308 */ /* 0x000e620000002400 */
[----:B------:R-:W-:-:S01]  /*a080*/  FFMA.FTZ R51, R94, R11, -R37 ;  /* 0x0000000b5e337223 */ /* 0x000fc20000010825 */
[----:B------:R-:W-:Y:S01]  /*a090*/  ISETP.GT.AND P4, PT, R70, 0x30, PT ;  /* 0x000000304600780c */ /* 0x000fe20003f84270 */
[----:B------:R-:W-:Y:S01]  /*a0a0*/  FMUL.FTZ R57, R2, R57 ;  /* 0x0000003902397220 */ /* 0x000fe20000410000 */
[----:B0-----:R-:W-:-:S02]  /*a0b0*/  FSEL R94, R77, -INF , P3 ;  /* 0xff8000004d5e7808 */ /* 0x001fc40001800000 */
[----:B------:R-:W-:Y:S02]  /*a0c0*/  FMNMX.FTZ R55, R76, R55, !PT ;  /* 0x000000374c377209 */ /* 0x000fe40007810000 */
[----:B------:R-:W0:Y:S01]  /*a0d0*/  MUFU.TANH R85, R85 ;  /* 0x0000005500557308 */ /* 0x000e220000002400 */
[----:B------:R-:W-:Y:S01]  /*a0e0*/  ISETP.GT.AND P3, PT, R70, 0x31, PT ;  /* 0x000000314600780c */ /* 0x000fe20003f64270 */
[----:B------:R-:W-:Y:S01]  /*a0f0*/  FMUL.FTZ R60, R2, R60 ;  /* 0x0000003c023c7220 */ /* 0x000fe20000410000 */
[----:B--2---:R-:W-:Y:S02]  /*a100*/  FSEL R80, R80, -INF , P4 ;  /* 0xff80000050507808 */ /* 0x004fe40002000000 */
        /* <DEDUP_REMOVED lines=15> */
[----:B------:R-:W-:Y:S01]  /*a200*/  FFMA.FTZ R100, R50, R11, -R37 ;  /* 0x0000000b32647223 */ /* 0x000fe20000010825 */
[----:B------:R-:W-:-:S02]  /*a210*/  ISETP.GT.AND P4, PT, R70, 0x40, PT ;  /* 0x000000404600780c */ /* 0x000fc40003f84270 */
[----:B0-----:R-:W-:Y:S02]  /*a220*/  FSEL R50, R85, -INF , P3 ;  /* 0xff80000055327808 */ /* 0x001fe40001800000 */
[----:B------:R-:W-:Y:S01]  /*a230*/  FMNMX.FTZ R59, R84, R59, !PT ;  /* 0x0000003b543b7209 */ /* 0x000fe20007810000 */
[----:B------:R-:W0:Y:S01]  /*a240*/  MUFU.TANH R61, R61 ;  /* 0x0000003d003d7308 */ /* 0x000e220000002400 */
[----:B------:R-:W-:Y:S02]  /*a250*/  ISETP.GT.AND P3, PT, R70, 0x41, PT ;  /* 0x000000414600780c */ /* 0x000fe40003f64270 */
[----:B--2---:R-:W-:Y:S02]  /*a260*/  FSEL R56, R56, -INF , P4 ;  /* 0xff80000038387808 */ /* 0x004fe40002000000 */
[----:B------:R-:W-:-:S03]  /*a270*/  FMNMX.FTZ R59, R50, R59, !PT ;  /* 0x0000003b323b7209 */ /* 0x000fc60007810000 */
[----:B------:R-:W2:Y:S01]  /*a280*/  MUFU.TANH R64, R64 ;  /* 0x0000004000407308 */ /* 0x000ea20000002400 */
[----:B------:R-:W-:Y:S02]  /*a290*/  ISETP.GT.AND P4, PT, R70, 0x48, PT ;  /* 0x000000484600780c */ /* 0x000fe40003f84270 */
[----:B------:R-:W-:-:S05]  /*a2a0*/  FMNMX.FTZ R59, R56, R59, !PT ;  /* 0x0000003b383b7209 */ /* 0x000fca0007810000 */
[----:B------:R3:W-:Y:S01]  /*a2b0*/  MUFU.EX2 R55, R0 ;  /* 0x0000000000377308 */ /* 0x0007e20000000800 */
[----:B-1----:R-:W-:-:S07]  /*a2c0*/  FSEL R60, R60, -INF , P4 ;  /* 0xff8000003c3c7808 */ /* 0x002fce0002000000 */
[----:B------:R-:W1:Y:S01]  /*a2d0*/  MUFU.TANH R10, R10 ;  /* 0x0000000a000a7308 */ /* 0x000e620000002400 */
[----:B---3--:R-:W-:-:S01]  /*a2e0*/  FFMA.FTZ R0, R86, R11, -R37 ;  /* 0x0000000b56007223 */ /* 0x008fc20000010825 */
[----:B------:R-:W-:Y:S02]  /*a2f0*/  FSEL R86, R57, -INF , P3 ;  /* 0xff80000039567808 */ /* 0x000fe40001800000 */
[----:B------:R-:W-:Y:S02]  /*a300*/  ISETP.GT.AND P3, PT, R70, 0x49, PT ;  /* 0x000000494600780c */ /* 0x000fe40003f64270 */
[----:B------:R-:W-:Y:S02]  /*a310*/  FMNMX.FTZ R59, R86, R59, !PT ;  /* 0x0000003b563b7209 */ /* 0x000fe40007810000 */
[----:B------:R-:W-:Y:S01]  /*a320*/  MUFU.TANH R65, R65 ;  /* 0x0000004100417308 */ /* 0x000fe20000002400 */
[----:B------:R-:W-:Y:S01]  /*a330*/  FMUL.FTZ R41, R2, R52 ;  /* 0x0000003402297220 */ /* 0x000fe20000410000 */
[----:B------:R-:W-:Y:S01]  /*a340*/  FFMA.FTZ R52, R102, R11, -R37 ;  /* 0x0000000b66347223 */ /* 0x000fe20000010825 */
[----:B------:R-:W-:-:S02]  /*a350*/  ISETP.GT.AND P4, PT, R70, 0x50, PT ;  /* 0x000000504600780c */ /* 0x000fc40003f84270 */
[----:B0-----:R-:W-:Y:S02]  /*a360*/  FSEL R102, R61, -INF , P3 ;  /* 0xff8000003d667808 */ /* 0x001fe40001800000 */
[----:B------:R-:W-:Y:S01]  /*a370*/  FMNMX.FTZ R59, R60, R59, !PT ;  /* 0x0000003b3c3b7209 */ /* 0x000fe20007810000 */
[----:B------:R-:W0:Y:S01]  /*a380*/  MUFU.TANH R68, R68 ;  /* 0x0000004400447308 */ /* 0x000e220000002400 */
[----:B------:R-:W-:Y:S01]  /*a390*/  ISETP.GT.AND P3, PT, R70, 0x51, PT ;  /* 0x000000514600780c */ /* 0x000fe20003f64270 */
[----:B------:R-:W-:Y:S01]  /*a3a0*/  FFMA.FTZ R96, R96, R11, -R37 ;  /* 0x0000000b60607223 */ /* 0x000fe20000010825 */
[----:B--2---:R-:W-:Y:S02]  /*a3b0*/  FSEL R64, R64, -INF , P4 ;  /* 0xff80000040407808 */ /* 0x004fe40002000000 */
[----:B------:R-:W-:-:S03]  /*a3c0*/  FMNMX.FTZ R59, R102, R59, !PT ;  /* 0x0000003b663b7209 */ /* 0x000fc60007810000 */
[----:B------:R-:W2:Y:S01]  /*a3d0*/  MUFU.TANH R8, R8 ;  /* 0x0000000800087308 */ /* 0x000ea20000002400 */
[----:B------:R-:W-:Y:S02]  /*a3e0*/  ISETP.GT.AND P4, PT, R70, 0x58, PT ;  /* 0x000000584600780c */ /* 0x000fe40003f84270 */
[----:B-1----:R-:W-:Y:S02]  /*a3f0*/  FSEL R10, R10, -INF , P3 ;  /* 0xff8000000a0a7808 */ /* 0x002fe40001800000 */
[----:B------:R-:W-:-:S03]  /*a400*/  FMNMX.FTZ R59, R64, R59, !PT ;  /* 0x0000003b403b7209 */ /* 0x000fc60007810000 */
[----:B------:R-:W1:Y:S01]  /*a410*/  MUFU.TANH R9, R9 ;  /* 0x0000000900097308 */ /* 0x000e620000002400 */
[----:B------:R-:W-:Y:S02]  /*a420*/  ISETP.GT.AND P3, PT, R70, 0x59, PT ;  /* 0x000000594600780c */ /* 0x000fe40003f64270 */
[----:B------:R-:W-:-:S05]  /*a430*/  FMNMX.FTZ R61, R10, R59, !PT ;  /* 0x0000003b0a3d7209 */ /* 0x000fca0007810000 */
[----:B------:R3:W-:Y:S01]  /*a440*/  MUFU.EX2 R15, R96 ;  /* 0x00000060000f7308 */ /* 0x0007e20000000800 */
[----:B0-----:R-:W-:-:S07]  /*a450*/  FSEL R68, R68, -INF , P3 ;  /* 0xff80000044447808 */ /* 0x001fce0001800000 */
[----:B------:R-:W-:Y:S01]  /*a460*/  MUFU.TANH R27, R27 ;  /* 0x0000001b001b7308 */ /* 0x000fe20000002400 */
[----:B---3--:R-:W-:-:S01]  /*a470*/  FFMA.FTZ R96, R106, R11, -R37 ;  /* 0x0000000b6a607223 */ /* 0x008fc20000010825 */
[----:B------:R-:W-:Y:S01]  /*a480*/  FFMA.FTZ R106, R108, R11, -R37 ;  /* 0x0000000b6c6a7223 */ /* 0x000fe20000010825 */
[----:B------:R-:W-:Y:S02]  /*a490*/  FSEL R108, R65, -INF , P4 ;  /* 0xff800000416c7808 */ /* 0x000fe40002000000 */
[----:B------:R-:W-:Y:S02]  /*a4a0*/  ISETP.GT.AND P4, PT, R70, 0x60, PT ;  /* 0x000000604600780c */ /* 0x000fe40003f84270 */
[----:B------:R-:W-:Y:S01]  /*a4b0*/  FMNMX.FTZ R61, R108, R61, !PT ;  /* 0x0000003d6c3d7209 */ /* 0x000fe20007810000 */
[----:B------:R-:W0:Y:S01]  /*a4c0*/  MUFU.TANH R31, R31 ;  /* 0x0000001f001f7308 */ /* 0x000e220000002400 */
[----:B------:R-:W-:Y:S02]  /*a4d0*/  ISETP.GT.AND P3, PT, R70, 0x61, PT ;  /* 0x000000614600780c */ /* 0x000fe40003f64270 */
[----:B--2---:R-:W-:-:S02]  /*a4e0*/  FSEL R8, R8, -INF , P4 ;  /* 0xff80000008087808 */ /* 0x004fc40002000000 */
[----:B------:R-:W-:-:S03]  /*a4f0*/  FMNMX.FTZ R61, R68, R61, !PT ;  /* 0x0000003d443d7209 */ /* 0x000fc60007810000 */
[----:B------:R-:W2:Y:S01]  /*a500*/  MUFU.TANH R35, R35 ;  /* 0x0000002300237308 */ /* 0x000ea20000002400 */
[----:B------:R-:W-:-:S01]  /*a510*/  FFMA.FTZ R110, R110, R11, -R37 ;  /* 0x0000000b6e6e7223 */ /* 0x000fc20000010825 */
[----:B------:R-:W-:Y:S02]  /*a520*/  ISETP.GT.AND P4, PT, R70, 0x68, PT ;  /* 0x000000684600780c */ /* 0x000fe40003f84270 */
[----:B------:R-:W-:-:S04]  /*a530*/  FMNMX.FTZ R61, R8, R61, !PT ;  /* 0x0000003d083d7209 */ /* 0x000fc80007810000 */
[----:B------:R3:W-:Y:S01]  /*a540*/  MUFU.EX2 R57, R0 ;  /* 0x0000000000397308 */ /* 0x0007e20000000800 */
[----:B------:R-:W-:-:S07]  /*a550*/  FMUL.FTZ R24, R2, R24 ;  /* 0x0000001802187220 */ /* 0x000fce0000410000 */
[----:B------:R-:W4:Y:S01]  /*a560*/  MUFU.TANH R39, R39 ;  /* 0x0000002700277308 */ /* 0x000f220000002400 */
[----:B---3--:R-:W-:-:S01]  /*a570*/  FFMA.FTZ R0, R62, R11, -R37 ;  /* 0x0000000b3e007223 */ /* 0x008fc20000010825 */
[----:B-1----:R-:W-:Y:S02]  /*a580*/  FSEL R62, R9, -INF , P3 ;  /* 0xff800000093e7808 */ /* 0x002fe40001800000 */
[----:B------:R-:W-:Y:S02]  /*a590*/  ISETP.GT.AND P3, PT, R70, 0x69, PT ;  /* 0x000000694600780c */ /* 0x000fe40003f64270 */
[----:B------:R-:W-:Y:S02]  /*a5a0*/  FMNMX.FTZ R61, R62, R61, !PT ;  /* 0x0000003d3e3d7209 */ /* 0x000fe40007810000 */
[----:B------:R-:W1:Y:S01]  /*a5b0*/  MUFU.TANH R41, R41 ;  /* 0x0000002900297308 */ /* 0x000e620000002400 */
[----:B------:R-:W-:-:S01]  /*a5c0*/  FFMA.FTZ R140, R112, R11, -R37 ;  /* 0x0000000b708c7223 */ /* 0x000fc20000010825 */
[----:B0-----:R-:W-:-:S06]  /*a5d0*/  FSEL R112, R31, -INF , P3 ;  /* 0xff8000001f707808 */ /* 0x001fcc0001800000 */
[----:B------:R0:W-:Y:S01]  /*a5e0*/  MUFU.EX2 R59, R110 ;  /* 0x0000006e003b7308 */ /* 0x0001e20000000800 */
[----:B------:R-:W-:Y:S01]  /*a5f0*/  FMUL.FTZ R25, R2, R25 ;  /* 0x0000001902197220 */ /* 0x000fe20000410000 */
[----:B0-----:R-:W-:-:S06]  /*a600*/  FSEL R110, R27, -INF , P4 ;  /* 0xff8000001b6e7808 */ /* 0x001fcc0002000000 */
[----:B------:R-:W0:Y:S01]  /*a610*/  MUFU.TANH R43, R43 ;  /* 0x0000002b002b7308 */ /* 0x000e220000002400 */
[----:B------:R-:W-:Y:S02]  /*a620*/  ISETP.GT.AND P4, PT, R70, 0x70, PT ;  /* 0x000000704600780c */ /* 0x000fe40003f84270 */
[----:B------:R-:W-:Y:S01]  /*a630*/  FMNMX.FTZ R61, R110, R61, !PT ;  /* 0x0000003d6e3d7209 */ /* 0x000fe20007810000 */
[----:B------:R-:W-:Y:S01]  /*a640*/  FMUL.FTZ R28, R2, R28 ;  /* 0x0000001c021c7220 */ /* 0x000fe20000410000 */
[----:B------:R-:W-:Y:S02]  /*a650*/  ISETP.GT.AND P3, PT, R70, 0x71, PT ;  /* 0x000000714600780c */ /* 0x000fe40003f64270 */
[----:B--2---:R-:W-:Y:S01]  /*a660*/  FSEL R142, R35, -INF , P4 ;  /* 0xff800000238e7808 */ /* 0x004fe20002000000 */
[----:B------:R-:W2:Y:S01]  /*a670*/  MUFU.TANH R24, R24 ;  /* 0x0000001800187308 */ /* 0x000ea20000002400 */
[----:B------:R-:W-:Y:S01]  /*a680*/  FMNMX.FTZ R61, R112, R61, !PT ;  /* 0x0000003d703d7209 */ /* 0x000fe20007810000 */
[----:B------:R-:W-:Y:S01]  /*a690*/  FFMA.FTZ R27, R66, R11, -R37 ;  /* 0x0000000b421b7223 */ /* 0x000fe20000010825 */
[----:B------:R-:W-:Y:S01]  /*a6a0*/  ISETP.GT.AND P4, PT, R70, 0x78, PT ;  /* 0x000000784600780c */ /* 0x000fe20003f84270 */
[----:B------:R-:W-:Y:S01]  /*a6b0*/  FMUL.FTZ R29, R2, R29 ;  /* 0x0000001d021d7220 */ /* 0x000fe20000410000 */
[----:B----4-:R-:W-:-:S02]  /*a6c0*/  FSEL R66, R39, -INF , P3 ;  /* 0xff80000027427808 */ /* 0x010fc40001800000 */
[----:B------:R-:W-:Y:S01]  /*a6d0*/  FMNMX.FTZ R61, R142, R61, !PT ;  /* 0x0000003d8e3d7209 */ /* 0x000fe20007810000 */
[----:B------:R-:W-:Y:S01]  /*a6e0*/  MUFU.TANH R25, R25 ;  /* 0x0000001900197308 */ /* 0x000fe20000002400 */
[----:B------:R-:W-:Y:S01]  /*a6f0*/  ISETP.GT.AND P3, PT, R70, 0x79, PT ;  /* 0x000000794600780c */ /* 0x000fe20003f64270 */
[----:B------:R-:W-:Y:S01]  /*a700*/  FMUL.FTZ R32, R2, R32 ;  /* 0x0000002002207220 */ /* 0x000fe20000410000 */
[----:B-1----:R-:W-:Y:S02]  /*a710*/  FSEL R144, R41, -INF , P4 ;  /* 0xff80000029907808 */ /* 0x002fe40002000000 */
[----:B------:R-:W-:-:S03]  /*a720*/  FMNMX.FTZ R61, R66, R61, !PT ;  /* 0x0000003d423d7209 */ /* 0x000fc60007810000 */
[----:B------:R-:W1:Y:S01]  /*a730*/  MUFU.TANH R28, R28 ;  /* 0x0000001c001c7308 */ /* 0x000e620000002400 */
        /* <DEDUP_REMOVED lines=8> */
[----:B--2---:R-:W-:-:S02]  /*a7c0*/  FSEL R24, R24, -INF , P4 ;  /* 0xff80000018187808 */ /* 0x004fc40002000000 */
        /* <DEDUP_REMOVED lines=11> */
[----:B------:R-:W3:Y:S01]  /*a880*/  MUFU.TANH R36, R36 ;  /* 0x0000002400247308 */ /* 0x000ee20000002400 */
[----:B------:R-:W-:-:S01]  /*a890*/  FFMA.FTZ R148, R116, R11, -R37 ;  /* 0x0000000b74947223 */ /* 0x000fc20000010825 */
[----:B------:R-:W-:-:S02]  /*a8a0*/  ISETP.GT.AND P4, PT, R70, 0x90, PT ;  /* 0x000000904600780c */ /* 0x000fc40003f84270 */
[----:B0-----:R-:W-:Y:S02]  /*a8b0*/  FSEL R116, R29, -INF , P3 ;  /* 0xff8000001d747808 */ /* 0x001fe40001800000 */
[----:B------:R-:W-:Y:S02]  /*a8c0*/  FMNMX.FTZ R61, R28, R61, !PT ;  /* 0x0000003d1c3d7209 */ /* 0x000fe40007810000 */
[----:B------:R-:W0:Y:S01]  /*a8d0*/  MUFU.TANH R45, R45 ;  /* 0x0000002d002d7308 */ /* 0x000e220000002400 */
[----:B------:R-:W-:Y:S02]  /*a8e0*/  ISETP.GT.AND P3, PT, R70, 0x91, PT ;  /* 0x000000914600780c */ /* 0x000fe40003f64270 */
[----:B--2---:R-:W-:Y:S02]  /*a8f0*/  FSEL R32, R32, -INF , P4 ;  /* 0xff80000020207808 */ /* 0x004fe40002000000 */
[----:B------:R-:W-:Y:S01]  /*a900*/  FMNMX.FTZ R61, R116, R61, !PT ;  /* 0x0000003d743d7209 */ /* 0x000fe20007810000 */
[----:B------:R-:W-:Y:S01]  /*a910*/  FFMA.FTZ R29, R30, R11, -R37 ;  /* 0x0000000b1e1d7223 */ /* 0x000fe20000010825 */
[----:B------:R-:W-:-:S02]  /*a920*/  ISETP.GT.AND P4, PT, R70, 0x98, PT ;  /* 0x000000984600780c */ /* 0x000fc40003f84270 */
[----:B-1----:R-:W-:Y:S02]  /*a930*/  FSEL R30, R33, -INF , P3 ;  /* 0xff800000211e7808 */ /* 0x002fe40001800000 */
[----:B------:R-:W-:Y:S02]  /*a940*/  FMNMX.FTZ R61, R32, R61, !PT ;  /* 0x0000003d203d7209 */ /* 0x000fe40007810000 */
[----:B------:R-:W-:Y:S02]  /*a950*/  ISETP.GT.AND P3, PT, R70, 0x99, PT ;  /* 0x000000994600780c */ /* 0x000fe40003f64270 */
[----:B---3--:R-:W-:Y:S02]  /*a960*/  FSEL R36, R36, -INF , P4 ;  /* 0xff80000024247808 */ /* 0x008fe40002000000 */
[----:B------:R-:W-:Y:S02]  /*a970*/  FMNMX.FTZ R61, R30, R61, !PT ;  /* 0x0000003d1e3d7209 */ /* 0x000fe40007810000 */
[----:B0-----:R-:W-:-:S02]  /*a980*/  FSEL R70, R45, -INF , P3 ;  /* 0xff8000002d467808 */ /* 0x001fc40001800000 */
[----:B------:R-:W-:-:S04]  /*a990*/  FMNMX.FTZ R61, R36, R61, !PT ;  /* 0x0000003d243d7209 */ /* 0x000fc80007810000 */
[----:B------:R-:W-:Y:S01]  /*a9a0*/  FMNMX.FTZ R61, R70, R61, !PT ;  /* 0x0000003d463d7209 */ /* 0x000fe20007810000 */
[----:B------:R0:W-:Y:S04]  /*a9b0*/  MUFU.EX2 R25, R0 ;  /* 0x0000000000197308 */ /* 0x0001e80000000800 */
[----:B0-----:R-:W0:Y:S02]  /*a9c0*/  SHFL.BFLY PT, R0, R61, 0x2, 0x1f ;  /* 0x0c401f003d007f89 */ /* 0x001e2400000e0000 */
[----:B0-----:R-:W-:-:S05]  /*a9d0*/  FMNMX.FTZ R45, R61, R0, !PT ;  /* 0x000000003d2d7209 */ /* 0x001fca0007810000 */
[----:B------:R-:W0:Y:S01]  /*a9e0*/  SHFL.BFLY PT, R0, R45, 0x1, 0x1f ;  /* 0x0c201f002d007f89 */ /* 0x000e2200000e0000 */
        /* <DEDUP_REMOVED lines=15> */
[----:B0-----:R-:W-:Y:S01]  /*aae0*/  FMNMX.FTZ R0, R45, R0, !PT ;  /* 0x000000002d007209 */ /* 0x001fe20007810000 */
[----:B------:R-:W-:-:S03]  /*aaf0*/  FFMA.FTZ R44, R44, R11, -R37 ;  /* 0x0000000b2c2c7223 */ /* 0x000fc60000010825 */
[C---:B------:R-:W-:Y:S01]  /*ab00*/  FSETP.NEU.FTZ.AND P3, PT, R0.reuse, -INF , PT ;  /* 0xff8000000000780b */ /* 0x040fe20003f7d000 */
[----:B------:R-:W-:-:S01]  /*ab10*/  FFMA.FTZ R61, R0, R11, -8 ;  /* 0xc1000000003d7423 */ /* 0x000fc2000001000b */
[-CC-:B------:R-:W-:Y:S01]  /*ab20*/  FFMA.FTZ R45, R138, R11.reuse, -R37.reuse ;  /* 0x0000000b8a2d7223 */ /* 0x180fe20000010825 */
[----:B------:R-:W-:-:S01]  /*ab30*/  FFMA.FTZ R98, R98, R11, -R37 ;  /* 0x0000000b62627223 */ /* 0x000fc20000010825 */
[----:B------:R-:W-:Y:S02]  /*ab40*/  MUFU.EX2 R40, R40 ;  /* 0x0000002800287308 */ /* 0x000fe40000000800 */
[----:B------:R-:W-:-:S06]  /*ab50*/  FSEL R37, R61, RZ, P3 ;  /* 0x000000ff3d257208 */ /* 0x000fcc0001800000 */
[----:B------:R-:W0:Y:S01]  /*ab60*/  MUFU.EX2 R47, R47 ;  /* 0x0000002f002f7308 */ /* 0x000e220000000800 */
[----:B------:R-:W-:-:S01]  /*ab70*/  FFMA.FTZ R58, R58, R11, -R37 ;  /* 0x0000000b3a3a7223 */ /* 0x000fc20000010825 */
[-CC-:B------:R-:W-:Y:S01]  /*ab80*/  FFMA.FTZ R13, R13, R11.reuse, -R37.reuse ;  /* 0x0000000b0d0d7223 */ /* 0x180fe20000010825 */
[----:B------:R-:W-:-:S05]  /*ab90*/  FFMA.FTZ R14, R14, R11, -R37 ;  /* 0x0000000b0e0e7223 */ /* 0x000fca0000010825 */
[----:B------:R-:W1:Y:S01]  /*aba0*/  MUFU.EX2 R48, R48 ;  /* 0x0000003000307308 */ /* 0x000e620000000800 */
[----:B------:R-:W-:-:S07]  /*abb0*/  FFMA.FTZ R61, R90, R11, -R37 ;  /* 0x0000000b5a3d7223 */ /* 0x000fce0000010825 */
[----:B------:R-:W2:Y:S01]  /*abc0*/  MUFU.EX2 R49, R49 ;  /* 0x0000003100317308 */ /* 0x000ea20000000800 */
[----:B------:R-:W-:-:S01]  /*abd0*/  FFMA.FTZ R67, R72, R11, -R37 ;  /* 0x0000000b48437223 */ /* 0x000fc20000010825 */
[----:B------:R-:W-:-:S06]  /*abe0*/  FFMA.FTZ R20, R20, R11, -R37 ;  /* 0x0000000b14147223 */ /* 0x000fcc0000010825 */
[----:B------:R-:W-:Y:S01]  /*abf0*/  MUFU.EX2 R58, R58 ;  /* 0x0000003a003a7308 */ /* 0x000fe20000000800 */
[----:B------:R-:W-:-:S07]  /*ac00*/  FFMA.FTZ R72, R78, R11, -R37 ;  /* 0x0000000b4e487223 */ /* 0x000fce0000010825 */
[----:B------:R-:W3:Y:S01]  /*ac10*/  MUFU.EX2 R13, R13 ;  /* 0x0000000d000d7308 */ /* 0x000ee20000000800 */
[----:B------:R-:W-:-:S01]  /*ac20*/  FFMA.FTZ R78, R50, R11, -R37 ;  /* 0x0000000b324e7223 */ /* 0x000fc20000010825 */
[----:B0-----:R-:W-:-:S06]  /*ac30*/  FADD.FTZ R83, R40, R47 ;  /* 0x0000002f28537221 */ /* 0x001fcc0000010000 */
[----:B------:R-:W0:Y:S01]  /*ac40*/  MUFU.EX2 R42, R42 ;  /* 0x0000002a002a7308 */ /* 0x000e220000000800 */
[----:B------:R-:W-:-:S01]  /*ac50*/  FFMA.FTZ R50, R56, R11, -R37 ;  /* 0x0000000b38327223 */ /* 0x000fc20000010825 */
[----:B------:R-:W-:-:S06]  /*ac60*/  FFMA.FTZ R56, R60, R11, -R37 ;  /* 0x0000000b3c387223 */ /* 0x000fcc0000010825 */
[----:B------:R-:W4:Y:S01]  /*ac70*/  MUFU.EX2 R14, R14 ;  /* 0x0000000e000e7308 */ /* 0x000f220000000800 */
[----:B------:R-:W-:-:S01]  /*ac80*/  FFMA.FTZ R63, R74, R11, -R37 ;  /* 0x0000000b4a3f7223 */ /* 0x000fc20000010825 */
[----:B------:R-:W-:Y:S01]  /*ac90*/  FFMA.FTZ R60, R64, R11, -R37 ;  /* 0x0000000b403c7223 */ /* 0x000fe20000010825 */
[----:B-1----:R-:W-:-:S05]  /*aca0*/  FADD.FTZ R64, R48, R83 ;  /* 0x0000005330407221 */ /* 0x002fca0000010000 */
[----:B------:R-:W1:Y:S01]  /*acb0*/  MUFU.EX2 R61, R61 ;  /* 0x0000003d003d7308 */ /* 0x000e620000000800 */
[----:B------:R-:W-:-:S01]  /*acc0*/  FFMA.FTZ R65, R88, R11, -R37 ;  /* 0x0000000b58417223 */ /* 0x000fc20000010825 */
[----:B------:R-:W-:Y:S01]  /*acd0*/  @!P2 PRMT R12, RZ, 0x654, R12 ;  /* 0x00000654ff0ca816 */ /* 0x000fe2000000000c */
[----:B--2---:R-:W-:-:S05]  /*ace0*/  FADD.FTZ R83, R49, R64 ;  /* 0x0000004031537221 */ /* 0x004fca0000010000 */
[----:B------:R-:W2:Y:S01]  /*acf0*/  MUFU.EX2 R51, R51 ;  /* 0x0000003300337308 */ /* 0x000ea20000000800 */
[----:B---3--:R-:W-:-:S01]  /*ad00*/  FADD.FTZ R85, R58, R13 ;  /* 0x0000000d3a557221 */ /* 0x008fc20000010000 */
[----:B------:R-:W-:Y:S01]  /*ad10*/  FFMA.FTZ R46, R46, R11, -R37 ;  /* 0x0000000b2e2e7223 */ /* 0x000fe20000010825 */
[----:B------:R0:W-:Y:S05]  /*ad20*/  @!P2 SYNCS.ARRIVE.TRANS64.RED.A1T0 RZ, [R12+URZ], RZ ;  /* 0x000000ff0cffa9a7 */ /* 0x0001ea000810043f */
[----:B------:R-:W3:Y:S01]  /*ad30*/  MUFU.EX2 R20, R20 ;  /* 0x0000001400147308 */ /* 0x000ee20000000800 */
[----:B0-----:R-:W-:-:S07]  /*ad40*/  FADD.FTZ R12, R42, R83 ;  /* 0x000000532a0c7221 */ /* 0x001fce0000010000 */
[----:B------:R-:W0:Y:S01]  /*ad50*/  MUFU.EX2 R52, R52 ;  /* 0x0000003400347308 */ /* 0x000e220000000800 */
[----:B------:R-:W-:-:S01]  /*ad60*/  FFMA.FTZ R83, R62, R11, -R37 ;  /* 0x0000000b3e537223 */ /* 0x000fc20000010825 */
[----:B----4-:R-:W-:-:S06]  /*ad70*/  FADD.FTZ R62, R14, R85 ;  /* 0x000000550e3e7221 */ /* 0x010fcc0000010000 */
[----:B------:R-:W4:Y:S01]  /*ad80*/  MUFU.EX2 R63, R63 ;  /* 0x0000003f003f7308 */ /* 0x000f220000000800 */
[----:B-1----:R-:W-:-:S07]  /*ad90*/  FADD.FTZ R87, R61, R62 ;  /* 0x0000003e3d577221 */ /* 0x002fce0000010000 */
[----:B------:R-:W1:Y:S01]  /*ada0*/  MUFU.EX2 R65, R65 ;  /* 0x0000004100417308 */ /* 0x000e620000000800 */
[----:B--2---:R-:W-:-:S01]  /*adb0*/  FADD.FTZ R89, R51, R12 ;  /* 0x0000000c33597221 */ /* 0x004fc20000010000 */
[----:B---3--:R-:W-:-:S06]  /*adc0*/  FADD.FTZ R62, R20, R87 ;  /* 0x00000057143e7221 */ /* 0x008fcc0000010000 */
[----:B------:R-:W2:Y:S01]  /*add0*/  MUFU.EX2 R46, R46 ;  /* 0x0000002e002e7308 */ /* 0x000ea20000000800 */
[----:B------:R-:W-:-:S01]  /*ade0*/  FFMA.FTZ R69, R76, R11, -R37 ;  /* 0x0000000b4c457223 */ /* 0x000fc20000010825 */
[----:B0-----:R-:W-:-:S06]  /*adf0*/  FADD.FTZ R64, R52, R89 ;  /* 0x0000005934407221 */ /* 0x001fcc0000010000 */
[----:B------:R-:W0:Y:S01]  /*ae00*/  MUFU.EX2 R92, R92 ;  /* 0x0000005c005c7308 */ /* 0x000e220000000800 */
[----:B----4-:R-:W-:-:S01]  /*ae10*/  FADD.FTZ R62, R63, R62 ;  /* 0x0000003e3f3e7221 */ /* 0x010fc20000010000 */
[----:B------:R-:W-:-:S06]  /*ae20*/  FFMA.FTZ R76, R94, R11, -R37 ;  /* 0x0000000b5e4c7223 */ /* 0x000fcc0000010825 */
[----:B------:R-:W3:Y:S01]  /*ae30*/  MUFU.EX2 R67, R67 ;  /* 0x0000004300437308 */ /* 0x000ee20000000800 */
[----:B------:R-:W-:-:S01]  /*ae40*/  FADD.FTZ R64, R15, R64 ;  /* 0x000000400f407221 */ /* 0x000fc20000010000 */
[----:B-1----:R-:W-:-:S06]  /*ae50*/  FADD.FTZ R89, R65, R62 ;  /* 0x0000003e41597221 */ /* 0x002fcc0000010000 */
[----:B------:R-:W1:Y:S01]  /*ae60*/  MUFU.EX2 R72, R72 ;  /* 0x0000004800487308 */ /* 0x000e620000000800 */
[----:B------:R-:W-:-:S01]  /*ae70*/  FFMA.FTZ R71, R80, R11, -R37 ;  /* 0x0000000b50477223 */ /* 0x000fc20000010825 */
[----:B------:R-:W-:Y:S01]  /*ae80*/  FADD.FTZ R91, R21, R64 ;  /* 0x00000040155b7221 */ /* 0x000fe20000010000 */
[----:B------:R-:W-:-:S05]  /*ae90*/  FFMA.FTZ R62, R24, R11, -R37 ;  /* 0x0000000b183e7223 */ /* 0x000fca0000010825 */
[----:B------:R-:W4:Y:S01]  /*aea0*/  MUFU.EX2 R96, R96 ;  /* 0x0000006000607308 */ /* 0x000f220000000800 */
[----:B--2---:R-:W-:-:S01]  /*aeb0*/  FADD.FTZ R24, R46, R89 ;  /* 0x000000592e187221 */ /* 0x004fc20000010000 */
[----:B------:R-:W-:-:S06]  /*aec0*/  FFMA.FTZ R74, R82, R11, -R37 ;  /* 0x0000000b524a7223 */ /* 0x000fcc0000010825 */
[----:B------:R-:W2:Y:S01]  /*aed0*/  MUFU.EX2 R69, R69 ;  /* 0x0000004500457308 */ /* 0x000ea20000000800 */
[----:B0-----:R-:W-:-:S01]  /*aee0*/  FADD.FTZ R64, R92, R91 ;  /* 0x0000005b5c407221 */ /* 0x001fc20000010000 */
[----:B---3--:R-:W-:-:S06]  /*aef0*/  FADD.FTZ R89, R67, R24 ;  /* 0x0000001843597221 */ /* 0x008fcc0000010000 */
[----:B------:R-:W0:Y:S01]  /*af00*/  MUFU.EX2 R76, R76 ;  /* 0x0000004c004c7308 */ /* 0x000e220000000800 */
[----:B------:R-:W-:-:S01]  /*af10*/  FFMA.FTZ R75, R84, R11, -R37 ;  /* 0x0000000b544b7223 */ /* 0x000fc20000010825 */
[----:B------:R-:W-:-:S06]  /*af20*/  FADD.FTZ R91, R53, R64 ;  /* 0x00000040355b7221 */ /* 0x000fcc0000010000 */
[----:B------:R-:W3:Y:S01]  /*af30*/  MUFU.EX2 R100, R100 ;  /* 0x0000006400647308 */ /* 0x000ee20000000800 */
[----:B-1----:R-:W-:-:S07]  /*af40*/  FADD.FTZ R64, R72, R89 ;  /* 0x0000005948407221 */ /* 0x002fce0000010000 */
[----:B------:R-:W1:Y:S01]  /*af50*/  MUFU.EX2 R71, R71 ;  /* 0x0000004700477308 */ /* 0x000e620000000800 */
[----:B----4-:R-:W-:-:S01]  /*af60*/  FADD.FTZ R24, R96, R91 ;  /* 0x0000005b60187221 */ /* 0x010fc20000010000 */
[----:B--2---:R-:W-:-:S06]  /*af70*/  FADD.FTZ R89, R69, R64 ;  /* 0x0000004045597221 */ /* 0x004fcc0000010000 */
[----:B------:R-:W2:Y:S01]  /*af80*/  MUFU.EX2 R74, R74 ;  /* 0x0000004a004a7308 */ /* 0x000ea20000000800 */
[----:B------:R-:W-:-:S01]  /*af90*/  FADD.FTZ R91, R55, R24 ;  /* 0x00000018375b7221 */ /* 0x000fc20000010000 */
[----:B0-----:R-:W-:-:S06]  /*afa0*/  FADD.FTZ R64, R76, R89 ;  /* 0x000000594c407221 */ /* 0x001fcc0000010000 */
[----:B------:R-:W0:Y:S01]  /*afb0*/  MUFU.EX2 R106, R106 ;  /* 0x0000006a006a7308 */ /* 0x000e220000000800 */
[----:B------:R-:W-:-:S07]  /*afc0*/  FFMA.FTZ R73, R86, R11, -R37 ;  /* 0x0000000b56497223 */ /* 0x000fce0000010825 */
[----:B------:R-:W4:Y:S01]  /*afd0*/  MUFU.EX2 R75, R75 ;  /* 0x0000004b004b7308 */ /* 0x000f220000000800 */
[----:B------:R-:W-:-:S01]  /*afe0*/  FFMA.FTZ R87, R66, R11, -R37 ;  /* 0x0000000b42577223 */ /* 0x000fc20000010825 */
[----:B---3--:R-:W-:Y:S01]  /*aff0*/  FADD.FTZ R66, R100, R91 ;  /* 0x0000005b64427221 */ /* 0x008fe20000010000 */
[----:B------:R-:W-:-:S05]  /*b000*/  F2FP.SATFINITE.E4M3.F32.PACK_AB_MERGE_C R153, R49, R48, RZ ;  /* 0x000000303199723e */ /* 0x000fca00048070ff */
[----:B------:R-:W3:Y:S01]  /*b010*/  MUFU.EX2 R54, R54 ;  /* 0x0000003600367308 */ /* 0x000ee20000000800 */
[----:B-1----:R-:W-:-:S07]  /*b020*/  FADD.FTZ R49, R71, R64 ;  /* 0x0000004047317221 */ /* 0x002fce0000010000 */
[----:B------:R-:W1:Y:S01]  /*b030*/  MUFU.EX2 R78, R78 ;  /* 0x0000004e004e7308 */ /* 0x000e620000000800 */
[----:B------:R-:W-:-:S01]  /*b040*/  FADD.FTZ R89, R57, R66 ;  /* 0x0000004239597221 */ /* 0x000fc20000010000 */
[----:B------:R-:W-:Y:S01]  /*b050*/  FFMA.FTZ R79, R102, R11, -R37 ;  /* 0x0000000b664f7223 */ /* 0x000fe20000010825 */
[----:B--2---:R-:W-:-:S05]  /*b060*/  FADD.FTZ R48, R74, R49 ;  /* 0x000000314a307221 */ /* 0x004fca0000010000 */
[----:B------:R-:W2:Y:S01]  /*b070*/  MUFU.EX2 R50, R50 ;  /* 0x0000003200327308 */ /* 0x000ea20000000800 */
[----:B0-----:R-:W-:-:S01]  /*b080*/  FADD.FTZ R89, R106, R89 ;  /* 0x000000596a597221 */ /* 0x001fc20000010000 */
[----:B----4-:R-:W-:-:S06]  /*b090*/  FADD.FTZ R49, R75, R48 ;  /* 0x000000304b317221 */ /* 0x010fcc0000010000 */
[----:B------:R-:W0:Y:S01]  /*b0a0*/  MUFU.EX2 R140, R140 ;  /* 0x0000008c008c7308 */ /* 0x000e220000000800 */
[----:B------:R-:W-:-:S07]  /*b0b0*/  F2FP.SATFINITE.E4M3.F32.PACK_AB_MERGE_C R155, R15, R52, RZ ;  /* 0x000000340f9b723e */ /* 0x000fce00048070ff */
[----:B------:R-:W4:Y:S01]  /*b0c0*/  MUFU.EX2 R73, R73 ;  /* 0x0000004900497308 */ /* 0x000f220000000800 */
[----:B---3--:R-:W-:-:S01]  /*b0d0*/  FADD.FTZ R52, R54, R89 ;  /* 0x0000005936347221 */ /* 0x008fc20000010000 */
[----:B-1----:R-:W-:-:S06]  /*b0e0*/  FADD.FTZ R49, R78, R49 ;  /* 0x000000314e317221 */ /* 0x002fcc0000010000 */
[----:B------:R-:W1:Y:S01]  /*b0f0*/  MUFU.EX2 R56, R56 ;  /* 0x0000003800387308 */ /* 0x000e620000000800 */
[----:B------:R-:W-:-:S01]  /*b100*/  FFMA.FTZ R77, R10, R11, -R37 ;  /* 0x0000000b0a4d7223 */ /* 0x000fc20000010825 */
[----:B------:R-:W-:Y:S01]  /*b110*/  FADD.FTZ R52, R59, R52 ;  /* 0x000000343b347221 */ /* 0x000fe20000010000 */
[----:B------:R-:W-:-:S05]  /*b120*/  F2FP.SATFINITE.E4M3.F32.PACK_AB_MERGE_C R152, R61, R14, RZ ;  /* 0x0000000e3d98723e */ /* 0x000fca00048070ff */
[----:B------:R-:W3:Y:S01]  /*b130*/  MUFU.EX2 R27, R27 ;  /* 0x0000001b001b7308 */ /* 0x000ee20000000800 */
[----:B--2---:R-:W-:-:S07]  /*b140*/  FADD.FTZ R14, R50, R49 ;  /* 0x00000031320e7221 */ /* 0x004fce0000010000 */
[----:B------:R-:W2:Y:S01]  /*b150*/  MUFU.EX2 R79, R79 ;  /* 0x0000004f004f7308 */ /* 0x000ea20000000800 */
[----:B------:R-:W-:-:S01]  /*b160*/  FFMA.FTZ R10, R108, R11, -R37 ;  /* 0x0000000b6c0a7223 */ /* 0x000fc20000010825 */
[----:B------:R-:W-:Y:S01]  /*b170*/  F2FP.SATFINITE.E4M3.F32.PACK_AB_MERGE_C R149, R96, R53, RZ ;  /* 0x000000356095723e */ /* 0x000fe200048070ff */
[----:B------:R-:W-:-:S05]  /*b180*/  FADD.FTZ R53, R9, R52 ;  /* 0x0000003409357221 */ /* 0x000fca0000010000 */
[----:B------:R-:W5:Y:S01]  /*b190*/  MUFU.EX2 R146, R146 ;  /* 0x0000009200927308 */ /* 0x000f620000000800 */
[----:B0-----:R-:W-:Y:S01]  /*b1a0*/  F2FP.SATFINITE.E4M3.F32.PACK_AB_MERGE_C R145, R140, R9, RZ ;  /* 0x000000098c91723e */ /* 0x001fe200048070ff */
[----:B------:R-:W-:Y:S01]  /*b1b0*/  FFMA.FTZ R81, R68, R11, -R37 ;  /* 0x0000000b44517223 */ /* 0x000fe20000010825 */
[----:B----4-:R-:W-:-:S05]  /*b1c0*/  FADD.FTZ R9, R73, R14 ;  /* 0x0000000e49097221 */ /* 0x010fca0000010000 */
[----:B------:R-:W0:Y:S01]  /*b1d0*/  MUFU.EX2 R60, R60 ;  /* 0x0000003c003c7308 */ /* 0x000e220000000800 */
[----:B------:R-:W-:-:S01]  /*b1e0*/  FADD.FTZ R140, R140, R53 ;  /* 0x000000358c8c7221 */ /* 0x000fc20000010000 */
[----:B-1----:R-:W-:-:S06]  /*b1f0*/  FADD.FTZ R14, R56, R9 ;  /* 0x00000009380e7221 */ /* 0x002fcc0000010000 */
[----:B------:R-:W1:Y:S01]  /*b200*/  MUFU.EX2 R77, R77 ;  /* 0x0000004d004d7308 */ /* 0x000e620000000800 */
[----:B------:R-:W-:-:S01]  /*b210*/  FFMA.FTZ R8, R8, R11, -R37 ;  /* 0x0000000b08087223 */ /* 0x000fc20000010825 */
[----:B---3--:R-:W-:-:S06]  /*b220*/  FADD.FTZ R49, R27, R140 ;  /* 0x0000008c1b317221 */ /* 0x008fcc0000010000 */
[----:B------:R-:W3:Y:S01]  /*b230*/  MUFU.EX2 R148, R148 ;  /* 0x0000009400947308 */ /* 0x000ee20000000800 */
[C---:B--2---:R-:W-:Y:S01]  /*b240*/  F2FP.SATFINITE.E4M3.F32.PACK_AB_MERGE_C R56, R79.reuse, R56, RZ ;  /* 0x000000384f38723e */ /* 0x044fe200048070ff */
[----:B------:R-:W-:-:S06]  /*b250*/  FADD.FTZ R79, R79, R14 ;  /* 0x0000000e4f4f7221 */ /* 0x000fcc0000010000 */
[----:B------:R-:W2:Y:S01]  /*b260*/  MUFU.EX2 R10, R10 ;  /* 0x0000000a000a7308 */ /* 0x000ea20000000800 */
[----:B------:R-:W-:Y:S01]  /*b270*/  F2FP.SATFINITE.E4M3.F32.PACK_AB_MERGE_C R153, R47, R40, R153 ;  /* 0x000000282f99723e */ /* 0x000fe20004807099 */
[----:B-----5:R-:W-:-:S06]  /*b280*/  FADD.FTZ R40, R146, R49 ;  /* 0x0000003192287221 */ /* 0x020fcc0000010000 */
[----:B------:R-:W4:Y:S01]  /*b290*/  MUFU.EX2 R29, R29 ;  /* 0x0000001d001d7308 */ /* 0x000f220000000800 */
[----:B0-----:R-:W-:-:S07]  /*b2a0*/  FADD.FTZ R14, R60, R79 ;  /* 0x0000004f3c0e7221 */ /* 0x001fce0000010000 */
[----:B------:R-:W0:Y:S01]  /*b2b0*/  MUFU.EX2 R81, R81 ;  /* 0x0000005100517308 */ /* 0x000e220000000800 */
[----:B------:R-:W-:-:S01]  /*b2c0*/  FFMA.FTZ R12, R110, R11, -R37 ;  /* 0x0000000b6e0c7223 */ /* 0x000fc20000010825 */
[----:B------:R-:W-:Y:S01]  /*b2d0*/  FADD.FTZ R47, R25, R40 ;  /* 0x00000028192f7221 */ /* 0x000fe20000010000 */
[----:B------:R-:W-:-:S05]  /*b2e0*/  F2FP.SATFINITE.E4M3.F32.PACK_AB_MERGE_C R149, R92, R21, R149 ;  /* 0x000000155c95723e */ /* 0x000fca0004807095 */
[----:B------:R-:W5:Y:S01]  /*b2f0*/  MUFU.EX2 R118, R118 ;  /* 0x0000007600767308 */ /* 0x000f620000000800 */
[----:B------:R-:W-:-:S01]  /*b300*/  FFMA.FTZ R85, R112, R11, -R37 ;  /* 0x0000000b70557223 */ /* 0x000fc20000010825 */
[----:B-1----:R-:W-:-:S06]  /*b310*/  FADD.FTZ R21, R77, R14 ;  /* 0x0000000e4d157221 */ /* 0x002fcc0000010000 */
[----:B------:R-:W-:Y:S08]  /*b320*/  MUFU.EX2 R31, R31 ;  /* 0x0000001f001f7308 */ /* 0x000ff00000000800 */
[----:B------:R-:W1:Y:S01]  /*b330*/  MUFU.EX2 R120, R120 ;  /* 0x0000007800787308 */ /* 0x000e620000000800 */
[----:B---3--:R-:W-:-:S07]  /*b340*/  F2FP.SATFINITE.E4M3.F32.PACK_AB_MERGE_C R147, R148, R25, RZ ;  /* 0x000000199493723e */ /* 0x008fce00048070ff */
[----:B------:R-:W3:Y:S01]  /*b350*/  MUFU.EX2 R8, R8 ;  /* 0x0000000800087308 */ /* 0x000ee20000000800 */
[----:B------:R-:W-:-:S01]  /*b360*/  FADD.FTZ R148, R148, R47 ;  /* 0x0000002f94947221 */ /* 0x000fc20000010000 */
[----:B--2---:R-:W-:-:S06]  /*b370*/  FADD.FTZ R14, R10, R21 ;  /* 0x000000150a0e7221 */ /* 0x004fcc0000010000 */
[----:B------:R-:W2:Y:S01]  /*b380*/  MUFU.EX2 R83, R83 ;  /* 0x0000005300537308 */ /* 0x000ea20000000800 */
[----:B------:R-:W-:-:S01]  /*b390*/  FFMA.FTZ R142, R142, R11, -R37 ;  /* 0x0000000b8e8e7223 */ /* 0x000fc20000010825 */
[----:B----4-:R-:W-:Y:S01]  /*b3a0*/  FADD.FTZ R25, R29, R148 ;  /* 0x000000941d197221 */ /* 0x010fe20000010000 */
[----:B0-----:R-:W-:-:S05]  /*b3b0*/  F2FP.SATFINITE.E4M3.F32.PACK_AB_MERGE_C R10, R81, R10, RZ ;  /* 0x0000000a510a723e */ /* 0x001fca00048070ff */
[----:B------:R-:W0:Y:S01]  /*b3c0*/  MUFU.EX2 R12, R12 ;  /* 0x0000000c000c7308 */ /* 0x000e220000000800 */
[----:B------:R-:W-:-:S01]  /*b3d0*/  FADD.FTZ R81, R81, R14 ;  /* 0x0000000e51517221 */ /* 0x000fc20000010000 */
[----:B-----5:R-:W-:Y:S01]  /*b3e0*/  FADD.FTZ R40, R118, R25 ;  /* 0x0000001976287221 */ /* 0x020fe20000010000 */
[----:B-1----:R-:W-:-:S05]  /*b3f0*/  F2FP.SATFINITE.E4M3.F32.PACK_AB_MERGE_C R141, R120, R31, RZ ;  /* 0x0000001f788d723e */ /* 0x002fca00048070ff */
[----:B------:R-:W1:Y:S01]  /*b400*/  MUFU.EX2 R85, R85 ;  /* 0x0000005500557308 */ /* 0x000e620000000800 */
[----:B---3--:R-:W-:-:S01]  /*b410*/  FADD.FTZ R14, R8, R81 ;  /* 0x00000051080e7221 */ /* 0x008fc20000010000 */
[----:B------:R-:W-:Y:S01]  /*b420*/  FFMA.FTZ R144, R144, R11, -R37 ;  /* 0x0000000b90907223 */ /* 0x000fe20000010825 */
[----:B------:R-:W-:-:S01]  /*b430*/  FADD.FTZ R31, R31, R40 ;  /* 0x000000281f1f7221 */ /* 0x000fc20000010000 */
[----:B------:R-:W-:-:S04]  /*b440*/  F2FP.SATFINITE.E4M3.F32.PACK_AB_MERGE_C R141, R118, R29, R141 ;  /* 0x0000001d768d723e */ /* 0x000fc8000480708d */
[----:B------:R-:W3:Y:S01]  /*b450*/  MUFU.EX2 R24, R142 ;  /* 0x0000008e00187308 */ /* 0x000ee20000000800 */
[----:B--2---:R-:W-:-:S01]  /*b460*/  FADD.FTZ R25, R83, R14 ;  /* 0x0000000e53197221 */ /* 0x004fc20000010000 */
[----:B------:R-:W2:Y:S01]  /*b470*/  @P0 LDC R29, c[0x0][0x44c] ;  /* 0x00011300ff1d0b82 */ /* 0x000ea20000000800 */
[----:B------:R-:W-:-:S05]  /*b480*/  FFMA.FTZ R26, R26, R11, -R37 ;  /* 0x0000000b1a1a7223 */ /* 0x000fca0000010825 */
[----:B------:R-:W4:Y:S01]  /*b490*/  MUFU.EX2 R87, R87 ;  /* 0x0000005700577308 */ /* 0x000f220000000800 */
[----:B------:R-:W-:-:S01]  /*b4a0*/  FADD.FTZ R120, R120, R31 ;  /* 0x0000001f78787221 */ /* 0x000fc20000010000 */
[----:B0-----:R-:W-:Y:S01]  /*b4b0*/  FADD.FTZ R14, R12, R25 ;  /* 0x000000190c0e7221 */ /* 0x001fe20000010000 */
[----:B------:R-:W0:Y:S01]  /*b4c0*/  @P0 LDC R31, c[0x0][0x450] ;  /* 0x00011400ff1f0b82 */ /* 0x000e220000000800 */
[----:B-1----:R-:W-:-:S04]  /*b4d0*/  F2FP.SATFINITE.E4M3.F32.PACK_AB_MERGE_C R140, R85, R12, RZ ;  /* 0x0000000c558c723e */ /* 0x002fc800048070ff */
[----:B------:R-:W1:Y:S01]  /*b4e0*/  MUFU.EX2 R15, R144 ;  /* 0x00000090000f7308 */ /* 0x000e620000000800 */
[----:B------:R-:W-:-:S01]  /*b4f0*/  FADD.FTZ R85, R85, R14 ;  /* 0x0000000e55557221 */ /* 0x000fc20000010000 */
[----:B------:R-:W-:-:S06]  /*b500*/  FFMA.FTZ R114, R114, R11, -R37 ;  /* 0x0000000b72727223 */ /* 0x000fcc0000010825 */
[----:B------:R-:W5:Y:S01]  /*b510*/  MUFU.EX2 R26, R26 ;  /* 0x0000001a001a7308 */ /* 0x000f620000000800 */
[----:B---3--:R-:W-:-:S07]  /*b520*/  FADD.FTZ R12, R24, R85 ;  /* 0x00000055180c7221 */ /* 0x008fce0000010000 */
[----:B------:R-:W3:Y:S01]  /*b530*/  MUFU.EX2 R62, R62 ;  /* 0x0000003e003e7308 */ /* 0x000ee20000000800 */
[----:B----4-:R-:W-:-:S01]  /*b540*/  FADD.FTZ R12, R87, R12 ;  /* 0x0000000c570c7221 */ /* 0x010fc20000010000 */
[----:B------:R-:W-:-:S06]  /*b550*/  F2FP.SATFINITE.E4M3.F32.PACK_AB_MERGE_C R154, R46, R65, RZ ;  /* 0x000000412e9a723e */ /* 0x000fcc00048070ff */
[----:B------:R-:W4:Y:S01]  /*b560*/  MUFU.EX2 R9, R114 ;  /* 0x0000007200097308 */ /* 0x000f220000000800 */
[----:B-1----:R-:W-:-:S01]  /*b570*/  FADD.FTZ R25, R15, R12 ;  /* 0x0000000c0f197221 */ /* 0x002fc20000010000 */
[----:B------:R-:W-:-:S06]  /*b580*/  F2FP.SATFINITE.E4M3.F32.PACK_AB_MERGE_C R154, R63, R20, R154 ;  /* 0x000000143f9a723e */ /* 0x000fcc000480709a */
[----:B------:R-:W-:Y:S01]  /*b590*/  MUFU.EX2 R45, R45 ;  /* 0x0000002d002d7308 */ /* 0x000fe20000000800 */
[----:B-----5:R-:W-:-:S07]  /*b5a0*/  FADD.FTZ R25, R26, R25 ;  /* 0x000000191a197221 */ /* 0x020fce0000010000 */
[----:B------:R-:W1:Y:S01]  /*b5b0*/  MUFU.EX2 R98, R98 ;  /* 0x0000006200627308 */ /* 0x000e620000000800 */
[----:B--2---:R-:W-:Y:S01]  /*b5c0*/  @P0 IMAD.HI.U32 R20, R109, R29, RZ ;  /* 0x0000001d6d140227 */ /* 0x004fe200078e00ff */
[----:B------:R-:W-:-:S06]  /*b5d0*/  F2FP.SATFINITE.E4M3.F32.PACK_AB_MERGE_C R147, R146, R27, R147 ;  /* 0x0000001b9293723e */ /* 0x000fcc0004807093 */
[----:B------:R-:W-:Y:S01]  /*b5e0*/  MUFU.EX2 R43, R43 ;  /* 0x0000002b002b7308 */ /* 0x000fe20000000800 */
[----:B------:R-:W-:Y:S01]  /*b5f0*/  F2FP.SATFINITE.E4M3.F32.PACK_AB_MERGE_C R146, R77, R60, R10 ;  /* 0x0000003c4d92723e */ /* 0x000fe2000480700a */
[----:B---3--:R-:W-:-:S06]  /*b600*/  FADD.FTZ R12, R62, R25 ;  /* 0x000000193e0c7221 */ /* 0x008fcc0000010000 */
[----:B------:R-:W2:Y:S01]  /*b610*/  MUFU.EX2 R44, R44 ;  /* 0x0000002c002c7308 */ /* 0x000ea20000000800 */
[----:B------:R-:W-:Y:S01]  /*b620*/  IMAD.MOV.U32 R10, RZ, RZ, R109 ;  /* 0x000000ffff0a7224 */ /* 0x000fe200078e006d */
[----:B0-----:R-:W-:Y:S02]  /*b630*/  @P0 SHF.R.U32.HI R10, RZ, R31, R20 ;  /* 0x0000001fff0a0219 */ /* 0x001fe40000011614 */
[----:B------:R-:W-:Y:S01]  /*b640*/  F2FP.SATFINITE.E4M3.F32.PACK_AB_MERGE_C R14, R26, R15, RZ ;  /* 0x0000000f1a0e723e */ /* 0x000fe200048070ff */
[----:B----4-:R-:W-:Y:S01]  /*b650*/  FADD.FTZ R15, R9, R12 ;  /* 0x0000000c090f7221 */ /* 0x010fe20000010000 */
[----:B------:R-:W-:Y:S02]  /*b660*/  IADD3 R12, R10, R105, -R107 ;  /* 0x000000690a0c7210 */ /* 0x000fe40007ffe86b */
[----:B-1----:R-:W-:-:S04]  /*b670*/  F2FP.SATFINITE.E4M3.F32.PACK_AB_MERGE_C R10, R98, R45, RZ ;  /* 0x0000002d620a723e */ /* 0x002fc800048070ff */
[----:B--2---:R-:W-:Y:S02]  /*b680*/  F2FP.SATFINITE.E4M3.F32.PACK_AB_MERGE_C R139, R44, R43, R10 ;  /* 0x0000002b2c8b723e */ /* 0x004fe4000480700a */
[----:B------:R-:W2:Y:S01]  /*b690*/  LDL R10, [R1+0x44] ;  /* 0x00004400010a7983 */ /* 0x000ea20000100800 */
[----:B------:R-:W-:Y:S08]  /*b6a0*/  MUFU.EX2 R35, R35 ;  /* 0x0000002300237308 */ /* 0x000ff00000000800 */
[----:B------:R-:W0:Y:S08]  /*b6b0*/  MUFU.EX2 R122, R122 ;  /* 0x0000007a007a7308 */ /* 0x000e300000000800 */
[----:B------:R-:W1:Y:S08]  /*b6c0*/  MUFU.EX2 R33, R33 ;  /* 0x0000002100217308 */ /* 0x000e700000000800 */
[----:B------:R-:W3:Y:S01]  /*b6d0*/  MUFU.EX2 R34, R34 ;  /* 0x0000002200227308 */ /* 0x000ee20000000800 */
[----:B0-----:R-:W-:Y:S01]  /*b6e0*/  F2FP.SATFINITE.E4M3.F32.PACK_AB_MERGE_C R143, R122, R35, RZ ;  /* 0x000000237a8f723e */ /* 0x001fe200048070ff */
[----:B------:R-:W-:-:S06]  /*b6f0*/  FFMA.FTZ R28, R28, R11, -R37 ;  /* 0x0000000b1c1c7223 */ /* 0x000fcc0000010825 */
[----:B------:R-:W-:Y:S01]  /*b700*/  MUFU.EX2 R41, R41 ;  /* 0x0000002900297308 */ /* 0x000fe20000000800 */
[----:B-1----:R-:W-:-:S07]  /*b710*/  FADD.FTZ R27, R33, R120 ;  /* 0x00000078211b7221 */ /* 0x002fce0000010000 */
[----:B------:R-:W0:Y:S01]  /*b720*/  MUFU.EX2 R124, R124 ;  /* 0x0000007c007c7308 */ /* 0x000e220000000800 */
[C---:B---3--:R-:W-:Y:S01]  /*b730*/  F2FP.SATFINITE.E4M3.F32.PACK_AB_MERGE_C R143, R34.reuse, R33, R143 ;  /* 0x00000021228f723e */ /* 0x048fe2000480708f */
[----:B------:R-:W-:-:S06]  /*b740*/  FADD.FTZ R34, R34, R27 ;  /* 0x0000001b22227221 */ /* 0x000fcc0000010000 */
[----:B------:R-:W1:Y:S01]  /*b750*/  MUFU.EX2 R39, R39 ;  /* 0x0000002700277308 */ /* 0x000e620000000800 */
[----:B------:R-:W-:-:S01]  /*b760*/  FFMA.FTZ R116, R116, R11, -R37 ;  /* 0x0000000b74747223 */ /* 0x000fc20000010825 */
[----:B------:R-:W-:-:S06]  /*b770*/  FADD.FTZ R35, R35, R34 ;  /* 0x0000002223237221 */ /* 0x000fcc0000010000 */
[----:B------:R-:W3:Y:S01]  /*b780*/  MUFU.EX2 R38, R38 ;  /* 0x0000002600267308 */ /* 0x000ee20000000800 */
[----:B------:R-:W-:-:S01]  /*b790*/  FFMA.FTZ R32, R32, R11, -R37 ;  /* 0x0000000b20207223 */ /* 0x000fc20000010825 */
[----:B------:R-:W-:-:S06]  /*b7a0*/  FADD.FTZ R122, R122, R35 ;  /* 0x000000237a7a7221 */ /* 0x000fcc0000010000 */
[----:B------:R-:W4:Y:S01]  /*b7b0*/  MUFU.EX2 R28, R28 ;  /* 0x0000001c001c7308 */ /* 0x000f220000000800 */
[----:B0-----:R-:W-:Y:S01]  /*b7c0*/  F2FP.SATFINITE.E4M3.F32.PACK_AB_MERGE_C R137, R124, R41, RZ ;  /* 0x000000297c89723e */ /* 0x001fe200048070ff */
[-CC-:B------:R-:W-:Y:S01]  /*b7d0*/  FFMA.FTZ R30, R30, R11.reuse, -R37.reuse ;  /* 0x0000000b1e1e7223 */ /* 0x180fe20000010825 */
[----:B------:R-:W-:-:S05]  /*b7e0*/  FFMA.FTZ R36, R36, R11, -R37 ;  /* 0x0000000b24247223 */ /* 0x000fca0000010825 */
[----:B------:R-:W0:Y:S01]  /*b7f0*/  MUFU.EX2 R21, R116 ;  /* 0x0000007400157308 */ /* 0x000e220000000800 */
[----:B-1----:R-:W-:-:S01]  /*b800*/  FADD.FTZ R27, R39, R122 ;  /* 0x0000007a271b7221 */ /* 0x002fc20000010000 */
[----:B------:R-:W-:Y:S01]  /*b810*/  FFMA.FTZ R37, R70, R11, -R37 ;  /* 0x0000000b46257223 */ /* 0x000fe20000010825 */
[----:B------:R-:W-:Y:S02]  /*b820*/  F2FP.SATFINITE.E4M3.F32.PACK_AB_MERGE_C R152, R13, R58, R152 ;  /* 0x0000003a0d98723e */ /* 0x000fe40004807098 */
[----:B---3--:R-:W-:-:S03]  /*b830*/  F2FP.SATFINITE.E4M3.F32.PACK_AB_MERGE_C R137, R38, R39, R137 ;  /* 0x000000272689723e */ /* 0x008fc60004807089 */
[----:B------:R-:W1:Y:S01]  /*b840*/  MUFU.EX2 R32, R32 ;  /* 0x0000002000207308 */ /* 0x000e620000000800 */
[----:B------:R-:W-:-:S01]  /*b850*/  FADD.FTZ R38, R38, R27 ;  /* 0x0000001b26267221 */ /* 0x000fc20000010000 */
[----:B------:R-:W-:Y:S01]  /*b860*/  F2FP.SATFINITE.E4M3.F32.PACK_AB_MERGE_C R140, R83, R8, R140 ;  /* 0x00000008538c723e */ /* 0x000fe2000480708c */
[----:B----4-:R-:W-:-:S05]  /*b870*/  FADD.FTZ R8, R28, R15 ;  /* 0x0000000f1c087221 */ /* 0x010fca0000010000 */
[----:B------:R-:W3:Y:S01]  /*b880*/  MUFU.EX2 R13, R30 ;  /* 0x0000001e000d7308 */ /* 0x000ee20000000800 */
[----:B------:R-:W-:-:S01]  /*b890*/  FADD.FTZ R41, R41, R38 ;  /* 0x0000002629297221 */ /* 0x000fc20000010000 */
[----:B0-----:R-:W-:-:S06]  /*b8a0*/  F2FP.SATFINITE.E4M3.F32.PACK_AB_MERGE_C R28, R21, R28, RZ ;  /* 0x0000001c151c723e */ /* 0x001fcc00048070ff */
[----:B------:R-:W-:Y:S01]  /*b8b0*/  MUFU.EX2 R36, R36 ;  /* 0x0000002400247308 */ /* 0x000fe20000000800 */
[----:B------:R-:W-:-:S01]  /*b8c0*/  FADD.FTZ R124, R124, R41 ;  /* 0x000000297c7c7221 */ /* 0x000fc20000010000 */
[----:B------:R-:W-:-:S06]  /*b8d0*/  FADD.FTZ R21, R21, R8 ;  /* 0x0000000815157221 */ /* 0x000fcc0000010000 */
[----:B------:R-:W0:Y:S01]  /*b8e0*/  MUFU.EX2 R37, R37 ;  /* 0x0000002500257308 */ /* 0x000e220000000800 */
[----:B------:R-:W-:-:S01]  /*b8f0*/  FADD.FTZ R15, R43, R124 ;  /* 0x0000007c2b0f7221 */ /* 0x000fc20000010000 */
[----:B-1----:R-:W-:Y:S01]  /*b900*/  FADD.FTZ R8, R32, R21 ;  /* 0x0000001520087221 */ /* 0x002fe20000010000 */
[----:B------:R-:W-:-:S04]  /*b910*/  IMAD.HI R12, R12, 0x66666667, RZ ;  /* 0x666666670c0c7827 */ /* 0x000fc800078e02ff */
[----:B------:R-:W-:Y:S01]  /*b920*/  FADD.FTZ R44, R44, R15 ;  /* 0x0000000f2c2c7221 */ /* 0x000fe20000010000 */
[----:B---3--:R-:W-:-:S01]  /*b930*/  FADD.FTZ R15, R13, R8 ;  /* 0x000000080d0f7221 */ /* 0x008fc20000010000 */
[----:B------:R-:W-:Y:S02]  /*b940*/  F2FP.SATFINITE.E4M3.F32.PACK_AB_MERGE_C R136, R9, R62, R28 ;  /* 0x0000003e0988723e */ /* 0x000fe4000480701c */
[----:B------:R-:W-:Y:S02]  /*b950*/  SHF.R.U32.HI R9, RZ, 0x1f, R12 ;  /* 0x0000001fff097819 */ /* 0x000fe4000001160c */
[----:B0-----:R-:W-:Y:S01]  /*b960*/  F2FP.SATFINITE.E4M3.F32.PACK_AB_MERGE_C R8, R37, R36, RZ ;  /* 0x000000242508723e */ /* 0x001fe200048070ff */
[----:B------:R-:W-:-:S01]  /*b970*/  FADD.FTZ R36, R36, R15 ;  /* 0x0000000f24247221 */ /* 0x000fc20000010000 */
[----:B------:R-:W-:Y:S02]  /*b980*/  LEA.HI.SX32 R9, R12, R9, 0x1a ;  /* 0x000000090c097211 */ /* 0x000fe400078fd2ff */
[----:B------:R-:W-:Y:S01]  /*b990*/  F2FP.SATFINITE.E4M3.F32.PACK_AB_MERGE_C R138, R13, R32, R8 ;  /* 0x000000200d8a723e */ /* 0x000fe20004807008 */
[----:B------:R-:W-:-:S05]  /*b9a0*/  FADD.FTZ R8, R37, R36 ;  /* 0x0000002425087221 */ /* 0x000fca0000010000 */
[----:B------:R0:W-:Y:S04]  /*b9b0*/  STL [R1], R8 ;  /* 0x0000000801007387 */ /* 0x0001e80000100800 */
[----:B------:R1:W-:Y:S04]  /*b9c0*/  STL [R1+0x1c], RZ ;  /* 0x00001cff01007387 */ /* 0x0003e80000100800 */
[----:B------:R1:W-:Y:S01]  /*b9d0*/  STL [R1+0x18], RZ ;  /* 0x000018ff01007387 */ /* 0x0003e20000100800 */
[----:B0-----:R-:W-:-:S03]  /*b9e0*/  VIADD R8, R104, 0xfffffffe ;  /* 0xfffffffe68087836 */ /* 0x001fc60000000000 */
[----:B------:R1:W-:Y:S01]  /*b9f0*/  STL [R1+0xc], RZ ;  /* 0x00000cff01007387 */ /* 0x0003e20000100800 */
[----:B------:R-:W-:Y:S01]  /*ba00*/  F2FP.SATFINITE.E4M3.F32.PACK_AB_MERGE_C R151, R106, R57, RZ ;  /* 0x000000396a97723e */ /* 0x000fe200048070ff */
[----:B------:R-:W-:Y:S01]  /*ba10*/  FADD.FTZ R21, R45, R44 ;  /* 0x0000002c2d157221 */ /* 0x000fe20000010000 */
[----:B------:R-:W-:Y:S01]  /*ba20*/  F2FP.SATFINITE.E4M3.F32.PACK_AB_MERGE_C R69, R76, R69, RZ ;  /* 0x000000454c45723e */ /* 0x000fe200048070ff */
[----:B------:R-:W-:Y:S01]  /*ba30*/  BSSY B0, `(.L_x_1918) ;  /* 0x00003dd000007945 */ /* 0x000fe20003800000 */
[----:B------:R-:W-:Y:S01]  /*ba40*/  F2FP.SATFINITE.E4M3.F32.PACK_AB_MERGE_C R75, R78, R75, RZ ;  /* 0x0000004b4e4b723e */ /* 0x000fe200048070ff */
[----:B------:R-:W-:Y:S01]  /*ba50*/  FADD.FTZ R21, R98, R21 ;  /* 0x0000001562157221 */ /* 0x000fe20000010000 */
[----:B------:R-:W-:Y:S02]  /*ba60*/  F2FP.SATFINITE.E4M3.F32.PACK_AB_MERGE_C R155, R51, R42, R155 ;  /* 0x0000002a339b723e */ /* 0x000fe4000480709b */
[----:B------:R-:W-:Y:S02]  /*ba70*/  CS2R R26, SRZ ;  /* 0x00000000001a7805 */ /* 0x000fe4000001ff00 */
[----:B------:R-:W-:Y:S01]  /*ba80*/  F2FP.SATFINITE.E4M3.F32.PACK_AB_MERGE_C R151, R100, R55, R151 ;  /* 0x000000376497723e */ /* 0x000fe20004807097 */
[----:B------:R-:W-:Y:S01]  /*ba90*/  IMAD.MOV.U32 R29, RZ, RZ, RZ ;  /* 0x000000ffff1d7224 */ /* 0x000fe200078e00ff */
[----:B------:R-:W-:-:S02]  /*baa0*/  F2FP.SATFINITE.E4M3.F32.PACK_AB_MERGE_C R145, R59, R54, R145 ;  /* 0x000000363b91723e */ /* 0x000fc40004807091 */
[----:B------:R-:W-:Y:S02]  /*bab0*/  CS2R R30, SRZ ;  /* 0x00000000001e7805 */ /* 0x000fe4000001ff00 */
[----:B------:R-:W-:Y:S02]  /*bac0*/  F2FP.SATFINITE.E4M3.F32.PACK_AB_MERGE_C R144, R73, R50, R56 ;  /* 0x000000324990723e */ /* 0x000fe40004807038 */
[----:B------:R-:W-:Y:S02]  /*bad0*/  CS2R R32, SRZ ;  /* 0x0000000000207805 */ /* 0x000fe4000001ff00 */
[----:B------:R-:W-:Y:S02]  /*bae0*/  F2FP.SATFINITE.E4M3.F32.PACK_AB_MERGE_C R148, R72, R67, R69 ;  /* 0x000000434894723e */ /* 0x000fe40004807045 */
[----:B------:R-:W-:Y:S02]  /*baf0*/  CS2R R34, SRZ ;  /* 0x0000000000227805 */ /* 0x000fe4000001ff00 */
[----:B------:R-:W-:-:S02]  /*bb00*/  F2FP.SATFINITE.E4M3.F32.PACK_AB_MERGE_C R150, R74, R71, R75 ;  /* 0x000000474a96723e */ /* 0x000fc4000480704b */
[----:B------:R-:W-:Y:S02]  /*bb10*/  CS2R R36, SRZ ;  /* 0x0000000000247805 */ /* 0x000fe4000001ff00 */
[----:B------:R-:W-:Y:S02]  /*bb20*/  F2FP.SATFINITE.E4M3.F32.PACK_AB_MERGE_C R142, R87, R24, R14 ;  /* 0x00000018578e723e */ /* 0x000fe4000480700e */
        /* <DEDUP_REMOVED lines=9> */
[----:B--2---:R-:W-:-:S05]  /*bbc0*/  VIMNMX R9, R10, R9, !PT ;  /* 0x000000090a097248 */ /* 0x004fca0007fe0100 */
[----:B------:R1:W-:Y:S01]  /*bbd0*/  STL [R1+0x20], R9 ;  /* 0x0000200901007387 */ /* 0x0003e20000100800 */
[----:B------:R-:W-:-:S13]  /*bbe0*/  ISETP.GE.AND P2, PT, R8, R9, PT ;  /* 0x000000090800720c */ /* 0x000fda0003f46270 */
[----:B-1----:R-:W-:Y:S05]  /*bbf0*/  @!P2 BRA `(.L_x_1919) ;  /* 0x0000003c0000a947 */ /* 0x002fea0003800000 */
        /* <DEDUP_REMOVED lines=17> */
.L_x_1932:
[----:B------:R-:W-:-:S05]  /*bd10*/  VIADD R15, R23, 0x1 ;  /* 0x00000001170f7836 */ /* 0x000fca0000000000 */
[----:B------:R-:W-:-:S04]  /*bd20*/  ISETP.NE.AND P2, PT, R15, 0x2, PT ;  /* 0x000000020f00780c */ /* 0x000fc80003f45270 */
[----:B------:R-:W-:Y:S02]  /*bd30*/  SEL R9, RZ, 0x1, P2 ;  /* 0x00000001ff097807 */ /* 0x000fe40001000000 */
[----:B------:R-:W-:Y:S02]  /*bd40*/  SEL R15, R15, RZ, P2 ;  /* 0x000000ff0f0f7207 */ /* 0x000fe40001000000 */
[----:B------:R-:W-:Y:S01]  /*bd50*/  LOP3.LUT R14, R156, R9, RZ, 0x3c, !PT ;  /* 0x000000099c0e7212 */ /* 0x000fe200078e3cff */
[----:B------:R-:W-:Y:S06]  /*bd60*/  @!P1 BRA `(.L_x_1921) ;  /* 0x0000000000049947 */ /* 0x000fec0003800000 */
[----:B------:R-:W-:Y:S01]  /*bd70*/  BPT.TRAP 0x1 ;  /* 0x000000040000795c */ /* 0x000fe20000300000 */
.L_x_1921:
[----:B------:R-:W-:Y:S01]  /*bd80*/  IMAD R9, R15, 0x8, R16 ;  /* 0x000000080f097824 */ /* 0x000fe200078e0210 */
[----:B------:R-:W-:-:S04]  /*bd90*/  SHF.L.U32 R10, R14, 0x1f, RZ ;  /* 0x0000001f0e0a7819 */ /* 0x000fc800000006ff */
[----:B------:R0:W1:Y:S01]  /*bda0*/  SYNCS.PHASECHK.TRANS64.TRYWAIT P2, [R9+URZ+0x13230], R10 ;  /* 0x0132300a090075a7 */ /* 0x000062000804017f */
[----:B------:R-:W-:Y:S05]  /*bdb0*/  @!P1 BRA `(.L_x_1922) ;  /* 0x0000000000049947 */ /* 0x000fea0003800000 */
[----:B------:R-:W-:Y:S01]  /*bdc0*/  BPT.TRAP 0x1 ;  /* 0x000000040000795c */ /* 0x000fe20000300000 */
.L_x_1922:
        /* <DEDUP_REMOVED lines=8> */
.L_x_1924:
[----:B------:R-:W-:Y:S05]  /*be50*/  BSYNC B2 ;  /* 0x0000000000027941 */ /* 0x000fea0003800000 */
.L_x_1923:
[----:B01----:R-:W-:Y:S01]  /*be60*/  IMAD.MOV.U32 R10, RZ, RZ, R20 ;  /* 0x000000ffff0a7224 */ /* 0x003fe200078e0014 */
[----:B------:R-:W-:Y:S01]  /*be70*/  R2UR UR4, R4 ;  /* 0x00000000040472ca */ /* 0x000fe200000e0000 */
[----:B------:R-:W-:Y:S01]  /*be80*/  IMAD.MOV.U32 R11, RZ, RZ, -0x7fffffe0 ;  /* 0x80000020ff0b7424 */ /* 0x000fe200078e00ff */
[----:B------:R-:W-:Y:S01]  /*be90*/  R2UR UR5, R5 ;  /* 0x00000000050572ca */ /* 0x000fe200000e0000 */
[----:B------:R-:W-:Y:S01]  /*bea0*/  WARPGROUP.ARRIVE ;  /* 0x00000000000079c5 */ /* 0x000fe20000000000 */
[----:B------:R-:W-:Y:S01]  /*beb0*/  R2UR UR6, R10 ;  /* 0x000000000a0672ca */ /* 0x000fe200000e0000 */
[----:B------:R-:W-:Y:S01]  /*bec0*/  VIADD R12, R20, 0x180 ;  /* 0x00000180140c7836 */ /* 0x000fe20000000000 */
[C---:B------:R-:W-:Y:S01]  /*bed0*/  R2UR UR7, R11.reuse ;  /* 0x000000000b0772ca */ /* 0x040fe200000e0000 */
[----:B------:R-:W-:Y:S01]  /*bee0*/  IMAD.MOV.U32 R57, RZ, RZ, -0x7fffffe0 ;  /* 0x80000020ff397424 */ /* 0x000fe200078e00ff */
[----:B------:R-:W-:Y:S01]  /*bef0*/  MOV R10, R13 ;  /* 0x0000000d000a7202 */ /* 0x000fe20000000f00 */
[----:B------:R-:W-:Y:S01]  /*bf00*/  IMAD.MOV.U32 R13, RZ, RZ, -0x7fffffe0 ;  /* 0x80000020ff0d7424 */ /* 0x000fe200078e00ff */
[----:B------:R-:W-:-:S02]  /*bf10*/  R2UR UR11, R11 ;  /* 0x000000000b0b72ca */ /* 0x000fc400000e0000 */
[----:B------:R-:W-:Y:S01]  /*bf20*/  R2UR UR10, R10 ;  /* 0x000000000a0a72ca */ /* 0x000fe200000e0000 */
[----:B------:R-:W-:Y:S01]  /*bf30*/  IMAD.MOV.U32 R10, RZ, RZ, R56 ;  /* 0x000000ffff0a7224 */ /* 0x000fe200078e0038 */
[----:B------:R-:W-:Y:S01]  /*bf40*/  R2UR UR8, R4 ;  /* 0x00000000040872ca */ /* 0x000fe200000e0000 */
[----:B------:R-:W-:Y:S01]  /*bf50*/  VIADD R56, R20, 0x102 ;  /* 0x0000010214387836 */ /* 0x000fe20000000000 */
[----:B------:R-:W-:Y:S02]  /*bf60*/  R2UR UR9, R5 ;  /* 0x00000000050972ca */ /* 0x000fe400000e0000 */
[----:B------:R-:W-:Y:S01]  /*bf70*/  R2UR UR14, R10 ;  /* 0x000000000a0e72ca */ /* 0x000fe200000e0000 */
[----:B------:R-:W-:Y:S01]  /*bf80*/  QGMMA.64x32x32.F32.E4M3.E4M3 R120, gdesc[UR4], RZ, !UPT, gsb0 ;  /* 0x00600000047879f3 */ /* 0x000fe2000c0008ff */
[----:B------:R-:W-:Y:S01]  /*bf90*/  R2UR UR15, R11 ;  /* 0x000000000b0f72ca */ /* 0x000fe200000e0000 */
[----:B------:R-:W-:Y:S01]  /*bfa0*/  VIADD R10, R20, 0x200 ;  /* 0x00000200140a7836 */ /* 0x000fe20000000000 */
[----:B------:R-:W-:-:S02]  /*bfb0*/  R2UR UR12, R4 ;  /* 0x00000000040c72ca */ /* 0x000fc400000e0000 */
[----:B------:R-:W-:Y:S02]  /*bfc0*/  R2UR UR13, R5 ;  /* 0x00000000050d72ca */ /* 0x000fe400000e0000 */
[----:B------:R-:W-:Y:S01]  /*bfd0*/  R2UR UR18, R12 ;  /* 0x000000000c1272ca */ /* 0x000fe200000e0000 */
[----:B------:R-:W-:Y:S01]  /*bfe0*/  VIADD R12, R20, 0x2 ;  /* 0x00000002140c7836 */ /* 0x000fe20000000000 */
[----:B------:R-:W-:Y:S02]  /*bff0*/  R2UR UR19, R13 ;  /* 0x000000000d1372ca */ /* 0x000fe400000e0000 */
        /* <DEDUP_REMOVED lines=19> */
[----:B------:R-:W-:Y:S02]  /*c130*/  R2UR UR30, R12 ;  /* 0x000000000c1e72ca */ /* 0x000fe400000e0000 */
[----:B------:R-:W-:-:S02]  /*c140*/  R2UR UR31, R13 ;  /* 0x000000000d1f72ca */ /* 0x000fc400000e0000 */
        /* <DEDUP_REMOVED lines=40> */
.L_x_1926:
[----:B------:R-:W-:Y:S01]  /*c3d0*/  SHF.L.U32 R10, R156, 0x1f, RZ ;  /* 0x0000001f9c0a7819 */ /* 0x000fe200000006ff */
[----:B------:R-:W-:-:S04]  /*c3e0*/  IMAD R20, R23, 0x8, R16 ;  /* 0x0000000817147824 */ /* 0x000fc800078e0210 */
[----:B------:R0:W1:Y:S01]  /*c3f0*/  SYNCS.PHASECHK.TRANS64.TRYWAIT P2, [R20+URZ+0x13250], R10 ;  /* 0x0132500a140075a7 */ /* 0x000062000804017f */
[----:B------:R-:W-:Y:S05]  /*c400*/  @!P1 BRA `(.L_x_1927) ;  /* 0x0000000000049947 */ /* 0x000fea0003800000 */
[----:B------:R-:W-:Y:S01]  /*c410*/  BPT.TRAP 0x1 ;  /* 0x000000040000795c */ /* 0x000fe20000300000 */
.L_x_1927:
[----:B------:R-:W-:Y:S04]  /*c420*/  BSSY B2, `(.L_x_1928) ;  /* 0x0000004000027945 */ /* 0x000fe80003800000 */
[----:B-1----:R-:W-:Y:S05]  /*c430*/  @P2 BRA `(.L_x_1929) ;  /* 0x0000000000082947 */ /* 0x002fea0003800000 */
[----:B------:R-:W1:Y:S02]  /*c440*/  SYNCS.PHASECHK.TRANS64.TRYWAIT P2, [R20+URZ+0x13250], R10 ;  /* 0x0132500a140075a7 */ /* 0x000e64000804017f */
[----:B-1----:R-:W-:Y:S05]  /*c450*/  @!P2 BRA `(.L_x_1930) ;  /* 0x000001080048a947 */ /* 0x002fea0003800000 */
.L_x_1929:
[----:B------:R-:W-:Y:S05]  /*c460*/  BSYNC B2 ;  /* 0x0000000000027941 */ /* 0x000fea0003800000 */
.L_x_1928:
[----:B01----:R-:W-:Y:S01]  /*c470*/  VIADD R10, R16, 0x1000 ;  /* 0x00001000100a7836 */ /* 0x003fe20000000000 */
[----:B------:R-:W-:Y:S01]  /*c480*/  WARPGROUP.ARRIVE ;  /* 0x00000000000079c5 */ /* 0x000fe20000000000 */
        /* <DEDUP_REMOVED lines=12> */
[----:B------:R-:W-:Y:S02]  /*c550*/  WARPGROUP.DEPBAR.LE gsb0, 0x0 ;  /* 0x00008000000079c5 */ /* 0x000fe40000010000 */
[----:B------:R-:W-:Y:S01]  /*c560*/  WARPGROUP.ARRIVE ;  /* 0x00000000000079c5 */ /* 0x000fe20000000000 */
[----:B------:R-:W2:Y:S04]  /*c570*/  LDL R152, [R1+0x58] ;  /* 0x0000580001987983 */ /* 0x000ea80000100800 */
[----:B------:R-:W3:Y:S05]  /*c580*/  LDL R153, [R1+0x40] ;  /* 0x0000400001997983 */ /* 0x000eea0000100800 */
[----:B------:R-:W-:Y:S01]  /*c590*/  QGMMA.64x64x32.F32.E4M3.E4M3 R24, R148, gdesc[UR4], R24, gsb0 ;  /* 0x00e0000494187df3 */ /* 0x000fe20008000818 */
[----:B------:R-:W4:Y:S04]  /*c5a0*/  LDL R154, [R1+0x28] ;  /* 0x00002800019a7983 */ /* 0x000f280000100800 */
[----:B------:R-:W4:Y:S01]  /*c5b0*/  LDL R155, [R1+0x24] ;  /* 0x00002400019b7983 */ /* 0x000f220000100800 */
[----:B------:R-:W-:-:S03]  /*c5c0*/  WARPGROUP.DEPBAR.LE gsb0, 0x0 ;  /* 0x00008000000079c5 */ /* 0x000fc60000010000 */
[----:B------:R-:W2:Y:S01]  /*c5d0*/  LDL R151, [R1+0x3c] ;  /* 0x00003c0001977983 */ /* 0x000ea20000100800 */
[----:B------:R-:W-:Y:S01]  /*c5e0*/  VIADD R12, R10, 0x100 ;  /* 0x000001000a0c7836 */ /* 0x000fe20000000000 */
[----:B------:R-:W-:Y:S01]  /*c5f0*/  WARPGROUP.ARRIVE ;  /* 0x00000000000079c5 */ /* 0x000fe20000000000 */
[----:B------:R-:W-:Y:S02]  /*c600*/  IMAD.MOV.U32 R13, RZ, RZ, -0x3ffffff0 ;  /* 0xc0000010ff0d7424 */ /* 0x000fe400078e00ff */
[C---:B------:R-:W-:Y:S01]  /*c610*/  FMUL.FTZ R11, R2.reuse, R120 ;  /* 0x00000078020b7220 */ /* 0x040fe20000410000 */
[----:B------:R-:W-:Y:S01]  /*c620*/  FMUL.FTZ R120, R2, R124 ;  /* 0x0000007c02787220 */ /* 0x000fe20000410000 */
[----:B------:R-:W-:Y:S01]  /*c630*/  R2UR UR6, R12 ;  /* 0x000000000c0672ca */ /* 0x000fe200000e0000 */
[----:B------:R-:W-:Y:S01]  /*c640*/  FMUL.FTZ R124, R2, R128 ;  /* 0x00000080027c7220 */ /* 0x000fe20000410000 */
[----:B------:R-:W-:Y:S01]  /*c650*/  R2UR UR7, R13 ;  /* 0x000000000d0772ca */ /* 0x000fe200000e0000 */
[----:B------:R-:W-:-:S02]  /*c660*/  IMAD.MOV.U32 R13, RZ, RZ, -0x3ffffff0 ;  /* 0xc0000010ff0d7424 */ /* 0x000fc400078e00ff */
        /* <DEDUP_REMOVED lines=8> */
[----:B------:R-:W-:Y:S02]  /*c6f0*/  VIADD R12, R10, 0x180 ;  /* 0x000001800a0c7836 */ /* 0x000fe40000000000 */
[C---:B------:R-:W-:Y:S01]  /*c700*/  FMUL.FTZ R116, R2.reuse, R118 ;  /* 0x0000007602747220 */ /* 0x040fe20000410000 */
[C---:B------:R-:W-:Y:S01]  /*c710*/  FMUL.FTZ R118, R2.reuse, R119 ;  /* 0x0000007702767220 */ /* 0x040fe20000410000 */
[----:B------:R-:W-:Y:S01]  /*c720*/  QGMMA.64x64x32.F32.E4M3.E4M3 R24, R144, gdesc[UR4], R24, gsb0 ;  /* 0x00e0000490187df3 */ /* 0x000fe20008000818 */
[----:B------:R-:W-:Y:S01]  /*c730*/  R2UR UR7, R13 ;  /* 0x000000000d0772ca */ /* 0x000fe200000e0000 */
[C---:B------:R-:W-:Y:S01]  /*c740*/  FMUL.FTZ R13, R2.reuse, R122 ;  /* 0x0000007a020d7220 */ /* 0x040fe20000410000 */
[C---:B------:R-:W-:Y:S01]  /*c750*/  FMUL.FTZ R122, R2.reuse, R126 ;  /* 0x0000007e027a7220 */ /* 0x040fe20000410000 */
[C---:B------:R-:W-:Y:S01]  /*c760*/  FMUL.FTZ R126, R2.reuse, R129 ;  /* 0x00000081027e7220 */ /* 0x040fe20000410000 */
[C---:B------:R-:W-:Y:S01]  /*c770*/  FMUL.FTZ R129, R2.reuse, R133 ;  /* 0x0000008502817220 */ /* 0x040fe20000410000 */
[C---:B------:R-:W-:Y:S01]  /*c780*/  FMUL.FTZ R133, R2.reuse, R89 ;  /* 0x0000005902857220 */ /* 0x040fe20000410000 */
[----:B------:R-:W-:Y:S01]  /*c790*/  FMUL.FTZ R119, R2, R88 ;  /* 0x0000005802777220 */ /* 0x000fe20000410000 */
[----:B------:R-:W0:Y:S01]  /*c7a0*/  @P0 LDC R89, c[0x0][0x44c] ;  /* 0x00011300ff590b82 */ /* 0x000e220000000800 */
[----:B------:R-:W-:Y:S01]  /*c7b0*/  R2UR UR6, R12 ;  /* 0x000000000c0672ca */ /* 0x000fe200000e0000 */
[C---:B------:R-:W-:Y:S01]  /*c7c0*/  FMUL.FTZ R12, R2.reuse, R121 ;  /* 0x00000079020c7220 */ /* 0x040fe20000410000 */
[C---:B------:R-:W-:Y:S01]  /*c7d0*/  FMUL.FTZ R121, R2.reuse, R125 ;  /* 0x0000007d02797220 */ /* 0x040fe20000410000 */
[C---:B------:R-:W-:Y:S01]  /*c7e0*/  FMUL.FTZ R125, R2.reuse, R130 ;  /* 0x00000082027d7220 */ /* 0x040fe20000410000 */
[C---:B------:R-:W-:Y:S01]  /*c7f0*/  FMUL.FTZ R130, R2.reuse, R134 ;  /* 0x0000008602827220 */ /* 0x040fe20000410000 */
[C---:B------:R-:W-:Y:S01]  /*c800*/  FMUL.FTZ R134, R2.reuse, R93 ;  /* 0x0000005d02867220 */ /* 0x040fe20000410000 */
[C---:B------:R-:W-:Y:S01]  /*c810*/  FMUL.FTZ R93, R2.reuse, R94 ;  /* 0x0000005e025d7220 */ /* 0x040fe20000410000 */
[----:B------:R-:W1:Y:S01]  /*c820*/  @P0 LDC R88, c[0x0][0x450] ;  /* 0x00011400ff580b82 */ /* 0x000e620000000800 */
        /* <DEDUP_REMOVED lines=25> */
[----:B------:R-:W-:-:S03]  /*c9c0*/  FMUL.FTZ R103, R2, R103 ;  /* 0x0000006702677220 */ /* 0x000fc60000410000 */
        /* <DEDUP_REMOVED lines=8> */
[----:B------:R-:W-:Y:S07]  /*ca50*/  QGMMA.64x64x32.F32.E4M3.E4M3 R24, R140, gdesc[UR4], R24, gsb0 ;  /* 0x00e000048c187df3 */ /* 0x000fee0008000818 */
        /* <DEDUP_REMOVED lines=25> */
[----:B------:R-:W-:Y:S01]  /*cbf0*/  FMUL.FTZ R78, R2, R78 ;  /* 0x0000004e024e7220 */ /* 0x000fe20000410000 */
[----:B------:R-:W-:-:S02]  /*cc00*/  WARPGROUP.DEPBAR.LE gsb0, 0x0 ;  /* 0x00008000000079c5 */ /* 0x000fc40000010000 */
[C---:B------:R-:W-:Y:S01]  /*cc10*/  FMUL.FTZ R83, R2.reuse, R83 ;  /* 0x0000005302537220 */ /* 0x040fe20000410000 */
[C---:B------:R-:W-:Y:S01]  /*cc20*/  FMUL.FTZ R86, R2.reuse, R86 ;  /* 0x0000005602567220 */ /* 0x040fe20000410000 */
[----:B------:R-:W-:Y:S01]  /*cc30*/  FMUL.FTZ R87, R2, R87 ;  /* 0x0000005702577220 */ /* 0x000fe20000410000 */
[----:B------:R-:W5:Y:S01]  /*cc40*/  LDL.LU R141, [R1] ;  /* 0x00000000018d7983 */ /* 0x000f620000300800 */
[----:B------:R-:W5:Y:S08]  /*cc50*/  MUFU.TANH R134, R134 ;  /* 0x0000008600867308 */ /* 0x000f700000002400 */
        /* <DEDUP_REMOVED lines=8> */
[----:B------:R-:W-:Y:S08]  /*cce0*/  MUFU.TANH R110, R110 ;  /* 0x0000006e006e7308 */ /* 0x000ff00000002400 */
[----:B------:R-:W-:Y:S08]  /*ccf0*/  MUFU.TANH R112, R112 ;  /* 0x0000007000707308 */ /* 0x000ff00000002400 */
[----:B------:R-:W-:Y:S08]  /*cd00*/  MUFU.TANH R114, R114 ;  /* 0x0000007200727308 */ /* 0x000ff00000002400 */
[----:B------:R-:W-:Y:S01]  /*cd10*/  MUFU.TANH R116, R116 ;  /* 0x0000007400747308 */ /* 0x000fe20000002400 */
[----:B--2---:R-:W-:-:S04]  /*cd20*/  IMAD.IADD R101, R152, 0x1, R151 ;  /* 0x0000000198657824 */ /* 0x004fc800078e0297 */
[----:B0-----:R-:W-:Y:S01]  /*cd30*/  @P0 IMAD.HI.U32 R89, R101, R89, RZ ;  /* 0x0000005965590227 */ /* 0x001fe200078e00ff */
[----:B------:R-:W-:Y:S02]  /*cd40*/  MOV R102, R101 ;  /* 0x0000006500667202 */ /* 0x000fe40000000f00 */
[----:B------:R-:W-:Y:S02]  /*cd50*/  MUFU.TANH R23, R23 ;  /* 0x0000001700177308 */ /* 0x000fe40000002400 */
[----:B-1----:R-:W-:Y:S01]  /*cd60*/  @P0 SHF.R.U32.HI R102, RZ, R88, R89 ;  /* 0x00000058ff660219 */ /* 0x002fe20000011659 */
[----:B------:R-:W-:Y:S02]  /*cd70*/  VIADD R88, R10, 0x200 ;  /* 0x000002000a587836 */ /* 0x000fe40000000000 */
[----:B------:R-:W-:-:S03]  /*cd80*/  IMAD.MOV.U32 R89, RZ, RZ, -0x3ffffff0 ;  /* 0xc0000010ff597424 */ /* 0x000fc600078e00ff */
[----:B------:R0:W-:Y:S01]  /*cd90*/  MUFU.TANH R101, R135 ;  /* 0x0000008700657308 */ /* 0x0001e20000002400 */
[----:B------:R-:W-:Y:S01]  /*cda0*/  R2UR UR6, R88 ;  /* 0x00000000580672ca */ /* 0x000fe200000e0000 */
[----:B------:R-:W-:Y:S01]  /*cdb0*/  FMUL.FTZ R88, R2, R74 ;  /* 0x0000004a02587220 */ /* 0x000fe20000410000 */
[----:B------:R-:W-:-:S05]  /*cdc0*/  R2UR UR7, R89 ;  /* 0x00000000590772ca */ /* 0x000fca00000e0000 */
[----:B------:R1:W-:Y:S01]  /*cdd0*/  MUFU.TANH R10, R72 ;  /* 0x00000048000a7308 */ /* 0x0003e20000002400 */
[----:B0-----:R-:W0:Y:S07]  /*cde0*/  SHFL.IDX PT, R135, R102, RZ, 0x1c1f ;  /* 0x001c1fff66877589 */ /* 0x001e2e00000e0000 */
[----:B------:R-:W-:Y:S01]  /*cdf0*/  MUFU.TANH R123, R123 ;  /* 0x0000007b007b7308 */ /* 0x000fe20000002400 */
[----:B-1----:R-:W-:Y:S01]  /*ce00*/  FMUL.FTZ R72, R2, R73 ;  /* 0x0000004902487220 */ /* 0x002fe20000410000 */
[----:B------:R-:W-:-:S05]  /*ce10*/  IMAD R73, R8, -0xa0, RZ ;  /* 0xffffff6008497824 */ /* 0x000fca00078e02ff */
[----:B---3--:R-:W-:Y:S01]  /*ce20*/  IADD3 R73, -R153, 0x1, R73 ;  /* 0x0000000199497810 */ /* 0x008fe20007ffe149 */
[----:B------:R-:W1:Y:S03]  /*ce30*/  MUFU.TANH R72, R72 ;  /* 0x0000004800487308 */ /* 0x000e660000002400 */
[----:B----4-:R-:W-:-:S05]  /*ce40*/  IADD3 R74, -R155, R73, R154 ;  /* 0x000000499b4a7210 */ /* 0x010fca0007ffe19a */
[----:B------:R-:W-:Y:S01]  /*ce50*/  MUFU.TANH R127, R127 ;  /* 0x0000007f007f7308 */ /* 0x000fe20000002400 */
[----:B0-----:R-:W-:-:S05]  /*ce60*/  IMAD.IADD R135, R74, 0x1, R135 ;  /* 0x000000014a877824 */ /* 0x001fca00078e0287 */
[C---:B------:R-:W-:Y:S02]  /*ce70*/  ISETP.GT.AND P2, PT, R135.reuse, RZ, PT ;  /* 0x000000ff8700720c */ /* 0x040fe40003f44270 */
[----:B------:R0:W-:Y:S01]  /*ce80*/  MUFU.TANH R73, R88 ;  /* 0x0000005800497308 */ /* 0x0001e20000002400 */
[----:B------:R-:W-:-:S07]  /*ce90*/  ISETP.GT.AND P3, PT, R135, 0x1, PT ;  /* 0x000000018700780c */ /* 0x000fce0003f64270 */
[----:B------:R-:W-:Y:S01]  /*cea0*/  MUFU.TANH R106, R106 ;  /* 0x0000006a006a7308 */ /* 0x000fe20000002400 */
[----:B0-----:R-:W-:Y:S01]  /*ceb0*/  FMUL.FTZ R88, R2, R76 ;  /* 0x0000004c02587220 */ /* 0x001fe20000410000 */
[----:B-----5:R-:W-:Y:S02]  /*cec0*/  FSEL R76, R11, -INF , P2 ;  /* 0xff8000000b4c7808 */ /* 0x020fe40001000000 */
[C---:B------:R-:W-:Y:S02]  /*ced0*/  ISETP.GT.AND P2, PT, R135.reuse, 0x8, PT ;  /* 0x000000088700780c */ /* 0x040fe40003f44270 */
        /* <DEDUP_REMOVED lines=13> */
[----:B------:R-:W-:Y:S02]  /*cfb0*/  FMNMX.FTZ R89, R121, R89, !PT ;  /* 0x0000005979597209 */ /* 0x000fe40007810000 */
        /* <DEDUP_REMOVED lines=15> */
[----:B------:R-:W-:Y:S02]  /*d0b0*/  ISETP.GT.AND P2, PT, R135, 0x28, PT ;  /* 0x000000288700780c */ /* 0x000fe40003f44270 */
[----:B------:R-:W-:Y:S02]  /*d0c0*/  FSEL R105, R105, -INF , P3 ;  /* 0xff80000069697808 */ /* 0x000fe40001800000 */
[----:B------:R-:W-:Y:S01]  /*d0d0*/  FMNMX.FTZ R89, R104, R89, !PT ;  /* 0x0000005968597209 */ /* 0x000fe20007810000 */
[----:B------:R-:W-:Y:S01]  /*d0e0*/  MUFU.TANH R122, R122 ;  /* 0x0000007a007a7308 */ /* 0x000fe20000002400 */
[----:B------:R-:W-:-:S02]  /*d0f0*/  ISETP.GT.AND P3, PT, R135, 0x29, PT ;  /* 0x000000298700780c */ /* 0x000fc40003f64270 */
[----:B------:R-:W-:Y:S02]  /*d100*/  FSEL R108, R108, -INF , P2 ;  /* 0xff8000006c6c7808 */ /* 0x000fe40001000000 */
[----:B------:R-:W-:Y:S02]  /*d110*/  FMNMX.FTZ R89, R105, R89, !PT ;  /* 0x0000005969597209 */ /* 0x000fe40007810000 */
[C---:B------:R-:W-:Y:S01]  /*d120*/  ISETP.GT.AND P2, PT, R135.reuse, 0x30, PT ;  /* 0x000000308700780c */ /* 0x040fe20003f44270 */
        /* <DEDUP_REMOVED lines=19> */
[----:B------:R-:W-:Y:S02]  /*d260*/  FSEL R119, R119, -INF , P2 ;  /* 0xff80000077777808 */ /* 0x000fe40001000000 */
[----:B------:R-:W-:Y:S02]  /*d270*/  FMNMX.FTZ R89, R117, R89, !PT ;  /* 0x0000005975597209 */ /* 0x000fe40007810000 */
[----:B------:R-:W-:Y:S02]  /*d280*/  ISETP.GT.AND P2, PT, R135, 0x48, PT ;  /* 0x000000488700780c */ /* 0x000fe40003f44270 */
[----:B------:R-:W-:Y:S02]  /*d290*/  FSEL R133, R133, -INF , P3 ;  /* 0xff80000085857808 */ /* 0x000fe40001800000 */
[----:B------:R-:W-:Y:S02]  /*d2a0*/  FMNMX.FTZ R89, R119, R89, !PT ;  /* 0x0000005977597209 */ /* 0x000fe40007810000 */
[----:B------:R-:W-:-:S02]  /*d2b0*/  ISETP.GT.AND P3, PT, R135, 0x49, PT ;  /* 0x000000498700780c */ /* 0x000fc40003f64270 */
[----:B------:R-:W-:Y:S02]  /*d2c0*/  FSEL R92, R92, -INF , P2 ;  /* 0xff8000005c5c7808 */ /* 0x000fe40001000000 */
[----:B------:R-:W-:Y:S02]  /*d2d0*/  FMNMX.FTZ R89, R133, R89, !PT ;  /* 0x0000005985597209 */ /* 0x000fe40007810000 */
[C---:B------:R-:W-:Y:S02]  /*d2e0*/  ISETP.GT.AND P2, PT, R135.reuse, 0x50, PT ;  /* 0x000000508700780c */ /* 0x040fe40003f44270 */
[----:B------:R-:W-:Y:S02]  /*d2f0*/  FSEL R134, R134, -INF , P3 ;  /* 0xff80000086867808 */ /* 0x000fe40001800000 */
[----:B------:R-:W-:Y:S02]  /*d300*/  FMNMX.FTZ R89, R92, R89, !PT ;  /* 0x000000595c597209 */ /* 0x000fe40007810000 */
[----:B------:R-:W-:-:S02]  /*d310*/  ISETP.GT.AND P3, PT, R135, 0x51, PT ;  /* 0x000000518700780c */ /* 0x000fc40003f64270 */
[----:B------:R-:W-:Y:S02]  /*d320*/  FSEL R95, R95, -INF , P2 ;  /* 0xff8000005f5f7808 */ /* 0x000fe40001000000 */
        /* <DEDUP_REMOVED lines=9> */
[----:B------:R-:W0:Y:S01]  /*d3c0*/  MUFU.TANH R77, R77 ;  /* 0x0000004d004d7308 */ /* 0x000e220000002400 */
[----:B------:R-:W-:Y:S02]  /*d3d0*/  FSEL R100, R100, -INF , P3 ;  /* 0xff80000064647808 */ /* 0x000fe40001800000 */
[----:B------:R-:W-:Y:S02]  /*d3e0*/  FMNMX.FTZ R89, R99, R89, !PT ;  /* 0x0000005963597209 */ /* 0x000fe40007810000 */
[----:B------:R-:W-:-:S02]  /*d3f0*/  ISETP.GT.AND P3, PT, R135, 0x61, PT ;  /* 0x000000618700780c */ /* 0x000fc40003f64270 */
[----:B------:R-:W-:Y:S01]  /*d400*/  FMNMX.FTZ R89, R100, R89, !PT ;  /* 0x0000005964597209 */ /* 0x000fe20007810000 */
[----:B------:R-:W2:Y:S01]  /*d410*/  MUFU.TANH R80, R80 ;  /* 0x0000005000507308 */ /* 0x000ea20000002400 */
[----:B-1----:R-:W-:-:S07]  /*d420*/  FSEL R72, R72, -INF , P3 ;  /* 0xff80000048487808 */ /* 0x002fce0001800000 */
[----:B------:R1:W-:Y:S01]  /*d430*/  MUFU.TANH R88, R64 ;  /* 0x0000004000587308 */ /* 0x0003e20000002400 */
[----:B------:R-:W-:Y:S02]  /*d440*/  ISETP.GT.AND P4, PT, R135, 0x69, PT ;  /* 0x000000698700780c */ /* 0x000fe40003f84270 */
[----:B-1----:R-:W-:-:S05]  /*d450*/  FSEL R64, R10, -INF , P2 ;  /* 0xff8000000a407808 */ /* 0x002fca0001000000 */
[----:B------:R-:W1:Y:S01]  /*d460*/  MUFU.TANH R81, R81 ;  /* 0x0000005100517308 */ /* 0x000e620000002400 */
[----:B------:R-:W-:Y:S02]  /*d470*/  ISETP.GT.AND P2, PT, R135, 0x68, PT ;  /* 0x000000688700780c */ /* 0x000fe40003f44270 */
[----:B------:R-:W-:-:S04]  /*d480*/  FMNMX.FTZ R89, R64, R89, !PT ;  /* 0x0000005940597209 */ /* 0x000fc80007810000 */
[----:B------:R-:W-:Y:S01]  /*d490*/  FMNMX.FTZ R89, R72, R89, !PT ;  /* 0x0000005948597209 */ /* 0x000fe20007810000 */
[----:B------:R-:W3:Y:S01]  /*d4a0*/  MUFU.TANH R84, R84 ;  /* 0x0000005400547308 */ /* 0x000ee20000002400 */
[----:B------:R-:W-:Y:S02]  /*d4b0*/  ISETP.GT.AND P5, PT, R135, 0x70, PT ;  /* 0x000000708700780c */ /* 0x000fe40003fa4270 */
[----:B0-----:R-:W-:-:S05]  /*d4c0*/  FSEL R77, R77, -INF , P4 ;  /* 0xff8000004d4d7808 */ /* 0x001fca0002000000 */
[----:B------:R0:W-:Y:S01]  /*d4d0*/  MUFU.TANH R10, R65 ;  /* 0x00000041000a7308 */ /* 0x0001e20000002400 */
[----:B------:R-:W-:Y:S02]  /*d4e0*/  ISETP.GT.AND P3, PT, R135, 0x71, PT ;  /* 0x000000718700780c */ /* 0x000fe40003f64270 */
[----:B0-----:R-:W-:-:S05]  /*d4f0*/  FSEL R65, R11, -INF , P2 ;  /* 0xff8000000b417808 */ /* 0x001fca0001000000 */
[----:B------:R-:W0:Y:S01]  /*d500*/  MUFU.TANH R85, R85 ;  /* 0x0000005500557308 */ /* 0x000e220000002400 */
[----:B------:R-:W-:Y:S02]  /*d510*/  FMNMX.FTZ R89, R65, R89, !PT ;  /* 0x0000005941597209 */ /* 0x000fe40007810000 */
        /* <DEDUP_REMOVED lines=8> */
[----:B---3--:R-:W-:Y:S02]  /*d5a0*/  FSEL R84, R84, -INF , P2 ;  /* 0xff80000054547808 */ /* 0x008fe40001000000 */
[----:B------:R-:W-:-:S03]  /*d5b0*/  FMNMX.FTZ R11, R81, R11, !PT ;  /* 0x0000000b510b7209 */ /* 0x000fc60007810000 */
[----:B------:R-:W3:Y:S01]  /*d5c0*/  MUFU.TANH R60, R60 ;  /* 0x0000003c003c7308 */ /* 0x000ee20000002400 */
[----:B------:R-:W-:Y:S02]  /*d5d0*/  ISETP.GT.AND P5, PT, R135, 0x80, PT ;  /* 0x000000808700780c */ /* 0x000fe40003fa4270 */
[----:B0-----:R-:W-:Y:S02]  /*d5e0*/  FSEL R85, R85, -INF , P6 ;  /* 0xff80000055557808 */ /* 0x001fe40003000000 */
[----:B------:R-:W-:-:S03]  /*d5f0*/  FMNMX.FTZ R11, R84, R11, !PT ;  /* 0x0000000b540b7209 */ /* 0x000fc60007810000 */
[----:B------:R-:W0:Y:S01]  /*d600*/  MUFU.TANH R61, R61 ;  /* 0x0000003d003d7308 */ /* 0x000e220000002400 */
[----:B------:R-:W-:Y:S02]  /*d610*/  ISETP.GT.AND P4, PT, R135, 0x81, PT ;  /* 0x000000818700780c */ /* 0x000fe40003f84270 */
[----:B--2---:R-:W-:Y:S02]  /*d620*/  FSEL R56, R56, -INF , P5 ;  /* 0xff80000038387808 */ /* 0x004fe40002800000 */
[----:B------:R-:W-:Y:S02]  /*d630*/  FMNMX.FTZ R11, R85, R11, !PT ;  /* 0x0000000b550b7209 */ /* 0x000fe40007810000 */
[----:B------:R-:W-:Y:S02]  /*d640*/  ISETP.GT.AND P3, PT, R135, 0x88, PT ;  /* 0x000000888700780c */ /* 0x000fe40003f64270 */
[----:B-1----:R-:W-:Y:S02]  /*d650*/  FSEL R57, R57, -INF , P4 ;  /* 0xff80000039397808 */ /* 0x002fe40002000000 */
[----:B------:R-:W-:Y:S01]  /*d660*/  FMNMX.FTZ R11, R56, R11, !PT ;  /* 0x0000000b380b7209 */ /* 0x000fe20007810000 */
[----:B------:R-:W-:Y:S01]  /*d670*/  FMUL.FTZ R89, R2, R69 ;  /* 0x0000004502597220 */ /* 0x000fe20000410000 */
[----:B------:R-:W1:Y:S01]  /*d680*/  MUFU.TANH R68, R68 ;  /* 0x0000004400447308 */ /* 0x000e620000002400 */
[----:B------:R-:W-:-:S02]  /*d690*/  ISETP.GT.AND P2, PT, R135, 0x89, PT ;  /* 0x000000898700780c */ /* 0x000fc40003f44270 */
[----:B---3--:R-:W-:Y:S02]  /*d6a0*/  FSEL R60, R60, -INF , P3 ;  /* 0xff8000003c3c7808 */ /* 0x008fe40001800000 */
[----:B------:R-:W-:-:S03]  /*d6b0*/  FMNMX.FTZ R69, R57, R11, !PT ;  /* 0x0000000b39457209 */ /* 0x000fc60007810000 */
[----:B------:R2:W3:Y:S01]  /*d6c0*/  MUFU.TANH R11, R89 ;  /* 0x00000059000b7308 */ /* 0x0004e20000002400 */
[----:B------:R-:W-:Y:S02]  /*d6d0*/  ISETP.GT.AND P6, PT, R135, 0x90, PT ;  /* 0x000000908700780c */ /* 0x000fe40003fc4270 */
[----:B0-----:R-:W-:Y:S02]  /*d6e0*/  FSEL R61, R61, -INF , P2 ;  /* 0xff8000003d3d7808 */ /* 0x001fe40001000000 */
[----:B------:R-:W-:Y:S02]  /*d6f0*/  FMNMX.FTZ R69, R60, R69, !PT ;  /* 0x000000453c457209 */ /* 0x000fe40007810000 */
[----:B------:R-:W-:Y:S02]  /*d700*/  ISETP.GT.AND P5, PT, R135, 0x91, PT ;  /* 0x000000918700780c */ /* 0x000fe40003fa4270 */
[----:B------:R-:W-:Y:S02]  /*d710*/  FSEL R88, R88, -INF , P6 ;  /* 0xff80000058587808 */ /* 0x000fe40003000000 */
[----:B--2---:R-:W-:-:S02]  /*d720*/  FMNMX.FTZ R89, R61, R69, !PT ;  /* 0x000000453d597209 */ /* 0x004fc40007810000 */
[----:B------:R0:W-:Y:S01]  /*d730*/  MUFU.TANH R69, R79 ;  /* 0x0000004f00457308 */ /* 0x0001e20000002400 */
[C---:B------:R-:W-:Y:S02]  /*d740*/  ISETP.GT.AND P4, PT, R135.reuse, 0x98, PT ;  /* 0x000000988700780c */ /* 0x040fe40003f84270 */
[----:B------:R-:W-:Y:S02]  /*d750*/  FMNMX.FTZ R89, R88, R89, !PT ;  /* 0x0000005958597209 */ /* 0x000fe40007810000 */
[----:B------:R-:W-:Y:S02]  /*d760*/  ISETP.GT.AND P3, PT, R135, 0x99, PT ;  /* 0x000000998700780c */ /* 0x000fe40003f64270 */
[----:B0-----:R-:W-:Y:S01]  /*d770*/  FSEL R79, R10, -INF , P5 ;  /* 0xff8000000a4f7808 */ /* 0x001fe20002800000 */
[----:B------:R-:W-:Y:S01]  /*d780*/  FMUL.FTZ R10, R2, R82 ;  /* 0x00000052020a7220 */ /* 0x000fe20000410000 */
[----:B-1----:R-:W-:Y:S02]  /*d790*/  FSEL R82, R68, -INF , P4 ;  /* 0xff80000044527808 */ /* 0x002fe40002000000 */
[----:B------:R-:W-:-:S02]  /*d7a0*/  FMNMX.FTZ R135, R79, R89, !PT ;  /* 0x000000594f877209 */ /* 0x000fc40007810000 */
[----:B---3--:R-:W-:Y:S02]  /*d7b0*/  FSEL R89, R11, -INF , P3 ;  /* 0xff8000000b597808 */ /* 0x008fe40001800000 */
[----:B------:R-:W-:Y:S01]  /*d7c0*/  FMNMX.FTZ R11, R82, R135, !PT ;  /* 0x00000087520b7209 */ /* 0x000fe20007810000 */
[----:B------:R-:W0:Y:S03]  /*d7d0*/  SHFL.IDX PT, R102, R102, 0x1, 0x1c1f ;  /* 0x003c1f0066667f89 */ /* 0x000e2600000e0000 */
[----:B------:R-:W-:Y:S01]  /*d7e0*/  FMNMX.FTZ R11, R89, R11, !PT ;  /* 0x0000000b590b7209 */ /* 0x000fe20007810000 */
[----:B------:R1:W-:Y:S04]  /*d7f0*/  MUFU.TANH R68, R10 ;  /* 0x0000000a00447308 */ /* 0x0003e80000002400 */
[----:B-1----:R-:W1:Y:S01]  /*d800*/  SHFL.BFLY PT, R10, R11, 0x2, 0x1f ;  /* 0x0c401f000b0a7f89 */ /* 0x002e6200000e0000 */
[----:B0-----:R-:W-:-:S05]  /*d810*/  IMAD.IADD R102, R74, 0x1, R102 ;  /* 0x000000014a667824 */ /* 0x001fca00078e0266 */
[C---:B------:R-:W-:Y:S02]  /*d820*/  ISETP.GT.AND P6, PT, R102.reuse, RZ, PT ;  /* 0x000000ff6600720c */ /* 0x040fe40003fc4270 */
[C---:B------:R-:W-:Y:S02]  /*d830*/  ISETP.GT.AND P5, PT, R102.reuse, 0x1, PT ;  /* 0x000000016600780c */ /* 0x040fe40003fa4270 */
[----:B-1----:R-:W-:Y:S02]  /*d840*/  FMNMX.FTZ R10, R11, R10, !PT ;  /* 0x0000000a0b0a7209 */ /* 0x002fe40007810000 */
[----:B------:R-:W-:Y:S02]  /*d850*/  FSEL R13, R13, -INF , P6 ;  /* 0xff8000000d0d7808 */ /* 0x000fe40003000000 */
[----:B------:R-:W-:Y:S01]  /*d860*/  FSEL R23, R23, -INF , P5 ;  /* 0xff80000017177808 */ /* 0x000fe20002800000 */
[----:B------:R-:W0:Y:S01]  /*d870*/  SHFL.BFLY PT, R11, R10, 0x1, 0x1f ;  /* 0x0c201f000a0b7f89 */ /* 0x000e2200000e0000 */
[----:B------:R-:W-:-:S02]  /*d880*/  ISETP.GT.AND P4, PT, R102, 0x9, PT ;  /* 0x000000096600780c */ /* 0x000fc40003f84270 */
[C---:B------:R-:W-:Y:S02]  /*d890*/  ISETP.GT.AND P3, PT, R102.reuse, 0x10, PT ;  /* 0x000000106600780c */ /* 0x040fe40003f64270 */
[C---:B------:R-:W-:Y:S02]  /*d8a0*/  ISETP.GT.AND P6, PT, R102.reuse, 0x11, PT ;  /* 0x000000116600780c */ /* 0x040fe40003fc4270 */
[----:B------:R-:W-:Y:S02]  /*d8b0*/  ISETP.GT.AND P5, PT, R102, 0x18, PT ;  /* 0x000000186600780c */ /* 0x000fe40003fa4270 */
[----:B------:R-:W-:Y:S02]  /*d8c0*/  FSEL R123, R123, -INF , P4 ;  /* 0xff8000007b7b7808 */ /* 0x000fe40002000000 */
[----:B------:R-:W-:Y:S02]  /*d8d0*/  FSEL R125, R125, -INF , P3 ;  /* 0xff8000007d7d7808 */ /* 0x000fe40001800000 */
[----:B------:R-:W-:-:S02]  /*d8e0*/  FSEL R127, R127, -INF , P6 ;  /* 0xff8000007f7f7808 */ /* 0x000fc40003000000 */
[----:B------:R-:W-:Y:S02]  /*d8f0*/  FSEL R130, R130, -INF , P5 ;  /* 0xff80000082827808 */ /* 0x000fe40002800000 */
[C---:B------:R-:W-:Y:S02]  /*d900*/  ISETP.GT.AND P4, PT, R102.reuse, 0x20, PT ;  /* 0x000000206600780c */ /* 0x040fe40003f84270 */
[C---:B------:R-:W-:Y:S02]  /*d910*/  ISETP.GT.AND P3, PT, R102.reuse, 0x21, PT ;  /* 0x000000216600780c */ /* 0x040fe40003f64270 */
[C---:B------:R-:W-:Y:S02]  /*d920*/  ISETP.GT.AND P6, PT, R102.reuse, 0x28, PT ;  /* 0x000000286600780c */ /* 0x040fe40003fc4270 */
[----:B------:R-:W-:Y:S02]  /*d930*/  ISETP.GT.AND P5, PT, R102, 0x29, PT ;  /* 0x000000296600780c */ /* 0x000fe40003fa4270 */
[----:B------:R-:W-:-:S02]  /*d940*/  FSEL R106, R106, -INF , P4 ;  /* 0xff8000006a6a7808 */ /* 0x000fc40002000000 */
[----:B------:R-:W-:Y:S02]  /*d950*/  FSEL R107, R107, -INF , P3 ;  /* 0xff8000006b6b7808 */ /* 0x000fe40001800000 */
[----:B------:R-:W-:Y:S02]  /*d960*/  FSEL R109, R109, -INF , P6 ;  /* 0xff8000006d6d7808 */ /* 0x000fe40003000000 */
[----:B------:R-:W-:Y:S02]  /*d970*/  FSEL R110, R110, -INF , P5 ;  /* 0xff8000006e6e7808 */ /* 0x000fe40002800000 */
[C---:B------:R-:W-:Y:S02]  /*d980*/  ISETP.GT.AND P4, PT, R102.reuse, 0x30, PT ;  /* 0x000000306600780c */ /* 0x040fe40003f84270 */
[C---:B------:R-:W-:Y:S02]  /*d990*/  ISETP.GT.AND P3, PT, R102.reuse, 0x31, PT ;  /* 0x000000316600780c */ /* 0x040fe40003f64270 */
[----:B------:R-:W-:-:S02]  /*d9a0*/  ISETP.GT.AND P6, PT, R102, 0x38, PT ;  /* 0x000000386600780c */ /* 0x000fc40003fc4270 */
[----:B------:R-:W-:Y:S01]  /*d9b0*/  ISETP.GT.AND P5, PT, R102, 0x39, PT ;  /* 0x000000396600780c */ /* 0x000fe20003fa4270 */
[----:B------:R-:W1:Y:S01]  /*d9c0*/  MUFU.TANH R75, R75 ;  /* 0x0000004b004b7308 */ /* 0x000e620000002400 */
[----:B------:R-:W-:Y:S02]  /*d9d0*/  FSEL R112, R112, -INF , P4 ;  /* 0xff80000070707808 */ /* 0x000fe40002000000 */
[----:B------:R-:W-:Y:S02]  /*d9e0*/  FSEL R114, R114, -INF , P3 ;  /* 0xff80000072727808 */ /* 0x000fe40001800000 */
[----:B------:R-:W-:-:S03]  /*d9f0*/  FSEL R116, R116, -INF , P6 ;  /* 0xff80000074747808 */ /* 0x000fc60003000000 */
[----:B------:R-:W2:Y:S01]  /*da00*/  MUFU.TANH R78, R78 ;  /* 0x0000004e004e7308 */ /* 0x000ea20000002400 */
[----:B------:R-:W-:Y:S01]  /*da10*/  FSEL R118, R118, -INF , P5 ;  /* 0xff80000076767808 */ /* 0x000fe20002800000 */
[----:B------:R-:W-:Y:S01]  /*da20*/  FMUL.FTZ R58, R2, R58 ;  /* 0x0000003a023a7220 */ /* 0x000fe20000410000 */
[----:B------:R-:W-:Y:S01]  /*da30*/  ISETP.GT.AND P4, PT, R102, 0x40, PT ;  /* 0x000000406600780c */ /* 0x000fe20003f84270 */
[----:B------:R-:W-:Y:S01]  /*da40*/  FMUL.FTZ R59, R2, R59 ;  /* 0x0000003b023b7220 */ /* 0x000fe20000410000 */
[----:B------:R-:W-:Y:S01]  /*da50*/  ISETP.GT.AND P3, PT, R102, 0x41, PT ;  /* 0x000000416600780c */ /* 0x000fe20003f64270 */
[----:B------:R-:W-:Y:S01]  /*da60*/  FMUL.FTZ R62, R2, R62 ;  /* 0x0000003e023e7220 */ /* 0x000fe20000410000 */
[----:B------:R-:W-:Y:S01]  /*da70*/  ISETP.GT.AND P6, PT, R102, 0x48, PT ;  /* 0x000000486600780c */ /* 0x000fe20003fc4270 */
[----:B------:R-:W-:Y:S01]  /*da80*/  FMUL.FTZ R63, R2, R63 ;  /* 0x0000003f023f7220 */ /* 0x000fe20000410000 */
[C---:B------:R-:W-:Y:S01]  /*da90*/  ISETP.GT.AND P5, PT, R102.reuse, 0x49, PT ;  /* 0x000000496600780c */ /* 0x040fe20003fa4270 */
[----:B------:R-:W3:Y:S01]  /*daa0*/  MUFU.TANH R83, R83 ;  /* 0x0000005300537308 */ /* 0x000ee20000002400 */
[----:B------:R-:W-:-:S02]  /*dab0*/  ISETP.GT.AND P2, PT, R102, 0x8, PT ;  /* 0x000000086600780c */ /* 0x000fc40003f44270 */
[----:B------:R-:W-:Y:S02]  /*dac0*/  FSEL R90, R90, -INF , P4 ;  /* 0xff8000005a5a7808 */ /* 0x000fe40002000000 */
[----:B------:R-:W-:-:S03]  /*dad0*/  FSEL R91, R91, -INF , P3 ;  /* 0xff8000005b5b7808 */ /* 0x000fc60001800000 */
[----:B------:R-:W4:Y:S01]  /*dae0*/  MUFU.TANH R86, R86 ;  /* 0x0000005600567308 */ /* 0x000f220000002400 */
[----:B------:R-:W-:Y:S02]  /*daf0*/  FSEL R93, R93, -INF , P6 ;  /* 0xff8000005d5d7808 */ /* 0x000fe40003000000 */
[----:B------:R-:W-:Y:S02]  /*db00*/  FSEL R94, R94, -INF , P5 ;  /* 0xff8000005e5e7808 */ /* 0x000fe40002800000 */
[----:B------:R-:W-:-:S03]  /*db10*/  ISETP.GT.AND P4, PT, R102, 0x50, PT ;  /* 0x000000506600780c */ /* 0x000fc60003f84270 */
[----:B------:R-:W5:Y:S01]  /*db20*/  MUFU.TANH R87, R87 ;  /* 0x0000005700577308 */ /* 0x000f620000002400 */
[C---:B------:R-:W-:Y:S02]  /*db30*/  ISETP.GT.AND P3, PT, R102.reuse, 0x51, PT ;  /* 0x000000516600780c */ /* 0x040fe40003f64270 */
[C---:B------:R-:W-:Y:S02]  /*db40*/  ISETP.GT.AND P6, PT, R102.reuse, 0x58, PT ;  /* 0x000000586600780c */ /* 0x040fe40003fc4270 */
[----:B------:R-:W-:Y:S02]  /*db50*/  ISETP.GT.AND P5, PT, R102, 0x59, PT ;  /* 0x000000596600780c */ /* 0x000fe40003fa4270 */
[----:B0-----:R-:W-:Y:S01]  /*db60*/  FMNMX.FTZ R10, R10, R11, !PT ;  /* 0x0000000b0a0a7209 */ /* 0x001fe20007810000 */
[----:B------:R-:W0:Y:S01]  /*db70*/  MUFU.TANH R58, R58 ;  /* 0x0000003a003a7308 */ /* 0x000e220000002400 */
[----:B------:R-:W-:Y:S01]  /*db80*/  FSEL R122, R122, -INF , P2 ;  /* 0xff8000007a7a7808 */ /* 0x000fe20001000000 */
[----:B------:R-:W-:Y:S01]  /*db90*/  IMAD.U32 R11, RZ, RZ, UR37 ;  /* 0x00000025ff0b7e24 */ /* 0x000fe2000f8e00ff */
[----:B------:R-:W-:-:S02]  /*dba0*/  ISETP.GT.AND P2, PT, R102, 0x19, PT ;  /* 0x000000196600780c */ /* 0x000fc40003f44270 */
[----:B------:R-:W-:-:S03]  /*dbb0*/  FSEL R96, R96, -INF , P4 ;  /* 0xff80000060607808 */ /* 0x000fc60002000000 */
[----:B------:R-:W0:Y:S01]  /*dbc0*/  MUFU.TANH R59, R59 ;  /* 0x0000003b003b7308 */ /* 0x000e220000002400 */
[----:B------:R-:W-:Y:S02]  /*dbd0*/  FSEL R98, R98, -INF , P3 ;  /* 0xff80000062627808 */ /* 0x000fe40001800000 */
[----:B------:R-:W-:Y:S02]  /*dbe0*/  FSEL R101, R101, -INF , P6 ;  /* 0xff80000065657808 */ /* 0x000fe40003000000 */
[----:B------:R-:W-:-:S03]  /*dbf0*/  FSEL R103, R103, -INF , P5 ;  /* 0xff80000067677808 */ /* 0x000fc60002800000 */
[----:B------:R-:W0:Y:S01]  /*dc00*/  MUFU.TANH R62, R62 ;  /* 0x0000003e003e7308 */ /* 0x000e220000002400 */
[C---:B------:R-:W-:Y:S02]  /*dc10*/  ISETP.GT.AND P4, PT, R102.reuse, 0x60, PT ;  /* 0x000000606600780c */ /* 0x040fe40003f84270 */
[C---:B------:R-:W-:Y:S02]  /*dc20*/  ISETP.GT.AND P3, PT, R102.reuse, 0x61, PT ;  /* 0x000000616600780c */ /* 0x040fe40003f64270 */
[----:B------:R-:W-:-:S03]  /*dc30*/  ISETP.GT.AND P6, PT, R102, 0x68, PT ;  /* 0x000000686600780c */ /* 0x000fc60003fc4270 */
[----:B------:R-:W0:Y:S01]  /*dc40*/  MUFU.TANH R63, R63 ;  /* 0x0000003f003f7308 */ /* 0x000e220000002400 */
[----:B------:R-:W-:Y:S01]  /*dc50*/  ISETP.GT.AND P5, PT, R102, 0x69, PT ;  /* 0x000000696600780c */ /* 0x000fe20003fa4270 */
[----:B------:R-:W-:-:S01]  /*dc60*/  FFMA.FTZ R74, R10, R11, -8 ;  /* 0xc10000000a4a7423 */ /* 0x000fc2000001000b */
[----:B------:R-:W-:Y:S02]  /*dc70*/  FSEL R131, R131, -INF , P2 ;  /* 0xff80000083837808 */ /* 0x000fe40001000000 */
[----:B------:R-:W-:Y:S02]  /*dc80*/  FSETP.NEU.FTZ.AND P2, PT, R10, -INF , PT ;  /* 0xff8000000a00780b */ /* 0x000fe40003f5d000 */
[----:B------:R-:W-:Y:S02]  /*dc90*/  FSEL R73, R73, -INF , P4 ;  /* 0xff80000049497808 */ /* 0x000fe40002000000 */
[----:B-1----:R-:W-:Y:S02]  /*dca0*/  FSEL R75, R75, -INF , P3 ;  /* 0xff8000004b4b7808 */ /* 0x002fe40001800000 */
[----:B--2---:R-:W-:-:S02]  /*dcb0*/  FSEL R78, R78, -INF , P6 ;  /* 0xff8000004e4e7808 */ /* 0x004fc40003000000 */
[----:B------:R-:W-:Y:S02]  /*dcc0*/  FSEL R69, R69, -INF , P5 ;  /* 0xff80000045457808 */ /* 0x000fe40002800000 */
[C---:B------:R-:W-:Y:S02]  /*dcd0*/  ISETP.GT.AND P4, PT, R102.reuse, 0x70, PT ;  /* 0x000000706600780c */ /* 0x040fe40003f84270 */
[C---:B------:R-:W-:Y:S02]  /*dce0*/  ISETP.GT.AND P3, PT, R102.reuse, 0x71, PT ;  /* 0x000000716600780c */ /* 0x040fe40003f64270 */
[C---:B------:R-:W-:Y:S02]  /*dcf0*/  ISETP.GT.AND P6, PT, R102.reuse, 0x78, PT ;  /* 0x000000786600780c */ /* 0x040fe40003fc4270 */
[----:B------:R-:W-:Y:S02]  /*dd00*/  ISETP.GT.AND P5, PT, R102, 0x79, PT ;  /* 0x000000796600780c */ /* 0x000fe40003fa4270 */
[----:B------:R-:W-:-:S02]  /*dd10*/  FSEL R74, R74, RZ, P2 ;  /* 0x000000ff4a4a7208 */ /* 0x000fc40001000000 */
[----:B------:R-:W-:Y:S02]  /*dd20*/  FSEL R68, R68, -INF , P4 ;  /* 0xff80000044447808 */ /* 0x000fe40002000000 */
[----:B---3--:R-:W-:Y:S02]  /*dd30*/  FSEL R83, R83, -INF , P3 ;  /* 0xff80000053537808 */ /* 0x008fe40001800000 */
[----:B----4-:R-:W-:Y:S02]  /*dd40*/  FSEL R86, R86, -INF , P6 ;  /* 0xff80000056567808 */ /* 0x010fe40003000000 */
[----:B-----5:R-:W-:Y:S02]  /*dd50*/  FSEL R87, R87, -INF , P5 ;  /* 0xff80000057577808 */ /* 0x020fe40002800000 */
[C---:B------:R-:W-:Y:S02]  /*dd60*/  ISETP.GT.AND P4, PT, R102.reuse, 0x80, PT ;  /* 0x000000806600780c */ /* 0x040fe40003f84270 */
[----:B------:R-:W-:-:S02]  /*dd70*/  ISETP.GT.AND P3, PT, R102, 0x81, PT ;  /* 0x000000816600780c */ /* 0x000fc40003f64270 */
[C---:B------:R-:W-:Y:S02]  /*dd80*/  ISETP.GT.AND P6, PT, R102.reuse, 0x88, PT ;  /* 0x000000886600780c */ /* 0x040fe40003fc4270 */
[----:B------:R-:W-:Y:S01]  /*dd90*/  ISETP.GT.AND P5, PT, R102, 0x89, PT ;  /* 0x000000896600780c */ /* 0x000fe20003fa4270 */
[----:B------:R-:W-:-:S01]  /*dda0*/  FFMA.FTZ R135, R129, R11, -R74 ;  /* 0x0000000b81877223 */ /* 0x000fc2000001084a */
[----:B0-----:R-:W-:Y:S02]  /*ddb0*/  FSEL R58, R58, -INF , P4 ;  /* 0xff8000003a3a7808 */ /* 0x001fe40002000000 */
[----:B------:R-:W-:Y:S02]  /*ddc0*/  FSEL R59, R59, -INF , P3 ;  /* 0xff8000003b3b7808 */ /* 0x000fe40001800000 */
[----:B------:R-:W-:Y:S02]  /*ddd0*/  FSEL R129, R62, -INF , P6 ;  /* 0xff8000003e817808 */ /* 0x000fe40003000000 */
[----:B------:R-:W-:-:S02]  /*dde0*/  FSEL R63, R63, -INF , P5 ;  /* 0xff8000003f3f7808 */ /* 0x000fc40002800000 */
[C---:B------:R-:W-:Y:S02]  /*ddf0*/  ISETP.GT.AND P4, PT, R102.reuse, 0x90, PT ;  /* 0x000000906600780c */ /* 0x040fe40003f84270 */
[C---:B------:R-:W-:Y:S02]  /*de00*/  ISETP.GT.AND P3, PT, R102.reuse, 0x91, PT ;  /* 0x000000916600780c */ /* 0x040fe40003f64270 */
[C---:B------:R-:W-:Y:S02]  /*de10*/  ISETP.GT.AND P6, PT, R102.reuse, 0x98, PT ;  /* 0x000000986600780c */ /* 0x040fe40003fc4270 */
[----:B------:R-:W-:Y:S01]  /*de20*/  ISETP.GT.AND P5, PT, R102, 0x99, PT ;  /* 0x000000996600780c */ /* 0x000fe20003fa4270 */
[----:B------:R-:W-:Y:S01]  /*de30*/  FFMA.FTZ R102, R104, R11, -R74 ;  /* 0x0000000b68667223 */ /* 0x000fe2000001084a */
[----:B------:R-:W-:Y:S01]  /*de40*/  FMNMX.FTZ R104, R13, R3, !PT ;  /* 0x000000030d687209 */ /* 0x000fe20007810000 */
[----:B------:R0:W-:Y:S03]  /*de50*/  MUFU.EX2 R62, R135 ;  /* 0x00000087003e7308 */ /* 0x0001e60000000800 */
[----:B------:R-:W-:-:S04]  /*de60*/  FMNMX.FTZ R104, R23, R104, !PT ;  /* 0x0000006817687209 */ /* 0x000fc80007810000 */
[----:B0-----:R-:W-:-:S04]  /*de70*/  FMNMX.FTZ R135, R122, R104, !PT ;  /* 0x000000687a877209 */ /* 0x001fc80007810000 */
[----:B------:R-:W-:-:S04]  /*de80*/  FMNMX.FTZ R135, R123, R135, !PT ;  /* 0x000000877b877209 */ /* 0x000fc80007810000 */
        /* <DEDUP_REMOVED lines=24> */
[----:B------:R-:W-:Y:S01]  /*e010*/  FMNMX.FTZ R135, R68, R135, !PT ;  /* 0x0000008744877209 */ /* 0x000fe20007810000 */
[----:B------:R-:W-:-:S03]  /*e020*/  FMUL.FTZ R66, R2, R66 ;  /* 0x0000004202427220 */ /* 0x000fc60000410000 */
[----:B------:R-:W-:Y:S01]  /*e030*/  FMNMX.FTZ R135, R83, R135, !PT ;  /* 0x0000008753877209 */ /* 0x000fe20007810000 */
[----:B------:R-:W-:-:S03]  /*e040*/  FMUL.FTZ R67, R2, R67 ;  /* 0x0000004302437220 */ /* 0x000fc60000410000 */
[----:B------:R-:W-:Y:S01]  /*e050*/  FMNMX.FTZ R135, R86, R135, !PT ;  /* 0x0000008756877209 */ /* 0x000fe20007810000 */
[----:B------:R-:W0:Y:S01]  /*e060*/  MUFU.TANH R66, R66 ;  /* 0x0000004200427308 */ /* 0x000e220000002400 */
[----:B------:R-:W-:-:S01]  /*e070*/  FFMA.FTZ R105, R105, R11, -R74 ;  /* 0x0000000b69697223 */ /* 0x000fc2000001084a */
[C---:B------:R-:W-:Y:S01]  /*e080*/  FMUL.FTZ R70, R2.reuse, R70 ;  /* 0x0000004602467220 */ /* 0x040fe20000410000 */
[----:B------:R-:W-:Y:S01]  /*e090*/  FMNMX.FTZ R135, R87, R135, !PT ;  /* 0x0000008757877209 */ /* 0x000fe20007810000 */
[----:B------:R-:W-:-:S03]  /*e0a0*/  FMUL.FTZ R71, R2, R71 ;  /* 0x0000004702477220 */ /* 0x000fc60000410000 */
[----:B------:R-:W-:Y:S01]  /*e0b0*/  FMNMX.FTZ R135, R58, R135, !PT ;  /* 0x000000873a877209 */ /* 0x000fe20007810000 */
[----:B------:R-:W1:Y:S08]  /*e0c0*/  MUFU.TANH R67, R67 ;  /* 0x0000004300437308 */ /* 0x000e700000002400 */
[----:B------:R2:W-:Y:S02]  /*e0d0*/  MUFU.EX2 R104, R105 ;  /* 0x0000006900687308 */ /* 0x0005e40000000800 */
[----:B--2---:R-:W-:-:S01]  /*e0e0*/  FFMA.FTZ R105, R108, R11, -R74 ;  /* 0x0000000b6c697223 */ /* 0x004fc2000001084a */
[-CC-:B------:R-:W-:Y:S01]  /*e0f0*/  FFMA.FTZ R108, R132, R11.reuse, -R74.reuse ;  /* 0x0000000b846c7223 */ /* 0x180fe2000001084a */
[----:B------:R-:W-:-:S04]  /*e100*/  FFMA.FTZ R132, R133, R11, -R74 ;  /* 0x0000000b85847223 */ /* 0x000fc8000001084a */
[----:B------:R-:W2:Y:S01]  /*e110*/  MUFU.TANH R70, R70 ;  /* 0x0000004600467308 */ /* 0x000ea20000002400 */
[----:B------:R-:W-:-:S01]  /*e120*/  FFMA.FTZ R133, R134, R11, -R74 ;  /* 0x0000000b86857223 */ /* 0x000fc2000001084a */
[----:B------:R-:W-:-:S04]  /*e130*/  FMNMX.FTZ R134, R59, R135, !PT ;  /* 0x000000873b867209 */ /* 0x000fc80007810000 */
[----:B------:R-:W-:Y:S02]  /*e140*/  FMNMX.FTZ R134, R129, R134, !PT ;  /* 0x0000008681867209 */ /* 0x000fe40007810000 */
[----:B------:R-:W3:Y:S01]  /*e150*/  MUFU.TANH R71, R71 ;  /* 0x0000004700477308 */ /* 0x000ee20000002400 */
[----:B0-----:R-:W-:Y:S02]  /*e160*/  FSEL R66, R66, -INF , P4 ;  /* 0xff80000042427808 */ /* 0x001fe40002000000 */
[----:B------:R-:W-:Y:S02]  /*e170*/  FMNMX.FTZ R134, R63, R134, !PT ;  /* 0x000000863f867209 */ /* 0x000fe40007810000 */
[----:B-1----:R-:W-:Y:S02]  /*e180*/  FSEL R67, R67, -INF , P3 ;  /* 0xff80000043437808 */ /* 0x002fe40001800000 */
[----:B------:R-:W-:Y:S02]  /*e190*/  FMNMX.FTZ R134, R66, R134, !PT ;  /* 0x0000008642867209 */ /* 0x000fe40007810000 */
[----:B--2---:R-:W-:-:S02]  /*e1a0*/  FSEL R70, R70, -INF , P6 ;  /* 0xff80000046467808 */ /* 0x004fc40003000000 */
[----:B------:R-:W-:-:S04]  /*e1b0*/  FMNMX.FTZ R134, R67, R134, !PT ;  /* 0x0000008643867209 */ /* 0x000fc80007810000 */
[----:B------:R-:W-:Y:S02]  /*e1c0*/  FMNMX.FTZ R134, R70, R134, !PT ;  /* 0x0000008646867209 */ /* 0x000fe40007810000 */
[----:B---3--:R-:W-:-:S04]  /*e1d0*/  FSEL R71, R71, -INF , P5 ;  /* 0xff80000047477808 */ /* 0x008fc80002800000 */
[----:B------:R-:W-:-:S05]  /*e1e0*/  FMNMX.FTZ R134, R71, R134, !PT ;  /* 0x0000008647867209 */ /* 0x000fca0007810000 */
[----:B------:R-:W0:Y:S01]  /*e1f0*/  SHFL.BFLY PT, R135, R134, 0x2, 0x1f ;  /* 0x0c401f0086877f89 */ /* 0x000e2200000e0000 */
[----:B------:R-:W-:-:S01]  /*e200*/  FFMA.FTZ R140, R56, R11, -R74 ;  /* 0x0000000b388c7223 */ /* 0x000fc2000001084a */
        /* <DEDUP_REMOVED lines=13> */
[----:B0-----:R-:W-:-:S04]  /*e2e0*/  FMNMX.FTZ R56, R135, R56, !PT ;  /* 0x0000003887387209 */ /* 0x001fc80007810000 */
[C---:B------:R-:W-:Y:S01]  /*e2f0*/  FSETP.NEU.FTZ.AND P3, PT, R56.reuse, -INF , PT ;  /* 0xff8000003800780b */ /* 0x040fe20003f7d000 */
[----:B------:R-:W-:-:S01]  /*e300*/  FFMA.FTZ R134, R56, R11, -8 ;  /* 0xc100000038867423 */ /* 0x000fc2000001000b */
[-CC-:B------:R-:W-:Y:S01]  /*e310*/  FFMA.FTZ R119, R119, R11.reuse, -R74.reuse ;  /* 0x0000000b77777223 */ /* 0x180fe2000001084a */
[----:B------:R-:W-:-:S03]  /*e320*/  FFMA.FTZ R92, R92, R11, -R74 ;  /* 0x0000000b5c5c7223 */ /* 0x000fc6000001084a */
[----:B------:R-:W-:Y:S01]  /*e330*/  FSEL R134, R134, RZ, P3 ;  /* 0x000000ff86867208 */ /* 0x000fe20001800000 */
        /* <DEDUP_REMOVED lines=25> */
[----:B------:R-:W-:-:S05]  /*e4d0*/  FSEL R131, R10, RZ, P2 ;  /* 0x000000ff0a837208 */ /* 0x000fca0001000000 */
[----:B------:R-:W-:Y:S01]  /*e4e0*/  FADD.FTZ R131, -R131, R0 ;  /* 0x0000000083837221 */ /* 0x000fe20000010100 */
[----:B------:R-:W-:-:S05]  /*e4f0*/  FSEL R0, R56, RZ, P3 ;  /* 0x000000ff38007208 */ /* 0x000fca0001800000 */
[----:B------:R-:W-:Y:S01]  /*e500*/  FADD.FTZ R0, -R0, R3 ;  /* 0x0000000300007221 */ /* 0x000fe20000010100 */
[----:B------:R-:W-:Y:S01]  /*e510*/  FMUL.FTZ R3, R131, R11 ;  /* 0x0000000b83037220 */ /* 0x000fe20000410000 */
[----:B------:R-:W-:Y:S08]  /*e520*/  MUFU.EX2 R76, R76 ;  /* 0x0000004c004c7308 */ /* 0x000ff00000000800 */
[----:B------:R-:W0:Y:S08]  /*e530*/  MUFU.EX2 R3, R3 ;  /* 0x0000000300037308 */ /* 0x000e300000000800 */
[----:B------:R-:W1:Y:S08]  /*e540*/  MUFU.EX2 R12, R12 ;  /* 0x0000000c000c7308 */ /* 0x000e700000000800 */
[----:B------:R-:W2:Y:S01]  /*e550*/  MUFU.EX2 R120, R120 ;  /* 0x0000007800787308 */ /* 0x000ea20000000800 */
[----:B0-----:R-:W-:-:S07]  /*e560*/  FFMA.FTZ R131, R3, R141, R76 ;  /* 0x0000008d03837223 */ /* 0x001fce000001004c */
[----:B------:R-:W0:Y:S01]  /*e570*/  MUFU.EX2 R121, R121 ;  /* 0x0000007900797308 */ /* 0x000e220000000800 */
[----:B------:R-:W-:-:S01]  /*e580*/  FFMA.FTZ R13, R13, R11, -R134 ;  /* 0x0000000b0d0d7223 */ /* 0x000fc20000010886 */
[----:B------:R-:W-:Y:S01]  /*e590*/  FMUL.FTZ R0, R0, R11 ;  /* 0x0000000b00007220 */ /* 0x000fe20000410000 */
[----:B-1----:R-:W-:-:S05]  /*e5a0*/  FADD.FTZ R131, R12, R131 ;  /* 0x000000830c837221 */ /* 0x002fca0000010000 */
[----:B------:R-:W1:Y:S01]  /*e5b0*/  MUFU.EX2 R124, R124 ;  /* 0x0000007c007c7308 */ /* 0x000e620000000800 */
[----:B------:R-:W-:-:S01]  /*e5c0*/  FFMA.FTZ R23, R23, R11, -R134 ;  /* 0x0000000b17177223 */ /* 0x000fc20000010886 */
[----:B--2---:R-:W-:-:S06]  /*e5d0*/  FADD.FTZ R131, R120, R131 ;  /* 0x0000008378837221 */ /* 0x004fcc0000010000 */
[----:B------:R-:W2:Y:S01]  /*e5e0*/  MUFU.EX2 R126, R126 ;  /* 0x0000007e007e7308 */ /* 0x000ea20000000800 */
[----:B0-----:R-:W-:-:S07]  /*e5f0*/  FADD.FTZ R131, R121, R131 ;  /* 0x0000008379837221 */ /* 0x001fce0000010000 */
[----:B------:R-:W0:Y:S08]  /*e600*/  MUFU.EX2 R128, R128 ;  /* 0x0000008000807308 */ /* 0x000e300000000800 */
[----:B------:R-:W-:Y:S08]  /*e610*/  MUFU.EX2 R13, R13 ;  /* 0x0000000d000d7308 */ /* 0x000ff00000000800 */
[----:B------:R-:W3:Y:S01]  /*e620*/  MUFU.EX2 R0, R0 ;  /* 0x0000000000007308 */ /* 0x000ee20000000800 */
[----:B-1----:R-:W-:-:S07]  /*e630*/  FADD.FTZ R131, R124, R131 ;  /* 0x000000837c837221 */ /* 0x002fce0000010000 */
[----:B------:R-:W1:Y:S01]  /*e640*/  MUFU.EX2 R23, R23 ;  /* 0x0000001700177308 */ /* 0x000e620000000800 */
[----:B--2---:R-:W-:-:S07]  /*e650*/  FADD.FTZ R131, R126, R131 ;  /* 0x000000837e837221 */ /* 0x004fce0000010000 */
[----:B------:R-:W2:Y:S08]  /*e660*/  MUFU.EX2 R102, R102 ;  /* 0x0000006600667308 */ /* 0x000eb00000000800 */
[----:B------:R-:W4:Y:S01]  /*e670*/  MUFU.EX2 R89, R89 ;  /* 0x0000005900597308 */ /* 0x000f220000000800 */
[----:B0-----:R-:W-:-:S01]  /*e680*/  FADD.FTZ R131, R128, R131 ;  /* 0x0000008380837221 */ /* 0x001fc20000010000 */
[----:B---3--:R-:W-:-:S06]  /*e690*/  FFMA.FTZ R21, R0, R21, R13 ;  /* 0x0000001500157223 */ /* 0x008fcc000001000d */
[----:B------:R-:W0:Y:S01]  /*e6a0*/  MUFU.EX2 R122, R122 ;  /* 0x0000007a007a7308 */ /* 0x000e220000000800 */
[----:B------:R-:W-:-:S01]  /*e6b0*/  FADD.FTZ R131, R62, R131 ;  /* 0x000000833e837221 */ /* 0x000fc20000010000 */
[----:B-1----:R-:W-:-:S06]  /*e6c0*/  FADD.FTZ R21, R23, R21 ;  /* 0x0000001517157221 */ /* 0x002fcc0000010000 */
[----:B------:R-:W1:Y:S08]  /*e6d0*/  MUFU.EX2 R105, R105 ;  /* 0x0000006900697308 */ /* 0x000e700000000800 */
[----:B------:R-:W3:Y:S01]  /*e6e0*/  MUFU.EX2 R123, R123 ;  /* 0x0000007b007b7308 */ /* 0x000ee20000000800 */
[----:B--2---:R-:W-:-:S01]  /*e6f0*/  FADD.FTZ R131, R102, R131 ;  /* 0x0000008366837221 */ /* 0x004fc20000010000 */
[----:B----4-:R-:W-:-:S06]  /*e700*/  FADD.FTZ R21, R89, R21 ;  /* 0x0000001559157221 */ /* 0x010fcc0000010000 */
[----:B------:R-:W2:Y:S01]  /*e710*/  MUFU.EX2 R108, R108 ;  /* 0x0000006c006c7308 */ /* 0x000ea20000000800 */
[----:B------:R-:W-:-:S07]  /*e720*/  FFMA.FTZ R106, R106, R11, -R134 ;  /* 0x0000000b6a6a7223 */ /* 0x000fce0000010886 */
[----:B------:R-:W4:Y:S01]  /*e730*/  MUFU.EX2 R125, R125 ;  /* 0x0000007d007d7308 */ /* 0x000f220000000800 */
[----:B------:R-:W-:-:S01]  /*e740*/  FADD.FTZ R131, R104, R131 ;  /* 0x0000008368837221 */ /* 0x000fc20000010000 */
[----:B0-----:R-:W-:-:S06]  /*e750*/  FADD.FTZ R21, R122, R21 ;  /* 0x000000157a157221 */ /* 0x001fcc0000010000 */
[----:B------:R-:W0:Y:S01]  /*e760*/  MUFU.EX2 R111, R111 ;  /* 0x0000006f006f7308 */ /* 0x000e220000000800 */
[----:B------:R-:W-:-:S07]  /*e770*/  FFMA.FTZ R107, R107, R11, -R134 ;  /* 0x0000000b6b6b7223 */ /* 0x000fce0000010886 */
[----:B------:R-:W5:Y:S01]  /*e780*/  MUFU.EX2 R127, R127 ;  /* 0x0000007f007f7308 */ /* 0x000f620000000800 */
[----:B-1----:R-:W-:-:S01]  /*e790*/  FADD.FTZ R131, R105, R131 ;  /* 0x0000008369837221 */ /* 0x002fc20000010000 */
[----:B---3--:R-:W-:-:S06]  /*e7a0*/  FADD.FTZ R21, R123, R21 ;  /* 0x000000157b157221 */ /* 0x008fcc0000010000 */
[----:B------:R-:W1:Y:S01]  /*e7b0*/  MUFU.EX2 R113, R113 ;  /* 0x0000007100717308 */ /* 0x000e620000000800 */
[----:B------:R-:W-:-:S07]  /*e7c0*/  FFMA.FTZ R109, R109, R11, -R134 ;  /* 0x0000000b6d6d7223 */ /* 0x000fce0000010886 */
[----:B------:R-:W3:Y:S01]  /*e7d0*/  MUFU.EX2 R130, R130 ;  /* 0x0000008200827308 */ /* 0x000ee20000000800 */
[----:B--2---:R-:W-:-:S01]  /*e7e0*/  FADD.FTZ R131, R108, R131 ;  /* 0x000000836c837221 */ /* 0x004fc20000010000 */
[----:B----4-:R-:W-:-:S06]  /*e7f0*/  FADD.FTZ R21, R125, R21 ;  /* 0x000000157d157221 */ /* 0x010fcc0000010000 */
[----:B------:R-:W2:Y:S01]  /*e800*/  MUFU.EX2 R115, R115 ;  /* 0x0000007300737308 */ /* 0x000ea20000000800 */
[----:B------:R-:W-:-:S07]  /*e810*/  FFMA.FTZ R110, R110, R11, -R134 ;  /* 0x0000000b6e6e7223 */ /* 0x000fce0000010886 */
[----:B------:R-:W4:Y:S01]  /*e820*/  MUFU.EX2 R106, R106 ;  /* 0x0000006a006a7308 */ /* 0x000f220000000800 */
[----:B0-----:R-:W-:-:S01]  /*e830*/  FADD.FTZ R131, R111, R131 ;  /* 0x000000836f837221 */ /* 0x001fc20000010000 */
[----:B-----5:R-:W-:-:S06]  /*e840*/  FADD.FTZ R21, R127, R21 ;  /* 0x000000157f157221 */ /* 0x020fcc0000010000 */
        /* <DEDUP_REMOVED lines=41> */
[----:B------:R-:W-:-:S01]  /*eae0*/  FFMA.FTZ R96, R96, R11, -R134 ;  /* 0x0000000b60607223 */ /* 0x000fc20000010886 */
[----:B------:R-:W-:-:S06]  /*eaf0*/  WARPGROUP.ARRIVE ;  /* 0x00000000000079c5 */ /* 0x000fcc0000000000 */
[----:B------:R-:W4:Y:S01]  /*eb00*/  MUFU.EX2 R91, R91 ;  /* 0x0000005b005b7308 */ /* 0x000f220000000800 */
[----:B0-----:R-:W-:-:S01]  /*eb10*/  FADD.FTZ R131, R97, R131 ;  /* 0x0000008361837221 */ /* 0x001fc20000010000 */
[----:B-----5:R-:W-:Y:S01]  /*eb20*/  FADD.FTZ R21, R118, R21 ;  /* 0x0000001576157221 */ /* 0x020fe20000010000 */
[----:B------:R-:W-:-:S01]  /*eb30*/  FFMA.FTZ R98, R98, R11, -R134 ;  /* 0x0000000b62627223 */ /* 0x000fc20000010886 */
[----:B------:R-:W-:Y:S04]  /*eb40*/  QGMMA.64x64x32.F32.E4M3.E4M3 R24, R136, gdesc[UR4], R24, gsb0 ;  /* 0x00e0000488187df3 */ /* 0x000fe80008000818 */
[----:B------:R-:W0:Y:S08]  /*eb50*/  MUFU.EX2 R64, R64 ;  /* 0x0000004000407308 */ /* 0x000e300000000800 */
        /* <DEDUP_REMOVED lines=14> */
[----:B------:R-:W5:Y:S01]  /*ec40*/  S2R R155, SR_TID.X ;  /* 0x00000000009b7919 */ /* 0x000f620000002100 */
[----:B------:R-:W-:-:S06]  /*ec50*/  FFMA.FTZ R73, R73, R11, -R134 ;  /* 0x0000000b49497223 */ /* 0x000fcc0000010886 */
[----:B------:R-:W0:Y:S01]  /*ec60*/  MUFU.EX2 R98, R98 ;  /* 0x0000006200627308 */ /* 0x000e220000000800 */
        /* <DEDUP_REMOVED lines=11> */
[----:B------:R-:W-:-:S06]  /*ed20*/  FADD.FTZ R21, R98, R21 ;  /* 0x0000001562157221 */ /* 0x000fcc0000010000 */
        /* <DEDUP_REMOVED lines=26> */
[----:B------:R-:W-:Y:S01]  /*eed0*/  LOP3.LUT R135, R155, 0x7f, RZ, 0xc0, !PT ;  /* 0x0000007f9b877812 */ /* 0x000fe200078ec0ff */
[----:B------:R-:W-:-:S06]  /*eee0*/  FFMA.FTZ R58, R58, R11, -R134 ;  /* 0x0000000b3a3a7223 */ /* 0x000fcc0000010886 */
[----:B------:R-:W4:Y:S01]  /*eef0*/  MUFU.EX2 R83, R83 ;  /* 0x0000005300537308 */ /* 0x000f220000000800 */
[----:B0-----:R-:W-:-:S01]  /*ef00*/  FADD.FTZ R131, R57, R131 ;  /* 0x0000008339837221 */ /* 0x001fc20000010000 */
[----:B-----5:R-:W-:-:S06]  /*ef10*/  FADD.FTZ R21, R69, R21 ;  /* 0x0000001545157221 */ /* 0x020fcc0000010000 */
[----:B------:R-:W0:Y:S01]  /*ef20*/  MUFU.EX2 R88, R88 ;  /* 0x0000005800587308 */ /* 0x000e220000000800 */
[----:B------:R-:W-:Y:S01]  /*ef30*/  ISETP.NE.AND P2, PT, R135, RZ, PT ;  /* 0x000000ff8700720c */ /* 0x000fe20003f45270 */
[----:B------:R-:W-:-:S06]  /*ef40*/  FFMA.FTZ R59, R59, R11, -R134 ;  /* 0x0000000b3b3b7223 */ /* 0x000fcc0000010886 */
        /* <DEDUP_REMOVED lines=13> */
[----:B------:R-:W-:Y:S01]  /*f020*/  MUFU.EX2 R74, R74 ;  /* 0x0000004a004a7308 */ /* 0x000fe20000000800 */
[----:B------:R-:W-:-:S01]  /*f030*/  FFMA.FTZ R66, R66, R11, -R134 ;  /* 0x0000000b42427223 */ /* 0x000fc20000010886 */
[----:B------:R-:W-:-:S06]  /*f040*/  @!P2 VIADD R9, R9, 0x13240 ;  /* 0x000132400909a836 */ /* 0x000fcc0000000000 */
[----:B------:R-:W0:Y:S01]  /*f050*/  MUFU.EX2 R59, R59 ;  /* 0x0000003b003b7308 */ /* 0x000e220000000800 */
[----:B-1----:R-:W-:-:S01]  /*f060*/  FADD.FTZ R131, R79, R131 ;  /* 0x000000834f837221 */ /* 0x002fc20000010000 */
[----:B---3--:R-:W-:-:S06]  /*f070*/  FADD.FTZ R21, R87, R21 ;  /* 0x0000001557157221 */ /* 0x008fcc0000010000 */
[----:B------:R-:W1:Y:S01]  /*f080*/  MUFU.EX2 R129, R129 ;  /* 0x0000008100817308 */ /* 0x000e620000000800 */
[----:B------:R-:W-:-:S01]  /*f090*/  FFMA.FTZ R67, R67, R11, -R134 ;  /* 0x0000000b43437223 */ /* 0x000fc20000010886 */
[----:B------:R-:W-:Y:S01]  /*f0a0*/  @!P2 PRMT R9, RZ, 0x654, R9 ;  /* 0x00000654ff09a816 */ /* 0x000fe20000000009 */
[----:B--2---:R-:W-:-:S05]  /*f0b0*/  FADD.FTZ R131, R82, R131 ;  /* 0x0000008352837221 */ /* 0x004fca0000010000 */
[----:B------:R-:W2:Y:S01]  /*f0c0*/  MUFU.EX2 R63, R63 ;  /* 0x0000003f003f7308 */ /* 0x000ea20000000800 */
[----:B----4-:R-:W-:-:S01]  /*f0d0*/  FADD.FTZ R21, R58, R21 ;  /* 0x000000153a157221 */ /* 0x010fc20000010000 */
[----:B------:R-:W-:Y:S02]  /*f0e0*/  WARPGROUP.DEPBAR.LE gsb0, 0x0 ;  /* 0x00008000000079c5 */ /* 0x000fe40000010000 */
[----:B------:R-:W-:-:S01]  /*f0f0*/  FFMA.FTZ R70, R70, R11, -R134 ;  /* 0x0000000b46467223 */ /* 0x000fc20000010886 */
[----:B------:R3:W-:Y:S03]  /*f100*/  @!P2 SYNCS.ARRIVE.TRANS64.RED.A1T0 RZ, [R9+URZ], RZ ;  /* 0x000000ff09ffa9a7 */ /* 0x0007e6000810043f */
[----:B------:R-:W4:Y:S01]  /*f110*/  MUFU.EX2 R66, R66 ;  /* 0x0000004200427308 */ /* 0x000f220000000800 */
[----:B0-----:R-:W-:-:S01]  /*f120*/  FADD.FTZ R21, R59, R21 ;  /* 0x000000153b157221 */ /* 0x001fc20000010000 */
[----:B------:R-:W-:Y:S01]  /*f130*/  FFMA.FTZ R71, R71, R11, -R134 ;  /* 0x0000000b47477223 */ /* 0x000fe20000010886 */
[----:B---3--:R-:W-:-:S05]  /*f140*/  FADD.FTZ R9, R74, R131 ;  /* 0x000000834a097221 */ /* 0x008fca0000010000 */
[----:B------:R-:W0:Y:S01]  /*f150*/  MUFU.EX2 R67, R67 ;  /* 0x0000004300437308 */ /* 0x000e220000000800 */
[----:B-1----:R-:W-:-:S01]  /*f160*/  FADD.FTZ R21, R129, R21 ;  /* 0x0000001581157221 */ /* 0x002fc20000010000 */
[----:B------:R1:W-:Y:S06]  /*f170*/  STL [R1], R9 ;  /* 0x0000000901007387 */ /* 0x0003ec0000100800 */
[----:B------:R-:W3:Y:S01]  /*f180*/  MUFU.EX2 R70, R70 ;  /* 0x0000004600467308 */ /* 0x000ee20000000800 */
[----:B--2---:R-:W-:-:S07]  /*f190*/  FADD.FTZ R21, R63, R21 ;  /* 0x000000153f157221 */ /* 0x004fce0000010000 */
[----:B------:R-:W2:Y:S01]  /*f1a0*/  MUFU.EX2 R71, R71 ;  /* 0x0000004700477308 */ /* 0x000ea20000000800 */
[----:B----4-:R-:W-:-:S04]  /*f1b0*/  FADD.FTZ R21, R66, R21 ;  /* 0x0000001542157221 */ /* 0x010fc80000010000 */
[----:B0-----:R-:W-:-:S04]  /*f1c0*/  FADD.FTZ R21, R67, R21 ;  /* 0x0000001543157221 */ /* 0x001fc80000010000 */
[----:B---3--:R-:W-:-:S04]  /*f1d0*/  FADD.FTZ R21, R70, R21 ;  /* 0x0000001546157221 */ /* 0x008fc80000010000 */
[----:B--2---:R-:W-:Y:S01]  /*f1e0*/  FADD.FTZ R21, R71, R21 ;  /* 0x0000001547157221 */ /* 0x004fe20000010000 */
[----:B-1----:R-:W-:Y:S06]  /*f1f0*/  @!P1 BRA `(.L_x_1931) ;  /* 0x0000000000049947 */ /* 0x002fec0003800000 */
[----:B------:R-:W-:Y:S01]  /*f200*/  BPT.TRAP 0x1 ;  /* 0x000000040000795c */ /* 0x000fe20000300000 */
.L_x_1931:
        /* <DEDUP_REMOVED lines=17> */
[-C--:B------:R-:W-:Y:S01]  /*f320*/  FMUL.FTZ R33, R33, R3.reuse ;  /* 0x0000000321217220 */ /* 0x080fe20000410000 */
        /* <DEDUP_REMOVED lines=70> */
.L_x_1920:
[----:B------:R0:W-:Y:S01]  /*f790*/  STL [R1+0x18], R24 ;  /* 0x0000181801007387 */ /* 0x0001e20000100800 */
[----:B------:R-:W-:Y:S02]  /*f7a0*/  IMAD.MOV.U32 R3, RZ, RZ, R56 ;  /* 0x000000ffff037224 */ /* 0x000fe400078e0038 */
[----:B------:R-:W-:Y:S01]  /*f7b0*/  IMAD.MOV.U32 R0, RZ, RZ, R10 ;  /* 0x000000ffff007224 */ /* 0x000fe200078e000a */
[----:B------:R0:W-:Y:S01]  /*f7c0*/  STL [R1+0x1c], R25 ;  /* 0x00001c1901007387 */ /* 0x0001e20000100800 */
[----:B------:R-:W-:Y:S02]  /*f7d0*/  IMAD.MOV.U32 R23, RZ, RZ, R15 ;  /* 0x000000ffff177224 */ /* 0x000fe400078e000f */
[----:B------:R-:W-:Y:S01]  /*f7e0*/  IMAD.MOV.U32 R156, RZ, RZ, R14 ;  /* 0x000000ffff9c7224 */ /* 0x000fe200078e000e */
[----:B------:R0:W-:Y:S06]  /*f7f0*/  STL [R1+0xc], R28 ;  /* 0x00000c1c01007387 */ /* 0x0001ec0000100800 */
.L_x_1919:
[----:B------:R-:W-:Y:S05]  /*f800*/  BSYNC B0 ;  /* 0x0000000000007941 */ /* 0x000fea0003800000 */
.L_x_1918:
[----:B------:R-:W2:Y:S01]  /*f810*/  LDL R9, [R1+0x44] ;  /* 0x0000440001097983 */ /* 0x000ea20000100800 */
[----:B------:R-:W-:Y:S01]  /*f820*/  BSSY B0, `(.L_x_1933) ;  /* 0x00002fb000007945 */ /* 0x000fe20003800000 */
[----:B--2---:R-:W-:-:S13]  /*f830*/  ISETP.GE.AND P0, PT, R8, R9, PT ;  /* 0x000000090800720c */ /* 0x004fda0003f06270 */
[----:B------:R-:W-:Y:S05]  /*f840*/  @!P0 BRA `(.L_x_1934) ;  /* 0x0000002c00e08947 */ /* 0x000fea0003800000 */
[----:B------:R-:W-:Y:S01]  /*f850*/  IMAD.MOV.U32 R14, RZ, RZ, R3 ;  /* 0x000000ffff0e7224 */ /* 0x000fe200078e0003 */
[----:B------:R-:W-:Y:S01]  /*f860*/  MOV R15, R156 ;  /* 0x0000009c000f7202 */ /* 0x000fe20000000f00 */
[----:B------:R-:W-:Y:S02]  /*f870*/  IMAD.MOV.U32 R9, RZ, RZ, R0 ;  /* 0x000000ffff097224 */ /* 0x000fe400078e0000 */
[----:B0-----:R-:W-:-:S07]  /*f880*/  IMAD.MOV.U32 R28, RZ, RZ, R23 ;  /* 0x000000ffff1c7224 */ /* 0x001fce00078e0017 */
.L_x_1946:
[----:B------:R-:W-:-:S05]  /*f890*/  VIADD R20, R28, 0x1 ;  /* 0x000000011c147836 */ /* 0x000fca0000000000 */
[----:B------:R-:W-:-:S04]  /*f8a0*/  ISETP.NE.AND P0, PT, R20, 0x2, PT ;  /* 0x000000021400780c */ /* 0x000fc80003f05270 */
[----:B------:R-:W-:Y:S02]  /*f8b0*/  SEL R20, R20, RZ, P0 ;  /* 0x000000ff14147207 */ /* 0x000fe40000000000 */
[----:B------:R-:W-:-:S03]  /*f8c0*/  SEL R156, RZ, 0x1, P0 ;  /* 0x00000001ff9c7807 */ /* 0x000fc60000000000 */
[----:B------:R-:W-:Y:S01]  /*f8d0*/  IMAD.MOV.U32 R23, RZ, RZ, R20 ;  /* 0x000000ffff177224 */ /* 0x000fe200078e0014 */
[----:B------:R-:W-:Y:S01]  /*f8e0*/  LOP3.LUT R156, R15, R156, RZ, 0x3c, !PT ;  /* 0x0000009c0f9c7212 */ /* 0x000fe200078e3cff */
[----:B------:R-:W-:Y:S06]  /*f8f0*/  @!P1 BRA `(.L_x_1935) ;  /* 0x0000000000049947 */ /* 0x000fec0003800000 */
[----:B------:R-:W-:Y:S01]  /*f900*/  BPT.TRAP 0x1 ;  /* 0x000000040000795c */ /* 0x000fe20000300000 */
.L_x_1935:
[----:B------:R-:W-:Y:S01]  /*f910*/  IMAD R3, R23, 0x8, R16 ;  /* 0x0000000817037824 */ /* 0x000fe200078e0210 */
[----:B------:R-:W-:-:S04]  /*f920*/  SHF.L.U32 R10, R156, 0x1f, RZ ;  /* 0x0000001f9c0a7819 */ /* 0x000fc800000006ff */
[----:B------:R0:W1:Y:S01]  /*f930*/  SYNCS.PHASECHK.TRANS64.TRYWAIT P0, [R3+URZ+0x13230], R10 ;  /* 0x0132300a030075a7 */ /* 0x000062000800017f */
[----:B------:R-:W-:Y:S05]  /*f940*/  @!P1 BRA `(.L_x_1936) ;  /* 0x0000000000049947 */ /* 0x000fea0003800000 */
[----:B------:R-:W-:Y:S01]  /*f950*/  BPT.TRAP 0x1 ;  /* 0x000000040000795c */ /* 0x000fe20000300000 */
.L_x_1936:
        /* <DEDUP_REMOVED lines=8> */
.L_x_1938:
[----:B------:R-:W-:Y:S05]  /*f9e0*/  BSYNC B1 ;  /* 0x0000000000017941 */ /* 0x000fea0003800000 */
.L_x_1937:
[----:B01----:R-:W-:Y:S01]  /*f9f0*/  IMAD.MOV.U32 R10, RZ, RZ, R0 ;  /* 0x000000ffff0a7224 */ /* 0x003fe200078e0000 */
        /* <DEDUP_REMOVED lines=86> */
.L_x_1940:
[----:B------:R-:W-:Y:S02]  /*ff60*/  SHF.L.U32 R0, R15, 0x1f, RZ ;  /* 0x0000001f0f007819 */ /* 0x000fe400000006ff */
[----:B------:R-:W-:-:S04]  /*ff70*/  LEA R15, R28, R16, 0x3 ;  /* 0x000000101c0f7211 */ /* 0x000fc800078e18ff */
[----:B------:R0:W1:Y:S01]  /*ff80*/  SYNCS.PHASECHK.TRANS64.TRYWAIT P0, [R15+URZ+0x13250], R0 ;  /* 0x013250000f0075a7 */ /* 0x000062000800017f */
[----:B------:R-:W-:Y:S05]  /*ff90*/  @!P1 BRA `(.L_x_1941) ;  /* 0x0000000000049947 */ /* 0x000fea0003800000 */
[----:B------:R-:W-:Y:S01]  /*ffa0*/  BPT.TRAP 0x1 ;  /* 0x000000040000795c */ /* 0x000fe20000300000 */
.L_x_1941:
[----:B------:R-:W-:Y:S04]  /*ffb0*/  BSSY B1, `(.L_x_1942) ;  /* 0x0000004000017945 */ /* 0x000fe80003800000 */
[----:B-1----:R-:W-:Y:S05]  /*ffc0*/  @P0 BRA `(.L_x_1943) ;  /* 0x0000000000080947 */ /* 0x002fea0003800000 */
[----:B------:R-:W1:Y:S02]  /*ffd0*/  SYNCS.PHASECHK.TRANS64.TRYWAIT P0, [R15+URZ+0x13250], R0 ;  /* 0x013250000f0075a7 */ /* 0x000e64000800017f */
[----:B-1----:R-:W-:Y:S05]  /*ffe0*/  @!P0 BRA `(.L_x_1944) ;  /* 0x000000cc008c8947 */ /* 0x002fea0003800000 */
.L_x_1943:
[----:B------:R-:W-:Y:S05]  /*fff0*/  BSYNC B1 ;  /* 0x0000000000017941 */ /* 0x000fea0003800000 */
.L_x_1942:
        /* <DEDUP_REMOVED lines=14> */
[----:B------:R-:W-:-:S05]  /*100e0*/  FMUL.FTZ R105, R2, R105 ;  /* 0x0000006902697220 */ /* 0x000fca0000410000 */
[----:B------:R-:W-:Y:S08]  /*100f0*/  MUFU.TANH R104, R104 ;  /* 0x0000006800687308 */ /* 0x000ff00000002400 */
[----:B------:R-:W-:Y:S01]  /*10100*/  MUFU.TANH R105, R105 ;  /* 0x0000006900697308 */ /* 0x000fe20000002400 */
[C---:B------:R-:W-:Y:S01]  /*10110*/  FMUL.FTZ R88, R2.reuse, R88 ;  /* 0x0000005802587220 */ /* 0x040fe20000410000 */
[C---:B------:R-:W-:Y:S01]  /*10120*/  FMUL.FTZ R90, R2.reuse, R90 ;  /* 0x0000005a025a7220 */ /* 0x040fe20000410000 */
[C---:B------:R-:W-:Y:S01]  /*10130*/  FMUL.FTZ R89, R2.reuse, R89 ;  /* 0x0000005902597220 */ /* 0x040fe20000410000 */
[C---:B------:R-:W-:Y:S01]  /*10140*/  FMUL.FTZ R91, R2.reuse, R91 ;  /* 0x0000005b025b7220 */ /* 0x040fe20000410000 */
[----:B------:R-:W-:-:S03]  /*10150*/  FMUL.FTZ R92, R2, R92 ;  /* 0x0000005c025c7220 */ /* 0x000fc60000410000 */
[----:B------:R-:W-:Y:S01]  /*10160*/  MUFU.TANH R88, R88 ;  /* 0x0000005800587308 */ /* 0x000fe20000002400 */
[C---:B------:R-:W-:Y:S01]  /*10170*/  FMUL.FTZ R94, R2.reuse, R94 ;  /* 0x0000005e025e7220 */ /* 0x040fe20000410000 */
[----:B------:R-:W-:-:S06]  /*10180*/  FMUL.FTZ R93, R2, R93 ;  /* 0x0000005d025d7220 */ /* 0x000fcc0000410000 */
        /* <DEDUP_REMOVED lines=12> */
[C---:B------:R-:W-:Y:S01]  /*10250*/  FMUL.FTZ R12, R2.reuse, R120 ;  /* 0x00000078020c7220 */ /* 0x040fe20000410000 */
[C---:B------:R-:W-:Y:S01]  /*10260*/  FMUL.FTZ R155, R2.reuse, R122 ;  /* 0x0000007a029b7220 */ /* 0x040fe20000410000 */
[C---:B------:R-:W-:Y:S01]  /*10270*/  FMUL.FTZ R13, R2.reuse, R121 ;  /* 0x00000079020d7220 */ /* 0x040fe20000410000 */
[C---:B------:R-:W-:Y:S01]  /*10280*/  FMUL.FTZ R154, R2.reuse, R123 ;  /* 0x0000007b029a7220 */ /* 0x040fe20000410000 */
[C---:B------:R-:W-:Y:S02]  /*10290*/  FMUL.FTZ R120, R2.reuse, R124 ;  /* 0x0000007c02787220 */ /* 0x040fe40000410000 */
[----:B------:R-:W0:Y:S01]  /*102a0*/  MUFU.TANH R12, R12 ;  /* 0x0000000c000c7308 */ /* 0x000e220000002400 */
[C---:B------:R-:W-:Y:S01]  /*102b0*/  FMUL.FTZ R153, R2.reuse, R126 ;  /* 0x0000007e02997220 */ /* 0x040fe20000410000 */
[----:B------:R-:W-:-:S06]  /*102c0*/  FMUL.FTZ R121, R2, R125 ;  /* 0x0000007d02797220 */ /* 0x000fcc0000410000 */
[----:B------:R-:W1:Y:S01]  /*102d0*/  MUFU.TANH R155, R155 ;  /* 0x0000009b009b7308 */ /* 0x000e620000002400 */
[C---:B------:R-:W-:Y:S01]  /*102e0*/  FMUL.FTZ R152, R2.reuse, R127 ;  /* 0x0000007f02987220 */ /* 0x040fe20000410000 */
[----:B------:R-:W-:-:S06]  /*102f0*/  FMUL.FTZ R122, R2, R128 ;  /* 0x00000080027a7220 */ /* 0x000fcc0000410000 */
[----:B------:R-:W2:Y:S01]  /*10300*/  MUFU.TANH R13, R13 ;  /* 0x0000000d000d7308 */ /* 0x000ea20000002400 */
[----:B------:R-:W-:Y:S02]  /*10310*/  WARPGROUP.DEPBAR.LE gsb0, 0x0 ;  /* 0x00008000000079c5 */ /* 0x000fe40000010000 */
[----:B------:R-:W-:-:S06]  /*10320*/  WARPGROUP.ARRIVE ;  /* 0x00000000000079c5 */ /* 0x000fcc0000000000 */
[----:B------:R-:W-:Y:S01]  /*10330*/  QGMMA.64x64x32.F32.E4M3.E4M3 R24, R144, gdesc[UR4], R24, gsb0 ;  /* 0x00e0000490187df3 */ /* 0x000fe20008000818 */
[----:B------:R-:W3:Y:S01]  /*10340*/  MUFU.TANH R154, R154 ;  /* 0x0000009a009a7308 */ /* 0x000ee20000002400 */
[C---:B------:R-:W-:Y:S01]  /*10350*/  FMUL.FTZ R151, R2.reuse, R130 ;  /* 0x0000008202977220 */ /* 0x040fe20000410000 */
[----:B------:R-:W-:-:S06]  /*10360*/  FMUL.FTZ R123, R2, R129 ;  /* 0x00000081027b7220 */ /* 0x000fcc0000410000 */
[----:B------:R-:W4:Y:S01]  /*10370*/  MUFU.TANH R120, R120 ;  /* 0x0000007800787308 */ /* 0x000f220000002400 */
[----:B------:R-:W-:Y:S01]  /*10380*/  FMUL.FTZ R150, R2, R131 ;  /* 0x0000008302967220 */ /* 0x000fe20000410000 */
[----:B0-----:R-:W-:-:S06]  /*10390*/  FMNMX.FTZ R3, R12, R9, !PT ;  /* 0x000000090c037209 */ /* 0x001fcc0007810000 */
[----:B------:R-:W0:Y:S01]  /*103a0*/  MUFU.TANH R153, R153 ;  /* 0x0000009900997308 */ /* 0x000e220000002400 */
[----:B------:R-:W-:-:S07]  /*103b0*/  FMUL.FTZ R124, R2, R132 ;  /* 0x00000084027c7220 */ /* 0x000fce0000410000 */
[----:B------:R-:W5:Y:S01]  /*103c0*/  MUFU.TANH R121, R121 ;  /* 0x0000007900797308 */ /* 0x000f620000002400 */
[----:B-1----:R-:W-:Y:S01]  /*103d0*/  FMNMX.FTZ R0, R155, R14, !PT ;  /* 0x0000000e9b007209 */ /* 0x002fe20007810000 */
[----:B------:R-:W-:-:S06]  /*103e0*/  FMUL.FTZ R149, R2, R134 ;  /* 0x0000008602957220 */ /* 0x000fcc0000410000 */
[----:B------:R-:W1:Y:S01]  /*103f0*/  MUFU.TANH R152, R152 ;  /* 0x0000009800987308 */ /* 0x000e620000002400 */
[----:B--2---:R-:W-:Y:S01]  /*10400*/  FMNMX.FTZ R3, R13, R3, !PT ;  /* 0x000000030d037209 */ /* 0x004fe20007810000 */
[----:B------:R-:W-:-:S06]  /*10410*/  FMUL.FTZ R125, R2, R133 ;  /* 0x00000085027d7220 */ /* 0x000fcc0000410000 */
[----:B------:R-:W2:Y:S01]  /*10420*/  MUFU.TANH R122, R122 ;  /* 0x0000007a007a7308 */ /* 0x000ea20000002400 */
[----:B---3--:R-:W-:Y:S01]  /*10430*/  FMNMX.FTZ R0, R154, R0, !PT ;  /* 0x000000009a007209 */ /* 0x008fe20007810000 */
[----:B------:R-:W-:-:S06]  /*10440*/  FMUL.FTZ R148, R2, R135 ;  /* 0x0000008702947220 */ /* 0x000fcc0000410000 */
[----:B------:R-:W3:Y:S01]  /*10450*/  MUFU.TANH R151, R151 ;  /* 0x0000009700977308 */ /* 0x000ee20000002400 */
[----:B----4-:R-:W-:-:S07]  /*10460*/  FMNMX.FTZ R3, R120, R3, !PT ;  /* 0x0000000378037209 */ /* 0x010fce0007810000 */
[----:B------:R-:W4:Y:S01]  /*10470*/  MUFU.TANH R123, R123 ;  /* 0x0000007b007b7308 */ /* 0x000f220000002400 */
[----:B0-----:R-:W-:-:S07]  /*10480*/  FMNMX.FTZ R0, R153, R0, !PT ;  /* 0x0000000099007209 */ /* 0x001fce0007810000 */
[----:B------:R-:W0:Y:S01]  /*10490*/  MUFU.TANH R150, R150 ;  /* 0x0000009600967308 */ /* 0x000e220000002400 */
[----:B-----5:R-:W-:-:S07]  /*104a0*/  FMNMX.FTZ R3, R121, R3, !PT ;  /* 0x0000000379037209 */ /* 0x020fce0007810000 */
[----:B------:R-:W5:Y:S01]  /*104b0*/  MUFU.TANH R124, R124 ;  /* 0x0000007c007c7308 */ /* 0x000f620000002400 */
[----:B-1----:R-:W-:Y:S01]  /*104c0*/  FMNMX.FTZ R0, R152, R0, !PT ;  /* 0x0000000098007209 */ /* 0x002fe20007810000 */
[----:B------:R-:W-:-:S06]  /*104d0*/  WARPGROUP.DEPBAR.LE gsb0, 0x0 ;  /* 0x00008000000079c5 */ /* 0x000fcc0000010000 */
[----:B------:R-:W1:Y:S01]  /*104e0*/  MUFU.TANH R149, R149 ;  /* 0x0000009500957308 */ /* 0x000e620000002400 */
[C---:B------:R-:W-:Y:S01]  /*104f0*/  FMUL.FTZ R147, R2.reuse, R106 ;  /* 0x0000006a02937220 */ /* 0x040fe20000410000 */
[----:B------:R-:W-:Y:S01]  /*10500*/  FMUL.FTZ R146, R2, R107 ;  /* 0x0000006b02927220 */ /* 0x000fe20000410000 */
[----:B--2---:R-:W-:-:S05]  /*10510*/  FMNMX.FTZ R3, R122, R3, !PT ;  /* 0x000000037a037209 */ /* 0x004fca0007810000 */
[----:B------:R-:W2:Y:S01]  /*10520*/  MUFU.TANH R125, R125 ;  /* 0x0000007d007d7308 */ /* 0x000ea20000002400 */
[----:B------:R-:W-:Y:S01]  /*10530*/  FMUL.FTZ R106, R2, R108 ;  /* 0x0000006c026a7220 */ /* 0x000fe20000410000 */
[----:B---3--:R-:W-:-:S06]  /*10540*/  FMNMX.FTZ R0, R151, R0, !PT ;  /* 0x0000000097007209 */ /* 0x008fcc0007810000 */
[----:B------:R-:W3:Y:S01]  /*10550*/  MUFU.TANH R148, R148 ;  /* 0x0000009400947308 */ /* 0x000ee20000002400 */
[C---:B------:R-:W-:Y:S01]  /*10560*/  FMUL.FTZ R145, R2.reuse, R110 ;  /* 0x0000006e02917220 */ /* 0x040fe20000410000 */
[----:B----4-:R-:W-:Y:S01]  /*10570*/  FMNMX.FTZ R3, R123, R3, !PT ;  /* 0x000000037b037209 */ /* 0x010fe20007810000 */
[----:B------:R-:W-:-:S05]  /*10580*/  FMUL.FTZ R107, R2, R109 ;  /* 0x0000006d026b7220 */ /* 0x000fca0000410000 */
[----:B------:R-:W4:Y:S01]  /*10590*/  MUFU.TANH R147, R147 ;  /* 0x0000009300937308 */ /* 0x000f220000002400 */
[----:B0-----:R-:W-:Y:S01]  /*105a0*/  FMNMX.FTZ R0, R150, R0, !PT ;  /* 0x0000000096007209 */ /* 0x001fe20007810000 */
[----:B------:R-:W-:Y:S01]  /*105b0*/  FMUL.FTZ R144, R2, R111 ;  /* 0x0000006f02907220 */ /* 0x000fe20000410000 */
[----:B-----5:R-:W-:Y:S01]  /*105c0*/  FMNMX.FTZ R3, R124, R3, !PT ;  /* 0x000000037c037209 */ /* 0x020fe20007810000 */
[----:B------:R-:W-:-:S04]  /*105d0*/  FMUL.FTZ R108, R2, R112 ;  /* 0x00000070026c7220 */ /* 0x000fc80000410000 */
[----:B------:R-:W0:Y:S01]  /*105e0*/  MUFU.TANH R146, R146 ;  /* 0x0000009200927308 */ /* 0x000e220000002400 */
[----:B-1----:R-:W-:Y:S01]  /*105f0*/  FMNMX.FTZ R0, R149, R0, !PT ;  /* 0x0000000095007209 */ /* 0x002fe20007810000 */
[----:B------:R-:W-:Y:S01]  /*10600*/  FMUL.FTZ R135, R2, R114 ;  /* 0x0000007202877220 */ /* 0x000fe20000410000 */
[----:B--2---:R-:W-:-:S05]  /*10610*/  FMNMX.FTZ R3, R125, R3, !PT ;  /* 0x000000037d037209 */ /* 0x004fca0007810000 */
[----:B------:R-:W1:Y:S01]  /*10620*/  MUFU.TANH R106, R106 ;  /* 0x0000006a006a7308 */ /* 0x000e620000002400 */
[----:B------:R-:W-:Y:S01]  /*10630*/  FMUL.FTZ R109, R2, R113 ;  /* 0x00000071026d7220 */ /* 0x000fe20000410000 */
[----:B---3--:R-:W-:-:S06]  /*10640*/  FMNMX.FTZ R0, R148, R0, !PT ;  /* 0x0000000094007209 */ /* 0x008fcc0007810000 */
[----:B------:R-:W2:Y:S01]  /*10650*/  MUFU.TANH R145, R145 ;  /* 0x0000009100917308 */ /* 0x000ea20000002400 */
[----:B------:R-:W-:Y:S01]  /*10660*/  FMUL.FTZ R110, R2, R115 ;  /* 0x00000073026e7220 */ /* 0x000fe20000410000 */
[----:B------:R-:W-:-:S06]  /*10670*/  FMNMX.FTZ R3, R104, R3, !PT ;  /* 0x0000000368037209 */ /* 0x000fcc0007810000 */
[----:B------:R-:W3:Y:S01]  /*10680*/  MUFU.TANH R107, R107 ;  /* 0x0000006b006b7308 */ /* 0x000ee20000002400 */
[----:B------:R-:W-:Y:S01]  /*10690*/  FMUL.FTZ R111, R2, R116 ;  /* 0x00000074026f7220 */ /* 0x000fe20000410000 */
[----:B----4-:R-:W-:-:S06]  /*106a0*/  FMNMX.FTZ R0, R147, R0, !PT ;  /* 0x0000000093007209 */ /* 0x010fcc0007810000 */
[----:B------:R-:W4:Y:S01]  /*106b0*/  MUFU.TANH R144, R144 ;  /* 0x0000009000907308 */ /* 0x000f220000002400 */
[----:B------:R-:W-:Y:S01]  /*106c0*/  FMUL.FTZ R113, R2, R118 ;  /* 0x0000007602717220 */ /* 0x000fe20000410000 */
[----:B------:R-:W-:-:S06]  /*106d0*/  FMNMX.FTZ R3, R105, R3, !PT ;  /* 0x0000000369037209 */ /* 0x000fcc0007810000 */
[----:B------:R-:W5:Y:S01]  /*106e0*/  MUFU.TANH R108, R108 ;  /* 0x0000006c006c7308 */ /* 0x000f620000002400 */
[----:B------:R-:W-:Y:S01]  /*106f0*/  FMUL.FTZ R112, R2, R117 ;  /* 0x0000007502707220 */ /* 0x000fe20000410000 */
[----:B0-----:R-:W-:-:S06]  /*10700*/  FMNMX.FTZ R0, R146, R0, !PT ;  /* 0x0000000092007209 */ /* 0x001fcc0007810000 */
[----:B------:R-:W0:Y:S01]  /*10710*/  MUFU.TANH R135, R135 ;  /* 0x0000008700877308 */ /* 0x000e220000002400 */
[----:B------:R-:W-:Y:S01]  /*10720*/  FMUL.FTZ R114, R2, R119 ;  /* 0x0000007702727220 */ /* 0x000fe20000410000 */
[----:B-1----:R-:W-:-:S06]  /*10730*/  FMNMX.FTZ R3, R106, R3, !PT ;  /* 0x000000036a037209 */ /* 0x002fcc0007810000 */
[----:B------:R-:W1:Y:S01]  /*10740*/  MUFU.TANH R109, R109 ;  /* 0x0000006d006d7308 */ /* 0x000e620000002400 */
[----:B--2---:R-:W-:-:S07]  /*10750*/  FMNMX.FTZ R0, R145, R0, !PT ;  /* 0x0000000091007209 */ /* 0x004fce0007810000 */
[----:B------:R-:W2:Y:S01]  /*10760*/  MUFU.TANH R110, R110 ;  /* 0x0000006e006e7308 */ /* 0x000ea20000002400 */
[----:B---3--:R-:W-:-:S07]  /*10770*/  FMNMX.FTZ R3, R107, R3, !PT ;  /* 0x000000036b037209 */ /* 0x008fce0007810000 */
[----:B------:R-:W3:Y:S01]  /*10780*/  MUFU.TANH R111, R111 ;  /* 0x0000006f006f7308 */ /* 0x000ee20000002400 */
[----:B----4-:R-:W-:-:S07]  /*10790*/  FMNMX.FTZ R0, R144, R0, !PT ;  /* 0x0000000090007209 */ /* 0x010fce0007810000 */
[----:B------:R-:W4:Y:S01]  /*107a0*/  MUFU.TANH R113, R113 ;  /* 0x0000007100717308 */ /* 0x000f220000002400 */
[----:B-----5:R-:W-:-:S07]  /*107b0*/  FMNMX.FTZ R3, R108, R3, !PT ;  /* 0x000000036c037209 */ /* 0x020fce0007810000 */
[----:B------:R-:W5:Y:S01]  /*107c0*/  MUFU.TANH R112, R112 ;  /* 0x0000007000707308 */ /* 0x000f620000002400 */
[----:B0-----:R-:W-:-:S07]  /*107d0*/  FMNMX.FTZ R0, R135, R0, !PT ;  /* 0x0000000087007209 */ /* 0x001fce0007810000 */
[----:B------:R-:W0:Y:S01]  /*107e0*/  MUFU.TANH R114, R114 ;  /* 0x0000007200727308 */ /* 0x000e220000002400 */
[----:B-1----:R-:W-:Y:S01]  /*107f0*/  FMNMX.FTZ R3, R109, R3, !PT ;  /* 0x000000036d037209 */ /* 0x002fe20007810000 */
[----:B------:R-:W-:Y:S01]  /*10800*/  FMUL.FTZ R95, R2, R95 ;  /* 0x0000005f025f7220 */ /* 0x000fe20000410000 */
[----:B--2---:R-:W-:-:S05]  /*10810*/  FMNMX.FTZ R0, R110, R0, !PT ;  /* 0x000000006e007209 */ /* 0x004fca0007810000 */
[----:B------:R-:W1:Y:S01]  /*10820*/  MUFU.TANH R89, R89 ;  /* 0x0000005900597308 */ /* 0x000e620000002400 */
[----:B---3--:R-:W-:Y:S01]  /*10830*/  FMNMX.FTZ R3, R111, R3, !PT ;  /* 0x000000036f037209 */ /* 0x008fe20007810000 */
[----:B------:R-:W-:Y:S01]  /*10840*/  FMUL.FTZ R96, R2, R96 ;  /* 0x0000006002607220 */ /* 0x000fe20000410000 */
[----:B----4-:R-:W-:-:S05]  /*10850*/  FMNMX.FTZ R0, R113, R0, !PT ;  /* 0x0000000071007209 */ /* 0x010fca0007810000 */
[----:B------:R-:W2:Y:S01]  /*10860*/  MUFU.TANH R91, R91 ;  /* 0x0000005b005b7308 */ /* 0x000ea20000002400 */
[----:B------:R-:W-:Y:S01]  /*10870*/  FMUL.FTZ R98, R2, R98 ;  /* 0x0000006202627220 */ /* 0x000fe20000410000 */
[----:B-----5:R-:W-:-:S06]  /*10880*/  FMNMX.FTZ R3, R112, R3, !PT ;  /* 0x0000000370037209 */ /* 0x020fcc0007810000 */
[----:B------:R-:W3:Y:S01]  /*10890*/  MUFU.TANH R92, R92 ;  /* 0x0000005c005c7308 */ /* 0x000ee20000002400 */
[----:B------:R-:W-:Y:S01]  /*108a0*/  FMUL.FTZ R97, R2, R97 ;  /* 0x0000006102617220 */ /* 0x000fe20000410000 */
[----:B0-----:R-:W-:-:S06]  /*108b0*/  FMNMX.FTZ R0, R114, R0, !PT ;  /* 0x0000000072007209 */ /* 0x001fcc0007810000 */
[----:B------:R-:W0:Y:S01]  /*108c0*/  MUFU.TANH R94, R94 ;  /* 0x0000005e005e7308 */ /* 0x000e220000002400 */
[----:B------:R-:W-:Y:S01]  /*108d0*/  FMUL.FTZ R99, R2, R99 ;  /* 0x0000006302637220 */ /* 0x000fe20000410000 */
[----:B------:R-:W-:-:S06]  /*108e0*/  FMNMX.FTZ R3, R88, R3, !PT ;  /* 0x0000000358037209 */ /* 0x000fcc0007810000 */
[----:B------:R-:W4:Y:S01]  /*108f0*/  MUFU.TANH R93, R93 ;  /* 0x0000005d005d7308 */ /* 0x000f220000002400 */
[----:B------:R-:W-:Y:S01]  /*10900*/  FMUL.FTZ R100, R2, R100 ;  /* 0x0000006402647220 */ /* 0x000fe20000410000 */
[----:B------:R-:W-:-:S06]  /*10910*/  FMNMX.FTZ R0, R90, R0, !PT ;  /* 0x000000005a007209 */ /* 0x000fcc0007810000 */
[----:B------:R-:W5:Y:S01]  /*10920*/  MUFU.TANH R95, R95 ;  /* 0x0000005f005f7308 */ /* 0x000f620000002400 */
        /* <DEDUP_REMOVED lines=10> */
[----:B0-----:R-:W-:-:S06]  /*109d0*/  FMNMX.FTZ R0, R94, R0, !PT ;  /* 0x000000005e007209 */ /* 0x001fcc0007810000 */
[----:B------:R-:W0:Y:S01]  /*109e0*/  MUFU.TANH R99, R99 ;  /* 0x0000006300637308 */ /* 0x000e220000002400 */
[----:B------:R-:W-:Y:S01]  /*109f0*/  FMUL.FTZ R74, R2, R74 ;  /* 0x0000004a024a7220 */ /* 0x000fe20000410000 */
[----:B----4-:R-:W-:-:S06]  /*10a00*/  FMNMX.FTZ R3, R93, R3, !PT ;  /* 0x000000035d037209 */ /* 0x010fcc0007810000 */
[----:B------:R-:W4:Y:S01]  /*10a10*/  MUFU.TANH R100, R100 ;  /* 0x0000006400647308 */ /* 0x000f220000002400 */
[----:B------:R-:W-:Y:S01]  /*10a20*/  FMUL.FTZ R73, R2, R73 ;  /* 0x0000004902497220 */ /* 0x000fe20000410000 */
[----:B-----5:R-:W-:-:S06]  /*10a30*/  FMNMX.FTZ R0, R95, R0, !PT ;  /* 0x000000005f007209 */ /* 0x020fcc0007810000 */
        /* <DEDUP_REMOVED lines=85> */
[----:B----4-:R-:W-:-:S07]  /*10f90*/  FMNMX.FTZ R3, R118, R3, !PT ;  /* 0x0000000376037209 */ /* 0x010fce0007810000 */
[----:B------:R-:W4:Y:S01]  /*10fa0*/  MUFU.TANH R127, R127 ;  /* 0x0000007f007f7308 */ /* 0x000f220000002400 */
[----:B-----5:R-:W-:-:S07]  /*10fb0*/  FMNMX.FTZ R0, R62, R0, !PT ;  /* 0x000000003e007209 */ /* 0x020fce0007810000 */
[----:B------:R-:W5:Y:S01]  /*10fc0*/  MUFU.TANH R67, R67 ;  /* 0x0000004300437308 */ /* 0x000f620000002400 */
[----:B-1----:R-:W-:-:S07]  /*10fd0*/  FMNMX.FTZ R3, R119, R3, !PT ;  /* 0x0000000377037209 */ /* 0x002fce0007810000 */
[----:B------:R-:W1:Y:S01]  /*10fe0*/  MUFU.TANH R130, R130 ;  /* 0x0000008200827308 */ /* 0x000e620000002400 */
[----:B--2---:R-:W-:-:S07]  /*10ff0*/  FMNMX.FTZ R0, R63, R0, !PT ;  /* 0x000000003f007209 */ /* 0x004fce0007810000 */
[----:B------:R-:W2:Y:S01]  /*11000*/  MUFU.TANH R131, R131 ;  /* 0x0000008300837308 */ /* 0x000ea20000002400 */
[----:B---3--:R-:W-:-:S07]  /*11010*/  FMNMX.FTZ R3, R126, R3, !PT ;  /* 0x000000037e037209 */ /* 0x008fce0007810000 */
[----:B------:R-:W3:Y:S01]  /*11020*/  MUFU.TANH R129, R129 ;  /* 0x0000008100817308 */ /* 0x000ee20000002400 */
[----:B0-----:R-:W-:Y:S02]  /*11030*/  FMNMX.FTZ R0, R128, R0, !PT ;  /* 0x0000000080007209 */ /* 0x001fe40007810000 */
[----:B----4-:R-:W-:Y:S02]  /*11040*/  FMNMX.FTZ R3, R127, R3, !PT ;  /* 0x000000037f037209 */ /* 0x010fe40007810000 */
[----:B-----5:R-:W-:Y:S02]  /*11050*/  FMNMX.FTZ R0, R67, R0, !PT ;  /* 0x0000000043007209 */ /* 0x020fe40007810000 */
[----:B-1----:R-:W-:Y:S02]  /*11060*/  FMNMX.FTZ R3, R130, R3, !PT ;  /* 0x0000000382037209 */ /* 0x002fe40007810000 */
[----:B--2---:R-:W-:Y:S02]  /*11070*/  FMNMX.FTZ R11, R131, R0, !PT ;  /* 0x00000000830b7209 */ /* 0x004fe40007810000 */
[----:B---3--:R-:W-:-:S05]  /*11080*/  FMNMX.FTZ R0, R129, R3, !PT ;  /* 0x0000000381007209 */ /* 0x008fca0007810000 */
[----:B------:R-:W0:Y:S01]  /*11090*/  SHFL.BFLY PT, R56, R0, 0x2, 0x1f ;  /* 0x0c401f0000387f89 */ /* 0x000e2200000e0000 */
[----:B------:R-:W-:-:S05]  /*110a0*/  IMAD.MOV.U32 R57, RZ, RZ, -0x3ffffff0 ;  /* 0xc0000010ff397424 */ /* 0x000fca00078e00ff */
[----:B------:R-:W-:Y:S01]  /*110b0*/  R2UR UR7, R57 ;  /* 0x00000000390772ca */ /* 0x000fe200000e0000 */
[----:B------:R-:W-:Y:S01]  /*110c0*/  WARPGROUP.ARRIVE ;  /* 0x00000000000079c5 */ /* 0x000fe20000000000 */
[----:B0-----:R-:W-:Y:S01]  /*110d0*/  FMNMX.FTZ R0, R0, R56, !PT ;  /* 0x0000003800007209 */ /* 0x001fe20007810000 */
[----:B------:R-:W-:-:S05]  /*110e0*/  VIADD R56, R10, 0x180 ;  /* 0x000001800a387836 */ /* 0x000fca0000000000 */
[----:B------:R-:W-:-:S13]  /*110f0*/  R2UR UR6, R56 ;  /* 0x00000000380672ca */ /* 0x000fda00000e0000 */
[----:B------:R-:W-:Y:S03]  /*11100*/  QGMMA.64x64x32.F32.E4M3.E4M3 R24, R140, gdesc[UR4], R24, gsb0 ;  /* 0x00e000048c187df3 */ /* 0x000fe60008000818 */
[----:B------:R-:W-:Y:S02]  /*11110*/  WARPGROUP.DEPBAR.LE gsb0, 0x0 ;  /* 0x00008000000079c5 */ /* 0x000fe40000010000 */
[----:B------:R-:W2:Y:S01]  /*11120*/  LDL.LU R143, [R1] ;  /* 0x00000000018f7983 */ /* 0x000ea20000300800 */
[----:B------:R-:W-:-:S06]  /*11130*/  FMUL.FTZ R132, R2, R71 ;  /* 0x0000004702847220 */ /* 0x000fcc0000410000 */
[----:B------:R-:W0:Y:S02]  /*11140*/  MUFU.TANH R132, R132 ;  /* 0x0000008400847308 */ /* 0x000e240000002400 */
[----:B0-----:R-:W-:-:S05]  /*11150*/  FMNMX.FTZ R3, R132, R11, !PT ;  /* 0x0000000b84037209 */ /* 0x001fca0007810000 */
[----:B------:R-:W0:Y:S04]  /*11160*/  SHFL.BFLY PT, R11, R3, 0x2, 0x1f ;  /* 0x0c401f00030b7f89 */ /* 0x000e2800000e0000 */
[----:B------:R-:W1:Y:S01]  /*11170*/  SHFL.BFLY PT, R58, R0, 0x1, 0x1f ;  /* 0x0c201f00003a7f89 */ /* 0x000e6200000e0000 */
[----:B0-----:R-:W-:-:S05]  /*11180*/  FMNMX.FTZ R3, R3, R11, !PT ;  /* 0x0000000b03037209 */ /* 0x001fca0007810000 */
[----:B------:R-:W0:Y:S01]  /*11190*/  SHFL.BFLY PT, R11, R3, 0x1, 0x1f ;  /* 0x0c201f00030b7f89 */ /* 0x000e2200000e0000 */
[----:B-1----:R-:W-:-:S05]  /*111a0*/  FMNMX.FTZ R0, R0, R58, !PT ;  /* 0x0000003a00007209 */ /* 0x002fca0007810000 */
[----:B------:R-:W-:Y:S01]  /*111b0*/  FADD.FTZ R65, -R0, R9 ;  /* 0x0000000900417221 */ /* 0x000fe20000010100 */
[----:B0-----:R-:W-:Y:S01]  /*111c0*/  FMNMX.FTZ R3, R3, R11, !PT ;  /* 0x0000000b03037209 */ /* 0x001fe20007810000 */
[----:B------:R-:W-:-:S04]  /*111d0*/  IMAD.U32 R11, RZ, RZ, UR36 ;  /* 0x00000024ff0b7e24 */ /* 0x000fc8000f8e00ff */
[----:B------:R-:W-:Y:S01]  /*111e0*/  FADD.FTZ R9, -R3, R14 ;  /* 0x0000000e03097221 */ /* 0x000fe20000010100 */
[----:B------:R-:W-:-:S03]  /*111f0*/  FFMA.FTZ R134, R0, R11, -8 ;  /* 0xc100000000867423 */ /* 0x000fc6000001000b */
[-C--:B------:R-:W-:Y:S01]  /*11200*/  FMUL.FTZ R9, R9, R11.reuse ;  /* 0x0000000b09097220 */ /* 0x080fe20000410000 */
[----:B------:R-:W-:-:S03]  /*11210*/  FMUL.FTZ R65, R65, R11 ;  /* 0x0000000b41417220 */ /* 0x000fc60000410000 */
[----:B------:R0:W-:Y:S01]  /*11220*/  MUFU.EX2 R14, R9 ;  /* 0x00000009000e7308 */ /* 0x0001e20000000800 */
[----:B------:R-:W-:-:S01]  /*11230*/  FFMA.FTZ R120, R120, R11, -R134 ;  /* 0x0000000b78787223 */ /* 0x000fc20000010886 */
[-CC-:B0-----:R-:W-:Y:S01]  /*11240*/  FFMA.FTZ R9, R12, R11.reuse, -R134.reuse ;  /* 0x0000000b0c097223 */ /* 0x181fe20000010886 */
[----:B------:R-:W-:-:S05]  /*11250*/  FFMA.FTZ R12, R13, R11, -R134 ;  /* 0x0000000b0d0c7223 */ /* 0x000fca0000010886 */
[----:B------:R-:W-:Y:S01]  /*11260*/  MUFU.EX2 R65, R65 ;  /* 0x0000004100417308 */ /* 0x000fe20000000800 */
[----:B------:R-:W-:-:S01]  /*11270*/  FFMA.FTZ R69, R97, R11, -R134 ;  /* 0x0000000b61457223 */ /* 0x000fc20000010886 */
[-CC-:B------:R-:W-:Y:S01]  /*11280*/  FFMA.FTZ R57, R104, R11.reuse, -R134.reuse ;  /* 0x0000000b68397223 */ /* 0x180fe20000010886 */
[----:B------:R-:W-:-:S01]  /*11290*/  FFMA.FTZ R97, R100, R11, -R134 ;  /* 0x0000000b64617223 */ /* 0x000fc20000010886 */
[----:B------:R-:W-:-:S04]  /*112a0*/  FFMA.FTZ R104, R106, R11, -R134 ;  /* 0x0000000b6a687223 */ /* 0x000fc80000010886 */
[----:B------:R-:W-:Y:S01]  /*112b0*/  MUFU.EX2 R9, R9 ;  /* 0x0000000900097308 */ /* 0x000fe20000000800 */
[----:B------:R-:W-:-:S01]  /*112c0*/  FFMA.FTZ R100, R101, R11, -R134 ;  /* 0x0000000b65647223 */ /* 0x000fc20000010886 */
[-CC-:B------:R-:W-:Y:S01]  /*112d0*/  FFMA.FTZ R58, R105, R11.reuse, -R134.reuse ;  /* 0x0000000b693a7223 */ /* 0x180fe20000010886 */
[----:B------:R-:W-:-:S01]  /*112e0*/  FFMA.FTZ R106, R111, R11, -R134 ;  /* 0x0000000b6f6a7223 */ /* 0x000fc20000010886 */
[-CC-:B------:R-:W-:Y:S01]  /*112f0*/  FFMA.FTZ R101, R76, R11.reuse, -R134.reuse ;  /* 0x0000000b4c657223 */ /* 0x180fe20000010886 */
[----:B------:R-:W-:-:S01]  /*11300*/  FFMA.FTZ R121, R121, R11, -R134 ;  /* 0x0000000b79797223 */ /* 0x000fc20000010886 */
[-CC-:B------:R-:W-:Y:S02]  /*11310*/  FFMA.FTZ R13, R122, R11.reuse, -R134.reuse ;  /* 0x0000000b7a0d7223 */ /* 0x180fe40000010886 */
        /* <DEDUP_REMOVED lines=28> */
[-C--:B------:R-:W-:Y:S01]  /*114e0*/  FFMA.FTZ R133, R129, R11.reuse, -R134 ;  /* 0x0000000b81857223 */ /* 0x080fe20000010886 */
[----:B------:R-:W-:-:S01]  /*114f0*/  FFMA.FTZ R134, R3, R11, -8 ;  /* 0xc100000003867423 */ /* 0x000fc2000001000b */
[----:B------:R-:W-:Y:S03]  /*11500*/  MUFU.EX2 R121, R121 ;  /* 0x0000007900797308 */ /* 0x000fe60000000800 */
[----:B------:R-:W-:-:S01]  /*11510*/  FFMA.FTZ R93, R135, R11, -R134 ;  /* 0x0000000b875d7223 */ /* 0x000fc20000010886 */
[-CC-:B------:R-:W-:Y:S01]  /*11520*/  FFMA.FTZ R135, R95, R11.reuse, -R134.reuse ;  /* 0x0000000b5f877223 */ /* 0x180fe20000010886 */
[----:B------:R-:W-:-:S01]  /*11530*/  FFMA.FTZ R95, R99, R11, -R134 ;  /* 0x0000000b635f7223 */ /* 0x000fc20000010886 */
[----:B------:R-:W-:-:S02]  /*11540*/  VIADD R70, R10, 0x200 ;  /* 0x000002000a467836 */ /* 0x000fc40000000000 */
[----:B------:R-:W-:Y:S01]  /*11550*/  MUFU.EX2 R13, R13 ;  /* 0x0000000d000d7308 */ /* 0x000fe20000000800 */
[----:B------:R-:W-:-:S01]  /*11560*/  FFMA.FTZ R10, R155, R11, -R134 ;  /* 0x0000000b9b0a7223 */ /* 0x000fc20000010886 */
[-CC-:B------:R-:W-:Y:S01]  /*11570*/  FFMA.FTZ R96, R110, R11.reuse, -R134.reuse ;  /* 0x0000000b6e607223 */ /* 0x180fe20000010886 */
[----:B------:R-:W-:-:S01]  /*11580*/  FFMA.FTZ R110, R113, R11, -R134 ;  /* 0x0000000b716e7223 */ /* 0x000fc20000010886 */
[-CC-:B------:R-:W-:Y:S01]  /*11590*/  FFMA.FTZ R113, R114, R11.reuse, -R134.reuse ;  /* 0x0000000b72717223 */ /* 0x180fe20000010886 */
[----:B------:R-:W-:Y:S01]  /*115a0*/  R2UR UR6, R70 ;  /* 0x00000000460672ca */ /* 0x000fe200000e0000 */
[-CC-:B------:R-:W-:Y:S02]  /*115b0*/  FFMA.FTZ R114, R94, R11.reuse, -R134.reuse ;  /* 0x0000000b5e727223 */ /* 0x180fe40000010886 */
[----:B------:R-:W-:Y:S01]  /*115c0*/  MUFU.EX2 R56, R56 ;  /* 0x0000003800387308 */ /* 0x000fe20000000800 */
[----:B------:R-:W-:-:S01]  /*115d0*/  FFMA.FTZ R70, R154, R11, -R134 ;  /* 0x0000000b9a467223 */ /* 0x000fc20000010886 */
[-CC-:B------:R-:W-:Y:S01]  /*115e0*/  FFMA.FTZ R94, R98, R11.reuse, -R134.reuse ;  /* 0x0000000b625e7223 */ /* 0x180fe20000010886 */
[----:B------:R-:W-:-:S01]  /*115f0*/  FFMA.FTZ R98, R102, R11, -R134 ;  /* 0x0000000b66627223 */ /* 0x000fc20000010886 */
[----:B------:R-:W-:-:S04]  /*11600*/  FFMA.FTZ R130, R153, R11, -R134 ;  /* 0x0000000b99827223 */ /* 0x000fc80000010886 */
[----:B------:R-:W-:Y:S01]  /*11610*/  MUFU.EX2 R122, R122 ;  /* 0x0000007a007a7308 */ /* 0x000fe20000000800 */
[----:B------:R-:W-:Y:S02]  /*11620*/  IMAD.MOV.U32 R71, RZ, RZ, -0x3ffffff0 ;  /* 0xc0000010ff477424 */ /* 0x000fe400078e00ff */
[----:B------:R-:W-:-:S05]  /*11630*/  FFMA.FTZ R129, R152, R11, -R134 ;  /* 0x0000000b98817223 */ /* 0x000fca0000010886 */
[----:B------:R-:W0:Y:S01]  /*11640*/  MUFU.EX2 R10, R10 ;  /* 0x0000000a000a7308 */ /* 0x000e220000000800 */
[----:B------:R-:W-:-:S07]  /*11650*/  R2UR UR7, R71 ;  /* 0x00000000470772ca */ /* 0x000fce00000e0000 */
[----:B------:R-:W-:Y:S01]  /*11660*/  MUFU.EX2 R123, R123 ;  /* 0x0000007b007b7308 */ /* 0x000fe20000000800 */
[----:B------:R-:W-:-:S07]  /*11670*/  FFMA.FTZ R71, R151, R11, -R134 ;  /* 0x0000000b97477223 */ /* 0x000fce0000010886 */
[----:B------:R-:W1:Y:S01]  /*11680*/  MUFU.EX2 R70, R70 ;  /* 0x0000004600467308 */ /* 0x000e620000000800 */
[----:B------:R-:W-:-:S07]  /*11690*/  FFMA.FTZ R88, R150, R11, -R134 ;  /* 0x0000000b96587223 */ /* 0x000fce0000010886 */
[----:B------:R-:W-:Y:S08]  /*116a0*/  MUFU.EX2 R57, R57 ;  /* 0x0000003900397308 */ /* 0x000ff00000000800 */
[----:B------:R-:W3:Y:S01]  /*116b0*/  MUFU.EX2 R130, R130 ;  /* 0x0000008200827308 */ /* 0x000ee20000000800 */
[----:B0-----:R-:W-:-:S07]  /*116c0*/  FFMA.FTZ R21, R14, R21, R10 ;  /* 0x000000150e157223 */ /* 0x001fce000001000a */
[----:B------:R-:W-:Y:S01]  /*116d0*/  MUFU.EX2 R58, R58 ;  /* 0x0000003a003a7308 */ /* 0x000fe20000000800 */
[----:B------:R-:W-:-:S01]  /*116e0*/  FFMA.FTZ R127, R149, R11, -R134 ;  /* 0x0000000b957f7223 */ /* 0x000fc20000010886 */
[----:B------:R-:W-:-:S06]  /*116f0*/  FFMA.FTZ R103, R103, R11, -R134 ;  /* 0x0000000b67677223 */ /* 0x000fcc0000010886 */
[----:B------:R-:W0:Y:S01]  /*11700*/  MUFU.EX2 R129, R129 ;  /* 0x0000008100817308 */ /* 0x000e220000000800 */
[----:B-1----:R-:W-:-:S07]  /*11710*/  FADD.FTZ R21, R70, R21 ;  /* 0x0000001546157221 */ /* 0x002fce0000010000 */
[----:B------:R-:W1:Y:S01]  /*11720*/  MUFU.EX2 R104, R104 ;  /* 0x0000006800687308 */ /* 0x000e620000000800 */
[----:B------:R-:W-:-:S07]  /*11730*/  FFMA.FTZ R126, R148, R11, -R134 ;  /* 0x0000000b947e7223 */ /* 0x000fce0000010886 */
[----:B------:R-:W4:Y:S01]  /*11740*/  MUFU.EX2 R71, R71 ;  /* 0x0000004700477308 */ /* 0x000f220000000800 */
[----:B---3--:R-:W-:-:S07]  /*11750*/  FADD.FTZ R21, R130, R21 ;  /* 0x0000001582157221 */ /* 0x008fce0000010000 */
[----:B------:R-:W3:Y:S01]  /*11760*/  MUFU.EX2 R105, R105 ;  /* 0x0000006900697308 */ /* 0x000ee20000000800 */
[----:B------:R-:W-:-:S07]  /*11770*/  FFMA.FTZ R89, R147, R11, -R134 ;  /* 0x0000000b93597223 */ /* 0x000fce0000010886 */
[----:B------:R-:W5:Y:S01]  /*11780*/  MUFU.EX2 R88, R88 ;  /* 0x0000005800587308 */ /* 0x000f620000000800 */
        /* <DEDUP_REMOVED lines=8> */
[----:B------:R-:W-:-:S05]  /*11810*/  FADD.FTZ R102, R123, R102 ;  /* 0x000000667b667221 */ /* 0x000fca0000010000 */
[----:B------:R-:W-:Y:S01]  /*11820*/  MUFU.EX2 R60, R60 ;  /* 0x0000003c003c7308 */ /* 0x000fe20000000800 */
[----:B--2---:R-:W-:-:S01]  /*11830*/  FFMA.FTZ R103, R78, R11, -R134 ;  /* 0x0000000b4e677223 */ /* 0x004fc20000010886 */
[----:B------:R-:W-:Y:S01]  /*11840*/  FADD.FTZ R78, R57, R102 ;  /* 0x00000066394e7221 */ /* 0x000fe20000010000 */
[----:B0-----:R-:W-:-:S05]  /*11850*/  FADD.FTZ R21, R129, R21 ;  /* 0x0000001581157221 */ /* 0x001fca0000010000 */
[----:B------:R-:W0:Y:S01]  /*11860*/  MUFU.EX2 R127, R127 ;  /* 0x0000007f007f7308 */ /* 0x000e220000000800 */
[----:B------:R-:W-:-:S01]  /*11870*/  FADD.FTZ R78, R58, R78 ;  /* 0x0000004e3a4e7221 */ /* 0x000fc20000010000 */
[----:B------:R-:W-:Y:S01]  /*11880*/  FFMA.FTZ R92, R146, R11, -R134 ;  /* 0x0000000b925c7223 */ /* 0x000fe20000010886 */
[----:B------:R-:W-:-:S05]  /*11890*/  WARPGROUP.ARRIVE ;  /* 0x00000000000079c5 */ /* 0x000fca0000000000 */
[----:B------:R-:W-:Y:S01]  /*118a0*/  MUFU.EX2 R61, R61 ;  /* 0x0000003d003d7308 */ /* 0x000fe20000000800 */
[----:B-1----:R-:W-:-:S01]  /*118b0*/  FADD.FTZ R78, R104, R78 ;  /* 0x0000004e684e7221 */ /* 0x002fc20000010000 */
[----:B----4-:R-:W-:Y:S01]  /*118c0*/  FADD.FTZ R21, R71, R21 ;  /* 0x0000001547157221 */ /* 0x010fe20000010000 */
[----:B------:R-:W-:-:S01]  /*118d0*/  FFMA.FTZ R125, R145, R11, -R134 ;  /* 0x0000000b917d7223 */ /* 0x000fc20000010886 */
[----:B------:R-:W-:Y:S04]  /*118e0*/  QGMMA.64x64x32.F32.E4M3.E4M3 R24, R136, gdesc[UR4], R24, gsb0 ;  /* 0x00e0000488187df3 */ /* 0x000fe80008000818 */
[----:B------:R-:W1:Y:S01]  /*118f0*/  MUFU.EX2 R126, R126 ;  /* 0x0000007e007e7308 */ /* 0x000e620000000800 */
[----:B---3--:R-:W-:-:S01]  /*11900*/  FADD.FTZ R78, R105, R78 ;  /* 0x0000004e694e7221 */ /* 0x008fc20000010000 */
[----:B-----5:R-:W-:-:S06]  /*11910*/  FADD.FTZ R21, R88, R21 ;  /* 0x0000001558157221 */ /* 0x020fcc0000010000 */
[----:B------:R-:W-:Y:S01]  /*11920*/  MUFU.EX2 R106, R106 ;  /* 0x0000006a006a7308 */ /* 0x000fe20000000800 */
[----:B------:R-:W-:-:S07]  /*11930*/  FFMA.FTZ R119, R144, R11, -R134 ;  /* 0x0000000b90777223 */ /* 0x000fce0000010886 */
[----:B------:R-:W2:Y:S01]  /*11940*/  MUFU.EX2 R89, R89 ;  /* 0x0000005900597308 */ /* 0x000ea20000000800 */
[----:B0-----:R-:W-:-:S07]  /*11950*/  FADD.FTZ R21, R127, R21 ;  /* 0x000000157f157221 */ /* 0x001fce0000010000 */
[----:B------:R-:W-:Y:S01]  /*11960*/  MUFU.EX2 R107, R107 ;  /* 0x0000006b006b7308 */ /* 0x000fe20000000800 */
[----:B------:R-:W-:-:S07]  /*11970*/  FFMA.FTZ R82, R82, R11, -R134 ;  /* 0x0000000b52527223 */ /* 0x000fce0000010886 */
[----:B------:R-:W0:Y:S01]  /*11980*/  MUFU.EX2 R92, R92 ;  /* 0x0000005c005c7308 */ /* 0x000e220000000800 */
[----:B-1----:R-:W-:-:S07]  /*11990*/  FADD.FTZ R21, R126, R21 ;  /* 0x000000157e157221 */ /* 0x002fce0000010000 */
[----:B------:R1:W-:Y:S08]  /*119a0*/  MUFU.EX2 R102, R103 ;  /* 0x0000006700667308 */ /* 0x0003f00000000800 */
[----:B------:R-:W3:Y:S01]  /*119b0*/  MUFU.EX2 R64, R64 ;  /* 0x0000004000407308 */ /* 0x000ee20000000800 */
[----:B-1----:R-:W-:-:S01]  /*119c0*/  FFMA.FTZ R103, R79, R11, -R134 ;  /* 0x0000000b4f677223 */ /* 0x002fc20000010886 */
[----:B------:R-:W-:-:S06]  /*119d0*/  FADD.FTZ R79, R60, R78 ;  /* 0x0000004e3c4f7221 */ /* 0x000fcc0000010000 */
[----:B------:R-:W1:Y:S01]  /*119e0*/  MUFU.EX2 R125, R125 ;  /* 0x0000007d007d7308 */ /* 0x000e620000000800 */
[----:B------:R-:W-:-:S01]  /*119f0*/  FADD.FTZ R79, R61, R79 ;  /* 0x0000004f3d4f7221 */ /* 0x000fc20000010000 */
[----:B--2---:R-:W-:-:S06]  /*11a00*/  FADD.FTZ R21, R89, R21 ;  /* 0x0000001559157221 */ /* 0x004fcc0000010000 */
[----:B------:R-:W2:Y:S08]  /*11a10*/  MUFU.EX2 R66, R66 ;  /* 0x0000004200427308 */ /* 0x000eb00000000800 */
[----:B------:R-:W4:Y:S01]  /*11a20*/  MUFU.EX2 R119, R119 ;  /* 0x0000007700777308 */ /* 0x000f220000000800 */
[----:B0-----:R-:W-:-:S07]  /*11a30*/  FADD.FTZ R21, R92, R21 ;  /* 0x000000155c157221 */ /* 0x001fce0000010000 */
[----:B------:R-:W0:Y:S08]  /*11a40*/  MUFU.EX2 R108, R108 ;  /* 0x0000006c006c7308 */ /* 0x000e300000000800 */
[----:B------:R5:W-:Y:S08]  /*11a50*/  MUFU.EX2 R78, R82 ;  /* 0x00000052004e7308 */ /* 0x000bf00000000800 */
[----:B------:R-:W0:Y:S01]  /*11a60*/  MUFU.EX2 R93, R93 ;  /* 0x0000005d005d7308 */ /* 0x000e220000000800 */
[----:B-----5:R-:W-:-:S04]  /*11a70*/  FADD.FTZ R82, R106, R79 ;  /* 0x0000004f6a527221 */ /* 0x020fc80000010000 */
[----:B------:R-:W-:-:S03]  /*11a80*/  FADD.FTZ R82, R107, R82 ;  /* 0x000000526b527221 */ /* 0x000fc60000010000 */
[----:B------:R-:W5:Y:S01]  /*11a90*/  MUFU.EX2 R109, R109 ;  /* 0x0000006d006d7308 */ /* 0x000f620000000800 */
[----:B---3--:R-:W-:-:S01]  /*11aa0*/  FADD.FTZ R82, R64, R82 ;  /* 0x0000005240527221 */ /* 0x008fc20000010000 */
[----:B-1----:R-:W-:-:S06]  /*11ab0*/  FADD.FTZ R21, R125, R21 ;  /* 0x000000157d157221 */ /* 0x002fcc0000010000 */
[----:B------:R-:W1:Y:S01]  /*11ac0*/  MUFU.EX2 R96, R96 ;  /* 0x0000006000607308 */ /* 0x000e620000000800 */
[----:B------:R-:W-:-:S01]  /*11ad0*/  FFMA.FTZ R90, R90, R11, -R134 ;  /* 0x0000000b5a5a7223 */ /* 0x000fc20000010886 */
[----:B--2---:R-:W-:-:S06]  /*11ae0*/  FADD.FTZ R82, R66, R82 ;  /* 0x0000005242527221 */ /* 0x004fcc0000010000 */
[----:B------:R-:W-:Y:S01]  /*11af0*/  MUFU.EX2 R68, R68 ;  /* 0x0000004400447308 */ /* 0x000fe20000000800 */
[----:B----4-:R-:W-:-:S01]  /*11b00*/  FADD.FTZ R21, R119, R21 ;  /* 0x0000001577157221 */ /* 0x010fc20000010000 */
[----:B------:R-:W-:-:S06]  /*11b10*/  FFMA.FTZ R91, R91, R11, -R134 ;  /* 0x0000000b5b5b7223 */ /* 0x000fcc0000010886 */
[----:B------:R-:W2:Y:S01]  /*11b20*/  MUFU.EX2 R110, R110 ;  /* 0x0000006e006e7308 */ /* 0x000ea20000000800 */
[----:B0-----:R-:W-:-:S01]  /*11b30*/  FADD.FTZ R82, R108, R82 ;  /* 0x000000526c527221 */ /* 0x001fc20000010000 */
[----:B------:R-:W-:-:S06]  /*11b40*/  FADD.FTZ R21, R93, R21 ;  /* 0x000000155d157221 */ /* 0x000fcc0000010000 */
[----:B------:R-:W-:Y:S01]  /*11b50*/  MUFU.EX2 R69, R69 ;  /* 0x0000004500457308 */ /* 0x000fe20000000800 */
[----:B------:R-:W-:-:S07]  /*11b60*/  FFMA.FTZ R83, R83, R11, -R134 ;  /* 0x0000000b53537223 */ /* 0x000fce0000010886 */
[----:B------:R-:W0:Y:S01]  /*11b70*/  MUFU.EX2 R113, R113 ;  /* 0x0000007100717308 */ /* 0x000e220000000800 */
[----:B-----5:R-:W-:-:S01]  /*11b80*/  FADD.FTZ R82, R109, R82 ;  /* 0x000000526d527221 */ /* 0x020fc20000010000 */
[----:B-1----:R-:W-:-:S06]  /*11b90*/  FADD.FTZ R21, R96, R21 ;  /* 0x0000001560157221 */ /* 0x002fcc0000010000 */
[----:B------:R-:W-:Y:S08]  /*11ba0*/  MUFU.EX2 R97, R97 ;  /* 0x0000006100617308 */ /* 0x000ff00000000800 */
[----:B------:R-:W1:Y:S01]  /*11bb0*/  MUFU.EX2 R90, R90 ;  /* 0x0000005a005a7308 */ /* 0x000e620000000800 */
[----:B------:R-:W3:Y:S01]  /*11bc0*/  S2R R143, SR_TID.X ;  /* 0x00000000008f7919 */ /* 0x000ee20000002100 */
[----:B--2---:R-:W-:-:S06]  /*11bd0*/  FADD.FTZ R21, R110, R21 ;  /* 0x000000156e157221 */ /* 0x004fcc0000010000 */
[----:B------:R-:W2:Y:S08]  /*11be0*/  MUFU.EX2 R100, R100 ;  /* 0x0000006400647308 */ /* 0x000eb00000000800 */
[----:B------:R-:W4:Y:S08]  /*11bf0*/  MUFU.EX2 R91, R91 ;  /* 0x0000005b005b7308 */ /* 0x000f300000000800 */
[----:B------:R5:W-:Y:S01]  /*11c00*/  MUFU.EX2 R79, R83 ;  /* 0x00000053004f7308 */ /* 0x000be20000000800 */
[----:B0-----:R-:W-:-:S07]  /*11c10*/  FADD.FTZ R21, R113, R21 ;  /* 0x0000001571157221 */ /* 0x001fce0000010000 */
[----:B------:R-:W-:Y:S01]  /*11c20*/  MUFU.EX2 R72, R72 ;  /* 0x0000004800487308 */ /* 0x000fe20000000800 */
[----:B-----5:R-:W-:-:S01]  /*11c30*/  FFMA.FTZ R83, R86, R11, -R134 ;  /* 0x0000000b56537223 */ /* 0x020fc20000010886 */
[----:B------:R-:W-:Y:S01]  /*11c40*/  FFMA.FTZ R86, R87, R11, -R134 ;  /* 0x0000000b57567223 */ /* 0x000fe20000010886 */
[----:B------:R-:W-:-:S05]  /*11c50*/  FADD.FTZ R87, R68, R82 ;  /* 0x0000005244577221 */ /* 0x000fca0000010000 */
[----:B------:R-:W0:Y:S01]  /*11c60*/  MUFU.EX2 R114, R114 ;  /* 0x0000007200727308 */ /* 0x000e220000000800 */
[----:B------:R-:W-:-:S01]  /*11c70*/  FADD.FTZ R87, R69, R87 ;  /* 0x0000005745577221 */ /* 0x000fc20000010000 */
[----:B-1----:R-:W-:-:S06]  /*11c80*/  FADD.FTZ R21, R90, R21 ;  /* 0x000000155a157221 */ /* 0x002fcc0000010000 */
[----:B------:R-:W-:Y:S01]  /*11c90*/  MUFU.EX2 R73, R73 ;  /* 0x0000004900497308 */ /* 0x000fe20000000800 */
[----:B------:R-:W-:-:S01]  /*11ca0*/  FADD.FTZ R87, R97, R87 ;  /* 0x0000005761577221 */ /* 0x000fc20000010000 */
[----:B------:R-:W-:-:S06]  /*11cb0*/  FFMA.FTZ R117, R117, R11, -R134 ;  /* 0x0000000b75757223 */ /* 0x000fcc0000010886 */
[----:B------:R-:W1:Y:S01]  /*11cc0*/  MUFU.EX2 R135, R135 ;  /* 0x0000008700877308 */ /* 0x000e620000000800 */
[----:B--2---:R-:W-:-:S01]  /*11cd0*/  FADD.FTZ R87, R100, R87 ;  /* 0x0000005764577221 */ /* 0x004fc20000010000 */
[----:B----4-:R-:W-:-:S06]  /*11ce0*/  FADD.FTZ R21, R91, R21 ;  /* 0x000000155b157221 */ /* 0x010fcc0000010000 */
[----:B------:R-:W-:Y:S08]  /*11cf0*/  MUFU.EX2 R101, R101 ;  /* 0x0000006500657308 */ /* 0x000ff00000000800 */
[----:B------:R-:W2:Y:S01]  /*11d00*/  MUFU.EX2 R94, R94 ;  /* 0x0000005e005e7308 */ /* 0x000ea20000000800 */
[----:B0-----:R-:W-:-:S07]  /*11d10*/  FADD.FTZ R21, R114, R21 ;  /* 0x0000001572157221 */ /* 0x001fce0000010000 */
[----:B------:R-:W-:Y:S01]  /*11d20*/  MUFU.EX2 R111, R111 ;  /* 0x0000006f006f7308 */ /* 0x000fe20000000800 */
[----:B------:R-:W-:-:S07]  /*11d30*/  FFMA.FTZ R74, R74, R11, -R134 ;  /* 0x0000000b4a4a7223 */ /* 0x000fce0000010886 */
[----:B------:R-:W0:Y:S01]  /*11d40*/  MUFU.EX2 R95, R95 ;  /* 0x0000005f005f7308 */ /* 0x000e220000000800 */
[----:B-1----:R-:W-:-:S07]  /*11d50*/  FADD.FTZ R21, R135, R21 ;  /* 0x0000001587157221 */ /* 0x002fce0000010000 */
[----:B------:R1:W-:Y:S01]  /*11d60*/  MUFU.EX2 R82, R117 ;  /* 0x0000007500527308 */ /* 0x0003e20000000800 */
[----:B------:R-:W-:-:S07]  /*11d70*/  FFMA.FTZ R75, R75, R11, -R134 ;  /* 0x0000000b4b4b7223 */ /* 0x000fce0000010886 */
[----:B------:R-:W-:Y:S01]  /*11d80*/  MUFU.EX2 R76, R76 ;  /* 0x0000004c004c7308 */ /* 0x000fe20000000800 */
[----:B-1----:R-:W-:-:S01]  /*11d90*/  FFMA.FTZ R117, R62, R11, -R134 ;  /* 0x0000000b3e757223 */ /* 0x002fc20000010886 */
[----:B------:R-:W-:-:S06]  /*11da0*/  FADD.FTZ R62, R72, R87 ;  /* 0x00000057483e7221 */ /* 0x000fcc0000010000 */
[----:B------:R-:W1:Y:S01]  /*11db0*/  MUFU.EX2 R98, R98 ;  /* 0x0000006200627308 */ /* 0x000e620000000800 */
[----:B------:R-:W-:-:S01]  /*11dc0*/  FADD.FTZ R62, R73, R62 ;  /* 0x0000003e493e7221 */ /* 0x000fc20000010000 */
[----:B--2---:R-:W-:-:S06]  /*11dd0*/  FADD.FTZ R21, R94, R21 ;  /* 0x000000155e157221 */ /* 0x004fcc0000010000 */
[----:B------:R-:W2:Y:S01]  /*11de0*/  MUFU.EX2 R77, R77 ;  /* 0x0000004d004d7308 */ /* 0x000ea20000000800 */
[----:B------:R-:W-:-:S01]  /*11df0*/  FADD.FTZ R62, R101, R62 ;  /* 0x0000003e653e7221 */ /* 0x000fc20000010000 */
[----:B0-----:R-:W-:-:S06]  /*11e00*/  FADD.FTZ R21, R95, R21 ;  /* 0x000000155f157221 */ /* 0x001fcc0000010000 */
[----:B------:R-:W-:Y:S01]  /*11e10*/  MUFU.EX2 R112, R112 ;  /* 0x0000007000707308 */ /* 0x000fe20000000800 */
[----:B------:R-:W-:-:S07]  /*11e20*/  FADD.FTZ R62, R111, R62 ;  /* 0x0000003e6f3e7221 */ /* 0x000fce0000010000 */
[----:B------:R-:W0:Y:S01]  /*11e30*/  MUFU.EX2 R74, R74 ;  /* 0x0000004a004a7308 */ /* 0x000e220000000800 */
[----:B------:R-:W-:Y:S02]  /*11e40*/  WARPGROUP.DEPBAR.LE gsb0, 0x0 ;  /* 0x00008000000079c5 */ /* 0x000fe40000010000 */
[----:B---3--:R-:W-:-:S05]  /*11e50*/  LOP3.LUT R136, R143, 0x7f, RZ, 0xc0, !PT ;  /* 0x0000007f8f887812 */ /* 0x008fca00078ec0ff */
[----:B------:R-:W-:Y:S01]  /*11e60*/  MUFU.EX2 R124, R124 ;  /* 0x0000007c007c7308 */ /* 0x000fe20000000800 */
[----:B-1----:R-:W-:-:S01]  /*11e70*/  FADD.FTZ R21, R98, R21 ;  /* 0x0000001562157221 */ /* 0x002fc20000010000 */
[----:B------:R-:W-:-:S06]  /*11e80*/  FFMA.FTZ R128, R128, R11, -R134 ;  /* 0x0000000b80807223 */ /* 0x000fcc0000010886 */
[----:B------:R-:W1:Y:S01]  /*11e90*/  MUFU.EX2 R75, R75 ;  /* 0x0000004b004b7308 */ /* 0x000e620000000800 */
[----:B------:R-:W-:-:S07]  /*11ea0*/  ISETP.NE.AND P0, PT, R136, RZ, PT ;  /* 0x000000ff8800720c */ /* 0x000fce0003f05270 */
[----:B------:R3:W-:Y:S01]  /*11eb0*/  MUFU.EX2 R87, R117 ;  /* 0x0000007500577308 */ /* 0x0007e20000000800 */
[----:B------:R-:W-:-:S07]  /*11ec0*/  FADD.FTZ R21, R99, R21 ;  /* 0x0000001563157221 */ /* 0x000fce0000010000 */
[----:B------:R-:W4:Y:S01]  /*11ed0*/  MUFU.EX2 R80, R80 ;  /* 0x0000005000507308 */ /* 0x000f220000000800 */
[----:B---3--:R-:W-:-:S01]  /*11ee0*/  FFMA.FTZ R117, R63, R11, -R134 ;  /* 0x0000000b3f757223 */ /* 0x008fc20000010886 */
[----:B------:R-:W-:-:S04]  /*11ef0*/  FADD.FTZ R63, R76, R62 ;  /* 0x0000003e4c3f7221 */ /* 0x000fc80000010000 */
[----:B--2---:R-:W-:Y:S02]  /*11f00*/  FADD.FTZ R63, R77, R63 ;  /* 0x0000003f4d3f7221 */ /* 0x004fe40000010000 */
[----:B------:R-:W2:Y:S01]  /*11f10*/  MUFU.EX2 R81, R81 ;  /* 0x0000005100517308 */ /* 0x000ea20000000800 */
[----:B0-----:R-:W-:-:S07]  /*11f20*/  FADD.FTZ R21, R74, R21 ;  /* 0x000000154a157221 */ /* 0x001fce0000010000 */
[----:B------:R-:W0:Y:S01]  /*11f30*/  MUFU.EX2 R103, R103 ;  /* 0x0000006700677308 */ /* 0x000e220000000800 */
[----:B-1----:R-:W-:-:S07]  /*11f40*/  FADD.FTZ R21, R75, R21 ;  /* 0x000000154b157221 */ /* 0x002fce0000010000 */
[----:B------:R1:W-:Y:S08]  /*11f50*/  MUFU.EX2 R62, R128 ;  /* 0x00000080003e7308 */ /* 0x0003f00000000800 */
[----:B------:R-:W3:Y:S01]  /*11f60*/  MUFU.EX2 R115, R115 ;  /* 0x0000007300737308 */ /* 0x000ee20000000800 */
[----:B-1----:R-:W-:-:S01]  /*11f70*/  FFMA.FTZ R128, R67, R11, -R134 ;  /* 0x0000000b43807223 */ /* 0x002fc20000010886 */
[----:B------:R-:W-:-:S04]  /*11f80*/  FADD.FTZ R67, R112, R63 ;  /* 0x0000003f70437221 */ /* 0x000fc80000010000 */
[----:B------:R-:W-:Y:S02]  /*11f90*/  FADD.FTZ R67, R124, R67 ;  /* 0x000000437c437221 */ /* 0x000fe40000010000 */
[----:B------:R-:W1:Y:S01]  /*11fa0*/  MUFU.EX2 R116, R116 ;  /* 0x0000007400747308 */ /* 0x000e620000000800 */
[----:B------:R-:W-:-:S01]  /*11fb0*/  FADD.FTZ R21, R102, R21 ;  /* 0x0000001566157221 */ /* 0x000fc20000010000 */
[----:B----4-:R-:W-:Y:S01]  /*11fc0*/  FADD.FTZ R67, R80, R67 ;  /* 0x0000004350437221 */ /* 0x010fe20000010000 */
[----:B------:R-:W-:Y:S02]  /*11fd0*/  @!P0 IMAD R20, R20, 0x8, R16 ;  /* 0x0000000814148824 */ /* 0x000fe400078e0210 */
[----:B------:R-:W-:-:S03]  /*11fe0*/  FFMA.FTZ R131, R131, R11, -R134 ;  /* 0x0000000b83837223 */ /* 0x000fc60000010886 */
[----:B------:R-:W4:Y:S01]  /*11ff0*/  MUFU.EX2 R84, R84 ;  /* 0x0000005400547308 */ /* 0x000f220000000800 */
[----:B--2---:R-:W-:-:S01]  /*12000*/  FADD.FTZ R67, R81, R67 ;  /* 0x0000004351437221 */ /* 0x004fc20000010000 */
[----:B0-----:R-:W-:-:S06]  /*12010*/  FADD.FTZ R21, R103, R21 ;  /* 0x0000001567157221 */ /* 0x001fcc0000010000 */
[----:B------:R-:W0:Y:S01]  /*12020*/  MUFU.EX2 R83, R83 ;  /* 0x0000005300537308 */ /* 0x000e220000000800 */
[----:B------:R-:W-:-:S01]  /*12030*/  FFMA.FTZ R59, R59, R11, -R134 ;  /* 0x0000000b3b3b7223 */ /* 0x000fc20000010886 */
[----:B------:R-:W-:-:S06]  /*12040*/  FADD.FTZ R21, R78, R21 ;  /* 0x000000154e157221 */ /* 0x000fcc0000010000 */
[----:B------:R-:W2:Y:S08]  /*12050*/  MUFU.EX2 R85, R85 ;  /* 0x0000005500557308 */ /* 0x000eb00000000800 */
[----:B------:R-:W5:Y:S08]  /*12060*/  MUFU.EX2 R86, R86 ;  /* 0x0000005600567308 */ /* 0x000f700000000800 */
[----:B------:R3:W-:Y:S01]  /*12070*/  MUFU.EX2 R63, R128 ;  /* 0x00000080003f7308 */ /* 0x0007e20000000800 */
[----:B------:R-:W-:-:S07]  /*12080*/  FADD.FTZ R21, R79, R21 ;  /* 0x000000154f157221 */ /* 0x000fce0000010000 */
[----:B------:R-:W5:Y:S01]  /*12090*/  MUFU.EX2 R118, R118 ;  /* 0x0000007600767308 */ /* 0x000f620000000800 */
[----:B---3--:R-:W-:-:S07]  /*120a0*/  @!P0 VIADD R128, R20, 0x13240 ;  /* 0x0001324014808836 */ /* 0x008fce0000000000 */
[----:B------:R3:W-:Y:S02]  /*120b0*/  MUFU.EX2 R20, R131 ;  /* 0x0000008300147308 */ /* 0x0007e40000000800 */
[----:B---3--:R-:W-:-:S06]  /*120c0*/  FADD.FTZ R131, R115, R67 ;  /* 0x0000004373837221 */ /* 0x008fcc0000010000 */
[----:B------:R-:W-:Y:S01]  /*120d0*/  MUFU.EX2 R133, R133 ;  /* 0x0000008500857308 */ /* 0x000fe20000000800 */
[----:B-1----:R-:W-:-:S07]  /*120e0*/  FADD.FTZ R131, R116, R131 ;  /* 0x0000008374837221 */ /* 0x002fce0000010000 */
[----:B------:R-:W1:Y:S01]  /*120f0*/  MUFU.EX2 R59, R59 ;  /* 0x0000003b003b7308 */ /* 0x000e620000000800 */
[----:B----4-:R-:W-:-:S01]  /*12100*/  FADD.FTZ R131, R84, R131 ;  /* 0x0000008354837221 */ /* 0x010fc20000010000 */
[----:B0-----:R-:W-:-:S03]  /*12110*/  FADD.FTZ R21, R83, R21 ;  /* 0x0000001553157221 */ /* 0x001fc60000010000 */
[----:B--2---:R-:W-:Y:S01]  /*12120*/  FADD.FTZ R131, R85, R131 ;  /* 0x0000008355837221 */ /* 0x004fe20000010000 */
[----:B-----5:R-:W-:-:S02]  /*12130*/  FADD.FTZ R21, R86, R21 ;  /* 0x0000001556157221 */ /* 0x020fc40000010000 */
[----:B------:R-:W0:Y:S01]  /*12140*/  MUFU.EX2 R117, R117 ;  /* 0x0000007500757308 */ /* 0x000e220000000800 */
[----:B------:R-:W-:Y:S01]  /*12150*/  @!P0 PRMT R128, RZ, 0x654, R128 ;  /* 0x00000654ff808816 */ /* 0x000fe20000000080 */
[----:B------:R-:W-:Y:S01]  /*12160*/  FADD.FTZ R131, R118, R131 ;  /* 0x0000008376837221 */ /* 0x000fe20000010000 */
[----:B------:R-:W-:-:S02]  /*12170*/  FADD.FTZ R21, R82, R21 ;  /* 0x0000001552157221 */ /* 0x000fc40000010000 */
[----:B------:R2:W-:Y:S01]  /*12180*/  @!P0 SYNCS.ARRIVE.TRANS64.RED.A1T0 RZ, [R128+URZ], RZ ;  /* 0x000000ff80ff89a7 */ /* 0x0005e2000810043f */
[----:B------:R-:W-:-:S01]  /*12190*/  FFMA.FTZ R132, R132, R11, -R134 ;  /* 0x0000000b84847223 */ /* 0x000fc20000010886 */
[----:B-1----:R-:W-:Y:S01]  /*121a0*/  FADD.FTZ R21, R59, R21 ;  /* 0x000000153b157221 */ /* 0x002fe20000010000 */
[----:B--2---:R-:W-:-:S03]  /*121b0*/  FADD.FTZ R128, R133, R131 ;  /* 0x0000008385807221 */ /* 0x004fc60000010000 */
[----:B------:R-:W-:Y:S01]  /*121c0*/  FADD.FTZ R21, R87, R21 ;  /* 0x0000001557157221 */ /* 0x000fe20000010000 */
[----:B------:R-:W1:Y:S01]  /*121d0*/  MUFU.EX2 R67, R132 ;  /* 0x0000008400437308 */ /* 0x000e620000000800 */
[----:B------:R2:W-:Y:S02]  /*121e0*/  STL [R1], R128 ;  /* 0x0000008001007387 */ /* 0x0005e40000100800 */
[----:B0-----:R-:W-:-:S04]  /*121f0*/  FADD.FTZ R21, R117, R21 ;  /* 0x0000001575157221 */ /* 0x001fc80000010000 */
[----:B------:R-:W-:-:S04]  /*12200*/  FADD.FTZ R21, R62, R21 ;  /* 0x000000153e157221 */ /* 0x000fc80000010000 */
[----:B------:R-:W-:-:S04]  /*12210*/  FADD.FTZ R21, R63, R21 ;  /* 0x000000153f157221 */ /* 0x000fc80000010000 */
[----:B------:R-:W-:-:S04]  /*12220*/  FADD.FTZ R21, R20, R21 ;  /* 0x0000001514157221 */ /* 0x000fc80000010000 */
[----:B-1----:R-:W-:Y:S01]  /*12230*/  FADD.FTZ R21, R67, R21 ;  /* 0x0000001543157221 */ /* 0x002fe20000010000 */
[----:B--2---:R-:W-:Y:S06]  /*12240*/  @!P1 BRA `(.L_x_1945) ;  /* 0x0000000000049947 */ /* 0x004fec0003800000 */
[----:B------:R-:W-:Y:S01]  /*12250*/  BPT.TRAP 0x1 ;  /* 0x000000040000795c */ /* 0x000fe20000300000 */
.L_x_1945:
[----:B------:R-:W2:Y:S01]  /*12260*/  LDL R128, [R1+0x38] ;  /* 0x0000380001807983 */ /* 0x000ea20000100800 */
[----:B------:R-:W-:Y:S02]  /*12270*/  VIADD R15, R15, 0x13260 ;  /* 0x000132600f0f7836 */ /* 0x000fe40000000000 */
[----:B------:R-:W-:Y:S01]  /*12280*/  FMUL.FTZ R25, R25, R65 ;  /* 0x0000004119197220 */ /* 0x000fe20000410000 */
[----:B------:R-:W-:Y:S02]  /*12290*/  F2FP.SATFINITE.E4M3.F32.PACK_AB_MERGE_C R120, R121, R120, RZ ;  /* 0x000000787978723e */ /* 0x000fe400048070ff */
[----:B------:R-:W-:Y:S02]  /*122a0*/  F2FP.SATFINITE.E4M3.F32.PACK_AB_MERGE_C R129, R129, R130, RZ ;  /* 0x000000828181723e */ /* 0x000fe400048070ff */
[----:B------:R-:W-:Y:S02]  /*122b0*/  F2FP.SATFINITE.E4M3.F32.PACK_AB_MERGE_C R122, R123, R122, RZ ;  /* 0x0000007a7b7a723e */ /* 0x000fe400048070ff */
        /* <DEDUP_REMOVED lines=17> */
[----:B--2---:R-:W-:-:S04]  /*123d0*/  PRMT R15, R128, 0x654, R15 ;  /* 0x00000654800f7816 */ /* 0x004fc8000000000f */
[----:B------:R0:W-:Y:S02]  /*123e0*/  SYNCS.ARRIVE.TRANS64.RED.A1T0 RZ, [R15+URZ], RZ ;  /* 0x000000ff0fff79a7 */ /* 0x0001e4000810043f */
[-C--:B0-----:R-:W-:Y:S01]  /*123f0*/  FMUL.FTZ R15, R24, R65.reuse ;  /* 0x00000041180f7220 */ /* 0x081fe20000410000 */
[----:B------:R-:W-:-:S04]  /*12400*/  FMUL.FTZ R24, R28, R65 ;  /* 0x000000411c187220 */ /* 0x000fc80000410000 */
[----:B------:R0:W-:Y:S04]  /*12410*/  STL [R1+0x18], R15 ;  /* 0x0000180f01007387 */ /* 0x0001e80000100800 */
[----:B0-----:R-:W2:Y:S01]  /*12420*/  LDL R15, [R1+0x44] ;  /* 0x00004400010f7983 */ /* 0x001ea20000100800 */
[-C--:B------:R-:W-:Y:S01]  /*12430*/  FMUL.FTZ R26, R26, R14.reuse ;  /* 0x0000000e1a1a7220 */ /* 0x080fe20000410000 */
[-C--:B------:R-:W-:Y:S01]  /*12440*/  FMUL.FTZ R27, R27, R14.reuse ;  /* 0x0000000e1b1b7220 */ /* 0x080fe20000410000 */
[-C--:B------:R-:W-:Y:S01]  /*12450*/  FMUL.FTZ R30, R30, R14.reuse ;  /* 0x0000000e1e1e7220 */ /* 0x080fe20000410000 */
[----:B------:R1:W-:Y:S01]  /*12460*/  STL [R1+0x1c], R25 ;  /* 0x00001c1901007387 */ /* 0x0003e20000100800 */
[-C--:B------:R-:W-:Y:S01]  /*12470*/  FMUL.FTZ R31, R31, R14.reuse ;  /* 0x0000000e1f1f7220 */ /* 0x080fe20000410000 */
[-C--:B------:R-:W-:Y:S01]  /*12480*/  FMUL.FTZ R34, R34, R14.reuse ;  /* 0x0000000e22227220 */ /* 0x080fe20000410000 */
[-C--:B------:R-:W-:Y:S01]  /*12490*/  FMUL.FTZ R35, R35, R14.reuse ;  /* 0x0000000e23237220 */ /* 0x080fe20000410000 */
[----:B------:R1:W-:Y:S01]  /*124a0*/  STL [R1+0xc], R24 ;  /* 0x00000c1801007387 */ /* 0x0003e20000100800 */
        /* <DEDUP_REMOVED lines=46> */
[C---:B--2---:R-:W-:Y:S01]  /*12790*/  ISETP.GT.AND P0, PT, R8.reuse, R15, PT ;  /* 0x0000000f0800720c */ /* 0x044fe20003f04270 */
[----:B------:R-:W-:Y:S02]  /*127a0*/  VIADD R8, R8, 0xffffffff ;  /* 0xffffffff08087836 */ /* 0x000fe40000000000 */
[----:B------:R-:W-:-:S10]  /*127b0*/  IMAD.MOV.U32 R15, RZ, RZ, R156 ;  /* 0x000000ffff0f7224 */ /* 0x000fd400078e009c */
[----:B-1----:R-:W-:Y:S05]  /*127c0*/  @P0 BRA `(.L_x_1946) ;  /* 0xffffffd000300947 */ /* 0x002fea000383ffff */
.L_x_1934:
[----:B------:R-:W-:Y:S05]  /*127d0*/  BSYNC B0 ;  /* 0x0000000000007941 */ /* 0x000fea0003800000 */
.L_x_1933:
[----:B------:R-:W-:Y:S06]  /*127e0*/  BAR.ARV 0x8, 0x200 ;  /* 0x0208000000007b1d */ /* 0x000fec0000002000 */
[----:B------:R-:W-:Y:S05]  /*127f0*/  @!P1 BRA `(.L_x_1947) ;  /* 0x0000000000049947 */ /* 0x000fea0003800000 */
[----:B------:R-:W-:Y:S01]  /*12800*/  BPT.TRAP 0x1 ;  /* 0x000000040000795c */ /* 0x000fe20000300000 */
.L_x_1947:
[----:B------:R-:W-:Y:S01]  /*12810*/  IMAD R2, R23, 0x8, R16 ;  /* 0x0000000817027824 */ /* 0x000fe200078e0210 */
[----:B------:R-:W-:-:S04]  /*12820*/  SHF.L.U32 R5, R156, 0x1f, RZ ;  /* 0x0000001f9c057819 */ /* 0x000fc800000006ff */
[----:B------:R1:W2:Y:S01]  /*12830*/  SYNCS.PHASECHK.TRANS64.TRYWAIT P0, [R2+URZ+0x13250], R5 ;  /* 0x01325005020075a7 */ /* 0x0002a2000800017f */
[----:B------:R-:W-:Y:S05]  /*12840*/  @!P1 BRA `(.L_x_1948) ;  /* 0x0000000000049947 */ /* 0x000fea0003800000 */
[----:B------:R-:W-:Y:S01]  /*12850*/  BPT.TRAP 0x1 ;  /* 0x000000040000795c */ /* 0x000fe20000300000 */
.L_x_1948:
[----:B------:R-:W-:Y:S04]  /*12860*/  BSSY B0, `(.L_x_1949) ;  /* 0x0000004000007945 */ /* 0x000fe80003800000 */
[----:B--2---:R-:W-:Y:S05]  /*12870*/  @P0 BRA `(.L_x_1950) ;  /* 0x0000000000080947 */ /* 0x004fea0003800000 */
[----:B------:R-:W2:Y:S02]  /*12880*/  SYNCS.PHASECHK.TRANS64.TRYWAIT P0, [R2+URZ+0x13250], R5 ;  /* 0x01325005020075a7 */ /* 0x000ea4000800017f */
[----:B--2---:R-:W-:Y:S05]  /*12890*/  @!P0 BRA `(.L_x_1951) ;  /* 0x000000a400748947 */ /* 0x004fea0003800000 */
.L_x_1950:
[----:B------:R-:W-:Y:S05]  /*128a0*/  BSYNC B0 ;  /* 0x0000000000007941 */ /* 0x000fea0003800000 */
.L_x_1949:
[----:B------:R-:W3:Y:S01]  /*128b0*/  LDL R6, [R1+0x70] ;  /* 0x0000700001067983 */ /* 0x000ee20000100800 */
[----:B------:R-:W-:-:S03]  /*128c0*/  ULDC.64 UR4, c[0x0][0x9a0] ;  /* 0x0002680000047ab9 */ /* 0x000fc60000000a00 */
[----:B------:R-:W4:Y:S01]  /*128d0*/  LDL R12, [R1+0x5c] ;  /* 0x00005c00010c7983 */ /* 0x000f220000100800 */
[----:B------:R-:W-:Y:S01]  /*128e0*/  ISETP.NE.U32.AND P0, PT, RZ, UR4, PT ;  /* 0x00000004ff007c0c */ /* 0x000fe2000bf05070 */
[----:B------:R-:W-:Y:S01]  /*128f0*/  VIADD R16, R16, 0x1000 ;  /* 0x0000100010107836 */ /* 0x000fe20000000000 */
[----:B-12---:R-:W-:Y:S01]  /*12900*/  MOV R5, 0xc0000010 ;  /* 0xc000001000057802 */ /* 0x006fe20000000f00 */
[----:B0-----:R-:W2:Y:S01]  /*12910*/  LDL.LU R24, [R1+0x18] ;  /* 0x0000180001187983 */ /* 0x001ea20000300800 */
[----:B------:R-:W-:Y:S02]  /*12920*/  ISETP.NE.AND.EX P0, PT, RZ, UR5, PT, P0 ;  /* 0x00000005ff007c0c */ /* 0x000fe4000bf05300 */
[----:B------:R-:W-:Y:S01]  /*12930*/  R2UR UR7, R5 ;  /* 0x00000000050772ca */ /* 0x000fe200000e0000 */
[----:B------:R-:W2:Y:S01]  /*12940*/  LDL.LU R25, [R1+0x1c] ;  /* 0x00001c0001197983 */ /* 0x000ea20000300800 */
[----:B------:R-:W-:-:S03]  /*12950*/  SHF.R.U32.HI R16, RZ, 0x4, R16 ;  /* 0x00000004ff107819 */ /* 0x000fc60000011610 */
[----:B------:R-:W2:Y:S01]  /*12960*/  LDL.LU R28, [R1+0xc] ;  /* 0x00000c00011c7983 */ /* 0x000ea20000300800 */
[----:B------:R-:W-:-:S04]  /*12970*/  LOP3.LUT R16, R16, 0x3fff, RZ, 0xc0, !PT ;  /* 0x00003fff10107812 */ /* 0x000fc800078ec0ff */
[----:B------:R-:W-:Y:S01]  /*12980*/  LOP3.LUT R16, R16, 0x10000, RZ, 0xfc, !PT ;  /* 0x0001000010107812 */ /* 0x000fe200078efcff */
[----:B------:R-:W3:Y:S04]  /*12990*/  @P0 LDC.64 R8, c[0x0][0x9c8] ;  /* 0x00027200ff080b82 */ /* 0x000ee80000000a00 */
[----:B------:R-:W-:-:S05]  /*129a0*/  IMAD R4, R23, 0x280, R16 ;  /* 0x0000028017047824 */ /* 0x000fca00078e0210 */
[----:B------:R-:W-:Y:S01]  /*129b0*/  R2UR UR6, R4 ;  /* 0x00000000040672ca */ /* 0x000fe200000e0000 */
[----:B---3--:R-:W-:-:S04]  /*129c0*/  @P0 IMAD R10, R6, R8, RZ ;  /* 0x00000008060a0224 */ /* 0x008fc800078e02ff */
[C---:B----4-:R-:W-:Y:S02]  /*129d0*/  @P0 IMAD R5, R12.reuse, R9, R10 ;  /* 0x000000090c050224 */ /* 0x050fe400078e020a */
[----:B------:R-:W3:Y:S01]  /*129e0*/  LDL R10, [R1+0x48] ;  /* 0x00004800010a7983 */ /* 0x000ee20000100800 */
[----:B------:R-:W-:Y:S02]  /*129f0*/  @P0 IMAD.WIDE.U32 R6, R12, R8, RZ ;  /* 0x000000080c060225 */ /* 0x000fe400078e00ff */
[----:B------:R-:W3:Y:S01]  /*12a00*/  @P0 LDC.64 R8, c[0x0][0x9d0] ;  /* 0x00027400ff080b82 */ /* 0x000ee20000000a00 */
[----:B------:R-:W4:Y:S01]  /*12a10*/  LDL.LU R12, [R1] ;  /* 0x00000000010c7983 */ /* 0x000f220000300800 */
[----:B--2---:R-:W-:-:S06]  /*12a20*/  WARPGROUP.ARRIVE ;  /* 0x00000000000079c5 */ /* 0x004fcc0000000000 */
[----:B------:R-:W-:Y:S01]  /*12a30*/  QGMMA.64x64x32.F32.E4M3.E4M3 R24, R152, gdesc[UR4], R24, gsb0 ;  /* 0x00e0000498187df3 */ /* 0x000fe20008000818 */
[----:B------:R-:W-:Y:S02]  /*12a40*/  @P0 IMAD.IADD R7, R7, 0x1, R5 ;  /* 0x0000000107070824 */ /* 0x000fe400078e0205 */
[----:B------:R-:W-:Y:S02]  /*12a50*/  WARPGROUP.DEPBAR.LE gsb0, 0x0 ;  /* 0x00008000000079c5 */ /* 0x000fe40000010000 */
[----:B------:R-:W-:Y:S01]  /*12a60*/  WARPGROUP.ARRIVE ;  /* 0x00000000000079c5 */ /* 0x000fe20000000000 */
[----:B---3--:R-:W-:-:S04]  /*12a70*/  @P0 IMAD.WIDE.U32 R6, R10, R8, R6 ;  /* 0x000000080a060225 */ /* 0x008fc800078e0006 */
[----:B------:R-:W-:Y:S01]  /*12a80*/  @P0 IMAD R9, R10, R9, R7 ;  /* 0x000000090a090224 */ /* 0x000fe200078e0207 */
[C---:B------:R-:W-:Y:S01]  /*12a90*/  @P0 LEA R8, P2, R6.reuse, UR4, 0x2 ;  /* 0x0000000406080c11 */ /* 0x040fe2000f8410ff */
[----:B------:R-:W-:Y:S02]  /*12aa0*/  IMAD.MOV.U32 R10, RZ, RZ, 0x3f800000 ;  /* 0x3f800000ff0a7424 */ /* 0x000fe400078e00ff */
[----:B------:R-:W-:Y:S01]  /*12ab0*/  IMAD.MOV.U32 R7, RZ, RZ, -0x3ffffff0 ;  /* 0xc0000010ff077424 */ /* 0x000fe200078e00ff */
[----:B------:R-:W-:Y:S01]  /*12ac0*/  @P0 LEA.HI.X R9, R6, UR5, R9, 0x2, P2 ;  /* 0x0000000506090c11 */ /* 0x000fe200090f1409 */
[----:B------:R-:W-:-:S03]  /*12ad0*/  VIADD R6, R4, 0x80 ;  /* 0x0000008004067836 */ /* 0x000fc60000000000 */
[----:B------:R-:W-:Y:S01]  /*12ae0*/  R2UR UR7, R7 ;  /* 0x00000000070772ca */ /* 0x000fe200000e0000 */
        /* <DEDUP_REMOVED lines=14> */
[----:B----4-:R-:W1:Y:S04]  /*12bd0*/  SHFL.BFLY PT, R5, R12, 0x2, 0x1f ;  /* 0x0c401f000c057f89 */ /* 0x010e6800000e0000 */
[----:B0-----:R-:W0:Y:S01]  /*12be0*/  SHFL.BFLY PT, R8, R21, 0x2, 0x1f ;  /* 0x0c401f0015087f89 */ /* 0x001e2200000e0000 */
        /* <DEDUP_REMOVED lines=8> */
[----:B------:R-:W1:Y:S01]  /*12c70*/  SHFL.BFLY PT, R7, R6, 0x1, 0x1f ;  /* 0x0c201f0006077f89 */ /* 0x000e6200000e0000 */
[----:B0-----:R-:W-:-:S05]  /*12c80*/  FADD.FTZ R8, R8, R21 ;  /* 0x0000001508087221 */ /* 0x001fca0000010000 */
[----:B------:R-:W0:Y:S01]  /*12c90*/  SHFL.BFLY PT, R5, R8, 0x1, 0x1f ;  /* 0x0c201f0008057f89 */ /* 0x000e2200000e0000 */
[----:B-1----:R-:W-:-:S05]  /*12ca0*/  FADD.FTZ R12, R6, R7 ;  /* 0x00000007060c7221 */ /* 0x002fca0000010000 */
[----:B------:R-:W-:Y:S01]  /*12cb0*/  FSETP.NE.FTZ.AND P0, PT, R12, RZ, PT ;  /* 0x000000ff0c00720b */ /* 0x000fe20003f15000 */
[----:B0-----:R-:W-:-:S01]  /*12cc0*/  FADD.FTZ R13, R8, R5 ;  /* 0x00000005080d7221 */ /* 0x001fc20000010000 */
        /* <DEDUP_REMOVED lines=27> */
.L_x_1952:
[----:B------:R-:W2:Y:S01]  /*12e80*/  LDL.LU R0, [R1+0x38] ;  /* 0x0000380001007983 */ /* 0x000ea20000300800 */
[----:B------:R-:W-:Y:S02]  /*12e90*/  VIADD R2, R2, 0x13260 ;  /* 0x0001326002027836 */ /* 0x000fe40000000000 */
[-C--:B------:R-:W-:Y:S01]  /*12ea0*/  FMUL.FTZ R4, R24, R5.reuse ;  /* 0x0000000518047220 */ /* 0x080fe20000410000 */
[-C--:B------:R-:W-:Y:S02]  /*12eb0*/  FMUL.FTZ R29, R29, R5.reuse ;  /* 0x000000051d1d7220 */ /* 0x080fe40000410000 */
[----:B--2---:R-:W-:Y:S02]  /*12ec0*/  PRMT R2, R0, 0x654, R2 ;  /* 0x0000065400027816 */ /* 0x004fe40000000002 */
[----:B------:R-:W2:Y:S01]  /*12ed0*/  LDL.LU R0, [R1+0x6c] ;  /* 0x00006c0001007983 */ /* 0x000ea20000300800 */
[----:B------:R-:W-:Y:S01]  /*12ee0*/  VIADD R23, R23, 0x1 ;  /* 0x0000000117177836 */ /* 0x000fe20000000000 */
[----:B------:R0:W-:Y:S01]  /*12ef0*/  SYNCS.ARRIVE.TRANS64.RED.A1T0 RZ, [R2+URZ], RZ ;  /* 0x000000ff02ff79a7 */ /* 0x0001e2000810043f */
[-C--:B------:R-:W-:Y:S01]  /*12f00*/  FMUL.FTZ R32, R32, R5.reuse ;  /* 0x0000000520207220 */ /* 0x080fe20000410000 */
[-C--:B------:R-:W-:Y:S01]  /*12f10*/  FMUL.FTZ R37, R37, R5.reuse ;  /* 0x0000000525257220 */ /* 0x080fe20000410000 */
[-C--:B------:R-:W-:Y:S01]  /*12f20*/  FMUL.FTZ R40, R40, R5.reuse ;  /* 0x0000000528287220 */ /* 0x080fe20000410000 */
[----:B------:R-:W-:Y:S01]  /*12f30*/  ISETP.NE.AND P1, PT, R23, 0x2, PT ;  /* 0x000000021700780c */ /* 0x000fe20003f25270 */
[-C--:B------:R-:W-:Y:S01]  /*12f40*/  FMUL.FTZ R45, R45, R5.reuse ;  /* 0x000000052d2d7220 */ /* 0x080fe20000410000 */
[-C--:B------:R-:W-:Y:S01]  /*12f50*/  FMUL.FTZ R48, R48, R5.reuse ;  /* 0x0000000530307220 */ /* 0x080fe20000410000 */
[-C--:B------:R-:W-:Y:S01]  /*12f60*/  FMUL.FTZ R53, R53, R5.reuse ;  /* 0x0000000535357220 */ /* 0x080fe20000410000 */
[----:B------:R-:W-:Y:S01]  /*12f70*/  SEL R3, RZ, 0x1, P1 ;  /* 0x00000001ff037807 */ /* 0x000fe20000800000 */
        /* <DEDUP_REMOVED lines=25> */
[----:B------:R-:W-:-:S02]  /*13110*/  LOP3.LUT R156, R156, R3, RZ, 0x3c, !PT ;  /* 0x000000039c9c7212 */ /* 0x000fc400078e3cff */
[----:B------:R-:W-:Y:S01]  /*13120*/  SEL R23, R23, RZ, P1 ;  /* 0x000000ff17177207 */ /* 0x000fe20000800000 */
[----:B--2---:R-:W-:-:S05]  /*13130*/  VIADD R0, R0, 0x1 ;  /* 0x0000000100007836 */ /* 0x004fca0000000000 */
[----:B------:R0:W-:Y:S02]  /*13140*/  STL [R1+0x6c], R0 ;  /* 0x00006c0001007387 */ /* 0x0001e40000100800 */
.L_x_1889:
[----:B------:R-:W2:Y:S01]  /*13150*/  LDL R77, [R1+0x60] ;  /* 0x00006000014d7983 */ /* 0x000ea20000100800 */
[----:B------:R-:W0:Y:S01]  /*13160*/  S2UR UR4, SR_CgaCtaId ;  /* 0x00000000000479c3 */ /* 0x000e220000008800 */
[----:B------:R-:W-:Y:S01]  /*13170*/  MOV R16, 0x400 ;  /* 0x0000040000107802 */ /* 0x000fe20000000f00 */
[----:B------:R-:W-:Y:S01]  /*13180*/  BSSY B0, `(.L_x_1953) ;  /* 0x00002a1000007945 */ /* 0x000fe20003800000 */
[----:B------:R-:W1:Y:S01]  /*13190*/  S2R R8, SR_TID.X ;  /* 0x0000000000087919 */ /* 0x000e620000002100 */
[----:B0-----:R-:W-:-:S05]  /*131a0*/  IMAD.U32 R0, RZ, RZ, UR4 ;  /* 0x00000004ff007e24 */ /* 0x001fca000f8e00ff */
[----:B------:R0:W-:Y:S01]  /*131b0*/  STL [R1+0x38], R0 ;  /* 0x0000380001007387 */ /* 0x0001e20000100800 */
[----:B------:R-:W-:Y:S01]  /*131c0*/  LEA R16, R0, R16, 0x18 ;  /* 0x0000001000107211 */ /* 0x000fe200078ec0ff */
[----:B------:R-:W-:Y:S01]  /*131d0*/  BAR.SYNC.DEFER_BLOCKING 0x5, 0x200 ;  /* 0x0148000000007b1d */ /* 0x000fe20000010000 */
[----:B-1----:R-:W-:-:S05]  /*131e0*/  VIADD R83, R8, 0xffffff80 ;  /* 0xffffff8008537836 */ /* 0x002fca0000000000 */
[----:B------:R-:W-:-:S04]  /*131f0*/  SHF.R.S32.HI R75, RZ, 0x1f, R83 ;  /* 0x0000001fff4b7819 */ /* 0x000fc80000011453 */
[----:B------:R-:W-:-:S04]  /*13200*/  LEA.HI R75, R75, R83, RZ, 0x3 ;  /* 0x000000534b4b7211 */ /* 0x000fc800078f18ff */
[----:B------:R-:W-:-:S05]  /*13210*/  LOP3.LUT R75, R75, 0xfffffff8, RZ, 0xc0, !PT ;  /* 0xfffffff84b4b7812 */ /* 0x000fca00078ec0ff */
[----:B------:R-:W-:-:S04]  /*13220*/  IMAD.IADD R75, R83, 0x1, -R75 ;  /* 0x00000001534b7824 */ /* 0x000fc800078e0a4b */
[----:B0-----:R-:W-:Y:S01]  /*13230*/  IMAD.SHL.U32 R0, R75, 0x8, RZ ;  /* 0x000000084b007824 */ /* 0x001fe200078e00ff */
[----:B-----5:R0:W1:Y:S04]  /*13240*/  LDS.128 R24, [R16+0x132d0] ;  /* 0x0132d00010187984 */ /* 0x0200680000000c00 */
[----:B------:R-:W-:Y:S01]  /*13250*/  SHF.R.S32.HI R63, RZ, 0x1f, R0 ;  /* 0x0000001fff3f7819 */ /* 0x000fe20000011400 */
[----:B------:R-:W-:Y:S06]  /*13260*/  BAR.ARV 0x4, 0x200 ;  /* 0x0108000000007b1d */ /* 0x000fec0000002000 */
[----:B--2---:R-:W-:-:S13]  /*13270*/  ISETP.NE.AND P1, PT, R77, RZ, PT ;  /* 0x000000ff4d00720c */ /* 0x004fda0003f25270 */
[----:B------:R-:W2:Y:S02]  /*13280*/  @!P1 LDC R77, c[0x0][0xad4] ;  /* 0x0002b500ff4d9b82 */ /* 0x000ea40000000800 */
[----:B--2---:R0:W-:Y:S01]  /*13290*/  @!P1 STL [R1+0x60], R77 ;  /* 0x0000604d01009387 */ /* 0x0041e20000100800 */
[----:B-1----:R-:W-:Y:S05]  /*132a0*/  @P0 BRA `(.L_x_1954) ;  /* 0x0000001c00b40947 */ /* 0x002fea0003800000 */
[----:B---3--:R-:W2:Y:S01]  /*132b0*/  LDL.LU R12, [R1+0x5c] ;  /* 0x00005c00010c7983 */ /* 0x008ea20000300800 */
[----:B------:R-:W-:Y:S01]  /*132c0*/  SHF.L.U32 R2, R8, 0x2, RZ ;  /* 0x0000000208027819 */ /* 0x000fe200000006ff */
[----:B------:R-:W-:Y:S01]  /*132d0*/  ULDC.64 UR4, c[0x4][0x38] ;  /* 0x01000e0000047ab9 */ /* 0x000fe20000000a00 */
[----:B------:R-:W-:Y:S01]  /*132e0*/  ULDC.64 UR6, c[0x0][0xc08] ;  /* 0x0003020000067ab9 */ /* 0x000fe20000000a00 */
[----:B------:R-:W3:Y:S04]  /*132f0*/  LDL.LU R14, [R1+0x70] ;  /* 0x00007000010e7983 */ /* 0x000ee80000300800 */
[----:B------:R-:W4:Y:S01]  /*13300*/  LDL R24, [R1+0x98] ;  /* 0x0000980001187983 */ /* 0x000f220000100800 */
[----:B------:R-:W-:-:S03]  /*13310*/  LOP3.LUT R2, R2, 0xc, RZ, 0xc0, !PT ;  /* 0x0000000c02027812 */ /* 0x000fc600078ec0ff */
[----:B------:R-:W3:Y:S01]  /*13320*/  LDL R21, [R1+0x48] ;  /* 0x0000480001157983 */ /* 0x000ee20000100800 */
[----:B------:R-:W-:Y:S01]  /*13330*/  BAR.SYNC.DEFER_BLOCKING 0x1, 0x180 ;  /* 0x0046000000007b1d */ /* 0x000fe20000010000 */
[----:B------:R-:W-:-:S05]  /*13340*/  IADD3 R2, P0, R2, UR4, RZ ;  /* 0x0000000402027c10 */ /* 0x000fca000ff1e0ff */
[----:B------:R-:W-:Y:S01]  /*13350*/  IMAD.X R3, RZ, RZ, UR5, P0 ;  /* 0x00000005ff037e24 */ /* 0x000fe200080e06ff */
[----:B------:R-:W-:Y:S01]  /*13360*/  ULDC.64 UR4, c[0x0][0xc00] ;  /* 0x0003000000047ab9 */ /* 0x000fe20000000a00 */
[----:B------:R-:W3:Y:S04]  /*13370*/  LDL.LU R88, [R1+0x64] ;  /* 0x0000640001587983 */ /* 0x000ee80000300800 */
[----:B------:R1:W3:Y:S04]  /*13380*/  LDG.E.CONSTANT R10, desc[UR40][R2.64] ;  /* 0x00000028020a7981 */ /* 0x0002e8000c1e9900 */
[----:B------:R-:W3:Y:S01]  /*13390*/  LDL.LU R87, [R1+0x68] ;  /* 0x0000680001577983 */ /* 0x000ee20000300800 */
[----:B------:R-:W0:Y:S01]  /*133a0*/  S2R R9, SR_SWINHI ;  /* 0x0000000000097919 */ /* 0x000e220000002f00 */
        /* <DEDUP_REMOVED lines=10> */
[----:B-1----:R-:W-:Y:S02]  /*13450*/  MOV R2, R16 ;  /* 0x0000001000027202 */ /* 0x002fe40000000f00 */
[----:B0-----:R-:W-:Y:S02]  /*13460*/  MOV R3, R9 ;  /* 0x0000000900037202 */ /* 0x001fe40000000f00 */
        /* <DEDUP_REMOVED lines=25> */
[----:B----4-:R-:W-:-:S03]  /*13600*/  IMAD.WIDE R4, R24, 0x2, R2 ;  /* 0x0000000218047825 */ /* 0x010fc600078e0202 */
[C---:B------:R-:W-:Y:S02]  /*13610*/  IADD3 R7, P3, R4.reuse, 0x20, RZ ;  /* 0x0000002004077810 */ /* 0x040fe40007f7e0ff */
[C---:B------:R-:W-:Y:S02]  /*13620*/  LOP3.LUT R9, R4.reuse, 0x380, RZ, 0xc0, !PT ;  /* 0x0000038004097812 */ /* 0x040fe400078ec0ff */
[----:B------:R-:W-:Y:S02]  /*13630*/  LOP3.LUT R8, R7, 0x380, RZ, 0xc0, !PT ;  /* 0x0000038007087812 */ /* 0x000fe400078ec0ff */
[----:B------:R-:W-:Y:S02]  /*13640*/  SHF.R.U64 R9, R9, 0x3, RZ ;  /* 0x0000000309097819 */ /* 0x000fe400000012ff */
[C---:B------:R-:W-:Y:S02]  /*13650*/  IADD3 R29, P2, R4.reuse, 0x40, RZ ;  /* 0x00000040041d7810 */ /* 0x040fe40007f5e0ff */
[----:B------:R-:W-:-:S02]  /*13660*/  IADD3 R33, P1, R4, 0x60, RZ ;  /* 0x0000006004217810 */ /* 0x000fc40007f3e0ff */
[----:B------:R-:W-:Y:S01]  /*13670*/  SHF.R.U64 R8, R8, 0x3, RZ ;  /* 0x0000000308087819 */ /* 0x000fe200000012ff */
[----:B--2---:R-:W-:Y:S01]  /*13680*/  IMAD.MOV.U32 R86, RZ, RZ, R12 ;  /* 0x000000ffff567224 */ /* 0x004fe200078e000c */
[----:B------:R-:W-:Y:S02]  /*13690*/  LOP3.LUT R4, R9, R4, RZ, 0x3c, !PT ;  /* 0x0000000409047212 */ /* 0x000fe400078e3cff */
[----:B------:R-:W-:Y:S02]  /*136a0*/  LOP3.LUT R6, R29, 0x380, RZ, 0xc0, !PT ;  /* 0x000003801d067812 */ /* 0x000fe400078ec0ff */
[----:B------:R-:W-:Y:S01]  /*136b0*/  LOP3.LUT R12, R33, 0x380, RZ, 0xc0, !PT ;  /* 0x00000380210c7812 */ /* 0x000fe200078ec0ff */
[--C-:B------:R-:W-:Y:S01]  /*136c0*/  IMAD.X R65, RZ, RZ, R5.reuse, P2 ;  /* 0x000000ffff417224 */ /* 0x100fe200010e0605 */
[----:B------:R-:W-:Y:S01]  /*136d0*/  LOP3.LUT R8, R8, R7, RZ, 0x3c, !PT ;  /* 0x0000000708087212 */ /* 0x000fe200078e3cff */
[--C-:B------:R-:W-:Y:S01]  /*136e0*/  IMAD.X R7, RZ, RZ, R5.reuse, P1 ;  /* 0x000000ffff077224 */ /* 0x100fe200008e0605 */
[----:B------:R-:W-:Y:S01]  /*136f0*/  MOV R62, R4 ;  /* 0x00000004003e7202 */ /* 0x000fe20000000f00 */
[----:B------:R-:W-:Y:S01]  /*13700*/  IMAD.X R9, RZ, RZ, R5, P3 ;  /* 0x000000ffff097224 */ /* 0x000fe200018e0605 */
[----:B------:R-:W-:-:S02]  /*13710*/  SHF.R.U64 R6, R6, 0x3, RZ ;  /* 0x0000000306067819 */ /* 0x000fc400000012ff */
[----:B---3--:R-:W-:Y:S01]  /*13720*/  LOP3.LUT R5, R10, 0x2, RZ, 0x3c, !PT ;  /* 0x000000020a057812 */ /* 0x008fe200078e3cff */
[----:B------:R-:W-:Y:S01]  /*13730*/  IMAD.MOV.U32 R81, RZ, RZ, R21 ;  /* 0x000000ffff517224 */ /* 0x000fe200078e0015 */
[----:B------:R-:W-:Y:S02]  /*13740*/  SHF.R.U64 R12, R12, 0x3, RZ ;  /* 0x000000030c0c7819 */ /* 0x000fe400000012ff */
[----:B------:R-:W-:Y:S01]  /*13750*/  SEL R21, R42, R43, P0 ;  /* 0x0000002b2a157207 */ /* 0x000fe20000000000 */
[----:B------:R-:W-:Y:S01]  /*13760*/  SHFL.IDX PT, R48, R15, R10, 0x1c1f ;  /* 0x001c1f0a0f307589 */ /* 0x000fe200000e0000 */
[----:B------:R-:W-:Y:S02]  /*13770*/  SEL R42, R43, R42, P0 ;  /* 0x0000002a2b2a7207 */ /* 0x000fe40000000000 */
[----:B------:R-:W-:Y:S01]  /*13780*/  LOP3.LUT R64, R6, R29, RZ, 0x3c, !PT ;  /* 0x0000001d06407212 */ /* 0x000fe200078e3cff */
[----:B------:R-:W0:Y:S01]  /*13790*/  SHFL.IDX PT, R47, R34, R5, 0x1c1f ;  /* 0x001c1f05222f7589 */ /* 0x000e2200000e0000 */
[----:B------:R-:W-:Y:S01]  /*137a0*/  LOP3.LUT R6, R12, R33, RZ, 0x3c, !PT ;  /* 0x000000210c067212 */ /* 0x000fe200078e3cff */
[----:B------:R-:W-:Y:S01]  /*137b0*/  IMAD.MOV.U32 R85, RZ, RZ, R14 ;  /* 0x000000ffff557224 */ /* 0x000fe200078e000e */
[----:B------:R-:W-:Y:S01]  /*137c0*/  MOV R64, R64 ;  /* 0x0000004000407202 */ /* 0x000fe20000000f00 */
[----:B------:R-:W-:Y:S01]  /*137d0*/  SHFL.IDX PT, R14, R45, R10, 0x1c1f ;  /* 0x001c1f0a2d0e7589 */ /* 0x000fe200000e0000 */
[----:B------:R-:W-:-:S03]  /*137e0*/  MOV R65, R6 ;  /* 0x0000000600417202 */ /* 0x000fc60000000f00 */
[----:B------:R-:W-:Y:S04]  /*137f0*/  SHFL.IDX PT, R49, R49, R10, 0x1c1f ;  /* 0x001c1f0a31317589 */ /* 0x000fe800000e0000 */
[----:B------:R-:W1:Y:S04]  /*13800*/  SHFL.IDX PT, R50, R66, R5, 0x1c1f ;  /* 0x001c1f0542327589 */ /* 0x000e6800000e0000 */
[----:B------:R-:W-:Y:S04]  /*13810*/  SHFL.IDX PT, R28, R71, R10, 0x1c1f ;  /* 0x001c1f0a471c7589 */ /* 0x000fe800000e0000 */
[----:B------:R-:W2:Y:S04]  /*13820*/  SHFL.IDX PT, R29, R78, R5, 0x1c1f ;  /* 0x001c1f054e1d7589 */ /* 0x000ea800000e0000 */
[----:B------:R-:W-:Y:S04]  /*13830*/  SHFL.IDX PT, R44, R13, R10, 0x1c1f ;  /* 0x001c1f0a0d2c7589 */ /* 0x000fe800000e0000 */
[----:B------:R-:W3:Y:S04]  /*13840*/  SHFL.IDX PT, R45, R68, R5, 0x1c1f ;  /* 0x001c1f05442d7589 */ /* 0x000ee800000e0000 */
[----:B------:R-:W-:Y:S04]  /*13850*/  SHFL.IDX PT, R52, R21, R10, 0x1c1f ;  /* 0x001c1f0a15347589 */ /* 0x000fe800000e0000 */
[----:B------:R-:W4:Y:S01]  /*13860*/  SHFL.IDX PT, R51, R42, R5, 0x1c1f ;  /* 0x001c1f052a337589 */ /* 0x000f2200000e0000 */
[----:B------:R-:W-:-:S03]  /*13870*/  MOV R24, R8 ;  /* 0x0000000800187202 */ /* 0x000fc60000000f00 */
[----:B------:R-:W-:Y:S04]  /*13880*/  SHFL.IDX PT, R4, R73, R10, 0x1c1f ;  /* 0x001c1f0a49047589 */ /* 0x000fe800000e0000 */
[----:B------:R-:W-:Y:S04]  /*13890*/  SHFL.IDX PT, R12, R41, R10, 0x1c1f ;  /* 0x001c1f0a290c7589 */ /* 0x000fe800000e0000 */
[----:B------:R-:W4:Y:S04]  /*138a0*/  SHFL.IDX PT, R7, R80, R5, 0x1c1f ;  /* 0x001c1f0550077589 */ /* 0x000f2800000e0000 */
[----:B------:R-:W4:Y:S04]  /*138b0*/  SHFL.IDX PT, R15, R30, R5, 0x1c1f ;  /* 0x001c1f051e0f7589 */ /* 0x000f2800000e0000 */
[----:B------:R-:W-:Y:S04]  /*138c0*/  SHFL.IDX PT, R40, R11, R10, 0x1c1f ;  /* 0x001c1f0a0b287589 */ /* 0x000fe800000e0000 */
[----:B------:R-:W-:Y:S04]  /*138d0*/  SHFL.IDX PT, R53, R53, R10, 0x1c1f ;  /* 0x001c1f0a35357589 */ /* 0x000fe800000e0000 */
[----:B------:R-:W4:Y:S04]  /*138e0*/  SHFL.IDX PT, R41, R20, R5, 0x1c1f ;  /* 0x001c1f0514297589 */ /* 0x000f2800000e0000 */
[----:B------:R0:W4:Y:S04]  /*138f0*/  SHFL.IDX PT, R54, R46, R5, 0x1c1f ;  /* 0x001c1f052e367589 */ /* 0x00012800000e0000 */
[----:B------:R-:W-:Y:S04]  /*13900*/  SHFL.IDX PT, R32, R67, R10, 0x1c1f ;  /* 0x001c1f0a43207589 */ /* 0x000fe800000e0000 */
[----:B------:R-:W-:Y:S04]  /*13910*/  SHFL.IDX PT, R36, R37, R10, 0x1c1f ;  /* 0x001c1f0a25247589 */ /* 0x000fe800000e0000 */
[----:B------:R-:W4:Y:S04]  /*13920*/  SHFL.IDX PT, R33, R56, R5, 0x1c1f ;  /* 0x001c1f0538217589 */ /* 0x000f2800000e0000 */
[----:B------:R-:W4:Y:S04]  /*13930*/  SHFL.IDX PT, R37, R72, R5, 0x1c1f ;  /* 0x001c1f0548257589 */ /* 0x000f2800000e0000 */
[----:B------:R-:W4:Y:S04]  /*13940*/  SHFL.IDX PT, R13, R70, R5, 0x1c1f ;  /* 0x001c1f05460d7589 */ /* 0x000f2800000e0000 */
[----:B------:R-:W-:Y:S04]  /*13950*/  SHFL.IDX PT, R56, R31, R10, 0x1c1f ;  /* 0x001c1f0a1f387589 */ /* 0x000fe800000e0000 */
[----:B------:R4:W4:Y:S04]  /*13960*/  SHFL.IDX PT, R55, R38, R5, 0x1c1f ;  /* 0x001c1f0526377589 */ /* 0x00092800000e0000 */
[----:B------:R-:W-:Y:S04]  /*13970*/  SHFL.IDX PT, R6, R69, R10, 0x1c1f ;  /* 0x001c1f0a45067589 */ /* 0x000fe800000e0000 */
[----:B------:R-:W4:Y:S04]  /*13980*/  SHFL.IDX PT, R9, R76, R5, 0x1c1f ;  /* 0x001c1f054c097589 */ /* 0x000f2800000e0000 */
[----:B------:R-:W-:Y:S04]  /*13990*/  SHFL.IDX PT, R8, R59, R10, 0x1c1f ;  /* 0x001c1f0a3b087589 */ /* 0x000fe800000e0000 */
[----:B------:R-:W4:Y:S04]  /*139a0*/  SHFL.IDX PT, R11, R74, R5, 0x1c1f ;  /* 0x001c1f054a0b7589 */ /* 0x000f2800000e0000 */
[----:B------:R-:W-:Y:S04]  /*139b0*/  SHFL.IDX PT, R57, R57, R10, 0x1c1f ;  /* 0x001c1f0a39397589 */ /* 0x000fe800000e0000 */
[----:B------:R-:W4:Y:S01]  /*139c0*/  SHFL.IDX PT, R58, R58, R5, 0x1c1f ;  /* 0x001c1f053a3a7589 */ /* 0x000f2200000e0000 */
[----:B0-----:R-:W-:-:S02]  /*139d0*/  SEL R46, R48, R47, P0 ;  /* 0x0000002f302e7207 */ /* 0x001fc40000000000 */
[----:B------:R-:W-:Y:S02]  /*139e0*/  SEL R48, R47, R48, P0 ;  /* 0x000000302f307207 */ /* 0x000fe40000000000 */
[----:B-1----:R-:W-:Y:S02]  /*139f0*/  SEL R47, R49, R50, P0 ;  /* 0x00000032312f7207 */ /* 0x002fe40000000000 */
[----:B--2---:R-:W-:Y:S02]  /*13a00*/  SEL R20, R28, R29, P0 ;  /* 0x0000001d1c147207 */ /* 0x004fe40000000000 */
[----:B---3--:R-:W-:Y:S02]  /*13a10*/  SEL R42, R44, R45, P0 ;  /* 0x0000002d2c2a7207 */ /* 0x008fe40000000000 */
[----:B------:R-:W-:Y:S02]  /*13a20*/  SEL R49, R50, R49, P0 ;  /* 0x0000003132317207 */ /* 0x000fe40000000000 */
[----:B------:R-:W-:-:S02]  /*13a30*/  SEL R28, R29, R28, P0 ;  /* 0x0000001c1d1c7207 */ /* 0x000fc40000000000 */
[----:B------:R-:W-:Y:S02]  /*13a40*/  SEL R44, R45, R44, P0 ;  /* 0x0000002c2d2c7207 */ /* 0x000fe40000000000 */
[----:B----4-:R-:W-:Y:S02]  /*13a50*/  SEL R50, R52, R51, P0 ;  /* 0x0000003334327207 */ /* 0x010fe40000000000 */
        /* <DEDUP_REMOVED lines=41> */
[----:B------:R-:W-:Y:S04]  /*13cf0*/  STSM.16.M88.4 [R64], R8 ;  /* 0x0000000840007844 */ /* 0x000fe80000000200 */
[----:B------:R1:W-:Y:S01]  /*13d00*/  STSM.16.M88.4 [R65], R12 ;  /* 0x0000000c41007844 */ /* 0x0003e20000000200 */
[----:B------:R-:W-:Y:S01]  /*13d10*/  BAR.SYNC.DEFER_BLOCKING 0x1, 0x180 ;  /* 0x0046000000007b1d */ /* 0x000fe20000010000 */
[----:B------:R-:W-:-:S04]  /*13d20*/  ISETP.NE.U32.AND P0, PT, RZ, UR4, PT ;  /* 0x00000004ff007c0c */ /* 0x000fc8000bf05070 */
[----:B------:R-:W-:Y:S02]  /*13d30*/  ISETP.NE.AND.EX P0, PT, RZ, UR5, PT, P0 ;  /* 0x00000005ff007c0c */ /* 0x000fe4000bf05300 */
[----:B------:R-:W-:Y:S01]  /*13d40*/  IADD3 R58, P1, R88, UR4, RZ ;  /* 0x00000004583a7c10 */ /* 0x000fe2000ff3e0ff */
[----:B------:R-:W-:Y:S01]  /*13d50*/  IMAD.MOV.U32 R62, RZ, RZ, RZ ;  /* 0x000000ffff3e7224 */ /* 0x000fe200078e00ff */
[----:B------:R-:W-:Y:S01]  /*13d60*/  ISETP.GT.AND P3, PT, R77, 0x1, PT ;  /* 0x000000014d00780c */ /* 0x000fe20003f64270 */
[----:B0-----:R-:W0:Y:S01]  /*13d70*/  LDC R24, c[0x0][0xbe8] ;  /* 0x0002fa00ff187b82 */ /* 0x001e220000000800 */
[----:B------:R-:W-:-:S07]  /*13d80*/  IADD3.X R59, R87, UR5, RZ, P1, !PT ;  /* 0x00000005573b7c10 */ /* 0x000fce0008ffe4ff */
[----:B------:R-:W2:Y:S01]  /*13d90*/  LDC.64 R6, c[0x0][0xba8] ;  /* 0x0002ea00ff067b82 */ /* 0x000ea20000000a00 */
[----:B------:R-:W3:Y:S01]  /*13da0*/  @P0 LDG.E R62, desc[UR40][R58.64] ;  /* 0x000000283a3e0981 */ /* 0x000ee2000c1e1900 */
[----:B-1----:R-:W-:-:S05]  /*13db0*/  IMAD.MOV.U32 R14, RZ, RZ, 0x9b8 ;  /* 0x000009b8ff0e7424 */ /* 0x002fca00078e00ff */
[----:B------:R-:W-:-:S04]  /*13dc0*/  SEL R14, R14, 0x978, P3 ;  /* 0x000009780e0e7807 */ /* 0x000fc80001800000 */
[----:B------:R-:W1:Y:S01]  /*13dd0*/  LDC.64 R10, c[0x0][R14+0x220] ;  /* 0x000088000e0a7b82 */ /* 0x000e620000000a00 */
[----:B------:R-:W-:-:S07]  /*13de0*/  ISETP.NE.U32.AND P1, PT, RZ, UR6, PT ;  /* 0x00000006ff007c0c */ /* 0x000fce000bf25070 */
[----:B------:R-:W4:Y:S01]  /*13df0*/  LDC.64 R12, c[0x0][R14+0x218] ;  /* 0x000086000e0c7b82 */ /* 0x000f220000000a00 */
[----:B------:R-:W-:Y:S02]  /*13e00*/  ISETP.NE.AND.EX P1, PT, RZ, UR7, PT, P1 ;  /* 0x00000007ff007c0c */ /* 0x000fe4000bf25310 */
[----:B0-----:R-:W-:-:S05]  /*13e10*/  ISETP.NE.AND P4, PT, R24, 0x1, PT ;  /* 0x000000011800780c */ /* 0x001fca0003f85270 */
[----:B------:R-:W0:Y:S06]  /*13e20*/  LDC.64 R8, c[0x0][R14+0x228] ;  /* 0x00008a000e087b82 */ /* 0x000e2c0000000a00 */
[----:B------:R-:W-:Y:S01]  /*13e30*/  @P1 IADD3 R66, P2, R88, UR6, RZ ;  /* 0x0000000658421c10 */ /* 0x000fe2000ff5e0ff */
[----:B------:R-:W-:Y:S01]  /*13e40*/  ULDC UR6, c[0x0][0xa88] ;  /* 0x0002a20000067ab9 */ /* 0x000fe20000000800 */
[----:B------:R3:W3:Y:S01]  /*13e50*/  LDC.64 R4, c[0x0][R14+0x210] ;  /* 0x000084000e047b82 */ /* 0x0006e20000000a00 */
[----:B------:R-:W-:Y:S01]  /*13e60*/  IMAD.U32 R69, RZ, RZ, UR6 ;  /* 0x00000006ff457e24 */ /* 0x000fe2000f8e00ff */
[----:B------:R-:W-:-:S02]  /*13e70*/  @P1 IADD3.X R67, R87, UR7, RZ, P2, !PT ;  /* 0x0000000757431c10 */ /* 0x000fc400097fe4ff */
[----:B------:R-:W-:-:S03]  /*13e80*/  ISETP.NE.U32.AND P2, PT, RZ, UR4, PT ;  /* 0x00000004ff007c0c */ /* 0x000fc6000bf45070 */
[----:B------:R2:W5:Y:S01]  /*13e90*/  @P1 LDG.E R69, desc[UR40][R66.64] ;  /* 0x0000002842451981 */ /* 0x000562000c1e1900 */
[----:B------:R-:W-:Y:S01]  /*13ea0*/  ISETP.NE.AND.EX P2, PT, RZ, UR5, PT, P2 ;  /* 0x00000005ff007c0c */ /* 0x000fe2000bf45320 */
[----:B------:R-:W3:Y:S08]  /*13eb0*/  @P4 LDC R73, c[0x0][0xbf0] ;  /* 0x0002fc00ff494b82 */ /* 0x000ef00000000800 */
[----:B--2---:R-:W2:Y:S01]  /*13ec0*/  @P4 LDC R66, c[0x0][0xbec] ;  /* 0x0002fb00ff424b82 */ /* 0x004ea20000000800 */
[----:B------:R-:W-:-:S02]  /*13ed0*/  SEL R64, R86, RZ, !P2 ;  /* 0x000000ff56407207 */ /* 0x000fc40005000000 */
[----:B------:R-:W-:-:S03]  /*13ee0*/  SEL R15, R85, RZ, !P2 ;  /* 0x000000ff550f7207 */ /* 0x000fc60005000000 */
[-C--:B-1----:R-:W-:Y:S02]  /*13ef0*/  IMAD R11, R11, R64.reuse, RZ ;  /* 0x000000400b0b7224 */ /* 0x082fe400078e02ff */
[----:B------:R-:W1:Y:S02]  /*13f00*/  @!P3 LDC R6, c[0x0][0xb50] ;  /* 0x0002d400ff06bb82 */ /* 0x000e640000000800 */
[C---:B------:R-:W-:Y:S02]  /*13f10*/  IMAD R71, R10.reuse, R15, R11 ;  /* 0x0000000f0a477224 */ /* 0x040fe400078e020b */
[----:B------:R-:W-:-:S04]  /*13f20*/  IMAD.WIDE.U32 R10, R10, R64, RZ ;  /* 0x000000400a0a7225 */ /* 0x000fc800078e00ff */
[----:B------:R-:W1:Y:S01]  /*13f30*/  @!P3 LDC R7, c[0x0][0xb54] ;  /* 0x0002d500ff07bb82 */ /* 0x000e620000000800 */
[-C--:B----4-:R-:W-:Y:S02]  /*13f40*/  IMAD R65, R13, R81.reuse, RZ ;  /* 0x000000510d417224 */ /* 0x090fe400078e02ff */
[----:B------:R-:W-:-:S04]  /*13f50*/  IMAD.WIDE.U32 R12, R12, R81, RZ ;  /* 0x000000510c0c7225 */ /* 0x000fc800078e00ff */
[----:B------:R-:W-:Y:S01]  /*13f60*/  IMAD.IADD R15, R84, 0x1, R82 ;  /* 0x00000001540f7824 */ /* 0x000fe200078e0252 */
[----:B------:R-:W-:Y:S01]  /*13f70*/  SEL R67, R79, RZ, P3 ;  /* 0x000000ff4f437207 */ /* 0x000fe20001800000 */
[----:B------:R-:W-:Y:S02]  /*13f80*/  IMAD.IADD R71, R11, 0x1, R71 ;  /* 0x000000010b477824 */ /* 0x000fe400078e0247 */
[----:B------:R-:W-:Y:S02]  /*13f90*/  IMAD.MOV.U32 R11, RZ, RZ, R15 ;  /* 0x000000ffff0b7224 */ /* 0x000fe400078e000f */
[----:B------:R-:W-:Y:S02]  /*13fa0*/  IMAD.IADD R68, R13, 0x1, R65 ;  /* 0x000000010d447824 */ /* 0x000fe400078e0241 */
[-C--:B0-----:R-:W-:Y:S02]  /*13fb0*/  IMAD R13, R9, R67.reuse, RZ ;  /* 0x00000043090d7224 */ /* 0x081fe400078e02ff */
[----:B------:R-:W-:-:S04]  /*13fc0*/  IMAD.WIDE.U32 R8, R8, R67, RZ ;  /* 0x0000004308087225 */ /* 0x000fc800078e00ff */
[----:B------:R-:W-:Y:S01]  /*13fd0*/  IMAD.IADD R13, R9, 0x1, R13 ;  /* 0x00000001090d7824 */ /* 0x000fe200078e020d */
[--C-:B---3--:R-:W-:Y:S01]  /*13fe0*/  IADD3 R12, P2, P5, R10, R12, R62.reuse ;  /* 0x0000000c0a0c7210 */ /* 0x108fe20007d5e03e */
[----:B--2---:R-:W-:Y:S01]  /*13ff0*/  @P4 IMAD.HI.U32 R10, R15, R66, RZ ;  /* 0x000000420f0a4227 */ /* 0x004fe200078e00ff */
        /* <DEDUP_REMOVED lines=14> */
[----:B------:R-:W-:Y:S01]  /*140e0*/  LEA.HI.X R4, R8, R7, R4, 0x2, P2 ;  /* 0x0000000708047211 */ /* 0x000fe200010f1404 */
[----:B------:R-:W-:Y:S06]  /*140f0*/  @P1 BRA `(.L_x_1955) ;  /* 0x0000000000101947 */ /* 0x000fec0003800000 */
[----:B------:R-:W-:Y:S05]  /*14100*/  @!P0 BRA `(.L_x_1955) ;  /* 0x00000000000c8947 */ /* 0x000fea0003800000 */
[----:B------:R-:W2:Y:S04]  /*14110*/  LDG.E R6, desc[UR40][R58.64] ;  /* 0x000000283a067981 */ /* 0x000ea8000c1e1900 */
[----:B-----5:R-:W2:Y:S02]  /*14120*/  LDG.E R69, desc[UR40][R58.64+0x4] ;  /* 0x000004283a457981 */ /* 0x020ea4000c1e1900 */
[----:B--2---:R-:W-:-:S07]  /*14130*/  IMAD.IADD R69, R69, 0x1, -R6 ;  /* 0x0000000145457824 */ /* 0x004fce00078e0a06 */
.L_x_1955:
[----:B------:R-:W2:Y:S01]  /*14140*/  LDL R11, [R1+0x94] ;  /* 0x00009400010b7983 */ /* 0x000ea20000100800 */
[----:B------:R-:W0:Y:S03]  /*14150*/  S2R R5, SR_TID.X ;  /* 0x0000000000057919 */ /* 0x000e260000002100 */
[----:B------:R-:W-:Y:S04]  /*14160*/  SHFL.IDX PT, R6, R10, RZ, 0x1c1f ;  /* 0x001c1fff0a067589 */ /* 0x000fe800000e0000 */
[----:B------:R-:W1:Y:S04]  /*14170*/  SHFL.IDX PT, R7, R4, RZ, 0x1c1f ;  /* 0x001c1fff04077589 */ /* 0x000e6800000e0000 */
[----:B------:R-:W-:Y:S01]  /*14180*/  SHFL.IDX PT, R8, R10, 0x1, 0x1c1f ;  /* 0x003c1f000a087f89 */ /* 0x000fe200000e0000 */
[----:B0-----:R-:W-:-:S05]  /*14190*/  VIADD R12, R5, 0xffffff80 ;  /* 0xffffff80050c7836 */ /* 0x001fca0000000000 */
[----:B------:R-:W-:-:S04]  /*141a0*/  SHF.R.S32.HI R5, RZ, 0x1f, R12 ;  /* 0x0000001fff057819 */ /* 0x000fc8000001140c */
[----:B------:R-:W-:-:S04]  /*141b0*/  LEA.HI R5, R5, R12, RZ, 0x7 ;  /* 0x0000000c05057211 */ /* 0x000fc800078f38ff */
[----:B------:R-:W-:Y:S01]  /*141c0*/  LOP3.LUT R5, R5, 0xffffff80, RZ, 0xc0, !PT ;  /* 0xffffff8005057812 */ /* 0x000fe200078ec0ff */
[----:B------:R-:W0:Y:S04]  /*141d0*/  SHFL.IDX PT, R9, R4, 0x1, 0x1c1f ;  /* 0x003c1f0004097f89 */ /* 0x000e2800000e0000 */
[----:B------:R-:W-:Y:S02]  /*141e0*/  IMAD.IADD R5, R12, 0x1, -R5 ;  /* 0x000000010c057824 */ /* 0x000fe400078e0a05 */
[----:B-----5:R-:W-:-:S03]  /*141f0*/  IMAD R58, R69, R24, RZ ;  /* 0x00000018453a7224 */ /* 0x020fc600078e02ff */
[----:B------:R-:W-:Y:S01]  /*14200*/  LOP3.LUT P0, RZ, R5, 0x3, RZ, 0xc0, !PT ;  /* 0x0000000305ff7812 */ /* 0x000fe2000780c0ff */
[----:B--2---:R-:W-:-:S05]  /*14210*/  IMAD.IADD R13, R11, 0x1, R82 ;  /* 0x000000010b0d7824 */ /* 0x004fca00078e0252 */
[C---:B------:R-:W-:Y:S02]  /*14220*/  IADD3 R5, R13.reuse, 0x8, RZ ;  /* 0x000000080d057810 */ /* 0x040fe40007ffe0ff */
[-C--:B------:R-:W-:Y:S02]  /*14230*/  ISETP.GE.OR P1, PT, R13, R58.reuse, P0 ;  /* 0x0000003a0d00720c */ /* 0x080fe40000726670 */
[----:B------:R-:W-:-:S11]  /*14240*/  ISETP.GE.OR P0, PT, R5, R58, P0 ;  /* 0x0000003a0500720c */ /* 0x000fd60000706670 */
[----:B-1----:R1:W-:Y:S04]  /*14250*/  @!P1 ST.E desc[UR40][R6.64], R61 ;  /* 0x0000003d06009985 */ /* 0x0023e8000c101928 */
[----:B0-----:R1:W-:Y:S01]  /*14260*/  @!P0 ST.E desc[UR40][R8.64], R60 ;  /* 0x0000003c08008985 */ /* 0x0013e2000c101928 */
[----:B------:R-:W-:Y:S05]  /*14270*/  @P3 BRA `(.L_x_1956) ;  /* 0x0000000400ac3947 */ /* 0x000fea0003800000 */
[----:B------:R-:W-:Y:S01]  /*14280*/  SHF.R.S32.HI R59, RZ, 0x1f, R83 ;  /* 0x0000001fff3b7819 */ /* 0x000fe20000011453 */
[----:B------:R-:W0:Y:S01]  /*14290*/  @P4 LDC R21, c[0x0][0xbec] ;  /* 0x0002fb00ff154b82 */ /* 0x000e220000000800 */
[----:B------:R-:W-:Y:S02]  /*142a0*/  ULDC.64 UR4, c[0x0][0xaa0] ;  /* 0x0002a80000047ab9 */ /* 0x000fe40000000a00 */
[----:B------:R-:W-:-:S04]  /*142b0*/  LEA.HI R59, R59, R83, RZ, 0x3 ;  /* 0x000000533b3b7211 */ /* 0x000fc800078f18ff */
[----:B------:R-:W-:Y:S01]  /*142c0*/  SHF.R.S32.HI R59, RZ, 0x3, R59 ;  /* 0x00000003ff3b7819 */ /* 0x000fe2000001143b */
[----:B------:R-:W2:Y:S04]  /*142d0*/  @P4 LDC R35, c[0x0][0xbf0] ;  /* 0x0002fc00ff234b82 */ /* 0x000ea80000000800 */
[----:B------:R-:W-:-:S04]  /*142e0*/  IMAD R5, R59, 0x40, R0 ;  /* 0x000000403b057824 */ /* 0x000fc800078e0200 */
[----:B------:R-:W-:-:S03]  /*142f0*/  IMAD.WIDE R2, R5, 0x2, R2 ;  /* 0x0000000205027825 */ /* 0x000fc600078e0202 */
[C---:B------:R-:W-:Y:S02]  /*14300*/  IADD3 R13, P0, R2.reuse, 0x1800, RZ ;  /* 0x00001800020d7810 */ /* 0x040fe40007f1e0ff */
[C---:B------:R-:W-:Y:S02]  /*14310*/  IADD3 R29, P1, R2.reuse, 0x3000, RZ ;  /* 0x00003000021d7810 */ /* 0x040fe40007f3e0ff */
[----:B-1----:R-:W-:Y:S02]  /*14320*/  LOP3.LUT R9, R2, 0x380, RZ, 0xc0, !PT ;  /* 0x0000038002097812 */ /* 0x002fe400078ec0ff */
        /* <DEDUP_REMOVED lines=16> */
[----:B------:R-:W-:Y:S02]  /*14430*/  IMAD R65, R65, UR4, RZ ;  /* 0x0000000441417c24 */ /* 0x000fe4000f8e02ff */
[----:B------:R-:W-:Y:S01]  /*14440*/  IMAD.X R5, RZ, RZ, R3, P0 ;  /* 0x000000ffff057224 */ /* 0x000fe200000e0603 */
[----:B------:R-:W-:Y:S01]  /*14450*/  SHF.R.U64 R2, R2, 0x3, RZ ;  /* 0x0000000302027819 */ /* 0x000fe200000012ff */
[----:B------:R-:W-:-:S03]  /*14460*/  IMAD R65, R62, UR5, R65 ;  /* 0x000000053e417c24 */ /* 0x000fc6000f8e0241 */
[----:B------:R-:W-:Y:S01]  /*14470*/  LOP3.LUT R4, R2, R7, RZ, 0x3c, !PT ;  /* 0x0000000702047212 */ /* 0x000fe200078e3cff */
[----:B------:R-:W-:Y:S01]  /*14480*/  IMAD.WIDE.U32 R2, R62, UR4, RZ ;  /* 0x000000043e027c25 */ /* 0x000fe2000f8e00ff */
[----:B------:R-:W-:-:S03]  /*14490*/  ULDC.64 UR4, c[0x0][0xae8] ;  /* 0x0002ba0000047ab9 */ /* 0x000fc60000000a00 */
[----:B------:R-:W-:Y:S01]  /*144a0*/  IMAD R20, R75, 0x30, R59 ;  /* 0x000000304b147824 */ /* 0x000fe200078e023b */
[----:B------:R-:W-:Y:S01]  /*144b0*/  SHF.R.S32.HI R33, RZ, 0x1f, R64 ;  /* 0x0000001fff217819 */ /* 0x000fe20000011440 */
[----:B------:R-:W-:Y:S01]  /*144c0*/  IMAD.IADD R3, R3, 0x1, R65 ;  /* 0x0000000103037824 */ /* 0x000fe200078e0241 */
[----:B------:R-:W5:Y:S01]  /*144d0*/  LD.E.128 R4, desc[UR40][R4.64] ;  /* 0x0000002804047980 */ /* 0x000f62000c101d00 */
[----:B------:R-:W-:Y:S02]  /*144e0*/  IMAD.IADD R32, R82, 0x1, R20 ;  /* 0x0000000152207824 */ /* 0x000fe400078e0214 */
[----:B------:R-:W-:Y:S01]  /*144f0*/  IMAD.WIDE.U32 R2, R81, UR4, R2 ;  /* 0x0000000451027c25 */ /* 0x000fe2000f8e0002 */
[----:B------:R-:W-:Y:S01]  /*14500*/  @!PT LDS RZ, [RZ] ;  /* 0x00000000fffff984 */ /* 0x000fe20000000800 */
[----:B------:R-:W-:Y:S01]  /*14510*/  @!PT LDS RZ, [RZ] ;  /* 0x00000000fffff984 */ /* 0x000fe20000000800 */
[----:B------:R-:W-:Y:S01]  /*14520*/  @!PT LDS RZ, [RZ] ;  /* 0x00000000fffff984 */ /* 0x000fe20000000800 */
[----:B------:R-:W-:Y:S01]  /*14530*/  @!PT LDS RZ, [RZ] ;  /* 0x00000000fffff984 */ /* 0x000fe20000000800 */
[----:B------:R1:W-:Y:S06]  /*14540*/  MEMBAR.ALL.CTA ;  /* 0x0000000000007992 */ /* 0x0003ec0000008000 */
[----:B-1----:R-:W1:Y:S01]  /*14550*/  FENCE.VIEW.ASYNC.S ;  /* 0x00000000000073c6 */ /* 0x002e620000000000 */
[----:B0-----:R-:W-:-:S04]  /*14560*/  @P4 IMAD.HI.U32 R20, R32, R21, RZ ;  /* 0x0000001520144227 */ /* 0x001fc800078e00ff */
[----:B------:R-:W-:Y:S01]  /*14570*/  IMAD R3, R81, UR5, R3 ;  /* 0x0000000551037c24 */ /* 0x000fe2000f8e0203 */
[----:B------:R-:W-:Y:S01]  /*14580*/  ULDC.64 UR4, c[0x0][0xaf0] ;  /* 0x0002bc0000047ab9 */ /* 0x000fe20000000a00 */
[----:B------:R-:W-:Y:S01]  /*14590*/  IMAD.MOV.U32 R21, RZ, RZ, R32 ;  /* 0x000000ffff157224 */ /* 0x000fe200078e0020 */
[----:B--2---:R-:W-:Y:S01]  /*145a0*/  @P4 SHF.R.U32.HI R21, RZ, R35, R20 ;  /* 0x00000023ff154219 */ /* 0x004fe20000011614 */
[----:B------:R-:W-:Y:S02]  /*145b0*/  IMAD R33, R33, UR4, RZ ;  /* 0x0000000421217c24 */ /* 0x000fe4000f8e02ff */
[----:B------:R-:W-:Y:S02]  /*145c0*/  IMAD.IADD R37, R59, 0x1, R82 ;  /* 0x000000013b257824 */ /* 0x000fe400078e0252 */
[C---:B------:R-:W-:Y:S02]  /*145d0*/  IMAD R33, R64.reuse, UR5, R33 ;  /* 0x0000000540217c24 */ /* 0x040fe4000f8e0221 */
[----:B------:R-:W-:Y:S01]  /*145e0*/  IMAD.WIDE.U32 R64, R64, UR4, R2 ;  /* 0x0000000440407c25 */ /* 0x000fe2000f8e0002 */
[----:B------:R-:W-:Y:S01]  /*145f0*/  SHF.R.S32.HI R2, RZ, 0x1f, R21 ;  /* 0x0000001fff027819 */ /* 0x000fe20000011415 */
[----:B------:R-:W-:-:S02]  /*14600*/  ULDC.64 UR4, c[0x0][0xae0] ;  /* 0x0002b80000047ab9 */ /* 0x000fc40000000a00 */
[----:B------:R-:W-:Y:S02]  /*14610*/  IMAD.MOV R3, RZ, RZ, -R21 ;  /* 0x000000ffff037224 */ /* 0x000fe400078e0a15 */
[----:B------:R-:W-:Y:S02]  /*14620*/  IMAD.IADD R65, R65, 0x1, R33 ;  /* 0x0000000141417824 */ /* 0x000fe400078e0221 */
[----:B------:R-:W-:Y:S02]  /*14630*/  IMAD R33, R24, R3, R32 ;  /* 0x0000000318217224 */ /* 0x000fe400078e0220 */
[----:B------:R-:W-:-:S03]  /*14640*/  IMAD R2, R2, UR4, RZ ;  /* 0x0000000402027c24 */ /* 0x000fc6000f8e02ff */
[----:B------:R-:W-:Y:S01]  /*14650*/  SHF.R.S32.HI R20, RZ, 0x1f, R33 ;  /* 0x0000001fff147819 */ /* 0x000fe20000011421 */
[C---:B------:R-:W-:Y:S02]  /*14660*/  IMAD R35, R21.reuse, UR5, R2 ;  /* 0x0000000515237c24 */ /* 0x040fe4000f8e0202 */
[----:B------:R-:W-:Y:S01]  /*14670*/  IMAD.WIDE.U32 R2, R21, UR4, R64 ;  /* 0x0000000415027c25 */ /* 0x000fe2000f8e0040 */
[----:B------:R-:W-:-:S03]  /*14680*/  ULDC.64 UR4, c[0x0][0xad8] ;  /* 0x0002b60000047ab9 */ /* 0x000fc60000000a00 */
[----:B------:R-:W-:Y:S02]  /*14690*/  IMAD.IADD R3, R3, 0x1, R35 ;  /* 0x0000000103037824 */ /* 0x000fe400078e0223 */
[----:B------:R-:W-:Y:S02]  /*146a0*/  IMAD R20, R20, UR4, RZ ;  /* 0x0000000414147c24 */ /* 0x000fe4000f8e02ff */
[----:B------:R-:W-:-:S04]  /*146b0*/  IMAD.WIDE.U32 R2, R33, UR4, R2 ;  /* 0x0000000421027c25 */ /* 0x000fc8000f8e0002 */
[----:B------:R-:W-:Y:S01]  /*146c0*/  IMAD R21, R33, UR5, R20 ;  /* 0x0000000521157c24 */ /* 0x000fe2000f8e0214 */
[----:B------:R-:W-:Y:S02]  /*146d0*/  ULDC.64 UR4, c[0x0][0xa80] ;  /* 0x0002a00000047ab9 */ /* 0x000fe40000000a00 */
[C---:B------:R-:W-:Y:S01]  /*146e0*/  LEA R24, P0, R2.reuse, UR4, 0x1 ;  /* 0x0000000402187c11 */ /* 0x040fe2000f8008ff */
[----:B------:R-:W-:Y:S01]  /*146f0*/  IMAD.IADD R3, R3, 0x1, R21 ;  /* 0x0000000103037824 */ /* 0x000fe200078e0215 */
[----:B------:R-:W-:Y:S01]  /*14700*/  ULDC UR4, c[0x0][0xac8] ;  /* 0x0002b20000047ab9 */ /* 0x000fe20000000800 */
[C---:B------:R-:W-:Y:S02]  /*14710*/  VIADD R21, R37.reuse, 0x60 ;  /* 0x0000006025157836 */ /* 0x040fe40000000000 */
[----:B-1----:R-:W0:Y:S01]  /*14720*/  SHFL.IDX PT, R35, R24, RZ, 0x181f ;  /* 0x00181fff18237589 */ /* 0x002e2200000e0000 */
[----:B------:R-:W-:Y:S01]  /*14730*/  LEA.HI.X R34, R2, UR5, R3, 0x1, P0 ;  /* 0x0000000502227c11 */ /* 0x000fe200080f0c03 */
[C---:B------:R-:W-:Y:S01]  /*14740*/  VIADD R3, R37.reuse, 0x30 ;  /* 0x0000003025037836 */ /* 0x040fe20000000000 */
[----:B------:R-:W-:Y:S01]  /*14750*/  ISETP.GE.AND P0, PT, R0, UR4, PT ;  /* 0x0000000400007c0c */ /* 0x000fe2000bf06270 */
[----:B------:R-:W1:Y:S03]  /*14760*/  SHFL.IDX PT, R39, R24, 0x1, 0x181f ;  /* 0x00381f0018277f89 */ /* 0x000e6600000e0000 */
[-C--:B------:R-:W-:Y:S01]  /*14770*/  ISETP.GE.OR P1, PT, R37, R58.reuse, P0 ;  /* 0x0000003a2500720c */ /* 0x080fe20000726670 */
[----:B------:R-:W2:Y:S01]  /*14780*/  SHFL.IDX PT, R41, R24, 0x2, 0x181f ;  /* 0x00581f0018297f89 */ /* 0x000ea200000e0000 */
[-C--:B------:R-:W-:Y:S01]  /*14790*/  ISETP.GE.OR P2, PT, R3, R58.reuse, P0 ;  /* 0x0000003a0300720c */ /* 0x080fe20000746670 */
[----:B------:R-:W-:Y:S01]  /*147a0*/  VIADD R3, R16, 0x13220 ;  /* 0x0001322010037836 */ /* 0x000fe20000000000 */
[----:B------:R-:W-:Y:S01]  /*147b0*/  ISETP.GE.OR P3, PT, R21, R58, P0 ;  /* 0x0000003a1500720c */ /* 0x000fe20000766670 */
[----:B------:R-:W2:Y:S03]  /*147c0*/  SHFL.IDX PT, R33, R34, RZ, 0x181f ;  /* 0x00181fff22217589 */ /* 0x000ea600000e0000 */
[----:B------:R-:W-:Y:S01]  /*147d0*/  PRMT R21, RZ, 0x654, R3 ;  /* 0x00000654ff157816 */ /* 0x000fe20000000003 */
[----:B------:R-:W2:Y:S03]  /*147e0*/  SHFL.IDX PT, R36, R34, 0x1, 0x181f ;  /* 0x00381f0022247f89 */ /* 0x000ea600000e0000 */
[----:B------:R2:W-:Y:S01]  /*147f0*/  SYNCS.ARRIVE.TRANS64.RED.A1T0 RZ, [R21+URZ], RZ ;  /* 0x000000ff15ff79a7 */ /* 0x0005e2000810043f */
[----:B------:R-:W2:Y:S01]  /*14800*/  SHFL.IDX PT, R38, R34, 0x2, 0x181f ;  /* 0x00581f0022267f89 */ /* 0x000ea200000e0000 */
[----:B0-----:R-:W-:Y:S01]  /*14810*/  @!P1 LEA R2, P4, R0, R35, 0x1 ;  /* 0x0000002300029211 */ /* 0x001fe200078808ff */
[----:B------:R-:W-:-:S02]  /*14820*/  VIADD R35, R37, 0x90 ;  /* 0x0000009025237836 */ /* 0x000fc40000000000 */
[----:B------:R-:W0:Y:S01]  /*14830*/  SHFL.IDX PT, R34, R34, 0x3, 0x181f ;  /* 0x00781f0022227f89 */ /* 0x000e2200000e0000 */
[C---:B-1----:R-:W-:Y:S02]  /*14840*/  @!P2 LEA R20, P5, R0.reuse, R39, 0x1 ;  /* 0x000000270014a211 */ /* 0x042fe400078a08ff */
[----:B------:R-:W-:Y:S01]  /*14850*/  ISETP.GE.OR P0, PT, R35, R58, P0 ;  /* 0x0000003a2300720c */ /* 0x000fe20000706670 */
[----:B------:R1:W0:Y:S01]  /*14860*/  SHFL.IDX PT, R39, R24, 0x3, 0x181f ;  /* 0x00781f0018277f89 */ /* 0x00022200000e0000 */
[C---:B--2---:R-:W-:Y:S02]  /*14870*/  @!P3 LEA R32, P6, R0.reuse, R41, 0x1 ;  /* 0x000000290020b211 */ /* 0x044fe400078c08ff */
[C-C-:B------:R-:W-:Y:S02]  /*14880*/  @!P1 LEA.HI.X R3, R0.reuse, R33, R63.reuse, 0x1, P4 ;  /* 0x0000002100039211 */ /* 0x140fe400020f0c3f */
[C-C-:B------:R-:W-:Y:S02]  /*14890*/  @!P2 LEA.HI.X R21, R0.reuse, R36, R63.reuse, 0x1, P5 ;  /* 0x000000240015a211 */ /* 0x140fe400028f0c3f */
[----:B------:R-:W-:Y:S01]  /*148a0*/  @!P3 LEA.HI.X R33, R0, R38, R63, 0x1, P6 ;  /* 0x000000260021b211 */ /* 0x000fe200030f0c3f */
[----:B---3--:R1:W-:Y:S04]  /*148b0*/  @!P1 ST.E.128 desc[UR40][R2.64], R8 ;  /* 0x0000000802009985 */ /* 0x0083e8000c101d28 */
[----:B----4-:R1:W-:Y:S04]  /*148c0*/  @!P2 ST.E.128 desc[UR40][R20.64], R12 ;  /* 0x0000000c1400a985 */ /* 0x0103e8000c101d28 */
[----:B------:R1:W-:Y:S01]  /*148d0*/  @!P3 ST.E.128 desc[UR40][R32.64], R28 ;  /* 0x0000001c2000b985 */ /* 0x0003e2000c101d28 */
[----:B0-----:R-:W-:Y:S05]  /*148e0*/  @P0 BRA `(.L_x_1957) ;  /* 0x0000001000a80947 */ /* 0x001fea0003800000 */
[----:B-1----:R-:W-:-:S04]  /*148f0*/  LEA R2, P0, R0, R39, 0x1 ;  /* 0x0000002700027211 */ /* 0x002fc800078008ff */
[----:B------:R-:W-:-:S05]  /*14900*/  LEA.HI.X R3, R0, R34, R63, 0x1, P0 ;  /* 0x0000002200037211 */ /* 0x000fca00000f0c3f */
[----:B-----5:R4:W-:Y:S01]  /*14910*/  ST.E.128 desc[UR40][R2.64], R4 ;  /* 0x0000000402007985 */ /* 0x0209e2000c101d28 */
[----:B------:R-:W-:Y:S05]  /*14920*/  BRA `(.L_x_1957) ;  /* 0x0000001000987947 */ /* 0x000fea0003800000 */
.L_x_1956:
[----:B------:R-:W2:Y:S01]  /*14930*/  LDL R72, [R1+0x40] ;  /* 0x0000400001487983 */ /* 0x000ea20000100800 */
[----:B------:R-:W-:Y:S01]  /*14940*/  ULDC.64 UR4, c[0x0][0xb08] ;  /* 0x0002c20000047ab9 */ /* 0x000fe20000000a00 */
[----:B------:R-:W0:Y:S01]  /*14950*/  @P4 LDC R0, c[0x0][0xbec] ;  /* 0x0002fb00ff004b82 */ /* 0x000e220000000800 */
[----:B------:R-:W-:Y:S01]  /*14960*/  IMAD R65, R65, UR4, RZ ;  /* 0x0000000441417c24 */ /* 0x000fe2000f8e02ff */
[----:B------:R-:W3:Y:S01]  /*14970*/  LDL R71, [R1+0x78] ;  /* 0x0000780001477983 */ /* 0x000ee20000100800 */
[C---:B------:R-:W-:Y:S01]  /*14980*/  IMAD.WIDE.U32 R2, R62.reuse, UR4, RZ ;  /* 0x000000043e027c25 */ /* 0x040fe2000f8e00ff */
[----:B-1----:R-:W-:Y:S01]  /*14990*/  SHF.R.S32.HI R7, RZ, 0x1f, R64 ;  /* 0x0000001fff077819 */ /* 0x002fe20000011440 */
[----:B------:R-:W-:Y:S01]  /*149a0*/  ULDC.64 UR6, c[0x0][0xb30] ;  /* 0x0002cc0000067ab9 */ /* 0x000fe20000000a00 */
[----:B------:R1:W5:Y:S01]  /*149b0*/  LDL R70, [R1+0x8c] ;  /* 0x00008c0001467983 */ /* 0x0003620000100800 */
[----:B------:R-:W-:Y:S01]  /*149c0*/  IMAD R65, R62, UR5, R65 ;  /* 0x000000053e417c24 */ /* 0x000fe2000f8e0241 */
[----:B------:R-:W4:Y:S01]  /*149d0*/  @P4 LDC R11, c[0x0][0xbf0] ;  /* 0x0002fc00ff0b4b82 */ /* 0x000f220000000800 */
[----:B------:R-:W-:Y:S01]  /*149e0*/  ULDC.64 UR4, c[0x0][0xb38] ;  /* 0x0002ce0000047ab9 */ /* 0x000fe20000000a00 */
[----:B------:R1:W5:Y:S01]  /*149f0*/  LDL R69, [R1+0x80] ;  /* 0x0000800001457983 */ /* 0x0003620000100800 */
[----:B------:R-:W-:-:S03]  /*14a00*/  IMAD.IADD R3, R3, 0x1, R65 ;  /* 0x0000000103037824 */ /* 0x000fc600078e0241 */
[----:B------:R1:W5:Y:S01]  /*14a10*/  LDL R68, [R1+0x88] ;  /* 0x0000880001447983 */ /* 0x0003620000100800 */
[----:B------:R-:W-:-:S03]  /*14a20*/  IMAD.WIDE.U32 R2, R81, UR4, R2 ;  /* 0x0000000451027c25 */ /* 0x000fc6000f8e0002 */
[----:B------:R1:W5:Y:S01]  /*14a30*/  LDL R66, [R1+0x7c] ;  /* 0x00007c0001427983 */ /* 0x0003620000100800 */
        /* <DEDUP_REMOVED lines=21> */
[----:B------:R-:W-:Y:S01]  /*14b90*/  IADD3 R3, R3, R11, RZ ;  /* 0x0000000b03037210 */ /* 0x000fe20007ffe0ff */
[----:B------:R-:W-:Y:S02]  /*14ba0*/  VIADD R4, R16, 0x13220 ;  /* 0x0001322010047836 */ /* 0x000fe40000000000 */
[C---:B------:R-:W-:Y:S02]  /*14bb0*/  IMAD R7, R9.reuse, UR5, R0 ;  /* 0x0000000509077c24 */ /* 0x040fe4000f8e0200 */
[----:B------:R-:W-:Y:S01]  /*14bc0*/  IMAD.WIDE.U32 R2, R9, UR4, R2 ;  /* 0x0000000409027c25 */ /* 0x000fe2000f8e0002 */
[----:B------:R-:W-:Y:S01]  /*14bd0*/  ISETP.GE.AND P0, PT, R13, R58, PT ;  /* 0x0000003a0d00720c */ /* 0x000fe20003f06270 */
[----:B------:R-:W-:Y:S01]  /*14be0*/  ULDC.64 UR4, c[0x0][0xb00] ;  /* 0x0002c00000047ab9 */ /* 0x000fe20000000a00 */
[----:B------:R-:W-:Y:S01]  /*14bf0*/  PRMT R4, RZ, 0x654, R4 ;  /* 0x00000654ff047816 */ /* 0x000fe20000000004 */
[----:B------:R-:W-:Y:S01]  /*14c00*/  IMAD.IADD R3, R3, 0x1, R7 ;  /* 0x0000000103037824 */ /* 0x000fe200078e0207 */
[----:B------:R-:W-:-:S02]  /*14c10*/  LEA R0, P1, R2, UR4, 0x2 ;  /* 0x0000000402007c11 */ /* 0x000fc4000f8210ff */
[----:B------:R0:W-:Y:S01]  /*14c20*/  SYNCS.ARRIVE.TRANS64.RED.A1T0 RZ, [R4+URZ], RZ ;  /* 0x000000ff04ff79a7 */ /* 0x0001e2000810043f */
[----:B------:R-:W-:Y:S02]  /*14c30*/  BSSY B1, `(.L_x_1958) ;  /* 0x000002e000017945 */ /* 0x000fe40003800000 */
[----:B------:R1:W4:Y:S01]  /*14c40*/  SHFL.IDX PT, R6, R0, RZ, 0x1c1f ;  /* 0x001c1fff00067589 */ /* 0x00032200000e0000 */
[----:B0-----:R-:W-:-:S05]  /*14c50*/  LEA.HI.X R4, R2, UR5, R3, 0x2, P1 ;  /* 0x0000000502047c11 */ /* 0x001fca00088f1403 */
[----:B------:R1:W0:Y:S01]  /*14c60*/  SHFL.IDX PT, R7, R4, RZ, 0x1c1f ;  /* 0x001c1fff04077589 */ /* 0x00022200000e0000 */
[C---:B--2---:R-:W-:Y:S02]  /*14c70*/  VIADD R59, R72.reuse, 0x8 ;  /* 0x00000008483b7836 */ /* 0x044fe40000000000 */
[C---:B------:R-:W-:Y:S02]  /*14c80*/  VIADD R61, R72.reuse, 0x10 ;  /* 0x00000010483d7836 */ /* 0x040fe40000000000 */
[C---:B------:R-:W-:Y:S02]  /*14c90*/  VIADD R63, R72.reuse, 0x18 ;  /* 0x00000018483f7836 */ /* 0x040fe40000000000 */
[----:B------:R-:W-:Y:S01]  /*14ca0*/  VIADD R65, R72, 0x20 ;  /* 0x0000002048417836 */ /* 0x000fe20000000000 */
[----:B---3--:R-:W-:Y:S02]  /*14cb0*/  SHF.R.S32.HI R67, RZ, 0x1f, R71 ;  /* 0x0000001fff437819 */ /* 0x008fe40000011447 */
[----:B------:R-:W-:-:S02]  /*14cc0*/  SHF.R.S32.HI R24, RZ, 0x1f, R59 ;  /* 0x0000001fff187819 */ /* 0x000fc4000001143b */
[----:B------:R-:W-:Y:S02]  /*14cd0*/  SHF.R.S32.HI R60, RZ, 0x1f, R61 ;  /* 0x0000001fff3c7819 */ /* 0x000fe4000001143d */
        /* <DEDUP_REMOVED lines=18> */
[----:B-----5:R-:W-:Y:S02]  /*14e00*/  ISETP.GE.AND P1, PT, R69, UR4, PT ;  /* 0x0000000445007c0c */ /* 0x020fe4000bf26270 */
        /* <DEDUP_REMOVED lines=16> */
.L_x_1959:
[----:B------:R-:W-:Y:S05]  /*14f10*/  BSYNC B1 ;  /* 0x0000000000017941 */ /* 0x000fea0003800000 */
.L_x_1958:
        /* <DEDUP_REMOVED lines=10> */
[----:B--2---:R-:W-:-:S04]  /*14fc0*/  @!P0 LEA R4, P5, R59, R6, 0x2 ;  /* 0x000000063b048211 */ /* 0x004fc800078a10ff */
[-C--:B-1----:R-:W-:Y:S01]  /*14fd0*/  @!P0 LEA.HI.X R5, R59, R7.reuse, R24, 0x2, P5 ;  /* 0x000000073b058211 */ /* 0x082fe200028f1418 */
[----:B------:R-:W-:Y:S01]  /*14fe0*/  @!P4 IMAD.WIDE R2, R72, 0x4, R6 ;  /* 0x000000044802c825 */ /* 0x000fe200078e0206 */
[-C--:B------:R-:W-:Y:S02]  /*14ff0*/  @!P1 LEA R8, P5, R61, R6.reuse, 0x2 ;  /* 0x000000063d089211 */ /* 0x080fe400078a10ff */
[----:B------:R-:W-:Y:S02]  /*15000*/  @!P2 LEA R10, P6, R63, R6, 0x2 ;  /* 0x000000063f0aa211 */ /* 0x000fe400078c10ff */
[-C--:B------:R-:W-:Y:S01]  /*15010*/  @!P1 LEA.HI.X R9, R61, R7.reuse, R60, 0x2, P5 ;  /* 0x000000073d099211 */ /* 0x080fe200028f143c */
[----:B------:R0:W-:Y:S01]  /*15020*/  @!P4 ST.E.64 desc[UR40][R2.64], R42 ;  /* 0x0000002a0200c985 */ /* 0x0001e2000c101b28 */
[----:B------:R-:W-:Y:S02]  /*15030*/  ISETP.GE.AND P5, PT, R71, UR4, PT ;  /* 0x0000000447007c0c */ /* 0x000fe4000bfa6270 */
[----:B-----5:R-:W-:Y:S01]  /*15040*/  ISETP.GE.AND P4, PT, R69, UR4, PT ;  /* 0x0000000445007c0c */ /* 0x020fe2000bf86270 */
[----:B------:R0:W-:Y:S01]  /*15050*/  @!P0 ST.E.64 desc[UR40][R4.64], R44 ;  /* 0x0000002c04008985 */ /* 0x0001e2000c101b28 */
[----:B------:R-:W-:-:S02]  /*15060*/  @!P2 LEA.HI.X R11, R63, R7, R62, 0x2, P6 ;  /* 0x000000073f0ba211 */ /* 0x000fc400030f143e */
[CC--:B------:R-:W-:Y:S01]  /*15070*/  @!P3 LEA R12, P6, R65.reuse, R6.reuse, 0x2 ;  /* 0x00000006410cb211 */ /* 0x0c0fe200078c10ff */
[----:B------:R0:W-:Y:S03]  /*15080*/  @!P1 ST.E.64 desc[UR40][R8.64], R46 ;  /* 0x0000002e08009985 */ /* 0x0001e6000c101b28 */
[-C--:B------:R-:W-:Y:S01]  /*15090*/  @!P3 LEA.HI.X R13, R65, R7.reuse, R64, 0x2, P6 ;  /* 0x00000007410db211 */ /* 0x080fe200030f1440 */
[----:B------:R0:W-:Y:S02]  /*150a0*/  @!P2 ST.E.64 desc[UR40][R10.64], R48 ;  /* 0x000000300a00a985 */ /* 0x0001e4000c101b28 */
[-C--:B------:R-:W-:Y:S02]  /*150b0*/  @!P5 LEA R14, P0, R71, R6.reuse, 0x2 ;  /* 0x00000006470ed211 */ /* 0x080fe400078010ff */
[----:B------:R-:W-:Y:S01]  /*150c0*/  @!P4 LEA R20, P1, R69, R6, 0x2 ;  /* 0x000000064514c211 */ /* 0x000fe200078210ff */
[----:B------:R0:W-:Y:S01]  /*150d0*/  @!P3 ST.E.64 desc[UR40][R12.64], R50 ;  /* 0x000000320c00b985 */ /* 0x0001e2000c101b28 */
[----:B------:R-:W-:-:S02]  /*150e0*/  @!P5 LEA.HI.X R15, R71, R7, R67, 0x2, P0 ;  /* 0x00000007470fd211 */ /* 0x000fc400000f1443 */
[----:B------:R-:W-:Y:S02]  /*150f0*/  @!P4 LEA.HI.X R21, R69, R7, R70, 0x2, P1 ;  /* 0x000000074515c211 */ /* 0x000fe400008f1446 */
[----:B------:R-:W-:Y:S01]  /*15100*/  ISETP.GE.AND P0, PT, R66, UR4, PT ;  /* 0x0000000442007c0c */ /* 0x000fe2000bf06270 */
[----:B------:R0:W-:Y:S04]  /*15110*/  @!P5 ST.E.64 desc[UR40][R14.64], R52 ;  /* 0x000000340e00d985 */ /* 0x0001e8000c101b28 */
[----:B------:R0:W-:Y:S08]  /*15120*/  @!P4 ST.E.64 desc[UR40][R20.64], R54 ;  /* 0x000000361400c985 */ /* 0x0001f0000c101b28 */
[----:B------:R-:W-:Y:S05]  /*15130*/  @P0 BRA `(.L_x_1957) ;  /* 0x0000000800940947 */ /* 0x000fea0003800000 */
[----:B0-----:R-:W-:-:S04]  /*15140*/  LEA R2, P0, R66, R6, 0x2 ;  /* 0x0000000642027211 */ /* 0x001fc800078010ff */
[----:B------:R-:W-:-:S05]  /*15150*/  LEA.HI.X R3, R66, R7, R68, 0x2, P0 ;  /* 0x0000000742037211 */ /* 0x000fca00000f1444 */
[----:B------:R3:W-:Y:S01]  /*15160*/  ST.E.64 desc[UR40][R2.64], R56 ;  /* 0x0000003802007985 */ /* 0x0007e2000c101b28 */
[----:B------:R-:W-:Y:S05]  /*15170*/  BRA `(.L_x_1957) ;  /* 0x0000000800847947 */ /* 0x000fea0003800000 */
.L_x_1954:
[----:B------:R-:W2:Y:S01]  /*15180*/  LDL.LU R4, [R1+0x64] ;  /* 0x0000640001047983 */ /* 0x000ea20000300800 */
[----:B------:R-:W-:Y:S01]  /*15190*/  ULDC.64 UR6, c[0x0][0xc08] ;  /* 0x0003020000067ab9 */ /* 0x000fe20000000a00 */
[----:B------:R-:W-:Y:S02]  /*151a0*/  ULDC.64 UR4, c[0x0][0xc00] ;  /* 0x0003000000047ab9 */ /* 0x000fe40000000a00 */
[----:B------:R-:W4:Y:S01]  /*151b0*/  LDL.LU R7, [R1+0x68] ;  /* 0x0000680001077983 */ /* 0x000f220000300800 */
[----:B------:R-:W-:Y:S01]  /*151c0*/  ISETP.NE.U32.AND P1, PT, RZ, UR6, PT ;  /* 0x00000006ff007c0c */ /* 0x000fe2000bf25070 */
[----:B---3--:R-:W-:Y:S01]  /*151d0*/  IMAD.MOV.U32 R15, RZ, RZ, RZ ;  /* 0x000000ffff0f7224 */ /* 0x008fe200078e00ff */
[----:B------:R-:W-:Y:S01]  /*151e0*/  ISETP.NE.U32.AND P0, PT, RZ, UR4, PT ;  /* 0x00000004ff007c0c */ /* 0x000fe2000bf05070 */
[----:B------:R-:W1:Y:S01]  /*151f0*/  S2R R6, SR_TID.X ;  /* 0x0000000000067919 */ /* 0x000e620000002100 */
[----:B------:R-:W-:Y:S02]  /*15200*/  ISETP.NE.AND.EX P1, PT, RZ, UR7, PT, P1 ;  /* 0x00000007ff007c0c */ /* 0x000fe4000bf25310 */
[----:B------:R-:W-:-:S02]  /*15210*/  ISETP.NE.AND.EX P0, PT, RZ, UR5, PT, P0 ;  /* 0x00000005ff007c0c */ /* 0x000fc4000bf05300 */
[----:B--2---:R-:W-:Y:S01]  /*15220*/  IADD3 R2, P2, R4, UR4, RZ ;  /* 0x0000000404027c10 */ /* 0x004fe2000ff5e0ff */
[----:B------:R-:W-:-:S03]  /*15230*/  ULDC UR4, c[0x0][0xa88] ;  /* 0x0002a20000047ab9 */ /* 0x000fc60000000800 */
[----:B----4-:R-:W-:-:S05]  /*15240*/  IADD3.X R3, R7, UR5, RZ, P2, !PT ;  /* 0x0000000507037c10 */ /* 0x010fca00097fe4ff */
[----:B------:R-:W-:Y:S01]  /*15250*/  @P1 IADD3 R4, P2, R4, UR6, RZ ;  /* 0x0000000604041c10 */ /* 0x000fe2000ff5e0ff */
[----:B------:R-:W-:Y:S01]  /*15260*/  IMAD.U32 R14, RZ, RZ, UR4 ;  /* 0x00000004ff0e7e24 */ /* 0x000fe2000f8e00ff */
[----:B------:R2:W5:Y:S02]  /*15270*/  @P0 LDG.E R15, desc[UR40][R2.64] ;  /* 0x00000028020f0981 */ /* 0x000564000c1e1900 */
[----:B------:R-:W-:Y:S01]  /*15280*/  @P1 IADD3.X R5, R7, UR7, RZ, P2, !PT ;  /* 0x0000000707051c10 */ /* 0x000fe200097fe4ff */
[----:B-1----:R-:W-:-:S04]  /*15290*/  VIADD R32, R6, 0xffffff80 ;  /* 0xffffff8006207836 */ /* 0x002fc80000000000 */
[----:B------:R2:W5:Y:S01]  /*152a0*/  @P1 LDG.E R14, desc[UR40][R4.64] ;  /* 0x00000028040e1981 */ /* 0x000562000c1e1900 */
[----:B------:R-:W-:Y:S02]  /*152b0*/  ISETP.GT.AND P3, PT, R32, 0xbf, PT ;  /* 0x000000bf2000780c */ /* 0x000fe40003f64270 */
[----:B------:R-:W-:Y:S01]  /*152c0*/  ISETP.GT.AND P2, PT, R77, 0x1, PT ;  /* 0x000000014d00780c */ /* 0x000fe20003f44270 */
[----:B------:R-:W-:-:S12]  /*152d0*/  @P1 BRA `(.L_x_1960) ;  /* 0x0000000000101947 */ /* 0x000fd80003800000 */
[----:B------:R-:W-:Y:S05]  /*152e0*/  @!P0 BRA `(.L_x_1960) ;  /* 0x00000000000c8947 */ /* 0x000fea0003800000 */
[----:B--2---:R-:W2:Y:S04]  /*152f0*/  LDG.E R5, desc[UR40][R2.64] ;  /* 0x0000002802057981 */ /* 0x004ea8000c1e1900 */
[----:B-----5:R-:W2:Y:S02]  /*15300*/  LDG.E R14, desc[UR40][R2.64+0x4] ;  /* 0x00000428020e7981 */ /* 0x020ea4000c1e1900 */
[----:B--2---:R-:W-:-:S07]  /*15310*/  IMAD.IADD R14, R14, 0x1, -R5 ;  /* 0x000000010e0e7824 */ /* 0x004fce00078e0a05 */
.L_x_1960:
[----:B--2---:R-:W2:Y:S04]  /*15320*/  LDL.LU R2, [R1+0x70] ;  /* 0x0000700001027983 */ /* 0x004ea80000300800 */
[----:B------:R-:W3:Y:S01]  /*15330*/  LDL.LU R3, [R1+0x5c] ;  /* 0x00005c0001037983 */ /* 0x000ee20000300800 */
[----:B------:R-:W-:Y:S01]  /*15340*/  BSSY B1, `(.L_x_1961) ;  /* 0x0000038000017945 */ /* 0x000fe20003800000 */
[----:B-----5:R-:W-:Y:S02]  /*15350*/  SHF.R.S32.HI R24, RZ, 0x1f, R15 ;  /* 0x0000001fff187819 */ /* 0x020fe4000001140f */
[----:B--2---:R-:W-:Y:S02]  /*15360*/  SEL R28, R2, RZ, !P0 ;  /* 0x000000ff021c7207 */ /* 0x004fe40004000000 */
[----:B---3--:R-:W-:Y:S01]  /*15370*/  SEL R29, R3, RZ, !P0 ;  /* 0x000000ff031d7207 */ /* 0x008fe20004000000 */
[----:B------:R-:W-:Y:S06]  /*15380*/  @P3 BRA `(.L_x_1962) ;  /* 0x0000000000cc3947 */ /* 0x000fec0003800000 */
[----:B------:R-:W2:Y:S01]  /*15390*/  LDL R3, [R1+0x3c] ;  /* 0x00003c0001037983 */ /* 0x000ea20000100800 */
[----:B------:R-:W1:Y:S02]  /*153a0*/  LDC R33, c[0x0][0xbe8] ;  /* 0x0002fa00ff217b82 */ /* 0x000e640000000800 */
[----:B-1----:R-:W-:Y:S01]  /*153b0*/  IMAD R2, R14, R33, RZ ;  /* 0x000000210e027224 */ /* 0x002fe200078e02ff */
[----:B--2---:R-:W-:-:S04]  /*153c0*/  IADD3 R31, R3, -0x80, R6 ;  /* 0xffffff80031f7810 */ /* 0x004fc80007ffe006 */
[----:B------:R-:W-:-:S13]  /*153d0*/  ISETP.GE.AND P0, PT, R31, R2, PT ;  /* 0x000000021f00720c */ /* 0x000fda0003f06270 */
[----:B------:R-:W-:Y:S05]  /*153e0*/  @P0 BRA `(.L_x_1962) ;  /* 0x0000000000b40947 */ /* 0x000fea0003800000 */
[----:B------:R-:W2:Y:S04]  /*153f0*/  LDL R12, [R1+0x48] ;  /* 0x00004800010c7983 */ /* 0x000ea80000100800 */
[----:B------:R-:W3:Y:S01]  /*15400*/  LDL.LU R34, [R1+0x74] ;  /* 0x0000740001227983 */ /* 0x000ee20000300800 */
[----:B------:R-:W-:Y:S01]  /*15410*/  IMAD.MOV.U32 R2, RZ, RZ, 0x9b8 ;  /* 0x000009b8ff027424 */ /* 0x000fe200078e00ff */
[----:B------:R-:W-:Y:S01]  /*15420*/  ISETP.GT.AND P3, PT, R77, 0x1, PT ;  /* 0x000000014d00780c */ /* 0x000fe20003f64270 */
[----:B------:R-:W-:Y:S01]  /*15430*/  IMAD.MOV.U32 R21, RZ, RZ, R31 ;  /* 0x000000ffff157224 */ /* 0x000fe200078e001f */
[----:B------:R-:W-:Y:S02]  /*15440*/  ISETP.NE.AND P0, PT, R33, 0x1, PT ;  /* 0x000000012100780c */ /* 0x000fe40003f05270 */
[----:B------:R-:W-:-:S02]  /*15450*/  SEL R30, R2, 0x978, P3 ;  /* 0x00000978021e7807 */ /* 0x000fc40001800000 */
[----:B------:R-:W1:Y:S08]  /*15460*/  LDC.64 R2, c[0x0][0xba8] ;  /* 0x0002ea00ff027b82 */ /* 0x000e700000000a00 */
[----:B------:R-:W4:Y:S08]  /*15470*/  LDC.64 R8, c[0x0][R30+0x220] ;  /* 0x000088001e087b82 */ /* 0x000f300000000a00 */
[----:B------:R-:W2:Y:S08]  /*15480*/  LDC.64 R6, c[0x0][R30+0x218] ;  /* 0x000086001e067b82 */ /* 0x000eb00000000a00 */
[----:B------:R-:W5:Y:S08]  /*15490*/  LDC.64 R10, c[0x0][R30+0x228] ;  /* 0x00008a001e0a7b82 */ /* 0x000f700000000a00 */
[----:B------:R-:W0:Y:S08]  /*154a0*/  LDC.64 R4, c[0x0][R30+0x210] ;  /* 0x000084001e047b82 */ /* 0x000e300000000a00 */
[----:B------:R-:W5:Y:S08]  /*154b0*/  @P0 LDC R20, c[0x0][0xbec] ;  /* 0x0002fb00ff140b82 */ /* 0x000f700000000800 */
[----:B------:R-:W0:Y:S01]  /*154c0*/  @P0 LDC R37, c[0x0][0xbf0] ;  /* 0x0002fc00ff250b82 */ /* 0x000e220000000800 */
[----:B----4-:R-:W-:-:S07]  /*154d0*/  IMAD R9, R9, R29, RZ ;  /* 0x0000001d09097224 */ /* 0x010fce00078e02ff */
[----:B-1----:R-:W1:Y:S01]  /*154e0*/  @!P3 LDC R2, c[0x0][0xb50] ;  /* 0x0002d400ff02bb82 */ /* 0x002e620000000800 */
[----:B------:R-:W-:Y:S02]  /*154f0*/  IMAD R9, R8, R28, R9 ;  /* 0x0000001c08097224 */ /* 0x000fe400078e0209 */
[----:B-----5:R-:W-:-:S05]  /*15500*/  @P0 IMAD.HI.U32 R20, R31, R20, RZ ;  /* 0x000000141f140227 */ /* 0x020fca00078e00ff */
[----:B------:R-:W4:Y:S01]  /*15510*/  @!P3 LDC R3, c[0x0][0xb54] ;  /* 0x0002d500ff03bb82 */ /* 0x000f220000000800 */
[----:B0-----:R-:W-:Y:S01]  /*15520*/  @P0 SHF.R.U32.HI R21, RZ, R37, R20 ;  /* 0x00000025ff150219 */ /* 0x001fe20000011614 */
        /* <DEDUP_REMOVED lines=21> */
[----:B-1----:R-:W-:-:S04]  /*15680*/  LEA R2, P0, R4, R2, 0x2 ;  /* 0x0000000204027211 */ /* 0x002fc800078010ff */
[----:B----4-:R-:W-:Y:S01]  /*15690*/  LEA.HI.X R3, R4, R3, R5, 0x2, P0 ;  /* 0x0000000304037211 */ /* 0x010fe200000f1405 */
[----:B------:R-:W-:-:S05]  /*156a0*/  IMAD.MOV.U32 R5, RZ, RZ, -0x800000 ;  /* 0xff800000ff057424 */ /* 0x000fca00078e00ff */
[----:B------:R1:W-:Y:S03]  /*156b0*/  STG.E desc[UR40][R2.64], R5 ;  /* 0x0000000502007986 */ /* 0x0003e6000c101928 */
.L_x_1962:
[----:B------:R-:W-:Y:S05]  /*156c0*/  BSYNC B1 ;  /* 0x0000000000017941 */ /* 0x000fea0003800000 */
.L_x_1961:
[----:B------:R-:W-:Y:S05]  /*156d0*/  @P2 BRA `(.L_x_1957) ;  /* 0x00000004002c2947 */ /* 0x000fea0003800000 */
[----:B------:R-:W2:Y:S01]  /*156e0*/  LDL.LU R13, [R1+0x48] ;  /* 0x00004800010d7983 */ /* 0x000ea20000300800 */
[----:B------:R-:W3:Y:S01]  /*156f0*/  LDC R11, c[0x0][0xbe8] ;  /* 0x0002fa00ff0b7b82 */ /* 0x000ee20000000800 */
[----:B------:R-:W-:Y:S01]  /*15700*/  SHF.R.S32.HI R10, RZ, 0x1f, R32 ;  /* 0x0000001fff0a7819 */ /* 0x000fe20000011420 */
[----:B------:R-:W-:Y:S01]  /*15710*/  ULDC.64 UR4, c[0x0][0xaa0] ;  /* 0x0002a80000047ab9 */ /* 0x000fe20000000a00 */
[----:B------:R-:W4:Y:S01]  /*15720*/  LDL.LU R12, [R1+0x3c] ;  /* 0x00003c00010c7983 */ /* 0x000f220000300800 */
[----:B-1----:R-:W-:Y:S01]  /*15730*/  IMAD R2, R24, UR4, RZ ;  /* 0x0000000418027c24 */ /* 0x002fe2000f8e02ff */
        /* <DEDUP_REMOVED lines=9> */
[----:B---3--:R-:W-:Y:S01]  /*157d0*/  ISETP.NE.AND P0, PT, R11, 0x1, PT ;  /* 0x000000010b00780c */ /* 0x008fe20003f05270 */
[----:B------:R-:W-:-:S12]  /*157e0*/  IMAD R21, R14, R11, RZ ;  /* 0x0000000b0e157224 */ /* 0x000fd800078e02ff */
[----:B------:R-:W1:Y:S08]  /*157f0*/  @P0 LDC R7, c[0x0][0xbec] ;  /* 0x0002fb00ff070b82 */ /* 0x000e700000000800 */
[----:B------:R-:W3:Y:S01]  /*15800*/  @P0 LDC R9, c[0x0][0xbf0] ;  /* 0x0002fc00ff090b82 */ /* 0x000ee20000000800 */
[----:B--2---:R-:W-:-:S04]  /*15810*/  IMAD.WIDE.U32 R2, R13, UR4, R2 ;  /* 0x000000040d027c25 */ /* 0x004fc8000f8e0002 */
[----:B----4-:R-:W-:Y:S02]  /*15820*/  IMAD.IADD R8, R12, 0x1, R4 ;  /* 0x000000010c087824 */ /* 0x010fe400078e0204 */
[----:B------:R-:W-:Y:S01]  /*15830*/  IMAD R3, R13, UR5, R3 ;  /* 0x000000050d037c24 */ /* 0x000fe2000f8e0203 */
[----:B------:R-:W-:Y:S01]  /*15840*/  ULDC.64 UR4, c[0x0][0xae0] ;  /* 0x0002b80000047ab9 */ /* 0x000fe20000000a00 */
[----:B-1----:R-:W-:-:S04]  /*15850*/  @P0 IMAD.HI.U32 R4, R8, R7, RZ ;  /* 0x0000000708040227 */ /* 0x002fc800078e00ff */
[----:B------:R-:W-:Y:S01]  /*15860*/  IMAD.MOV.U32 R5, RZ, RZ, R8 ;  /* 0x000000ffff057224 */ /* 0x000fe200078e0008 */
[----:B---3--:R-:W-:Y:S01]  /*15870*/  @P0 SHF.R.U32.HI R5, RZ, R9, R4 ;  /* 0x00000009ff050219 */ /* 0x008fe20000011604 */
        /* <DEDUP_REMOVED lines=10> */
[----:B------:R-:W-:Y:S02]  /*15920*/  ULDC.64 UR4, c[0x0][0xad8] ;  /* 0x0002b60000047ab9 */ /* 0x000fe40000000a00 */
[----:B------:R-:W-:Y:S02]  /*15930*/  IMAD.IADD R3, R3, 0x1, R9 ;  /* 0x0000000103037824 */ /* 0x000fe400078e0209 */
[----:B------:R-:W-:Y:S02]  /*15940*/  IMAD R4, R4, UR4, RZ ;  /* 0x0000000404047c24 */ /* 0x000fe4000f8e02ff */
[----:B------:R-:W-:-:S04]  /*15950*/  IMAD.WIDE.U32 R2, R7, UR4, R2 ;  /* 0x0000000407027c25 */ /* 0x000fc8000f8e0002 */
[----:B------:R-:W-:Y:S01]  /*15960*/  IMAD R5, R7, UR5, R4 ;  /* 0x0000000507057c24 */ /* 0x000fe2000f8e0204 */
[----:B------:R-:W-:Y:S01]  /*15970*/  ULDC.64 UR4, c[0x0][0xa80] ;  /* 0x0002a00000047ab9 */ /* 0x000fe20000000a00 */
[----:B------:R-:W-:Y:S02]  /*15980*/  IMAD.IADD R4, R10, 0x1, R12 ;  /* 0x000000010a047824 */ /* 0x000fe400078e020c */
[----:B------:R-:W-:Y:S01]  /*15990*/  IMAD.IADD R3, R3, 0x1, R5 ;  /* 0x0000000103037824 */ /* 0x000fe200078e0205 */
[----:B------:R-:W-:Y:S01]  /*159a0*/  LEA R5, P0, R2, UR4, 0x1 ;  /* 0x0000000402057c11 */ /* 0x000fe2000f8008ff */
[----:B------:R-:W-:-:S03]  /*159b0*/  ULDC UR4, c[0x0][0xac8] ;  /* 0x0002b20000047ab9 */ /* 0x000fc60000000800 */
[----:B------:R-:W-:Y:S01]  /*159c0*/  LEA.HI.X R8, R2, UR5, R3, 0x1, P0 ;  /* 0x0000000502087c11 */ /* 0x000fe200080f0c03 */
[----:B------:R-:W1:Y:S01]  /*159d0*/  SHFL.IDX PT, R9, R5, RZ, 0x181f ;  /* 0x00181fff05097589 */ /* 0x000e6200000e0000 */
[----:B------:R-:W-:Y:S01]  /*159e0*/  ISETP.GE.AND P0, PT, R0, UR4, PT ;  /* 0x0000000400007c0c */ /* 0x000fe2000bf06270 */
[C---:B------:R-:W-:Y:S02]  /*159f0*/  VIADD R2, R4.reuse, 0x30 ;  /* 0x0000003004027836 */ /* 0x040fe40000000000 */
[----:B------:R-:W2:Y:S01]  /*15a00*/  SHFL.IDX PT, R11, R5, 0x1, 0x181f ;  /* 0x00381f00050b7f89 */ /* 0x000ea200000e0000 */
[C---:B------:R-:W-:Y:S01]  /*15a10*/  VIADD R3, R4.reuse, 0x60 ;  /* 0x0000006004037836 */ /* 0x040fe20000000000 */
[CC--:B------:R-:W-:Y:S01]  /*15a20*/  ISETP.GE.OR P3, PT, R4.reuse, R21.reuse, P0 ;  /* 0x000000150400720c */ /* 0x0c0fe20000766670 */
[----:B------:R-:W-:Y:S01]  /*15a30*/  VIADD R4, R4, 0x90 ;  /* 0x0000009004047836 */ /* 0x000fe20000000000 */
[----:B------:R-:W3:Y:S01]  /*15a40*/  SHFL.IDX PT, R13, R5, 0x2, 0x181f ;  /* 0x00581f00050d7f89 */ /* 0x000ee200000e0000 */
[----:B------:R-:W-:-:S02]  /*15a50*/  ISETP.GE.OR P2, PT, R2, R21, P0 ;  /* 0x000000150200720c */ /* 0x000fc40000746670 */
[-C--:B------:R-:W-:Y:S01]  /*15a60*/  ISETP.GE.OR P1, PT, R3, R21.reuse, P0 ;  /* 0x000000150300720c */ /* 0x080fe20000726670 */
[----:B------:R-:W4:Y:S01]  /*15a70*/  SHFL.IDX PT, R7, R8, RZ, 0x181f ;  /* 0x00181fff08077589 */ /* 0x000f2200000e0000 */
[----:B------:R-:W-:-:S03]  /*15a80*/  ISETP.GE.OR P0, PT, R4, R21, P0 ;  /* 0x000000150400720c */ /* 0x000fc60000706670 */
[----:B------:R-:W5:Y:S04]  /*15a90*/  SHFL.IDX PT, R15, R5, 0x3, 0x181f ;  /* 0x00781f00050f7f89 */ /* 0x000f6800000e0000 */
[----:B------:R-:W0:Y:S04]  /*15aa0*/  SHFL.IDX PT, R10, R8, 0x1, 0x181f ;  /* 0x00381f00080a7f89 */ /* 0x000e2800000e0000 */
[----:B------:R-:W0:Y:S01]  /*15ab0*/  SHFL.IDX PT, R12, R8, 0x2, 0x181f ;  /* 0x00581f00080c7f89 */ /* 0x000e2200000e0000 */
[----:B-1----:R-:W-:-:S03]  /*15ac0*/  @!P3 LEA R2, P6, R0, R9, 0x1 ;  /* 0x000000090002b211 */ /* 0x002fc600078c08ff */
[----:B------:R5:W1:Y:S01]  /*15ad0*/  SHFL.IDX PT, R14, R8, 0x3, 0x181f ;  /* 0x00781f00080e7f89 */ /* 0x000a6200000e0000 */
[C---:B--2---:R-:W-:Y:S02]  /*15ae0*/  @!P2 LEA R4, P5, R0.reuse, R11, 0x1 ;  /* 0x0000000b0004a211 */ /* 0x044fe400078a08ff */
[C---:B---3--:R-:W-:Y:S02]  /*15af0*/  @!P1 LEA R6, P4, R0.reuse, R13, 0x1 ;  /* 0x0000000d00069211 */ /* 0x048fe400078808ff */
[C---:B----4-:R-:W-:Y:S02]  /*15b00*/  @!P3 LEA.HI.X R3, R0.reuse, R7, R63, 0x1, P6 ;  /* 0x000000070003b211 */ /* 0x050fe400030f0c3f */
[----:B-----5:R-:W-:-:S03]  /*15b10*/  @!P0 LEA R8, P6, R0, R15, 0x1 ;  /* 0x0000000f00088211 */ /* 0x020fc600078c08ff */
[----:B------:R2:W-:Y:S01]  /*15b20*/  @!P3 ST.E.128 desc[UR40][R2.64], RZ ;  /* 0x000000ff0200b985 */ /* 0x0005e2000c101d28 */
[C-C-:B0-----:R-:W-:Y:S02]  /*15b30*/  @!P2 LEA.HI.X R5, R0.reuse, R10, R63.reuse, 0x1, P5 ;  /* 0x0000000a0005a211 */ /* 0x141fe400028f0c3f */
[----:B------:R-:W-:-:S03]  /*15b40*/  @!P1 LEA.HI.X R7, R0, R12, R63, 0x1, P4 ;  /* 0x0000000c00079211 */ /* 0x000fc600020f0c3f */
[----:B------:R2:W-:Y:S01]  /*15b50*/  @!P2 ST.E.128 desc[UR40][R4.64], RZ ;  /* 0x000000ff0400a985 */ /* 0x0005e2000c101d28 */
[----:B-1----:R-:W-:-:S03]  /*15b60*/  @!P0 LEA.HI.X R9, R0, R14, R63, 0x1, P6 ;  /* 0x0000000e00098211 */ /* 0x002fc600030f0c3f */
[----:B------:R2:W-:Y:S04]  /*15b70*/  @!P1 ST.E.128 desc[UR40][R6.64], RZ ;  /* 0x000000ff06009985 */ /* 0x0005e8000c101d28 */
[----:B------:R2:W-:Y:S02]  /*15b80*/  @!P0 ST.E.128 desc[UR40][R8.64], RZ ;  /* 0x000000ff08008985 */ /* 0x0005e4000c101d28 */
.L_x_1957:
[----:B------:R-:W-:Y:S05]  /*15b90*/  BSYNC B0 ;  /* 0x0000000000007941 */ /* 0x000fea0003800000 */
.L_x_1953:
[----:B------:R-:W-:Y:S02]  /*15ba0*/  ULDC UR4, c[0x0][0xc3c] ;  /* 0x00030f0000047ab9 */ /* 0x000fe40000000800 */
[----:B------:R-:W-:-:S13]  /*15bb0*/  ISETP.GE.AND P0, PT, R27, UR4, PT ;  /* 0x000000041b007c0c */ /* 0x000fda000bf06270 */
[----:B------:R-:W-:Y:S05]  /*15bc0*/  @!P0 BRA `(.L_x_1963) ;  /* 0xfffffeb400608947 */ /* 0x000fea000383ffff */
[----:B------:R-:W-:Y:S05]  /*15bd0*/  BRA `(.L_x_1844) ;  /* 0x0000006800e87947 */ /* 0x000fea0003800000 */
.L_x_1842:
        /* <DEDUP_REMOVED lines=16> */
.L_x_1964:
        /* <DEDUP_REMOVED lines=44> */
.L_x_1968:
        /* <DEDUP_REMOVED lines=37> */
.L_x_1966:
        /* <DEDUP_REMOVED lines=13> */
.L_x_1969:
        /* <DEDUP_REMOVED lines=37> */
[----:B------:R-:W-:Y:S01]  /*16510*/  IMAD R9, R2, R5, RZ ;  /* 0x0000000502097224 */ /* 0x000fe200078e02ff */
[----:B------:R-:W-:Y:S01]  /*16520*/  IADD3 R8, RZ, -R8, RZ ;  /* 0x80000008ff087210 */ /* 0x000fe20007ffe0ff */
[----:B------:R-:W-:-:S04]  /*16530*/  IMAD.MOV.U32 R2, RZ, RZ, RZ ;  /* 0x000000ffff027224 */ /* 0x000fc800078e00ff */
        /* <DEDUP_REMOVED lines=21> */
.L_x_1970:
        /* <DEDUP_REMOVED lines=44> */
[----:B------:R-:W-:Y:S02]  /*16950*/  IABS R5, R4 ;  /* 0x0000000400057213 */ /* 0x000fe40000000000 */
[----:B------:R-:W-:-:S03]  /*16960*/  IADD3 R3, RZ, -R9, RZ ;  /* 0x80000009ff037210 */ /* 0x000fc60007ffe0ff */
        /* <DEDUP_REMOVED lines=14> */
.L_x_1971:
[----:B------:R-:W-:-:S05]  /*16a50*/  LOP3.LUT R2, RZ, R2, RZ, 0x33, !PT ;  /* 0x00000002ff027212 */ /* 0x000fca00078e33ff */
[----:B------:R-:W-:Y:S01]  /*16a60*/  IMAD.IADD R25, R25, 0x1, R2 ;  /* 0x0000000119197824 */ /* 0x000fe200078e0202 */
[----:B------:R-:W-:Y:S06]  /*16a70*/  BRA `(.L_x_1972) ;  /* 0x00000000000c7947 */ /* 0x000fec0003800000 */
.L_x_1967:
[----:B------:R-:W-:Y:S02]  /*16a80*/  IMAD.MOV.U32 R25, RZ, RZ, RZ ;  /* 0x000000ffff197224 */ /* 0x000fe400078e00ff */
[----:B------:R-:W-:Y:S02]  /*16a90*/  IMAD.U32 R24, RZ, RZ, UR6 ;  /* 0x00000006ff187e24 */ /* 0x000fe4000f8e00ff */
[----:B------:R-:W-:-:S07]  /*16aa0*/  IMAD.MOV.U32 R26, RZ, RZ, RZ ;  /* 0x000000ffff1a7224 */ /* 0x000fce00078e00ff */
.L_x_1972:
[----:B------:R-:W-:-:S13]  /*16ab0*/  ISETP.NE.AND P0, PT, R0, RZ, PT ;  /* 0x000000ff0000720c */ /* 0x000fda0003f05270 */
[----:B------:R-:W0:Y:S01]  /*16ac0*/  @!P0 S2R R3, SR_CgaCtaId ;  /* 0x0000000000038919 */ /* 0x000e220000008800 */
[----:B------:R-:W-:-:S04]  /*16ad0*/  @!P0 MOV R0, 0x400 ;  /* 0x0000040000008802 */ /* 0x000fc80000000f00 */
[----:B0-----:R-:W-:-:S05]  /*16ae0*/  @!P0 LEA R0, R3, R0, 0x18 ;  /* 0x0000000003008211 */ /* 0x001fca00078ec0ff */
[----:B------:R1:W-:Y:S01]  /*16af0*/  @!P0 STS.128 [R0+0x132d0], R24 ;  /* 0x0132d01800008388 */ /* 0x0003e20000000c00 */
[----:B------:R-:W-:Y:S06]  /*16b00*/  BAR.ARV 0x5, 0x200 ;  /* 0x0148000000007b1d */ /* 0x000fec0000002000 */
.L_x_1965:
        /* <DEDUP_REMOVED lines=15> */
[----:B-1----:R-:W-:-:S02]  /*16c00*/  IMAD.SHL.U32 R0, R12, 0x20, RZ ;  /* 0x000000200c007824 */ /* 0x002fc400078e00ff */
        /* <DEDUP_REMOVED lines=27> */
[----:B------:R-:W-:Y:S01]  /*16dc0*/  MOV R23, RZ ;  /* 0x000000ff00177202 */ /* 0x000fe20000000f00 */
        /* <DEDUP_REMOVED lines=10> */
.L_x_2079:
        /* <DEDUP_REMOVED lines=20> */
[----:B------:R-:W-:Y:S01]  /*16fb0*/  ISETP.NE.AND.EX P0, PT, RZ, UR7, PT, P1 ;  /* 0x00000007ff007c0c */ /* 0x000fe2000bf05310 */
[----:B------:R-:W-:Y:S01]  /*16fc0*/  IMAD.MOV.U32 R12, RZ, RZ, RZ ;  /* 0x000000ffff0c7224 */ /* 0x000fe200078e00ff */
[C---:B------:R-:W-:Y:S01]  /*16fd0*/  IADD3.X R3, R14.reuse, UR7, RZ, P2, !PT ;  /* 0x000000070e037c10 */ /* 0x040fe200097fe4ff */
[----:B------:R-:W-:Y:S01]  /*16fe0*/  ULDC.64 UR6, c[0x0][0xa10] ;  /* 0x0002840000067ab9 */ /* 0x000fe20000000a00 */
[----:B------:R-:W-:Y:S01]  /*16ff0*/  ISETP.NE.U32.AND P1, PT, RZ, UR4, PT ;  /* 0x00000004ff007c0c */ /* 0x000fe2000bf25070 */
[----:B------:R-:W-:Y:S01]  /*17000*/  STL [R1+0x4], R14 ;  /* 0x0000040e01007387 */ /* 0x000fe20000100800 */
[C---:B------:R-:W-:Y:S01]  /*17010*/  IADD3 R6, P3, R17.reuse, UR4, RZ ;  /* 0x0000000411067c10 */ /* 0x040fe2000ff7e0ff */
        /* <DEDUP_REMOVED lines=9> */
[----:B------:R-:W-:Y:S01]  /*170b0*/  ISETP.NE.U32.AND P2, PT, RZ, UR6, PT ;  /* 0x00000006ff007c0c */ /* 0x000fe2000bf45070 */
[----:B------:R-:W5:Y:S03]  /*170c0*/  @P1 LDG.E R12, desc[UR40][R6.64] ;  /* 0x00000028060c1981 */ /* 0x000f66000c1e1900 */
[----:B------:R-:W-:-:S07]  /*170d0*/  ISETP.NE.AND.EX P2, PT, RZ, UR7, PT, P2 ;  /* 0x00000007ff007c0c */ /* 0x000fce000bf45320 */
        /* <DEDUP_REMOVED lines=16> */
[----:B--2---:R0:W-:Y:S01]  /*171e0*/  STL [R1+0x1c], R8 ;  /* 0x00001c0801007387 */ /* 0x0041e20000100800 */
[----:B------:R-:W-:Y:S02]  /*171f0*/  IMAD.MOV.U32 R13, RZ, RZ, R8 ;  /* 0x000000ffff0d7224 */ /* 0x000fe400078e0008 */
[----:B0-----:R-:W-:Y:S01]  /*17200*/  IMAD.U32 R8, RZ, RZ, UR5 ;  /* 0x00000005ff087e24 */ /* 0x001fe2000f8e00ff */
[----:B------:R-:W-:Y:S06]  /*17210*/  @P3 BRA `(.L_x_1974) ;  /* 0x0000000000143947 */ /* 0x000fec0003800000 */
[----:B------:R-:W-:Y:S05]  /*17220*/  @!P0 BRA `(.L_x_1974) ;  /* 0x0000000000108947 */ /* 0x000fea0003800000 */
[----:B------:R-:W2:Y:S04]  /*17230*/  LDG.E R11, desc[UR40][R2.64] ;  /* 0x00000028020b7981 */ /* 0x000ea8000c1e1900 */
[----:B------:R-:W2:Y:S02]  /*17240*/  LDG.E R2, desc[UR40][R2.64+0x4] ;  /* 0x0000042802027981 */ /* 0x000ea4000c1e1900 */
[----:B--2---:R-:W-:-:S05]  /*17250*/  IMAD.IADD R13, R2, 0x1, -R11 ;  /* 0x00000001020d7824 */ /* 0x004fca00078e0a0b */
[----:B------:R0:W-:Y:S02]  /*17260*/  STL [R1+0x1c], R13 ;  /* 0x00001c0d01007387 */ /* 0x0001e40000100800 */
.L_x_1974:
[C---:B------:R-:W-:Y:S01]  /*17270*/  LOP3.LUT R2, R26.reuse, 0xff000000, RZ, 0xc0, !PT ;  /* 0xff0000001a027812 */ /* 0x040fe200078ec0ff */
        /* <DEDUP_REMOVED lines=15> */
.L_x_1975:
[----:B------:R-:W-:Y:S05]  /*17370*/  @!P1 BRA `(.L_x_1976) ;  /* 0x00000000000c9947 */ /* 0x000fea0003800000 */
[----:B------:R-:W2:Y:S04]  /*17380*/  LDG.E R10, desc[UR40][R6.64] ;  /* 0x00000028060a7981 */ /* 0x000ea8000c1e1900 */
[----:B------:R-:W2:Y:S02]  /*17390*/  LDG.E R6, desc[UR40][R6.64+0x4] ;  /* 0x0000042806067981 */ /* 0x000ea4000c1e1900 */
[----:B--2---:R-:W-:-:S07]  /*173a0*/  IMAD.IADD R10, R6, 0x1, -R10 ;  /* 0x00000001060a7824 */ /* 0x004fce00078e0a0a */
.L_x_1976:
[----:B-1----:R-:W3:Y:S04]  /*173b0*/  @P2 LDG.E R3, desc[UR40][R4.64] ;  /* 0x0000002804032981 */ /* 0x002ee8000c1e1900 */
[----:B------:R1:W3:Y:S01]  /*173c0*/  @P2 LDG.E R4, desc[UR40][R4.64+0x4] ;  /* 0x0000042804042981 */ /* 0x0002e2000c1e1900 */
[----:B-----5:R-:W-:Y:S01]  /*173d0*/  IMAD.IADD R10, R10, 0x1, -R9 ;  /* 0x000000010a0a7824 */ /* 0x020fe200078e0a09 */
[----:B------:R-:W-:Y:S01]  /*173e0*/  LOP3.LUT R12, R2, 0xff, RZ, 0xc0, !PT ;  /* 0x000000ff020c7812 */ /* 0x000fe200078ec0ff */
[----:B------:R-:W-:Y:S04]  /*173f0*/  BSSY B0, `(.L_x_1977) ;  /* 0x0000038000007945 */ /* 0x000fe80003800000 */
[----:B------:R4:W-:Y:S01]  /*17400*/  STL [R1], R12 ;  /* 0x0000000c01007387 */ /* 0x0009e20000100800 */
[----:B-1----:R-:W1:Y:S02]  /*17410*/  LDC R5, c[0x0][0x448] ;  /* 0x00011200ff057b82 */ /* 0x002e640000000800 */
[----:B-1----:R-:W-:-:S13]  /*17420*/  ISETP.NE.AND P0, PT, R5, 0x1, PT ;  /* 0x000000010500780c */ /* 0x002fda0003f05270 */
[----:B------:R-:W1:Y:S08]  /*17430*/  @P0 LDC R5, c[0x0][0x44c] ;  /* 0x00011300ff050b82 */ /* 0x000e700000000800 */
[----:B------:R-:W0:Y:S01]  /*17440*/  @P0 LDC R6, c[0x0][0x450] ;  /* 0x00011400ff060b82 */ /* 0x000e220000000800 */
[----:B---3--:R-:W-:Y:S02]  /*17450*/  @P2 IMAD.IADD R8, R4, 0x1, -R3 ;  /* 0x0000000104082824 */ /* 0x008fe400078e0a03 */
[----:B------:R-:W-:-:S02]  /*17460*/  IMAD R3, R25, 0xc0, RZ ;  /* 0x000000c019037824 */ /* 0x000fc400078e02ff */
[----:B------:R-:W-:Y:S02]  /*17470*/  IMAD.IADD R20, R10, 0x1, R8 ;  /* 0x000000010a147824 */ /* 0x000fe400078e0208 */
[----:B------:R-:W-:-:S04]  /*17480*/  VIADD R3, R3, 0xbf ;  /* 0x000000bf03037836 */ /* 0x000fc80000000000 */
[----:B-1----:R-:W-:-:S04]  /*17490*/  @P0 IMAD.HI.U32 R5, R3, R5, RZ ;  /* 0x0000000503050227 */ /* 0x002fc800078e00ff */
[----:B------:R-:W-:Y:S01]  /*174a0*/  IMAD.MOV.U32 R4, RZ, RZ, R3 ;  /* 0x000000ffff047224 */ /* 0x000fe200078e0003 */
[----:B0-----:R-:W-:Y:S01]  /*174b0*/  @P0 SHF.R.U32.HI R4, RZ, R6, R5 ;  /* 0x00000006ff040219 */ /* 0x001fe20000011605 */
[C---:B------:R-:W-:Y:S01]  /*174c0*/  VIADD R3, R20.reuse, 0x9f ;  /* 0x0000009f14037836 */ /* 0x040fe20000000000 */
[----:B------:R-:W-:-:S03]  /*174d0*/  IADD3 R20, R20, 0xa0, -R13 ;  /* 0x000000a014147810 */ /* 0x000fc60007ffe80d */
[----:B------:R-:W-:-:S04]  /*174e0*/  IMAD.HI R3, R3, 0x66666667, RZ ;  /* 0x6666666703037827 */ /* 0x000fc800078e02ff */
[----:B------:R-:W-:Y:S01]  /*174f0*/  IMAD.IADD R4, R20, 0x1, R4 ;  /* 0x0000000114047824 */ /* 0x000fe200078e0204 */
[----:B------:R-:W-:-:S03]  /*17500*/  SHF.R.U32.HI R21, RZ, 0x1f, R3 ;  /* 0x0000001fff157819 */ /* 0x000fc60000011603 */
[----:B------:R-:W-:Y:S01]  /*17510*/  IMAD.HI R4, R4, 0x66666667, RZ ;  /* 0x6666666704047827 */ /* 0x000fe200078e02ff */
[----:B------:R-:W-:-:S04]  /*17520*/  LEA.HI.SX32 R21, R3, R21, 0x1a ;  /* 0x0000001503157211 */ /* 0x000fc800078fd2ff */
[----:B------:R-:W-:-:S04]  /*17530*/  SHF.R.U32.HI R5, RZ, 0x1f, R4 ;  /* 0x0000001fff057819 */ /* 0x000fc80000011604 */
[----:B------:R-:W-:Y:S02]  /*17540*/  LEA.HI.SX32 R5, R4, R5, 0x1a ;  /* 0x0000000504057211 */ /* 0x000fe400078fd2ff */
[----:B------:R-:W-:Y:S01]  /*17550*/  SHF.R.U32.HI R4, RZ, 0x10, R2 ;  /* 0x00000010ff047819 */ /* 0x000fe20000011602 */
[----:B------:R-:W-:Y:S01]  /*17560*/  IMAD.MOV.U32 R2, RZ, RZ, RZ ;  /* 0x000000ffff027224 */ /* 0x000fe200078e00ff */
[----:B------:R-:W-:-:S04]  /*17570*/  VIMNMX R5, R21, R5, PT ;  /* 0x0000000515057248 */ /* 0x000fc80003fe0100 */
[----:B------:R-:W-:-:S13]  /*17580*/  ISETP.GE.AND P0, PT, R5, 0x1, PT ;  /* 0x000000010500780c */ /* 0x000fda0003f06270 */
[----:B----4-:R-:W-:Y:S05]  /*17590*/  @!P0 BRA `(.L_x_1978) ;  /* 0x0000000000748947 */ /* 0x010fea0003800000 */
[----:B------:R-:W-:Y:S01]  /*175a0*/  ISETP.NE.AND P0, PT, R4, RZ, PT ;  /* 0x000000ff0400720c */ /* 0x000fe20003f05270 */
[----:B------:R-:W-:-:S03]  /*175b0*/  ULDC UR4, c[0x0][0x9f0] ;  /* 0x00027c0000047ab9 */ /* 0x000fc60000000800 */
[----:B------:R-:W-:-:S04]  /*175c0*/  SEL R6, R4, UR4, P0 ;  /* 0x0000000404067c07 */ /* 0x000fc80008000000 */
[----:B------:R-:W-:Y:S02]  /*175d0*/  IABS R7, R6 ;  /* 0x0000000600077213 */ /* 0x000fe40000000000 */
[----:B------:R-:W-:Y:S02]  /*175e0*/  IADD3 R9, R6, -0x1, R5 ;  /* 0xffffffff06097810 */ /* 0x000fe40007ffe005 */
[----:B------:R-:W0:Y:S08]  /*175f0*/  I2F.RP R2, R7 ;  /* 0x0000000700027306 */ /* 0x000e300000209400 */
[----:B0-----:R-:W0:Y:S02]  /*17600*/  MUFU.RCP R2, R2 ;  /* 0x0000000200027308 */ /* 0x001e240000001000 */
[----:B0-----:R-:W-:-:S06]  /*17610*/  IADD3 R2, R2, 0xffffffe, RZ ;  /* 0x0ffffffe02027810 */ /* 0x001fcc0007ffe0ff */
[----:B------:R0:W1:Y:S02]  /*17620*/  F2I.FTZ.U32.TRUNC.NTZ R3, R2 ;  /* 0x0000000200037305 */ /* 0x000064000021f000 */
[----:B0-----:R-:W-:-:S04]  /*17630*/  LOP3.LUT R2, R9, R6, RZ, 0x3c, !PT ;  /* 0x0000000609027212 */ /* 0x001fc800078e3cff */
[----:B------:R-:W-:Y:S01]  /*17640*/  ISETP.GE.AND P3, PT, R2, RZ, PT ;  /* 0x000000ff0200720c */ /* 0x000fe20003f66270 */
[----:B-1----:R-:W-:-:S04]  /*17650*/  IMAD.MOV R2, RZ, RZ, -R3 ;  /* 0x000000ffff027224 */ /* 0x002fc800078e0a03 */
[----:B--2---:R-:W-:Y:S02]  /*17660*/  IMAD R11, R2, R7, RZ ;  /* 0x00000007020b7224 */ /* 0x004fe400078e02ff */
        /* <DEDUP_REMOVED lines=16> */
.L_x_1978:
[----:B------:R-:W-:Y:S05]  /*17770*/  BSYNC B0 ;  /* 0x0000000000007941 */ /* 0x000fea0003800000 */
.L_x_1977:
[-C--:B------:R-:W-:Y:S01]  /*17780*/  IMAD R3, R12, R2.reuse, RZ ;  /* 0x000000020c037224 */ /* 0x080fe200078e02ff */
[----:B------:R-:W-:Y:S04]  /*17790*/  BSSY B0, `(.L_x_1979) ;  /* 0x00000d5000007945 */ /* 0x000fe80003800000 */
        /* <DEDUP_REMOVED lines=22> */
[----:B------:R0:W1:Y:S02]  /*17900*/  SHFL.IDX PT, R14, R6, RZ, 0x1f ;  /* 0x00001fff060e7589 */ /* 0x00006400000e0000 */
.L_x_2114:
[----:B-1----:R-:W-:Y:S02]  /*17910*/  ISETP.NE.AND P0, PT, R14, RZ, PT ;  /* 0x000000ff0e00720c */ /* 0x002fe40003f05270 */
[----:B------:R-:W-:-:S11]  /*17920*/  PLOP3.LUT P6, PT, PT, PT, PT, 0x8, 0x0 ;  /* 0x000000000000781c */ /* 0x000fd60003fce170 */
[----:B------:R-:W-:Y:S05]  /*17930*/  @P0 BRA `(.L_x_1982) ;  /* 0x00000000000c0947 */ /* 0x000fea0003800000 */
[----:B------:R-:W-:-:S03]  /*17940*/  UMOV UR4, 0xffffffff ;  /* 0xffffffff00047882 */ /* 0x000fc60000000000 */
[----:B------:R-:W-:Y:S05]  /*17950*/  BRA.DIV UR4, `(.L_x_1983) ;  /* 0x00000056048c7947 */ /* 0x000fea000b800000 */
[----:B------:R-:W-:-:S13]  /*17960*/  ELECT P6, URZ, PT ;  /* 0x00000000003f782f */ /* 0x000fda00038c0000 */
.L_x_1982:
[----:B0-----:R-:W3:Y:S01]  /*17970*/  LDL R6, [R1+0x40] ;  /* 0x0000400001067983 */ /* 0x001ee20000100800 */
[----:B------:R-:W-:Y:S01]  /*17980*/  BSSY B1, `(.L_x_1984) ;  /* 0x0000008000017945 */ /* 0x000fe20003800000 */
[----:B---3--:R-:W-:-:S05]  /*17990*/  VIADD R6, R6, 0x1 ;  /* 0x0000000106067836 */ /* 0x008fca0000000000 */
[----:B------:R-:W-:-:S04]  /*179a0*/  LEA.HI R7, R6, R6, RZ, 0x1 ;  /* 0x0000000606077211 */ /* 0x000fc800078f08ff */
[----:B------:R-:W-:-:S05]  /*179b0*/  LOP3.LUT R7, R7, 0xfffffffe, RZ, 0xc0, !PT ;  /* 0xfffffffe07077812 */ /* 0x000fca00078ec0ff */
[----:B------:R-:W-:-:S05]  /*179c0*/  IMAD.IADD R6, R6, 0x1, -R7 ;  /* 0x0000000106067824 */ /* 0x000fca00078e0a07 */
[----:B------:R-:W-:-:S04]  /*179d0*/  SHF.L.U32 R6, R6, 0x1f, RZ ;  /* 0x0000001f06067819 */ /* 0x000fc800000006ff */
[----:B------:R-:W0:Y:S02]  /*179e0*/  SYNCS.PHASECHK.TRANS64.TRYWAIT P0, [R18+URZ+0x13220], R6 ;  /* 0x01322006120075a7 */ /* 0x000e24000800017f */
[----:B0-----:R-:W-:Y:S05]  /*179f0*/  @!P0 BRA `(.L_x_1985) ;  /* 0x0000005400848947 */ /* 0x001fea0003800000 */
.L_x_2117:
[----:B------:R-:W-:Y:S05]  /*17a00*/  BSYNC B1 ;  /* 0x0000000000017941 */ /* 0x000fea0003800000 */
.L_x_1984:
[----:B------:R-:W-:Y:S04]  /*17a10*/  BSSY B1, `(.L_x_1986) ;  /* 0x000004d000017945 */ /* 0x000fe80003800000 */
[----:B------:R-:W-:Y:S05]  /*17a20*/  @!P6 BRA `(.L_x_1987) ;  /* 0x00000004002ce947 */ /* 0x000fea0003800000 */
[----:B0-----:R-:W-:Y:S01]  /*17a30*/  IMAD R6, R23, 0x8, R18 ;  /* 0x0000000817067824 */ /* 0x001fe200078e0212 */
[----:B------:R-:W-:Y:S01]  /*17a40*/  SHF.L.U32 R10, R29, 0x1f, RZ ;  /* 0x0000001f1d0a7819 */ /* 0x000fe200000006ff */
[----:B------:R-:W0:Y:S01]  /*17a50*/  S2R R7, SR_TID.X ;  /* 0x0000000000077919 */ /* 0x000e220000002100 */
[----:B------:R-:W-:Y:S02]  /*17a60*/  BSSY B2, `(.L_x_1988) ;  /* 0x0000005000027945 */ /* 0x000fe40003800000 */
[----:B------:R-:W1:Y:S01]  /*17a70*/  SYNCS.PHASECHK.TRANS64.TRYWAIT P0, [R6+URZ+0x132a0], R10 ;  /* 0x0132a00a060075a7 */ /* 0x000e62000800017f */
[----:B0-----:R-:W-:-:S04]  /*17a80*/  LOP3.LUT R7, R7, 0x7f, RZ, 0xc0, !PT ;  /* 0x0000007f07077812 */ /* 0x001fc800078ec0ff */
[----:B------:R-:W-:Y:S01]  /*17a90*/  ISETP.NE.AND P1, PT, R7, RZ, PT ;  /* 0x000000ff0700720c */ /* 0x000fe20003f25270 */
[----:B-1----:R-:W-:-:S12]  /*17aa0*/  @!P0 BRA `(.L_x_1989) ;  /* 0x00000054006c8947 */ /* 0x002fd80003800000 */
.L_x_2118:
[----:B------:R-:W-:Y:S05]  /*17ab0*/  BSYNC B2 ;  /* 0x0000000000027941 */ /* 0x000fea0003800000 */
.L_x_1988:
        /* <DEDUP_REMOVED lines=9> */
.L_x_1991:
[----:B------:R-:W-:Y:S05]  /*17b50*/  BSYNC B2 ;  /* 0x0000000000027941 */ /* 0x000fea0003800000 */
.L_x_1990:
[----:B------:R-:W-:Y:S01]  /*17b60*/  IMAD.MOV.U32 R12, RZ, RZ, RZ ;  /* 0x000000ffff0c7224 */ /* 0x000fe200078e00ff */
[----:B------:R-:W-:Y:S01]  /*17b70*/  UIADD3 UR4, UP0, UR38, 0x570, URZ ;  /* 0x0000057026047890 */ /* 0x000fe2000ff1e03f */
[----:B------:R-:W-:Y:S01]  /*17b80*/  IMAD R7, R5, 0xa0, R0 ;  /* 0x000000a005077824 */ /* 0x000fe200078e0200 */
[----:B------:R-:W-:Y:S01]  /*17b90*/  PLOP3.LUT P0, PT, PT, PT, PT, 0x80, 0x0 ;  /* 0x000000000000781c */ /* 0x000fe20003f0f070 */
[----:B--2---:R-:W-:Y:S01]  /*17ba0*/  IMAD R11, R23, 0x2800, R18 ;  /* 0x00002800170b7824 */ /* 0x004fe200078e0212 */
[----:B------:R-:W-:Y:S01]  /*17bb0*/  R2UR UR10, R12 ;  /* 0x000000000c0a72ca */ /* 0x000fe200000e0000 */
[----:B------:R-:W-:Y:S01]  /*17bc0*/  VIADD R7, R7, 0xffffff60 ;  /* 0xffffff6007077836 */ /* 0x000fe20000000000 */
[----:B------:R-:W-:Y:S01]  /*17bd0*/  UIADD3.X UR5, URZ, UR39, URZ, UP0, !UPT ;  /* 0x000000273f057290 */ /* 0x000fe200087fe43f */
[----:B------:R-:W-:Y:S01]  /*17be0*/  VIADD R8, R6, 0x13290 ;  /* 0x0001329006087836 */ /* 0x000fe20000000000 */
[----:B------:R-:W-:Y:S01]  /*17bf0*/  UMOV UR6, 0x0 ;  /* 0x0000000000067882 */ /* 0x000fe20000000000 */
[----:B------:R-:W-:Y:S01]  /*17c00*/  VIADD R9, R11, 0xe000 ;  /* 0x0000e0000b097836 */ /* 0x000fe20000000000 */
[----:B------:R-:W-:-:S09]  /*17c10*/  UMOV UR7, 0x12f00000 ;  /* 0x12f0000000077882 */ /* 0x000fd20000000000 */
.L_x_1992:
        /* <DEDUP_REMOVED lines=13> */
.L_x_2119:
[----:B------:R-:W-:Y:S05]  /*17cf0*/  BSYNC B2 ;  /* 0x0000000000027941 */ /* 0x000fea0003800000 */
.L_x_1993:
        /* <DEDUP_REMOVED lines=11> */
.L_x_1996:
[----:B------:R-:W-:Y:S05]  /*17db0*/  BSYNC B2 ;  /* 0x0000000000027941 */ /* 0x000fea0003800000 */
.L_x_1995:
[----:B------:R-:W-:Y:S01]  /*17dc0*/  R2UR UR10, R12 ;  /* 0x000000000c0a72ca */ /* 0x000fe200000e0000 */
[----:B------:R-:W-:Y:S01]  /*17dd0*/  UIADD3 UR4, UP0, UR38, 0x670, URZ ;  /* 0x0000067026047890 */ /* 0x000fe2000ff1e03f */
[----:B------:R-:W-:Y:S01]  /*17de0*/  R2UR UR6, R8 ;  /* 0x00000000080672ca */ /* 0x000fe200000e0000 */
[----:B01----:R-:W-:Y:S01]  /*17df0*/  VIADD R6, R6, 0x132b0 ;  /* 0x000132b006067836 */ /* 0x003fe20000000000 */
[----:B------:R-:W-:Y:S01]  /*17e00*/  R2UR UR7, R9 ;  /* 0x00000000090772ca */ /* 0x000fe200000e0000 */
[----:B------:R-:W-:Y:S01]  /*17e10*/  UIADD3.X UR5, URZ, UR39, URZ, UP0, !UPT ;  /* 0x000000273f057290 */ /* 0x000fe200087fe43f */
[----:B------:R-:W-:Y:S02]  /*17e20*/  PLOP3.LUT P0, PT, PT, PT, PT, 0x80, 0x0 ;  /* 0x000000000000781c */ /* 0x000fe40003f0f070 */
[----:B------:R-:W-:-:S11]  /*17e30*/  IADD3 R11, R11, 0x6000, RZ ;  /* 0x000060000b0b7810 */ /* 0x000fd60007ffe0ff */
.L_x_1997:
        /* <DEDUP_REMOVED lines=10> */
.L_x_1987:
[----:B------:R-:W-:Y:S05]  /*17ee0*/  BSYNC B1 ;  /* 0x0000000000017941 */ /* 0x000fea0003800000 */
.L_x_1986:
        /* <DEDUP_REMOVED lines=9> */
.L_x_2010:
        /* <DEDUP_REMOVED lines=11> */
.L_x_2120:
[----:B------:R-:W-:Y:S05]  /*18030*/  BSYNC B2 ;  /* 0x0000000000027941 */ /* 0x000fea0003800000 */
.L_x_2000:
        /* <DEDUP_REMOVED lines=9> */
.L_x_2003:
[----:B------:R-:W-:Y:S05]  /*180d0*/  BSYNC B2 ;  /* 0x0000000000027941 */ /* 0x000fea0003800000 */
.L_x_2002:
        /* <DEDUP_REMOVED lines=8> */
[----:B--2---:R-:W-:Y:S01]  /*18160*/  VIADD R11, R8, 0xe000 ;  /* 0x0000e000080b7836 */ /* 0x004fe20000000000 */
[----:B------:R-:W-:Y:S01]  /*18170*/  UMOV UR6, 0x0 ;  /* 0x0000000000067882 */ /* 0x000fe20000000000 */
[----:B------:R-:W-:-:S10]  /*18180*/  UMOV UR7, 0x12f00000 ;  /* 0x12f0000000077882 */ /* 0x000fd40000000000 */
.L_x_2004:
        /* <DEDUP_REMOVED lines=13> */
.L_x_2121:
[----:B------:R-:W-:Y:S05]  /*18260*/  BSYNC B2 ;  /* 0x0000000000027941 */ /* 0x000fea0003800000 */
.L_x_2005:
        /* <DEDUP_REMOVED lines=11> */
.L_x_2008:
[----:B------:R-:W-:Y:S05]  /*18320*/  BSYNC B2 ;  /* 0x0000000000027941 */ /* 0x000fea0003800000 */
.L_x_2007:
        /* <DEDUP_REMOVED lines=8> */
.L_x_2009:
        /* <DEDUP_REMOVED lines=10> */
.L_x_1999:
[----:B------:R-:W-:Y:S05]  /*18450*/  BSYNC B1 ;  /* 0x0000000000017941 */ /* 0x000fea0003800000 */
.L_x_1998:
        /* <DEDUP_REMOVED lines=8> */
.L_x_1980:
[----:B------:R-:W-:Y:S05]  /*184e0*/  BSYNC B0 ;  /* 0x0000000000007941 */ /* 0x000fea0003800000 */
.L_x_1979:
[----:B------:R-:W0:Y:S01]  /*184f0*/  LDC R0, c[0x0][0x448] ;  /* 0x00011200ff007b82 */ /* 0x000e220000000800 */
[----:B------:R-:W-:Y:S01]  /*18500*/  IMAD.MOV.U32 R2, RZ, RZ, 0xc0 ;  /* 0x000000c0ff027424 */ /* 0x000fe200078e00ff */
[----:B------:R-:W-:Y:S01]  /*18510*/  ISETP.NE.AND P2, PT, R4, RZ, PT ;  /* 0x000000ff0400720c */ /* 0x000fe20003f45270 */
[----:B------:R-:W-:Y:S05]  /*18520*/  @!P0 WARPSYNC.ALL ;  /* 0x0000000000008948 */ /* 0x000fea0003800000 */
[----:B------:R-:W-:Y:S01]  /*18530*/  IMAD R2, R25, R2, 0xbf ;  /* 0x000000bf19027424 */ /* 0x000fe200078e0202 */
[----:B------:R-:W-:Y:S06]  /*18540*/  BSSY B0, `(.L_x_2011) ;  /* 0x000002a000007945 */ /* 0x000fec0003800000 */
[----:B------:R-:W1:Y:S08]  /*18550*/  @!P2 LDC R4, c[0x0][0x9f0] ;  /* 0x00027c00ff04ab82 */ /* 0x000e700000000800 */
[----:B------:R-:W-:Y:S01]  /*18560*/  @!P0 BAR.SYNC.DEFER_BLOCKING 0xc, 0x200 ;  /* 0x0308000000008b1d */ /* 0x000fe20000010000 */
[----:B0-----:R-:W-:-:S13]  /*18570*/  ISETP.NE.AND P1, PT, R0, 0x1, PT ;  /* 0x000000010000780c */ /* 0x001fda0003f25270 */
[----:B------:R-:W0:Y:S08]  /*18580*/  @P1 LDC R0, c[0x0][0x44c] ;  /* 0x00011300ff001b82 */ /* 0x000e300000000800 */
[----:B------:R-:W3:Y:S01]  /*18590*/  @P1 LDC R3, c[0x0][0x450] ;  /* 0x00011400ff031b82 */ /* 0x000ee20000000800 */
[----:B0-----:R-:W-:-:S05]  /*185a0*/  @P1 IMAD.HI.U32 R0, R2, R0, RZ ;  /* 0x0000000002001227 */ /* 0x001fca00078e00ff */
[----:B---3--:R-:W-:-:S05]  /*185b0*/  @P1 SHF.R.U32.HI R2, RZ, R3, R0 ;  /* 0x00000003ff021219 */ /* 0x008fca0000011600 */
[----:B------:R-:W-:-:S04]  /*185c0*/  IMAD.IADD R0, R20, 0x1, R2 ;  /* 0x0000000114007824 */ /* 0x000fc800078e0202 */
[----:B------:R-:W-:-:S05]  /*185d0*/  IMAD.HI R0, R0, 0x66666667, RZ ;  /* 0x6666666700007827 */ /* 0x000fca00078e02ff */
[----:B------:R-:W-:-:S04]  /*185e0*/  SHF.R.U32.HI R2, RZ, 0x1f, R0 ;  /* 0x0000001fff027819 */ /* 0x000fc80000011600 */
[----:B------:R-:W-:Y:S01]  /*185f0*/  LEA.HI.SX32 R2, R0, R2, 0x1a ;  /* 0x0000000200027211 */ /* 0x000fe200078fd2ff */
[----:B------:R-:W-:-:S03]  /*18600*/  IMAD.MOV.U32 R0, RZ, RZ, RZ ;  /* 0x000000ffff007224 */ /* 0x000fc600078e00ff */
[----:B------:R-:W-:-:S04]  /*18610*/  VIMNMX R21, R21, R2, PT ;  /* 0x0000000215157248 */ /* 0x000fc80003fe0100 */
[----:B------:R-:W-:-:S13]  /*18620*/  ISETP.GE.AND P1, PT, R21, 0x1, PT ;  /* 0x000000011500780c */ /* 0x000fda0003f26270 */
[----:B-1----:R-:W-:Y:S05]  /*18630*/  @!P1 BRA `(.L_x_2012) ;  /* 0x0000000000689947 */ /* 0x002fea0003800000 */
[-C--:B------:R-:W-:Y:S02]  /*18640*/  IABS R0, R4.reuse ;  /* 0x0000000400007213 */ /* 0x080fe40000000000 */
[----:B------:R-:W-:Y:S02]  /*18650*/  IABS R6, R4 ;  /* 0x0000000400067213 */ /* 0x000fe40000000000 */
[----:B------:R-:W0:Y:S02]  /*18660*/  I2F.RP R2, R0 ;  /* 0x0000000000027306 */ /* 0x000e240000209400 */
[----:B------:R-:W-:-:S06]  /*18670*/  IADD3 R6, RZ, -R6, RZ ;  /* 0x80000006ff067210 */ /* 0x000fcc0007ffe0ff */
        /* <DEDUP_REMOVED lines=22> */
.L_x_2012:
[----:B------:R-:W-:Y:S05]  /*187e0*/  BSYNC B0 ;  /* 0x0000000000007941 */ /* 0x000fea0003800000 */
.L_x_2011:
[----:B------:R-:W3:Y:S02]  /*187f0*/  LDL.LU R2, [R1] ;  /* 0x0000000001027983 */ /* 0x000ee40000300800 */
[----:B---3--:R-:W-:-:S05]  /*18800*/  IMAD R3, R2, R0, RZ ;  /* 0x0000000002037224 */ /* 0x008fca00078e02ff */
        /* <DEDUP_REMOVED lines=11> */
[----:B------:R-:W1:Y:S01]  /*188c0*/  LDC.64 R2, c[0x0][0xc60] ;  /* 0x00031800ff027b82 */ /* 0x000e620000000a00 */
[----:B------:R-:W0:Y:S02]  /*188d0*/  FLO.U32 R0, UR4 ;  /* 0x0000000400007d00 */ /* 0x000e2400080e0000 */
[----:B0-----:R-:W-:-:S06]  /*188e0*/  ISETP.EQ.U32.AND P0, PT, R0, R5, PT ;  /* 0x000000050000720c */ /* 0x001fcc0003f02070 */
[----:B------:R-:W1:Y:S07]  /*188f0*/  POPC R5, UR4 ;  /* 0x0000000400057d09 */ /* 0x000e6e0008000000 */
[----:B-1----:R-:W3:Y:S01]  /*18900*/  @P0 ATOMG.E.ADD.STRONG.GPU PT, R3, desc[UR40][R2.64], R5 ;  /* 0x00000005020309a8 */ /* 0x002ee200081ee1e8 */
[----:B------:R-:W0:Y:S02]  /*18910*/  S2R R4, SR_LTMASK ;  /* 0x0000000000047919 */ /* 0x000e240000003900 */
[----:B0-----:R-:W-:-:S04]  /*18920*/  LOP3.LUT R4, R4, UR4, RZ, 0xc0, !PT ;  /* 0x0000000404047c12 */ /* 0x001fc8000f8ec0ff */
[----:B------:R-:W0:Y:S01]  /*18930*/  POPC R7, R4 ;  /* 0x0000000400077309 */ /* 0x000e220000000000 */
[----:B---3--:R-:W0:Y:S02]  /*18940*/  SHFL.IDX PT, R0, R3, R0, 0x1f ;  /* 0x00001f0003007589 */ /* 0x008e2400000e0000 */
[----:B0-----:R-:W-:Y:S01]  /*18950*/  IADD3 R24, R0, UR36, R7 ;  /* 0x0000002400187c10 */ /* 0x001fe2000fffe007 */
[----:B------:R-:W-:Y:S06]  /*18960*/  BRA `(.L_x_2014) ;  /* 0x0000002800787947 */ /* 0x000fec0003800000 */
.L_x_2013:
        /* <DEDUP_REMOVED lines=14> */
[----:B--2---:R-:W-:Y:S02]  /*18a50*/  IMAD.U32 R11, RZ, RZ, UR5 ;  /* 0x00000005ff0b7e24 */ /* 0x004fe4000f8e00ff */
[----:B------:R-:W-:Y:S02]  /*18a60*/  IMAD.MOV.U32 R8, RZ, RZ, 0x70 ;  /* 0x00000070ff087424 */ /* 0x000fe400078e00ff */
[----:B------:R-:W-:Y:S02]  /*18a70*/  IMAD.MOV.U32 R12, RZ, RZ, 0x1 ;  /* 0x00000001ff0c7424 */ /* 0x000fe400078e00ff */
[----:B------:R-:W-:-:S07]  /*18a80*/  IMAD.MOV.U32 R13, RZ, RZ, RZ ;  /* 0x000000ffff0d7224 */ /* 0x000fce00078e00ff */
[----:B------:R-:W-:-:S07]  /*18a90*/  LEPC R20, `(.L_x_2016) ;  /* 0x000000001014794e */ /* 0x000fce0000000000 */
[----:B0-----:R-:W-:Y:S05]  /*18aa0*/  CALL.ABS.NOINC R2 ;  /* 0x0000000002007343 */ /* 0x001fea0003c00000 */
.L_x_2016:
[----:B------:R-:W-:Y:S05]  /*18ab0*/  BSYNC B6 ;  /* 0x0000000000067941 */ /* 0x000fea0003800000 */
.L_x_2015:
        /* <DEDUP_REMOVED lines=11> */
[----:B--2---:R-:W-:Y:S01]  /*18b70*/  MOV R11, UR5 ;  /* 0x00000005000b7c02 */ /* 0x004fe20008000f00 */
        /* <DEDUP_REMOVED lines=10> */
.L_x_2018:
[----:B------:R-:W-:Y:S05]  /*18c20*/  BSYNC B6 ;  /* 0x0000000000067941 */ /* 0x000fea0003800000 */
.L_x_2017:
        /* <DEDUP_REMOVED lines=20> */
.L_x_2020:
[----:B------:R-:W-:Y:S05]  /*18d70*/  BSYNC B6 ;  /* 0x0000000000067941 */ /* 0x000fea0003800000 */
.L_x_2019:
        /* <DEDUP_REMOVED lines=14> */
[----:B--2---:R-:W-:Y:S02]  /*18e60*/  IMAD.U32 R11, RZ, RZ, UR9 ;  /* 0x00000009ff0b7e24 */ /* 0x004fe4000f8e00ff */
[----:B------:R-:W-:Y:S02]  /*18e70*/  IMAD.MOV.U32 R8, RZ, RZ, 0x70 ;  /* 0x00000070ff087424 */ /* 0x000fe400078e00ff */
[----:B------:R-:W-:-:S07]  /*18e80*/  IMAD.MOV.U32 R12, RZ, RZ, 0x1 ;  /* 0x00000001ff0c7424 */ /* 0x000fce00078e00ff */
[----:B------:R-:W-:-:S07]  /*18e90*/  LEPC R20, `(.L_x_2022) ;  /* 0x000000001014794e */ /* 0x000fce0000000000 */
[----:B0-----:R-:W-:Y:S05]  /*18ea0*/  CALL.ABS.NOINC R2 ;  /* 0x0000000002007343 */ /* 0x001fea0003c00000 */
.L_x_2022:
[----:B------:R-:W-:Y:S05]  /*18eb0*/  BSYNC B6 ;  /* 0x0000000000067941 */ /* 0x000fea0003800000 */
.L_x_2021:
[----:B------:R-:W3:Y:S01]  /*18ec0*/  LDL.LU R20, [R1+0x4] ;  /* 0x0000040001147983 */ /* 0x000ee20000300800 */
[----:B------:R-:W-:Y:S02]  /*18ed0*/  ULDC.64 UR4, c[0x0][0x9f8] ;  /* 0x00027e0000047ab9 */ /* 0x000fe40000000a00 */
[----:B------:R-:W-:-:S04]  /*18ee0*/  ISETP.NE.U32.AND P0, PT, RZ, UR4, PT ;  /* 0x00000004ff007c0c */ /* 0x000fc8000bf05070 */
[----:B------:R-:W-:-:S13]  /*18ef0*/  ISETP.NE.AND.EX P0, PT, RZ, UR5, PT, P0 ;  /* 0x00000005ff007c0c */ /* 0x000fda000bf05300 */
[----:B------:R-:W-:-:S04]  /*18f00*/  @P0 IADD3 R2, P1, R17, UR4, RZ ;  /* 0x0000000411020c10 */ /* 0x000fc8000ff3e0ff */
[----:B---3--:R-:W-:Y:S01]  /*18f10*/  @P0 IADD3.X R3, R20, UR5, RZ, P1, !PT ;  /* 0x0000000514030c10 */ /* 0x008fe20008ffe4ff */
[----:B------:R-:W-:-:S04]  /*18f20*/  ULDC.64 UR4, c[0x0][0xa08] ;  /* 0x0002820000047ab9 */ /* 0x000fc80000000a00 */
[----:B------:R0:W3:Y:S02]  /*18f30*/  @P0 LDG.E R26, desc[UR40][R2.64] ;  /* 0x00000028021a0981 */ /* 0x0000e4000c1e1900 */
[----:B0-----:R-:W0:Y:S02]  /*18f40*/  LDC.64 R2, c[0x0][0x418] ;  /* 0x00010600ff027b82 */ /* 0x001e240000000a00 */
[----:B0-----:R-:W-:Y:S01]  /*18f50*/  LOP3.LUT P0, RZ, R2, UR4, RZ, 0xfc, !PT ;  /* 0x0000000402ff7c12 */ /* 0x001fe2000f80fcff */
[----:B------:R-:W-:-:S03]  /*18f60*/  UMOV UR4, 0xffffffff ;  /* 0xffffffff00047882 */ /* 0x000fc60000000000 */
[----:B------:R-:W-:Y:S02]  /*18f70*/  LOP3.LUT P0, RZ, R3, UR5, RZ, 0xfc, P0 ;  /* 0x0000000503ff7c12 */ /* 0x000fe4000800fcff */
[----:B---3--:R-:W-:Y:S02]  /*18f80*/  SHF.R.S32.HI R8, RZ, 0x1f, R26 ;  /* 0x0000001fff087819 */ /* 0x008fe4000001141a */
[----:B------:R-:W-:-:S03]  /*18f90*/  SEL R17, R26, RZ, !P0 ;  /* 0x000000ff1a117207 */ /* 0x000fc60004000000 */
[----:B------:R0:W-:Y:S01]  /*18fa0*/  STL [R1+0x4], R8 ;  /* 0x0000040801007387 */ /* 0x0001e20000100800 */
[----:B------:R-:W-:Y:S05]  /*18fb0*/  BRA.DIV UR4, `(.L_x_2023) ;  /* 0x0000004204787947 */ /* 0x000fea000b800000 */
[----:B------:R-:W1:Y:S02]  /*18fc0*/  S2R R0, SR_TID.X ;  /* 0x0000000000007919 */ /* 0x000e640000002100 */
[----:B-1----:R-:W-:-:S04]  /*18fd0*/  SHF.R.U32.HI R0, RZ, 0x5, R0 ;  /* 0x00000005ff007819 */ /* 0x002fc80000011600 */
[----:B------:R-:W-:-:S05]  /*18fe0*/  LOP3.LUT R0, R0, 0x3, RZ, 0xc0, !PT ;  /* 0x0000000300007812 */ /* 0x000fca00078ec0ff */
[----:B------:R1:W3:Y:S02]  /*18ff0*/  SHFL.IDX PT, R14, R0, RZ, 0x1f ;  /* 0x00001fff000e7589 */ /* 0x0002e400000e0000 */
.L_x_2124:
        /* <DEDUP_REMOVED lines=8> */
.L_x_2127:
[----:B------:R-:W-:Y:S05]  /*19080*/  @!P6 BRA `(.L_x_2024) ;  /* 0x000000040040e947 */ /* 0x000fea0003800000 */
[----:B-1----:R-:W3:Y:S01]  /*19090*/  LDL R0, [R1+0x24] ;  /* 0x0000240001007983 */ /* 0x002ee20000100800 */
[----:B------:R-:W-:-:S04]  /*190a0*/  ISETP.NE.U32.AND P0, PT, R2, RZ, PT ;  /* 0x000000ff0200720c */ /* 0x000fc80003f05070 */
[----:B------:R-:W-:Y:S01]  /*190b0*/  ISETP.NE.AND.EX P0, PT, R3, RZ, PT, P0 ;  /* 0x000000ff0300720c */ /* 0x000fe20003f05300 */
[----:B---3--:R-:W-:-:S12]  /*190c0*/  VIADD R0, R0, 0xffffffff ;  /* 0xffffffff00007836 */ /* 0x008fd80000000000 */
[----:B------:R-:W-:Y:S05]  /*190d0*/  @!P0 BRA `(.L_x_2026) ;  /* 0x0000000000448947 */ /* 0x000fea0003800000 */
[----:B------:R-:W1:Y:S01]  /*190e0*/  LDC R7, c[0x0][0x43c] ;  /* 0x00010f00ff077b82 */ /* 0x000e620000000800 */
[----:B------:R-:W-:Y:S01]  /*190f0*/  ULDC.64 UR4, c[0x0][0x428] ;  /* 0x00010a0000047ab9 */ /* 0x000fe20000000a00 */
[----:B-1----:R-:W-:-:S13]  /*19100*/  ISETP.NE.AND P0, PT, R7, 0x1, PT ;  /* 0x000000010700780c */ /* 0x002fda0003f05270 */
[----:B------:R-:W1:Y:S02]  /*19110*/  @P0 LDC.64 R4, c[0x0][0x440] ;  /* 0x00011000ff040b82 */ /* 0x000e640000000a00 */
        /* <DEDUP_REMOVED lines=13> */
.L_x_2026:
[----:B------:R-:W-:Y:S01]  /*191f0*/  IMAD R4, R19, 0x8, R18 ;  /* 0x0000000813047824 */ /* 0x000fe200078e0212 */
[----:B-1----:R-:W-:Y:S01]  /*19200*/  SHF.L.U32 R3, R28, 0x1f, RZ ;  /* 0x0000001f1c037819 */ /* 0x002fe200000006ff */
[----:B------:R-:W1:Y:S03]  /*19210*/  S2R R2, SR_TID.X ;  /* 0x0000000000027919 */ /* 0x000e660000002100 */
[----:B------:R-:W3:Y:S01]  /*19220*/  SYNCS.PHASECHK.TRANS64.TRYWAIT P0, [R4+URZ+0x13280], R3 ;  /* 0x01328003040075a7 */ /* 0x000ee2000800017f */
[----:B-1----:R-:W-:-:S04]  /*19230*/  LOP3.LUT R2, R2, 0x7f, RZ, 0xc0, !PT ;  /* 0x0000007f02027812 */ /* 0x002fc800078ec0ff */
[----:B------:R-:W-:Y:S01]  /*19240*/  ISETP.NE.AND P1, PT, R2, RZ, PT ;  /* 0x000000ff0200720c */ /* 0x000fe20003f25270 */
[----:B---3--:R-:W-:-:S12]  /*19250*/  @!P0 BRA `(.L_x_2027) ;  /* 0x0000004000248947 */ /* 0x008fd80003800000 */
.L_x_2128:
        /* <DEDUP_REMOVED lines=8> */
.L_x_2028:
        /* <DEDUP_REMOVED lines=18> */
.L_x_2129:
[----:B------:R-:W-:Y:S05]  /*19400*/  @P1 BRA `(.L_x_2030) ;  /* 0x00000000001c1947 */ /* 0x000fea0003800000 */
[----:B------:R-:W4:Y:S01]  /*19410*/  S2R R5, SR_TID.X ;  /* 0x0000000000057919 */ /* 0x000f220000002100 */
[----:B-1-3--:R-:W-:-:S04]  /*19420*/  IMAD.MOV.U32 R3, RZ, RZ, 0x2800 ;  /* 0x00002800ff037424 */ /* 0x00afc800078e00ff */
[----:B------:R1:W-:Y:S01]  /*19430*/  SYNCS.ARRIVE.TRANS64 RZ, [R4+URZ+0x13230], R3 ;  /* 0x0132300304ff79a7 */ /* 0x0003e2000800003f */
[----:B----4-:R-:W-:-:S04]  /*19440*/  LOP3.LUT R5, R5, 0x1f, RZ, 0xc0, !PT ;  /* 0x0000001f05057812 */ /* 0x010fc800078ec0ff */
[----:B------:R-:W-:-:S13]  /*19450*/  ISETP.NE.AND P0, PT, R5, RZ, PT ;  /* 0x000000ff0500720c */ /* 0x000fda0003f05270 */
[----:B-1----:R-:W-:Y:S05]  /*19460*/  @!P0 BRA `(.L_x_2030) ;  /* 0x0000000000048947 */ /* 0x002fea0003800000 */
[----:B------:R-:W-:Y:S01]  /*19470*/  BPT.TRAP 0x1 ;  /* 0x000000040000795c */ /* 0x000fe20000300000 */
.L_x_2030:
        /* <DEDUP_REMOVED lines=17> */
.L_x_2024:
[----:B-1-3--:R-:W3:Y:S04]  /*19590*/  LDL.LU R4, [R1+0x18] ;  /* 0x0000180001047983 */ /* 0x00aee80000300800 */
[----:B------:R-:W4:Y:S04]  /*195a0*/  LDL.LU R6, [R1+0x14] ;  /* 0x0000140001067983 */ /* 0x000f280000300800 */
[----:B------:R-:W5:Y:S01]  /*195b0*/  LDL.LU R3, [R1+0x34] ;  /* 0x0000340001037983 */ /* 0x000f620000300800 */
        /* <DEDUP_REMOVED lines=9> */
[----:B---3--:R-:W-:Y:S02]  /*19650*/  SHF.R.S32.HI R2, RZ, 0x1f, R4 ;  /* 0x0000001fff027819 */ /* 0x008fe40000011404 */
[----:B----4-:R-:W-:-:S03]  /*19660*/  SEL R6, R6, RZ, !P0 ;  /* 0x000000ff06067207 */ /* 0x010fc60004000000 */
[----:B------:R-:W-:-:S04]  /*19670*/  IMAD R2, R2, UR4, RZ ;  /* 0x0000000402027c24 */ /* 0x000fc8000f8e02ff */
[C---:B------:R-:W-:Y:S01]  /*19680*/  IMAD R0, R4.reuse, UR5, R2 ;  /* 0x0000000504007c24 */ /* 0x040fe2000f8e0202 */
[----:B-----5:R-:W-:Y:S01]  /*19690*/  SEL R2, R3, RZ, !P0 ;  /* 0x000000ff03027207 */ /* 0x020fe20004000000 */
[----:B------:R-:W-:-:S04]  /*196a0*/  IMAD.WIDE.U32 R4, R4, UR4, RZ ;  /* 0x0000000404047c25 */ /* 0x000fc8000f8e00ff */
[----:B------:R-:W-:Y:S01]  /*196b0*/  IMAD.IADD R0, R5, 0x1, R0 ;  /* 0x0000000105007824 */ /* 0x000fe200078e0200 */
[----:B------:R1:W-:Y:S04]  /*196c0*/  STL.64 [R1+0x28], R4 ;  /* 0x0000280401007387 */ /* 0x0003e80000100a00 */
[----:B------:R1:W-:Y:S04]  /*196d0*/  STL [R1+0x14], R6 ;  /* 0x0000140601007387 */ /* 0x0003e80000100800 */
[----:B------:R1:W-:Y:S04]  /*196e0*/  STL [R1+0x34], R2 ;  /* 0x0000340201007387 */ /* 0x0003e80000100800 */
[----:B------:R1:W-:Y:S01]  /*196f0*/  STL [R1+0x18], R0 ;  /* 0x0000180001007387 */ /* 0x0003e20000100800 */
[----:B------:R-:W-:Y:S05]  /*19700*/  @!P1 BRA `(.L_x_2032) ;  /* 0x0000000000409947 */ /* 0x000fea0003800000 */
[----:B-1----:R-:W-:Y:S01]  /*19710*/  MOV R2, 0x0 ;  /* 0x0000000000027802 */ /* 0x002fe20000000f00 */
        /* <DEDUP_REMOVED lines=8> */
[----:B------:R-:W-:Y:S02]  /*197a0*/  IMAD.U32 R10, RZ, RZ, UR8 ;  /* 0x00000008ff0a7e24 */ /* 0x000fe4000f8e00ff */
[----:B--2---:R-:W-:Y:S02]  /*197b0*/  IMAD.U32 R11, RZ, RZ, UR9 ;  /* 0x00000009ff0b7e24 */ /* 0x004fe4000f8e00ff */
[----:B0-----:R-:W-:Y:S02]  /*197c0*/  IMAD.MOV.U32 R8, RZ, RZ, 0x70 ;  /* 0x00000070ff087424 */ /* 0x001fe400078e00ff */
[----:B------:R-:W-:Y:S02]  /*197d0*/  IMAD.MOV.U32 R12, RZ, RZ, 0x1 ;  /* 0x00000001ff0c7424 */ /* 0x000fe400078e00ff */
[----:B------:R-:W-:-:S07]  /*197e0*/  IMAD.MOV.U32 R13, RZ, RZ, RZ ;  /* 0x000000ffff0d7224 */ /* 0x000fce00078e00ff */
[----:B------:R-:W-:-:S07]  /*197f0*/  LEPC R20, `(.L_x_2032) ;  /* 0x000000001014794e */ /* 0x000fce0000000000 */
[----:B-1----:R-:W-:Y:S05]  /*19800*/  CALL.ABS.NOINC R2 ;  /* 0x0000000002007343 */ /* 0x002fea0003c00000 */
.L_x_2032:
[----:B------:R-:W-:Y:S05]  /*19810*/  BSYNC B6 ;  /* 0x0000000000067941 */ /* 0x000fea0003800000 */
.L_x_2031:
[----:B------:R-:W3:Y:S01]  /*19820*/  LDL.LU R20, [R1+0x18] ;  /* 0x0000180001147983 */ /* 0x000ee20000300800 */
[----:B------:R-:W4:Y:S01]  /*19830*/  LDC R9, c[0x0][0x448] ;  /* 0x00011200ff097b82 */ /* 0x000f220000000800 */
[----:B------:R-:W-:Y:S01]  /*19840*/  ULDC.64 UR4, c[0x0][0x2d8] ;  /* 0x0000b60000047ab9 */ /* 0x000fe20000000a00 */
[----:B------:R-:W-:Y:S01]  /*19850*/  ULDC.64 UR6, c[0x0][0x2e0] ;  /* 0x0000b80000067ab9 */ /* 0x000fe20000000a00 */
[----:B-1----:R-:W3:Y:S01]  /*19860*/  LDL.LU.64 R2, [R1+0x28] ;  /* 0x0000280001027983 */ /* 0x002ee20000300a00 */
        /* <DEDUP_REMOVED lines=18> */
[C---:B---3--:R-:W-:Y:S01]  /*19990*/  LOP3.LUT R21, R20.reuse, 0x7f, RZ, 0xc0, !PT ;  /* 0x0000007f14157812 */ /* 0x048fe200078ec0ff */
[----:B------:R-:W-:-:S03]  /*199a0*/  IMAD.SHL.U32 R20, R20, 0x20, RZ ;  /* 0x0000002014147824 */ /* 0x000fc600078e00ff */
[----:B------:R-:W-:-:S04]  /*199b0*/  SHF.R.U32.HI R21, RZ, 0x2, R21 ;  /* 0x00000002ff157819 */ /* 0x000fc80000011615 */
[----:B------:R-:W-:-:S05]  /*199c0*/  LOP3.LUT R20, R21, 0x60, R20, 0xf8, !PT ;  /* 0x0000006015147812 */ /* 0x000fca00078ef814 */
[----:B------:R-:W-:-:S04]  /*199d0*/  IMAD R6, R25, 0xc0, R20 ;  /* 0x000000c019067824 */ /* 0x000fc800078e0214 */
[----:B--2---:R-:W-:Y:S01]  /*199e0*/  @P1 IMAD.HI.U32 R0, R6, R4, RZ ;  /* 0x0000000406001227 */ /* 0x004fe200078e00ff */
[----:B------:R-:W-:-:S04]  /*199f0*/  MOV R4, R6 ;  /* 0x0000000600047202 */ /* 0x000fc80000000f00 */
        /* <DEDUP_REMOVED lines=40> */
[----:B-1----:R-:W-:Y:S06]  /*19c80*/  BRA.DIV UR4, `(.L_x_2033) ;  /* 0x0000003604c07947 */ /* 0x002fec000b800000 */
[----:B------:R-:W2:Y:S01]  /*19c90*/  LDL.LU R6, [R1+0x1c] ;  /* 0x00001c0001067983 */ /* 0x000ea20000300800 */
[----:B------:R-:W-:-:S03]  /*19ca0*/  IMAD R25, R25, 0xc0, R21 ;  /* 0x000000c019197824 */ /* 0x000fc600078e0215 */
[----:B------:R-:W0:Y:S04]  /*19cb0*/  SHFL.IDX PT, R7, R0, RZ, 0x1c1f ;  /* 0x001c1fff00077589 */ /* 0x000e2800000e0000 */
[----:B------:R-:W-:Y:S04]  /*19cc0*/  SHFL.IDX PT, R8, R2, RZ, 0x1c1f ;  /* 0x001c1fff02087589 */ /* 0x000fe800000e0000 */
[----:B------:R-:W-:Y:S01]  /*19cd0*/  SHFL.IDX PT, R2, R2, 0x1, 0x1c1f ;  /* 0x003c1f0002027f89 */ /* 0x000fe200000e0000 */
[----:B--2---:R-:W-:-:S03]  /*19ce0*/  IMAD R5, R6, R9, RZ ;  /* 0x0000000906057224 */ /* 0x004fc600078e02ff */
[----:B------:R-:W1:Y:S02]  /*19cf0*/  SHFL.IDX PT, R6, R4, RZ, 0x1c1f ;  /* 0x001c1fff04067589 */ /* 0x000e6400000e0000 */
[----:B------:R-:W-:-:S13]  /*19d00*/  ISETP.GE.AND P1, PT, R25, R5, PT ;  /* 0x000000051900720c */ /* 0x000fda0003f26270 */
[----:B0-----:R-:W-:-:S05]  /*19d10*/  @!P1 IADD3 R7, P2, R20, R7, RZ ;  /* 0x0000000714079210 */ /* 0x001fca0007f5e0ff */
[----:B-1----:R-:W-:-:S05]  /*19d20*/  @!P1 IMAD.X R6, RZ, RZ, R6, P2 ;  /* 0x000000ffff069224 */ /* 0x002fca00010e0606 */
[----:B------:R-:W-:-:S04]  /*19d30*/  @!P1 LOP3.LUT R7, R7, R6, RZ, 0x3c, !PT ;  /* 0x0000000607079212 */ /* 0x000fc800078e3cff */
[----:B------:R-:W-:-:S04]  /*19d40*/  @!P1 LOP3.LUT R6, R7, R6, RZ, 0x3c, !PT ;  /* 0x0000000607069212 */ /* 0x000fc800078e3cff */
[----:B------:R-:W-:-:S05]  /*19d50*/  @!P1 LOP3.LUT R7, R7, R6, RZ, 0x3c, !PT ;  /* 0x0000000607079212 */ /* 0x000fca00078e3cff */
[----:B-----5:R0:W-:Y:S02]  /*19d60*/  @!P1 LDGSTS.E.BYPASS.LTC128B.128 [R10+0xb000], desc[UR40][R6.64], !P0 ;  /* 0x0b000000060a9fae */ /* 0x0201e4000c101d68 */
[----:B0-----:R-:W-:Y:S02]  /*19d70*/  VIADD R6, R25, 0x20 ;  /* 0x0000002019067836 */ /* 0x001fe40000000000 */
[----:B------:R-:W0:Y:S03]  /*19d80*/  SHFL.IDX PT, R7, R0, 0x1, 0x1c1f ;  /* 0x003c1f0000077f89 */ /* 0x000e2600000e0000 */
[----:B------:R-:W-:Y:S02]  /*19d90*/  ISETP.GE.AND P1, PT, R6, R5, PT ;  /* 0x000000050600720c */ /* 0x000fe40003f26270 */
[----:B------:R-:W1:Y:S11]  /*19da0*/  SHFL.IDX PT, R6, R4, 0x1, 0x1c1f ;  /* 0x003c1f0004067f89 */ /* 0x000e7600000e0000 */
[----:B0-----:R-:W-:-:S05]  /*19db0*/  @!P1 IADD3 R7, P2, R20, R7, RZ ;  /* 0x0000000714079210 */ /* 0x001fca0007f5e0ff */
[----:B-1----:R-:W-:-:S05]  /*19dc0*/  @!P1 IMAD.X R6, RZ, RZ, R6, P2 ;  /* 0x000000ffff069224 */ /* 0x002fca00010e0606 */
[----:B------:R-:W-:-:S04]  /*19dd0*/  @!P1 LOP3.LUT R7, R7, R6, RZ, 0x3c, !PT ;  /* 0x0000000607079212 */ /* 0x000fc800078e3cff */
[----:B------:R-:W-:-:S04]  /*19de0*/  @!P1 LOP3.LUT R6, R7, R6, RZ, 0x3c, !PT ;  /* 0x0000000607069212 */ /* 0x000fc800078e3cff */
[----:B------:R-:W-:-:S05]  /*19df0*/  @!P1 LOP3.LUT R7, R7, R6, RZ, 0x3c, !PT ;  /* 0x0000000607079212 */ /* 0x000fca00078e3cff */
[----:B------:R0:W-:Y:S02]  /*19e00*/  @!P1 LDGSTS.E.BYPASS.LTC128B.128 [R10+0xb800], desc[UR40][R6.64], !P0 ;  /* 0x0b800000060a9fae */ /* 0x0001e4000c101d68 */
[----:B0-----:R-:W-:Y:S02]  /*19e10*/  VIADD R6, R25, 0x40 ;  /* 0x0000004019067836 */ /* 0x001fe40000000000 */
[----:B------:R-:W0:Y:S03]  /*19e20*/  SHFL.IDX PT, R7, R0, 0x2, 0x1c1f ;  /* 0x005c1f0000077f89 */ /* 0x000e2600000e0000 */
[----:B------:R-:W-:Y:S02]  /*19e30*/  ISETP.GE.AND P1, PT, R6, R5, PT ;  /* 0x000000050600720c */ /* 0x000fe40003f26270 */
[----:B------:R-:W1:Y:S04]  /*19e40*/  SHFL.IDX PT, R6, R4, 0x2, 0x1c1f ;  /* 0x005c1f0004067f89 */ /* 0x000e6800000e0000 */
[----:B------:R-:W-:Y:S07]  /*19e50*/  SHFL.IDX PT, R4, R4, 0x3, 0x1c1f ;  /* 0x007c1f0004047f89 */ /* 0x000fee00000e0000 */
[----:B0-----:R-:W-:-:S05]  /*19e60*/  @!P1 IADD3 R7, P2, R20, R7, RZ ;  /* 0x0000000714079210 */ /* 0x001fca0007f5e0ff */
[----:B-1----:R-:W-:-:S05]  /*19e70*/  @!P1 IMAD.X R6, RZ, RZ, R6, P2 ;  /* 0x000000ffff069224 */ /* 0x002fca00010e0606 */
[----:B------:R-:W-:-:S04]  /*19e80*/  @!P1 LOP3.LUT R7, R7, R6, RZ, 0x3c, !PT ;  /* 0x0000000607079212 */ /* 0x000fc800078e3cff */
[----:B------:R-:W-:-:S04]  /*19e90*/  @!P1 LOP3.LUT R6, R7, R6, RZ, 0x3c, !PT ;  /* 0x0000000607069212 */ /* 0x000fc800078e3cff */
[----:B------:R-:W-:-:S05]  /*19ea0*/  @!P1 LOP3.LUT R7, R7, R6, RZ, 0x3c, !PT ;  /* 0x0000000607079212 */ /* 0x000fca00078e3cff */
[----:B------:R0:W-:Y:S04]  /*19eb0*/  @!P1 LDGSTS.E.BYPASS.LTC128B.128 [R10+0xc000], desc[UR40][R6.64], !P0 ;  /* 0x0c000000060a9fae */ /* 0x0001e8000c101d68 */
[----:B0-----:R0:W1:Y:S02]  /*19ec0*/  SHFL.IDX PT, R6, R0, 0x3, 0x1c1f ;  /* 0x007c1f0000067f89 */ /* 0x00106400000e0000 */
[----:B0-----:R-:W-:-:S05]  /*19ed0*/  VIADD R0, R25, 0x80 ;  /* 0x0000008019007836 */ /* 0x001fca0000000000 */
[----:B------:R-:W-:Y:S01]  /*19ee0*/  ISETP.GE.AND P2, PT, R0, R5, PT ;  /* 0x000000050000720c */ /* 0x000fe20003f46270 */
[----:B------:R-:W-:-:S05]  /*19ef0*/  VIADD R0, R25, 0x60 ;  /* 0x0000006019007836 */ /* 0x000fca0000000000 */
[----:B------:R-:W-:Y:S02]  /*19f00*/  ISETP.GE.AND P1, PT, R0, R5, PT ;  /* 0x000000050000720c */ /* 0x000fe40003f26270 */
[----:B------:R-:W0:Y:S04]  /*19f10*/  SHFL.IDX PT, R0, R3, RZ, 0x1c1f ;  /* 0x001c1fff03007589 */ /* 0x000e2800000e0000 */
[----:B------:R-:W2:Y:S07]  /*19f20*/  SHFL.IDX PT, R3, R3, 0x1, 0x1c1f ;  /* 0x003c1f0003037f89 */ /* 0x000eae00000e0000 */
[----:B-1----:R-:W-:-:S05]  /*19f30*/  @!P1 IADD3 R6, P3, R20, R6, RZ ;  /* 0x0000000614069210 */ /* 0x002fca0007f7e0ff */
[----:B------:R-:W-:-:S04]  /*19f40*/  @!P1 IMAD.X R4, RZ, RZ, R4, P3 ;  /* 0x000000ffff049224 */ /* 0x000fc800018e0604 */
[----:B------:R-:W-:-:S05]  /*19f50*/  @!P1 IMAD.MOV.U32 R7, RZ, RZ, R4 ;  /* 0x000000ffff079224 */ /* 0x000fca00078e0004 */
[----:B------:R1:W-:Y:S02]  /*19f60*/  @!P1 LDGSTS.E.BYPASS.LTC128B.128 [R10+0xc800], desc[UR40][R6.64], !P0 ;  /* 0x0c800000060a9fae */ /* 0x0003e4000c101d68 */
[----:B-1----:R-:W-:-:S05]  /*19f70*/  @!P2 IADD3 R6, P1, R20, R8, RZ ;  /* 0x000000081406a210 */ /* 0x002fca0007f3e0ff */
[----:B0-----:R-:W-:-:S04]  /*19f80*/  @!P2 IMAD.X R0, RZ, RZ, R0, P1 ;  /* 0x000000ffff00a224 */ /* 0x001fc800008e0600 */
[----:B------:R-:W-:-:S05]  /*19f90*/  @!P2 IMAD.MOV.U32 R7, RZ, RZ, R0 ;  /* 0x000000ffff07a224 */ /* 0x000fca00078e0000 */
[----:B--2---:R0:W-:Y:S02]  /*19fa0*/  @!P2 LDGSTS.E.BYPASS.LTC128B.128 [R10+0xd000], desc[UR40][R6.64], !P0 ;  /* 0x0d000000060aafae */ /* 0x0041e4000c101d68 */
.L_x_2142:
        /* <DEDUP_REMOVED lines=10> */
.L_x_2034:
[----:B------:R-:W-:Y:S02]  /*1a050*/  PLOP3.LUT P1, PT, P1, P0, PT, 0xa2, 0x0 ;  /* 0x000000000000781c */ /* 0x000fe40000f21472 */
[----:B------:R-:W-:-:S08]  /*1a060*/  @P0 R2UR P1, UR4, R18 ;  /* 0x00000000120402ca */ /* 0x000fd00000020000 */
[----:B------:R-:W-:-:S05]  /*1a070*/  @P0 PLOP3.LUT P0, PT, P1, PT, PT, 0x80, 0x0 ;  /* 0x000000000000081c */ /* 0x000fca0000f0f070 */
[----:B------:R-:W-:Y:S01]  /*1a080*/  @!P1 SYNCS.ARRIVE.TRANS64.RED.A0T1 RZ, [UR4+0x13200], RZ ;  /* 0x013200ffffff99a7 */ /* 0x000fe20008200404 */
[----:B------:R-:W-:Y:S07]  /*1a090*/  @!P1 ARRIVES.LDGSTSBAR.64.TRANSCNT [UR4+0x13200] ;  /* 0x01320000ff0099b0 */ /* 0x000fee0008000a84 */
[----:B------:R-:W-:Y:S05]  /*1a0a0*/  @P0 BRA.U.ANY `(.L_x_2034) ;  /* 0xfffffffd00e80947 */ /* 0x000fea000393ffff */
[----:B-1----:R-:W2:Y:S02]  /*1a0b0*/  LDL.LU R2, [R1+0x40] ;  /* 0x0000400001027983 */ /* 0x002ea40000300800 */
[----:B--2---:R-:W-:-:S05]  /*1a0c0*/  VIADD R2, R2, 0x1 ;  /* 0x0000000102027836 */ /* 0x004fca0000000000 */
[----:B------:R1:W-:Y:S01]  /*1a0d0*/  STL [R1+0x40], R2 ;  /* 0x0000400201007387 */ /* 0x0003e20000100800 */
[----:B------:R-:W-:-:S04]  /*1a0e0*/  LEA.HI R0, R2, R2, RZ, 0x1 ;  /* 0x0000000202007211 */ /* 0x000fc800078f08ff */
[----:B------:R-:W-:-:S04]  /*1a0f0*/  LOP3.LUT R0, R0, 0xfffffffe, RZ, 0xc0, !PT ;  /* 0xfffffffe00007812 */ /* 0x000fc800078ec0ff */
[----:B------:R-:W-:-:S04]  /*1a100*/  IADD3 R0, R2, -R0, RZ ;  /* 0x8000000002007210 */ /* 0x000fc80007ffe0ff */
[----:B------:R-:W-:Y:S01]  /*1a110*/  SHF.L.U32 R3, R0, 0x1f, RZ ;  /* 0x0000001f00037819 */ /* 0x000fe200000006ff */
[----:B------:R-:W-:Y:S01]  /*1a120*/  NOP ;  /* 0x0000000000007918 */ /* 0x000fe20000000000 */
[----:B------:R1:W-:Y:S01]  /*1a130*/  SYNCS.ARRIVE.TRANS64.A1T0 RZ, [R18+URZ+0x13200], RZ ;  /* 0x013200ff12ff79a7 */ /* 0x0003e2000810003f */
[----:B------:R-:W-:Y:S01]  /*1a140*/  BSSY B0, `(.L_x_2035) ;  /* 0x0000003000007945 */ /* 0x000fe20003800000 */
[----:B------:R-:W2:Y:S03]  /*1a150*/  SYNCS.PHASECHK.TRANS64.TRYWAIT P0, [R18+URZ+0x13220], R3 ;  /* 0x01322003120075a7 */ /* 0x000ea6000800017f */
[----:B-12---:R-:W-:Y:S05]  /*1a160*/  @!P0 BRA `(.L_x_2036) ;  /* 0x0000003800708947 */ /* 0x006fea0003800000 */
.L_x_2143:
[----:B------:R-:W-:Y:S05]  /*1a170*/  BSYNC B0 ;  /* 0x0000000000007941 */ /* 0x000fea0003800000 */
.L_x_2035:
[----:B------:R-:W2:Y:S04]  /*1a180*/  LDL.LU R0, [R1+0x24] ;  /* 0x0000240001007983 */ /* 0x000ea80000300800 */
[----:B------:R-:W3:Y:S01]  /*1a190*/  LDL R2, [R1] ;  /* 0x0000000001027983 */ /* 0x000ee20000100800 */
[----:B--2---:R-:W-:-:S05]  /*1a1a0*/  VIADD R0, R0, 0xfffffffe ;  /* 0xfffffffe00007836 */ /* 0x004fca0000000000 */
[----:B---3--:R-:W-:-:S13]  /*1a1b0*/  ISETP.GE.AND P0, PT, R0, R2, PT ;  /* 0x000000020000720c */ /* 0x008fda0003f06270 */
[----:B------:R-:W-:Y:S05]  /*1a1c0*/  @!P0 BRA `(.L_x_2037) ;  /* 0x0000000800f08947 */ /* 0x000fea0003800000 */
[----:B0-----:R-:W-:Y:S02]  /*1a1d0*/  IMAD.MOV.U32 R6, RZ, RZ, R19 ;  /* 0x000000ffff067224 */ /* 0x001fe400078e0013 */
[----:B------:R-:W-:-:S07]  /*1a1e0*/  IMAD.MOV.U32 R7, RZ, RZ, R28 ;  /* 0x000000ffff077224 */ /* 0x000fce00078e001c */
.L_x_2057:
        /* <DEDUP_REMOVED lines=14> */
[----:B------:R-:W2:Y:S01]  /*1a2d0*/  LDL R5, [R1+0x4] ;  /* 0x0000040001057983 */ /* 0x000ea20000100800 */
[----:B------:R-:W0:Y:S01]  /*1a2e0*/  LDC R8, c[0x0][0x43c] ;  /* 0x00010f00ff087b82 */ /* 0x000e220000000800 */
[----:B------:R-:W-:Y:S01]  /*1a2f0*/  ULDC.64 UR6, c[0x0][0x428] ;  /* 0x00010a0000067ab9 */ /* 0x000fe20000000a00 */
[----:B0-----:R-:W-:-:S13]  /*1a300*/  ISETP.NE.AND P0, PT, R8, 0x1, PT ;  /* 0x000000010800780c */ /* 0x001fda0003f05270 */
[----:B-1----:R-:W0:Y:S02]  /*1a310*/  @P0 LDC.64 R2, c[0x0][0x440] ;  /* 0x00011000ff020b82 */ /* 0x002e240000000a00 */
        /* <DEDUP_REMOVED lines=13> */
.L_x_2040:
        /* <DEDUP_REMOVED lines=8> */
.L_x_2144:
[----:B------:R-:W-:Y:S05]  /*1a470*/  BSYNC B1 ;  /* 0x0000000000017941 */ /* 0x000fea0003800000 */
.L_x_2041:
        /* <DEDUP_REMOVED lines=9> */
.L_x_2044:
[----:B------:R-:W-:Y:S05]  /*1a510*/  BSYNC B1 ;  /* 0x0000000000017941 */ /* 0x000fea0003800000 */
.L_x_2043:
        /* <DEDUP_REMOVED lines=12> */
.L_x_2045:
        /* <DEDUP_REMOVED lines=13> */
.L_x_2145:
[----:B------:R-:W-:Y:S05]  /*1a6b0*/  BSYNC B1 ;  /* 0x0000000000017941 */ /* 0x000fea0003800000 */
.L_x_2046:
        /* <DEDUP_REMOVED lines=11> */
.L_x_2049:
[----:B------:R-:W-:Y:S05]  /*1a770*/  BSYNC B1 ;  /* 0x0000000000017941 */ /* 0x000fea0003800000 */
.L_x_2048:
        /* <DEDUP_REMOVED lines=8> */
.L_x_2050:
        /* <DEDUP_REMOVED lines=10> */
.L_x_2039:
[----:B------:R-:W-:Y:S05]  /*1a8a0*/  BSYNC B0 ;  /* 0x0000000000007941 */ /* 0x000fea0003800000 */
.L_x_2038:
[----:B-1----:R-:W2:Y:S02]  /*1a8b0*/  LDL R3, [R1+0x44] ;  /* 0x0000440001037983 */ /* 0x002ea40000100800 */
[----:B--2---:R-:W-:-:S13]  /*1a8c0*/  ISETP.NE.AND P0, PT, R3, 0x3, PT ;  /* 0x000000030300780c */ /* 0x004fda0003f05270 */
[----:B------:R-:W-:Y:S05]  /*1a8d0*/  @!P0 BRA `(.L_x_2051) ;  /* 0x0000000000048947 */ /* 0x000fea0003800000 */
[----:B------:R-:W-:Y:S01]  /*1a8e0*/  BPT.TRAP 0x1 ;  /* 0x000000040000795c */ /* 0x000fe20000300000 */
.L_x_2051:
        /* <DEDUP_REMOVED lines=8> */
.L_x_2146:
[----:B------:R-:W-:Y:S05]  /*1a970*/  BSYNC B0 ;  /* 0x0000000000007941 */ /* 0x000fea0003800000 */
.L_x_2052:
[----:B------:R-:W-:Y:S05]  /*1a980*/  @!P1 BRA `(.L_x_2054) ;  /* 0x0000000000049947 */ /* 0x000fea0003800000 */
[----:B------:R-:W-:Y:S01]  /*1a990*/  BPT.TRAP 0x1 ;  /* 0x000000040000795c */ /* 0x000fe20000300000 */
.L_x_2054:
[----:B0-----:R-:W-:Y:S01]  /*1a9a0*/  SHF.L.U32 R2, R7, 0x1f, RZ ;  /* 0x0000001f07027819 */ /* 0x001fe200000006ff */
[----:B------:R-:W-:-:S03]  /*1a9b0*/  IMAD R10, R6, 0x2800, RZ ;  /* 0x00002800060a7824 */ /* 0x000fc600078e02ff */
[----:B------:R-:W0:Y:S02]  /*1a9c0*/  SYNCS.PHASECHK.TRANS64.TRYWAIT P0, [R3+URZ+0x13260], R2 ;  /* 0x01326002030075a7 */ /* 0x000e24000800017f */
[----:B0-----:R-:W-:Y:S05]  /*1a9d0*/  @!P0 BRA `(.L_x_2055) ;  /* 0x0000003000a48947 */ /* 0x001fea0003800000 */
.L_x_2147:
[----:B------:R-:W0:Y:S04]  /*1a9e0*/  LDL R4, [R1+0x10] ;  /* 0x0000100001047983 */ /* 0x000e280000100800 */
[----:B------:R-:W2:Y:S01]  /*1a9f0*/  LDL R11, [R1+0xc] ;  /* 0x00000c00010b7983 */ /* 0x000ea20000100800 */
        /* <DEDUP_REMOVED lines=43> */
.L_x_2056:
        /* <DEDUP_REMOVED lines=8> */
[----:B-1----:R-:W-:-:S04]  /*1ad30*/  @!P0 IADD3 R3, R3, 0x13280, RZ ;  /* 0x0001328003038810 */ /* 0x002fc80007ffe0ff */
[----:B------:R-:W-:-:S04]  /*1ad40*/  @!P0 PRMT R3, RZ, 0x654, R3 ;  /* 0x00000654ff038816 */ /* 0x000fc80000000003 */
[----:B------:R3:W-:Y:S01]  /*1ad50*/  @!P0 SYNCS.ARRIVE.TRANS64.RED.A1T0 RZ, [R3+URZ], RZ ;  /* 0x000000ff03ff89a7 */ /* 0x0007e2000810043f */
[C---:B--2---:R-:W-:Y:S01]  /*1ad60*/  ISETP.GT.AND P0, PT, R0.reuse, R2, PT ;  /* 0x000000020000720c */ /* 0x044fe20003f04270 */
[----:B------:R-:W-:-:S12]  /*1ad70*/  VIADD R0, R0, 0xffffffff ;  /* 0xffffffff00007836 */ /* 0x000fd80000000000 */
[----:B---3--:R-:W-:Y:S05]  /*1ad80*/  @P0 BRA `(.L_x_2057) ;  /* 0xfffffff400180947 */ /* 0x008fea000383ffff */
.L_x_2037:
[----:B------:R-:W1:Y:S02]  /*1ad90*/  S2R R2, SR_TID.X ;  /* 0x0000000000027919 */ /* 0x000e640000002100 */
[----:B-1----:R-:W-:Y:S02]  /*1ada0*/  LOP3.LUT R3, R2, 0x7f, RZ, 0xc0, !PT ;  /* 0x0000007f02037812 */ /* 0x002fe400078ec0ff */
[----:B------:R-:W2:Y:S01]  /*1adb0*/  LDL R2, [R1+0x44] ;  /* 0x0000440001027983 */ /* 0x000ea20000100800 */
[----:B------:R-:W-:Y:S01]  /*1adc0*/  BSSY B0, `(.L_x_2058) ;  /* 0x0000010000007945 */ /* 0x000fe20003800000 */
[----:B------:R-:W-:Y:S02]  /*1add0*/  ISETP.NE.AND P0, PT, R3, RZ, PT ;  /* 0x000000ff0300720c */ /* 0x000fe40003f05270 */
[----:B--2---:R-:W-:-:S11]  /*1ade0*/  ISETP.NE.AND P2, PT, R2, 0x3, PT ;  /* 0x000000030200780c */ /* 0x004fd60003f45270 */
        /* <DEDUP_REMOVED lines=10> */
[----:B0-----:R-:W0:Y:S01]  /*1ae90*/  POPC R7, R4 ;  /* 0x0000000400077309 */ /* 0x001e220000000000 */
[----:B--2---:R-:W0:Y:S02]  /*1aea0*/  SHFL.IDX PT, R0, R3, R0, 0x1f ;  /* 0x00001f0003007589 */ /* 0x004e2400000e0000 */
[----:B0-----:R-:W-:-:S07]  /*1aeb0*/  IADD3 R24, R0, UR36, R7 ;  /* 0x0000002400187c10 */ /* 0x001fce000fffe007 */
.L_x_2059:
[----:B------:R-:W-:Y:S05]  /*1aec0*/  BSYNC B0 ;  /* 0x0000000000007941 */ /* 0x000fea0003800000 */
.L_x_2058:
[----:B------:R-:W-:Y:S05]  /*1aed0*/  @!P2 BRA `(.L_x_2060) ;  /* 0x000000000004a947 */ /* 0x000fea0003800000 */
[----:B------:R-:W-:Y:S01]  /*1aee0*/  BPT.TRAP 0x1 ;  /* 0x000000040000795c */ /* 0x000fe20000300000 */
.L_x_2060:
[----:B------:R-:W2:Y:S01]  /*1aef0*/  LDL R2, [R1+0x20] ;  /* 0x0000200001027983 */ /* 0x000ea20000100800 */
[----:B------:R-:W-:Y:S01]  /*1af00*/  LOP3.LUT R0, R28, 0x1, RZ, 0x3c, !PT ;  /* 0x000000011c007812 */ /* 0x000fe200078e3cff */
[----:B------:R-:W-:Y:S01]  /*1af10*/  IMAD R3, R19, 0x8, R18 ;  /* 0x0000000813037824 */ /* 0x000fe200078e0212 */
[----:B------:R-:W-:Y:S02]  /*1af20*/  BSSY B0, `(.L_x_2061) ;  /* 0x0000005000007945 */ /* 0x000fe40003800000 */
[----:B------:R-:W-:-:S04]  /*1af30*/  SHF.L.U32 R0, R0, 0x1f, RZ ;  /* 0x0000001f00007819 */ /* 0x000fc800000006ff */
[----:B------:R-:W1:Y:S01]  /*1af40*/  SYNCS.PHASECHK.TRANS64.TRYWAIT P1, [R3+URZ+0x13270], R0 ;  /* 0x01327000030075a7 */ /* 0x000e62000802017f */
[----:B--2---:R-:W-:Y:S01]  /*1af50*/  ISETP.NE.AND P2, PT, R2, 0x3, PT ;  /* 0x000000030200780c */ /* 0x004fe20003f45270 */
[----:B-1----:R-:W-:-:S12]  /*1af60*/  @!P1 BRA `(.L_x_2062) ;  /* 0x0000002c00549947 */ /* 0x002fd80003800000 */
.L_x_2148:
[----:B------:R-:W-:Y:S05]  /*1af70*/  BSYNC B0 ;  /* 0x0000000000007941 */ /* 0x000fea0003800000 */
.L_x_2061:
[----:B------:R-:W-:Y:S05]  /*1af80*/  @!P2 BRA `(.L_x_2063) ;  /* 0x000000000004a947 */ /* 0x000fea0003800000 */
[----:B------:R-:W-:Y:S01]  /*1af90*/  BPT.TRAP 0x1 ;  /* 0x000000040000795c */ /* 0x000fe20000300000 */
.L_x_2063:
[----:B-1----:R-:W-:-:S04]  /*1afa0*/  SHF.L.U32 R0, R28, 0x1f, RZ ;  /* 0x0000001f1c007819 */ /* 0x002fc800000006ff */
[----:B------:R-:W1:Y:S02]  /*1afb0*/  SYNCS.PHASECHK.TRANS64.TRYWAIT P1, [R3+URZ+0x13260], R0 ;  /* 0x01326000030075a7 */ /* 0x000e64000802017f */
[----:B-1----:R-:W-:Y:S05]  /*1afc0*/  @!P1 BRA `(.L_x_2064) ;  /* 0x0000002c00509947 */ /* 0x002fea0003800000 */
.L_x_2149:
[----:B------:R-:W2:Y:S04]  /*1afd0*/  LDL R4, [R1+0x10] ;  /* 0x0000100001047983 */ /* 0x000ea80000100800 */
[----:B0-----:R-:W3:Y:S01]  /*1afe0*/  LDL R10, [R1+0xc] ;  /* 0x00000c00010a7983 */ /* 0x001ee20000100800 */
[----:B------:R-:W-:Y:S01]  /*1aff0*/  IMAD R2, R19, 0x2800, RZ ;  /* 0x0000280013027824 */ /* 0x000fe200078e02ff */
[----:B------:R-:W-:Y:S05]  /*1b000*/  WARPSYNC.ALL ;  /* 0x0000000000007948 */ /* 0x000fea0003800000 */
[----:B--2---:R-:W-:-:S02]  /*1b010*/  LOP3.LUT R5, R2, R4, RZ, 0xfc, !PT ;  /* 0x0000000402057212 */ /* 0x004fc400078efcff */
[----:B---3--:R-:W-:-:S03]  /*1b020*/  LOP3.LUT R2, R2, R10, RZ, 0xfc, !PT ;  /* 0x0000000a02027212 */ /* 0x008fc600078efcff */
[C---:B-1----:R-:W-:Y:S02]  /*1b030*/  IMAD.IADD R0, R18.reuse, 0x1, R5 ;  /* 0x0000000112007824 */ /* 0x042fe400078e0205 */
        /* <DEDUP_REMOVED lines=39> */
.L_x_2065:
        /* <DEDUP_REMOVED lines=10> */
.L_x_2014:
[----:B------:R-:W-:-:S13]  /*1b350*/  LOP3.LUT P0, RZ, R22, 0x2, RZ, 0xc0, !PT ;  /* 0x0000000216ff7812 */ /* 0x000fda000780c0ff */
[----:B------:R-:W-:Y:S05]  /*1b360*/  @!P0 BRA `(.L_x_2066) ;  /* 0x0000000000248947 */ /* 0x000fea0003800000 */
[----:B------:R-:W-:Y:S05]  /*1b370*/  WARPSYNC.ALL ;  /* 0x0000000000007948 */ /* 0x000fea0003800000 */
[----:B------:R-:W1:Y:S08]  /*1b380*/  S2UR UR5, SR_CgaCtaId ;  /* 0x00000000000579c3 */ /* 0x000e700000008800 */
[----:B------:R-:W-:Y:S06]  /*1b390*/  BAR.SYNC.DEFER_BLOCKING 0x5, 0x200 ;  /* 0x0148000000007b1d */ /* 0x000fec0000010000 */
[----:B------:R-:W-:-:S02]  /*1b3a0*/  UMOV UR4, 0x400 ;  /* 0x0000040000047882 */ /* 0x000fc40000000000 */
[----:B-1----:R-:W-:-:S06]  /*1b3b0*/  ULEA UR4, UR5, UR4, 0x18 ;  /* 0x0000000405047291 */ /* 0x002fcc000f8ec03f */
[----:B------:R-:W-:-:S05]  /*1b3c0*/  IMAD.U32 R18, RZ, RZ, UR4 ;  /* 0x00000004ff127e24 */ /* 0x000fca000f8e00ff */
[----:B------:R1:W3:Y:S01]  /*1b3d0*/  LDS.128 R24, [R18+0x132d0] ;  /* 0x0132d00012187984 */ /* 0x0002e20000000c00 */
[----:B------:R-:W-:Y:S06]  /*1b3e0*/  BAR.ARV 0x4, 0x200 ;  /* 0x0108000000007b1d */ /* 0x000fec0000002000 */
[----:B------:R-:W-:Y:S05]  /*1b3f0*/  BRA `(.L_x_2067) ;  /* 0x0000000c00d87947 */ /* 0x000fea0003800000 */
.L_x_2066:
        /* <DEDUP_REMOVED lines=9> */
[----:B------:R-:W1:Y:S01]  /*1b490*/  @!P1 LDC.64 R4, c[0x0][0xc78] ;  /* 0x00031e00ff049b82 */ /* 0x000e620000000a00 */
[----:B0-----:R-:W-:-:S05]  /*1b4a0*/  @!P1 IMAD.WIDE R2, R9, 0x4, R2 ;  /* 0x0000000409029825 */ /* 0x001fca00078e0202 */
[----:B------:R1:W3:Y:S02]  /*1b4b0*/  @!P1 LDG.E R7, desc[UR40][R2.64] ;  /* 0x0000002802079981 */ /* 0x0002e4000c1e1900 */
[----:B-1----:R-:W-:-:S05]  /*1b4c0*/  @!P1 IMAD.WIDE R2, R9, 0x4, R4 ;  /* 0x0000000409029825 */ /* 0x002fca00078e0204 */
[----:B------:R-:W4:Y:S01]  /*1b4d0*/  @!P1 LDG.E R4, desc[UR40][R2.64] ;  /* 0x0000002802049981 */ /* 0x000f22000c1e1900 */
        /* <DEDUP_REMOVED lines=10> */
[----:B----4-:R-:W-:Y:S01]  /*1b580*/  @!P1 IMAD.MOV.U32 R5, RZ, RZ, R4 ;  /* 0x000000ffff059224 */ /* 0x010fe200078e0004 */
        /* <DEDUP_REMOVED lines=17> */
[----:B------:R0:W1:Y:S02]  /*1b6a0*/  SHFL.IDX PT, R14, R2, 0x1f, 0x1f ;  /* 0x03e01f00020e7f89 */ /* 0x00006400000e0000 */
.L_x_2159:
[----:B------:R-:W-:Y:S02]  /*1b6b0*/  ULDC UR4, c[0x0][0xc38] ;  /* 0x00030e0000047ab9 */ /* 0x000fe40000000800 */
[----:B------:R-:W-:-:S04]  /*1b6c0*/  IMAD.U32 R4, RZ, RZ, UR4 ;  /* 0x00000004ff047e24 */ /* 0x000fc8000f8e00ff */
[----:B-1----:R-:W-:-:S05]  /*1b6d0*/  IMAD R3, R14, R4, RZ ;  /* 0x000000040e037224 */ /* 0x002fca00078e02ff */
[----:B------:R-:W-:-:S04]  /*1b6e0*/  IADD3 R6, R6, R3, RZ ;  /* 0x0000000306067210 */ /* 0x000fc80007ffe0ff */
[----:B------:R-:W-:-:S13]  /*1b6f0*/  ISETP.GT.AND P6, PT, R6, R0, PT ;  /* 0x000000000600720c */ /* 0x000fda0003fc4270 */
[----:B------:R-:W-:Y:S05]  /*1b700*/  @P6 BRA `(.L_x_2069) ;  /* 0x0000000000a46947 */ /* 0x000fea0003800000 */
.L_x_2072:
        /* <DEDUP_REMOVED lines=11> */
[----:B------:R0:W3:Y:S01]  /*1b7c0*/  @!P6 LDG.E R25, desc[UR40][R2.64] ;  /* 0x000000280219e981 */ /* 0x0000e2000c1e1900 */
[----:B------:R-:W-:Y:S01]  /*1b7d0*/  IMAD.MOV.U32 R5, RZ, RZ, RZ ;  /* 0x000000ffff057224 */ /* 0x000fe200078e00ff */
[----:B0-----:R-:W0:Y:S02]  /*1b7e0*/  @!P6 LDC.64 R2, c[0x0][0xc78] ;  /* 0x00031e00ff02eb82 */ /* 0x001e240000000a00 */
[----:B0-----:R-:W-:-:S05]  /*1b7f0*/  @!P6 IMAD.WIDE R2, R4, 0x4, R2 ;  /* 0x000000040402e825 */ /* 0x001fca00078e0202 */
[----:B------:R-:W3:Y:S01]  /*1b800*/  @!P6 LDG.E R5, desc[UR40][R2.64] ;  /* 0x000000280205e981 */ /* 0x000ee2000c1e1900 */
[----:B------:R-:W-:Y:S01]  /*1b810*/  UMOV UR4, 0xffffffff ;  /* 0xffffffff00047882 */ /* 0x000fe20000000000 */
[----:B---3--:R-:W-:Y:S02]  /*1b820*/  IMAD R2, R5, R25, RZ ;  /* 0x0000001905027224 */ /* 0x008fe400078e02ff */
        /* <DEDUP_REMOVED lines=17> */
.L_x_2167:
[----:B------:R-:W-:Y:S02]  /*1b940*/  ULDC UR4, c[0x0][0xc38] ;  /* 0x00030e0000047ab9 */ /* 0x000fe40000000800 */
[----:B------:R-:W-:-:S04]  /*1b950*/  IMAD.U32 R4, RZ, RZ, UR4 ;  /* 0x00000004ff047e24 */ /* 0x000fc8000f8e00ff */
[----:B-1----:R-:W-:-:S04]  /*1b960*/  IMAD R3, R14, R4, RZ ;  /* 0x000000040e037224 */ /* 0x002fc800078e02ff */
[----:B------:R-:W-:-:S05]  /*1b970*/  IMAD.IADD R6, R3, 0x1, R6 ;  /* 0x0000000103067824 */ /* 0x000fca00078e0206 */
[----:B------:R-:W-:-:S13]  /*1b980*/  ISETP.GT.AND P6, PT, R6, R0, PT ;  /* 0x000000000600720c */ /* 0x000fda0003fc4270 */
[----:B------:R-:W-:Y:S05]  /*1b990*/  @!P6 BRA `(.L_x_2072) ;  /* 0xfffffffc005ce947 */ /* 0x000fea000383ffff */
.L_x_2069:
[----:B------:R-:W-:Y:S01]  /*1b9a0*/  IMAD.IADD R6, R6, 0x1, -R3 ;  /* 0x0000000106067824 */ /* 0x000fe200078e0a03 */
[----:B------:R-:W-:-:S03]  /*1b9b0*/  UMOV UR4, 0xffffffff ;  /* 0xffffffff00047882 */ /* 0x000fc60000000000 */
[----:B------:R-:W-:-:S05]  /*1b9c0*/  IMAD R3, R2, R4, R6 ;  /* 0x0000000402037224 */ /* 0x000fca00078e0206 */
[----:B------:R-:W-:Y:S01]  /*1b9d0*/  ISETP.GT.AND P6, PT, R3, R0, PT ;  /* 0x000000000300720c */ /* 0x000fe20003fc4270 */
[----:B------:R-:W-:-:S12]  /*1b9e0*/  BRA.DIV UR4, `(.L_x_2073) ;  /* 0x0000002a04d87947 */ /* 0x000fd8000b800000 */
[----:B------:R-:W-:-:S04]  /*1b9f0*/  VOTE.ANY R3, PT, !P6 ;  /* 0x0000000000037806 */ /* 0x000fc800070e0100 */
[----:B------:R-:W1:Y:S02]  /*1ba00*/  POPC R7, R3 ;  /* 0x0000000300077309 */ /* 0x000e640000000000 */
[----:B-1----:R1:W3:Y:S01]  /*1ba10*/  SHFL.IDX PT, R25, R25, R7, 0x1f ;  /* 0x00001f0719197589 */ /* 0x0022e200000e0000 */
[----:B------:R-:W-:-:S03]  /*1ba20*/  IMAD.IADD R27, R7, 0x1, R27 ;  /* 0x00000001071b7824 */ /* 0x000fc600078e021b */
[----:B------:R1:W4:Y:S04]  /*1ba30*/  SHFL.IDX PT, R5, R5, R7, 0x1f ;  /* 0x00001f0705057589 */ /* 0x00032800000e0000 */
.L_x_2172:
[----:B------:R-:W-:-:S13]  /*1ba40*/  ISETP.NE.AND P0, PT, R3, RZ, PT ;  /* 0x000000ff0300720c */ /* 0x000fda0003f05270 */
[----:B------:R-:W-:Y:S05]  /*1ba50*/  @!P0 BRA `(.L_x_2074) ;  /* 0x0000000000108947 */ /* 0x000fea0003800000 */
[----:B------:R-:W-:Y:S01]  /*1ba60*/  UMOV UR4, 0xffffffff ;  /* 0xffffffff00047882 */ /* 0x000fe20000000000 */
[----:B------:R-:W-:Y:S02]  /*1ba70*/  VIADD R12, R7, 0xffffffff ;  /* 0xffffffff070c7836 */ /* 0x000fe40000000000 */
[----:B------:R-:W-:Y:S05]  /*1ba80*/  BRA.DIV UR4, `(.L_x_2075) ;  /* 0x0000002e04107947 */ /* 0x000fea000b800000 */
[----:B------:R0:W0:Y:S02]  /*1ba90*/  SHFL.IDX PT, R24, R2, R12, 0x1f ;  /* 0x00001f0c02187589 */ /* 0x00002400000e0000 */
.L_x_2074:
        /* <DEDUP_REMOVED lines=9> */
[----:B0-----:R-:W1:Y:S02]  /*1bb30*/  MUFU.RCP R6, R6 ;  /* 0x0000000600067308 */ /* 0x001e640000001000 */
[----:B-1----:R-:W-:-:S06]  /*1bb40*/  VIADD R7, R6, 0xffffffe ;  /* 0x0ffffffe06077836 */ /* 0x002fcc0000000000 */
        /* <DEDUP_REMOVED lines=18> */
[----:B------:R0:W1:Y:S02]  /*1bc70*/  F2I.FTZ.U32.TRUNC.NTZ R3, R8 ;  /* 0x0000000800037305 */ /* 0x000064000021f000 */
[----:B0-----:R-:W-:-:S05]  /*1bc80*/  IABS R8, R5 ;  /* 0x0000000500087213 */ /* 0x001fca0000000000 */
[----:B------:R-:W-:Y:S01]  /*1bc90*/  IMAD.MOV R8, RZ, RZ, -R8 ;  /* 0x000000ffff087224 */ /* 0x000fe200078e0a08 */
[----:B-1----:R-:W-:-:S05]  /*1bca0*/  IADD3 R9, RZ, -R3, RZ ;  /* 0x80000003ff097210 */ /* 0x002fca0007ffe0ff */
        /* <DEDUP_REMOVED lines=26> */
.L_x_2076:
[----:B------:R-:W0:Y:S02]  /*1be50*/  LDC.64 R2, c[0x0][0xc90] ;  /* 0x00032400ff027b82 */ /* 0x000e240000000a00 */
[----:B0-----:R-:W-:-:S05]  /*1be60*/  IMAD.WIDE R2, R27, 0x4, R2 ;  /* 0x000000041b027825 */ /* 0x001fca00078e0202 */
[----:B------:R-:W3:Y:S02]  /*1be70*/  LDG.E R6, desc[UR40][R2.64] ;  /* 0x0000002802067981 */ /* 0x000ee4000c1e1900 */
[----:B---3--:R-:W-:-:S05]  /*1be80*/  IMAD R5, R25, R6, RZ ;  /* 0x0000000619057224 */ /* 0x008fca00078e02ff */
[----:B-1----:R-:W-:-:S04]  /*1be90*/  IABS R7, R5 ;  /* 0x0000000500077213 */ /* 0x002fc80000000000 */
        /* <DEDUP_REMOVED lines=24> */
[----:B------:R-:W-:-:S03]  /*1c020*/  IMAD.MOV R2, RZ, RZ, -R2 ;  /* 0x000000ffff027224 */ /* 0x000fc600078e0a02 */
[----:B------:R-:W-:Y:S01]  /*1c030*/  IADD3 R3, -R7, RZ, RZ ;  /* 0x000000ff07037210 */ /* 0x000fe20007ffe1ff */
        /* <DEDUP_REMOVED lines=30> */
.L_x_2077:
[----:B------:R-:W-:-:S05]  /*1c220*/  LOP3.LUT R0, RZ, R0, RZ, 0x33, !PT ;  /* 0x00000000ff007212 */ /* 0x000fca00078e33ff */
[----:B------:R-:W-:Y:S01]  /*1c230*/  IMAD.IADD R25, R25, 0x1, R0 ;  /* 0x0000000119197824 */ /* 0x000fe200078e0200 */
[----:B------:R-:W-:Y:S06]  /*1c240*/  BRA `(.L_x_2078) ;  /* 0x00000000001c7947 */ /* 0x000fec0003800000 */
.L_x_2070:
[----:B------:R-:W-:Y:S01]  /*1c250*/  UMOV UR4, URZ ;  /* 0x0000003f00047c82 */ /* 0x000fe20008000000 */
[----:B------:R-:W-:Y:S01]  /*1c260*/  UMOV UR5, URZ ;  /* 0x0000003f00057c82 */ /* 0x000fe20008000000 */
[----:B------:R-:W-:Y:S01]  /*1c270*/  ULDC UR6, c[0x0][0xc3c] ;  /* 0x00030f0000067ab9 */ /* 0x000fe20000000800 */
[----:B------:R-:W-:Y:S02]  /*1c280*/  IMAD.MOV.U32 R24, RZ, RZ, R0 ;  /* 0x000000ffff187224 */ /* 0x000fe400078e0000 */
[----:B------:R-:W-:Y:S02]  /*1c290*/  IMAD.U32 R25, RZ, RZ, UR4 ;  /* 0x00000004ff197e24 */ /* 0x000fe4000f8e00ff */
[----:B------:R-:W-:Y:S02]  /*1c2a0*/  IMAD.U32 R26, RZ, RZ, UR5 ;  /* 0x00000005ff1a7e24 */ /* 0x000fe4000f8e00ff */
[----:B------:R-:W-:-:S07]  /*1c2b0*/  IMAD.U32 R27, RZ, RZ, UR6 ;  /* 0x00000006ff1b7e24 */ /* 0x000fce000f8e00ff */
.L_x_2078:
        /* <DEDUP_REMOVED lines=10> */
.L_x_2067:
[----:B------:R-:W-:Y:S02]  /*1c360*/  ULDC UR4, c[0x0][0xc3c] ;  /* 0x00030f0000047ab9 */ /* 0x000fe40000000800 */
[----:B---3--:R-:W-:-:S13]  /*1c370*/  ISETP.GE.AND P0, PT, R27, UR4, PT ;  /* 0x000000041b007c0c */ /* 0x008fda000bf06270 */
[----:B------:R-:W-:Y:S05]  /*1c380*/  @!P0 BRA `(.L_x_2079) ;  /* 0xffffffa800b88947 */ /* 0x000fea000383ffff */
[----:B------:R-:W-:Y:S05]  /*1c390*/  BSYNC B7 ;  /* 0x0000000000077941 */ /* 0x000fea0003800000 */
.L_x_1973:
[----:B-1----:R-:W3:Y:S01]  /*1c3a0*/  LDL.LU R0, [R1+0x40] ;  /* 0x0000400001007983 */ /* 0x002ee20000300800 */
[----:B------:R-:W-:Y:S01]  /*1c3b0*/  BSSY B0, `(.L_x_2080) ;  /* 0x000000b000007945 */ /* 0x000fe20003800000 */
[----:B------:R-:W1:Y:S01]  /*1c3c0*/  S2R R5, SR_CgaCtaId ;  /* 0x0000000000057919 */ /* 0x000e620000008800 */
        /* <DEDUP_REMOVED lines=9> */
.L_x_2175:
[----:B------:R-:W-:Y:S05]  /*1c460*/  BSYNC B0 ;  /* 0x0000000000007941 */ /* 0x000fea0003800000 */
.L_x_2080:
[----:B------:R-:W-:-:S03]  /*1c470*/  UMOV UR4, 0xffffffff ;  /* 0xffffffff00047882 */ /* 0x000fc60000000000 */
[----:B------:R-:W-:Y:S05]  /*1c480*/  BRA.DIV UR4, `(.L_x_2082) ;  /* 0x0000002204cc7947 */ /* 0x000fea000b800000 */
[----:B0-----:R-:W0:Y:S02]  /*1c490*/  S2R R0, SR_TID.X ;  /* 0x0000000000007919 */ /* 0x001e240000002100 */
[----:B0-----:R-:W-:-:S04]  /*1c4a0*/  SHF.R.U32.HI R0, RZ, 0x5, R0 ;  /* 0x00000005ff007819 */ /* 0x001fc80000011600 */
[----:B------:R-:W-:-:S05]  /*1c4b0*/  LOP3.LUT R0, R0, 0x3, RZ, 0xc0, !PT ;  /* 0x0000000300007812 */ /* 0x000fca00078ec0ff */
[----:B------:R0:W1:Y:S02]  /*1c4c0*/  SHFL.IDX PT, R14, R0, RZ, 0x1f ;  /* 0x00001fff000e7589 */ /* 0x00006400000e0000 */
.L_x_2178:
[----:B-1----:R-:W-:-:S13]  /*1c4d0*/  ISETP.NE.AND P0, PT, R14, RZ, PT ;  /* 0x000000ff0e00720c */ /* 0x002fda0003f05270 */
[----:B------:R-:W-:Y:S05]  /*1c4e0*/  @P0 BRA `(.L_x_1844) ;  /* 0x0000000000a40947 */ /* 0x000fea0003800000 */
[----:B------:R-:W-:-:S03]  /*1c4f0*/  UMOV UR4, 0xffffffff ;  /* 0xffffffff00047882 */ /* 0x000fc60000000000 */
[----:B------:R-:W-:Y:S05]  /*1c500*/  BRA.DIV UR4, `(.L_x_2083) ;  /* 0x0000002204e07947 */ /* 0x000fea000b800000 */
[----:B------:R-:W-:-:S13]  /*1c510*/  ELECT P6, URZ, PT ;  /* 0x00000000003f782f */ /* 0x000fda00038c0000 */
.L_x_2181:
[----:B------:R-:W-:Y:S05]  /*1c520*/  @!P6 BRA `(.L_x_1844) ;  /* 0x000000000094e947 */ /* 0x000fea0003800000 */
[----:B0-----:R-:W3:Y:S02]  /*1c530*/  LDL.LU R0, [R1+0x3c] ;  /* 0x00003c0001007983 */ /* 0x001ee40000300800 */
[----:B---3--:R-:W-:-:S04]  /*1c540*/  LOP3.LUT R0, R0, 0x2, RZ, 0xfc, !PT ;  /* 0x0000000200007812 */ /* 0x008fc800078efcff */
[----:B------:R-:W-:-:S13]  /*1c550*/  ISETP.NE.AND P0, PT, R0, 0x3, PT ;  /* 0x000000030000780c */ /* 0x000fda0003f05270 */
[----:B------:R-:W-:Y:S05]  /*1c560*/  @!P0 BRA `(.L_x_2084) ;  /* 0x0000000000048947 */ /* 0x000fea0003800000 */
[----:B------:R-:W-:Y:S01]  /*1c570*/  BPT.TRAP 0x1 ;  /* 0x000000040000795c */ /* 0x000fe20000300000 */
.L_x_2084:
        /* <DEDUP_REMOVED lines=8> */
[----:B------:R-:W-:Y:S02]  /*1c600*/  LOP3.LUT R3, R28, R3, RZ, 0x3c, !PT ;  /* 0x000000031c037212 */ /* 0x000fe400078e3cff */
[----:B------:R-:W-:-:S02]  /*1c610*/  LEA R9, R7, R0, 0x3 ;  /* 0x0000000007097211 */ /* 0x000fc400078e18ff */
[----:B------:R-:W-:Y:S01]  /*1c620*/  SHF.L.U32 R0, R3, 0x1f, RZ ;  /* 0x0000001f03007819 */ /* 0x000fe200000006ff */
[----:B0-----:R-:W-:Y:S06]  /*1c630*/  @!P1 BRA `(.L_x_2085) ;  /* 0x0000002000b49947 */ /* 0x001fec0003800000 */
.L_x_2182:
[----:B------:R-:W1:Y:S02]  /*1c640*/  SYNCS.PHASECHK.TRANS64.TRYWAIT P1, [R9+URZ], R0 ;  /* 0x00000000090075a7 */ /* 0x000e64000802017f */
[----:B-1----:R-:W-:Y:S05]  /*1c650*/  @!P1 BRA `(.L_x_2086) ;  /* 0x0000002000c09947 */ /* 0x002fea0003800000 */
.L_x_2183:
[----:B------:R-:W-:Y:S05]  /*1c660*/  @!P0 BRA `(.L_x_2087) ;  /* 0x0000000000048947 */ /* 0x000fea0003800000 */
[----:B------:R-:W-:Y:S01]  /*1c670*/  BPT.TRAP 0x1 ;  /* 0x000000040000795c */ /* 0x000fe20000300000 */
.L_x_2087:
[----:B------:R-:W-:-:S04]  /*1c680*/  IMAD R19, R19, 0x8, R6 ;  /* 0x0000000813137824 */ /* 0x000fc800078e0206 */
[----:B------:R-:W3:Y:S02]  /*1c690*/  SYNCS.PHASECHK.TRANS64.TRYWAIT P1, [R19+URZ+0x13260], R4 ;  /* 0x01326004130075a7 */ /* 0x000ee4000802017f */
[----:B---3--:R-:W-:Y:S05]  /*1c6a0*/  @!P1 BRA `(.L_x_2088) ;  /* 0x0000002000c09947 */ /* 0x008fea0003800000 */
.L_x_2184:
[----:B------:R-:W-:Y:S05]  /*1c6b0*/  @!P0 BRA `(.L_x_2089) ;  /* 0x0000000000048947 */ /* 0x000fea0003800000 */
[----:B------:R-:W-:Y:S01]  /*1c6c0*/  BPT.TRAP 0x1 ;  /* 0x000000040000795c */ /* 0x000fe20000300000 */
.L_x_2089:
[----:B------:R-:W-:-:S04]  /*1c6d0*/  IMAD R7, R7, 0x8, R6 ;  /* 0x0000000807077824 */ /* 0x000fc800078e0206 */
[----:B------:R-:W4:Y:S02]  /*1c6e0*/  SYNCS.PHASECHK.TRANS64.TRYWAIT P1, [R7+URZ+0x13260], R0 ;  /* 0x01326000070075a7 */ /* 0x000f24000802017f */
[----:B----4-:R-:W-:Y:S05]  /*1c6f0*/  @!P1 BRA `(.L_x_2090) ;  /* 0x0000002000c09947 */ /* 0x010fea0003800000 */
.L_x_2185:
[----:B------:R-:W-:Y:S05]  /*1c700*/  @!P0 BRA `(.L_x_2091) ;  /* 0x0000000000048947 */ /* 0x000fea0003800000 */
[----:B------:R-:W-:Y:S01]  /*1c710*/  BPT.TRAP 0x1 ;  /* 0x000000040000795c */ /* 0x000fe20000300000 */
.L_x_2091:
[----:B------:R-:W5:Y:S02]  /*1c720*/  SYNCS.PHASECHK.TRANS64.TRYWAIT P0, [R19+URZ+0x13280], R4 ;  /* 0x01328004130075a7 */ /* 0x000f64000800017f */
[----:B-----5:R-:W-:Y:S05]  /*1c730*/  @!P0 BRA `(.L_x_2092) ;  /* 0x0000002000c48947 */ /* 0x020fea0003800000 */
.L_x_2093:
[----:B------:R0:W0:Y:S02]  /*1c740*/  SYNCS.PHASECHK.TRANS64.TRYWAIT P0, [R7+URZ+0x13280], R0 ;  /* 0x01328000070075a7 */ /* 0x000024000800017f */
[----:B0-----:R-:W-:Y:S05]  /*1c750*/  @!P0 NANOSLEEP.SYNCS 0x989680 ;  /* 0x009896800000895d */ /* 0x001fea0003900000 */
[----:B------:R-:W0:Y:S02]  /*1c760*/  @!P0 SYNCS.PHASECHK.TRANS64 P0, [R7+URZ+0x13280], R0 ;  /* 0x01328000070085a7 */ /* 0x000e24000800007f */
[----:B0-----:R-:W-:Y:S05]  /*1c770*/  @!P0 BRA `(.L_x_2093) ;  /* 0xfffffffc00f08947 */ /* 0x001fea000383ffff */
.L_x_1844:
[----:B------:R-:W-:Y:S05]  /*1c780*/  BSYNC B8 ;  /* 0x0000000000087941 */ /* 0x000fea0003800000 */
.L_x_1841:
[----:B------:R-:W-:Y:S05]  /*1c790*/  EXIT ;  /* 0x000000000000794d */ /* 0x000fea0003800000 */
.L_x_1862:
[----:B0-----:R0:W1:Y:S02]  /*1c7a0*/  SYNCS.PHASECHK.TRANS64.TRYWAIT P5, [R76+URZ+0x13290], R77 ;  /* 0x0132904d4c0075a7 */ /* 0x00106400080a017f */
[----:B-1----:R-:W-:Y:S05]  /*1c7b0*/  @!P5 NANOSLEEP.SYNCS 0x989680 ;  /* 0x009896800000d95d */ /* 0x002fea0003900000 */
[----:B------:R-:W1:Y:S02]  /*1c7c0*/  @!P5 SYNCS.PHASECHK.TRANS64 P5, [R76+URZ+0x13290], R77 ;  /* 0x0132904d4c00d5a7 */ /* 0x000e6400080a007f */
[----:B-1----:R-:W-:Y:S05]  /*1c7d0*/  @!P5 BRA `(.L_x_1862) ;  /* 0xfffffffc00f0d947 */ /* 0x002fea000383ffff */
[----:B------:R-:W-:Y:S05]  /*1c7e0*/  BRA `(.L_x_2094) ;  /* 0xfffffe6000807947 */ /* 0x000fea000383ffff */
.L_x_1872:
[----:B0-----:R0:W1:Y:S02]  /*1c7f0*/  SYNCS.PHASECHK.TRANS64.TRYWAIT P5, [R76+URZ+0x13290], R77 ;  /* 0x0132904d4c0075a7 */ /* 0x00106400080a017f */
[----:B-1----:R-:W-:Y:S05]  /*1c800*/  @!P5 NANOSLEEP.SYNCS 0x989680 ;  /* 0x009896800000d95d */ /* 0x002fea0003900000 */
[----:B------:R-:W1:Y:S02]  /*1c810*/  @!P5 SYNCS.PHASECHK.TRANS64 P5, [R76+URZ+0x13290], R77 ;  /* 0x0132904d4c00d5a7 */ /* 0x000e6400080a007f */
[----:B-1----:R-:W-:Y:S05]  /*1c820*/  @!P5 BRA `(.L_x_1872) ;  /* 0xfffffffc00f0d947 */ /* 0x002fea000383ffff */
[----:B------:R-:W-:Y:S05]  /*1c830*/  BRA `(.L_x_2095) ;  /* 0xfffffe70009c7947 */ /* 0x000fea000383ffff */
.L_x_1877:
[----:B0-----:R0:W1:Y:S02]  /*1c840*/  SYNCS.PHASECHK.TRANS64.TRYWAIT P1, [R76+URZ+0x13290], R77 ;  /* 0x0132904d4c0075a7 */ /* 0x001064000802017f */
[----:B-1----:R-:W-:Y:S05]  /*1c850*/  @!P1 NANOSLEEP.SYNCS 0x989680 ;  /* 0x009896800000995d */ /* 0x002fea0003900000 */
[----:B------:R-:W1:Y:S02]  /*1c860*/  @!P1 SYNCS.PHASECHK.TRANS64 P1, [R76+URZ+0x13290], R77 ;  /* 0x0132904d4c0095a7 */ /* 0x000e64000802007f */
[----:B-1----:R-:W-:Y:S05]  /*1c870*/  @!P1 BRA `(.L_x_1877) ;  /* 0xfffffffc00f09947 */ /* 0x002fea000383ffff */
[----:B------:R-:W-:Y:S05]  /*1c880*/  BRA `(.L_x_2096) ;  /* 0xfffffe8000a87947 */ /* 0x000fea000383ffff */
.L_x_1881:
[----:B--2---:R2:W0:Y:S02]  /*1c890*/  SYNCS.PHASECHK.TRANS64.TRYWAIT P0, [R76+URZ+0x132b0], R77 ;  /* 0x0132b04d4c0075a7 */ /* 0x004424000800017f */
[----:B0-----:R-:W-:Y:S05]  /*1c8a0*/  @!P0 NANOSLEEP.SYNCS 0x989680 ;  /* 0x009896800000895d */ /* 0x001fea0003900000 */
[----:B------:R-:W0:Y:S02]  /*1c8b0*/  @!P0 SYNCS.PHASECHK.TRANS64 P0, [R76+URZ+0x132b0], R77 ;  /* 0x0132b04d4c0085a7 */ /* 0x000e24000800007f */
[----:B0-----:R-:W-:Y:S05]  /*1c8c0*/  @!P0 BRA `(.L_x_1881) ;  /* 0xfffffffc00f08947 */ /* 0x001fea000383ffff */
[----:B------:R-:W-:Y:S05]  /*1c8d0*/  BRA `(.L_x_2097) ;  /* 0xfffffe8400087947 */ /* 0x000fea000383ffff */
.L_x_1901:
[----:B------:R-:W-:Y:S01]  /*1c8e0*/  BSSY B1, `(.L_x_2098) ;  /* 0x0000007000017945 */ /* 0x000fe20003800000 */
[----:B------:R-:W-:Y:S02]  /*1c8f0*/  IMAD.MOV.U32 R12, RZ, RZ, RZ ;  /* 0x000000ffff0c7224 */ /* 0x000fe400078e00ff */
[----:B------:R-:W-:Y:S02]  /*1c900*/  IMAD.MOV.U32 R11, RZ, RZ, 0x1e1f ;  /* 0x00001e1fff0b7424 */ /* 0x000fe400078e00ff */
[----:B------:R-:W-:-:S07]  /*1c910*/  IMAD.MOV.U32 R15, RZ, RZ, -0x1 ;  /* 0xffffffffff0f7424 */ /* 0x000fce00078e00ff */
[----:B------:R-:W-:Y:S05]  /*1c920*/  WARPSYNC.COLLECTIVE R15, `(.L_x_2099) ;  /* 0x000000000f087348 */ /* 0x000fea0003c00000 */
[----:B------:R0:W1:Y:S02]  /*1c930*/  SHFL.IDX P6, R14, R13, R12, R11 ;  /* 0x0000000c0d0e7389 */ /* 0x00006400000c000b */
[----:B01----:R-:W-:Y:S01]  /*1c940*/  ENDCOLLECTIVE ;  /* 0x000000000000791b */ /* 0x003fe20003800000 */
.L_x_2099:
[----:B------:R-:W-:Y:S05]  /*1c950*/  BSYNC B1 ;  /* 0x0000000000017941 */ /* 0x000fea0003800000 */
.L_x_2098:
        /* <DEDUP_REMOVED lines=8> */
.L_x_2100:
[----:B------:R-:W-:Y:S02]  /*1c9e0*/  IMAD.MOV.U32 R13, RZ, RZ, R4 ;  /* 0x000000ffff0d7224 */ /* 0x000fe400078e0004 */
[----:B------:R-:W-:-:S07]  /*1c9f0*/  IMAD.MOV.U32 R3, RZ, RZ, R14 ;  /* 0x000000ffff037224 */ /* 0x000fce00078e000e */
[----:B------:R-:W-:Y:S05]  /*1ca00*/  WARPSYNC.COLLECTIVE R15, `(.L_x_2101) ;  /* 0x000000000f087348 */ /* 0x000fea0003c00000 */
[----:B------:R0:W1:Y:S02]  /*1ca10*/  SHFL.IDX P6, R14, R13, R12, R11 ;  /* 0x0000000c0d0e7389 */ /* 0x00006400000c000b */
[----:B01----:R-:W-:Y:S01]  /*1ca20*/  ENDCOLLECTIVE ;  /* 0x000000000000791b */ /* 0x003fe20003800000 */
.L_x_2101:
[----:B------:R-:W-:Y:S02]  /*1ca30*/  IMAD.MOV.U32 R13, RZ, RZ, R5 ;  /* 0x000000ffff0d7224 */ /* 0x000fe400078e0005 */
[----:B------:R-:W-:-:S07]  /*1ca40*/  IMAD.MOV.U32 R4, RZ, RZ, R14 ;  /* 0x000000ffff047224 */ /* 0x000fce00078e000e */
[----:B------:R-:W-:Y:S05]  /*1ca50*/  WARPSYNC.COLLECTIVE R15, `(.L_x_2102) ;  /* 0x000000000f087348 */ /* 0x000fea0003c00000 */
[----:B------:R0:W1:Y:S02]  /*1ca60*/  SHFL.IDX P6, R14, R13, R12, R11 ;  /* 0x0000000c0d0e7389 */ /* 0x00006400000c000b */
[----:B01----:R-:W-:Y:S01]  /*1ca70*/  ENDCOLLECTIVE ;  /* 0x000000000000791b */ /* 0x003fe20003800000 */
.L_x_2102:
[----:B------:R-:W-:Y:S05]  /*1ca80*/  BRA `(.L_x_2103) ;  /* 0xfffffe9000ec7947 */ /* 0x000fea000383ffff */
.L_x_1905:
[----:B-1----:R1:W2:Y:S02]  /*1ca90*/  SYNCS.PHASECHK.TRANS64.TRYWAIT P0, [R16+URZ+0x13200], R5 ;  /* 0x01320005100075a7 */ /* 0x0022a4000800017f */
[----:B--2---:R-:W-:Y:S05]  /*1caa0*/  @!P0 NANOSLEEP.SYNCS 0x989680 ;  /* 0x009896800000895d */ /* 0x004fea0003900000 */
[----:B------:R-:W2:Y:S02]  /*1cab0*/  @!P0 SYNCS.PHASECHK.TRANS64 P0, [R16+URZ+0x13200], R5 ;  /* 0x01320005100085a7 */ /* 0x000ea4000800007f */
[----:B--2---:R-:W-:Y:S05]  /*1cac0*/  @!P0 BRA `(.L_x_1905) ;  /* 0xfffffffc00f08947 */ /* 0x004fea000383ffff */
[----:B------:R-:W-:Y:S05]  /*1cad0*/  BRA `(.L_x_2104) ;  /* 0xfffffe9400887947 */ /* 0x000fea000383ffff */
.L_x_1909:
[----:B------:R-:W-:Y:S01]  /*1cae0*/  BSSY B1, `(.L_x_2105) ;  /* 0x0000007000017945 */ /* 0x000fe20003800000 */
[----:B------:R-:W-:Y:S02]  /*1caf0*/  IMAD.MOV.U32 R12, RZ, RZ, RZ ;  /* 0x000000ffff0c7224 */ /* 0x000fe400078e00ff */
[----:B------:R-:W-:Y:S02]  /*1cb00*/  IMAD.MOV.U32 R11, RZ, RZ, 0x1e1f ;  /* 0x00001e1fff0b7424 */ /* 0x000fe400078e00ff */
[----:B------:R-:W-:-:S07]  /*1cb10*/  IMAD.MOV.U32 R15, RZ, RZ, -0x1 ;  /* 0xffffffffff0f7424 */ /* 0x000fce00078e00ff */
[----:B------:R-:W-:Y:S05]  /*1cb20*/  WARPSYNC.COLLECTIVE R15, `(.L_x_2106) ;  /* 0x000000000f087348 */ /* 0x000fea0003c00000 */
[----:B------:R0:W1:Y:S02]  /*1cb30*/  SHFL.IDX P6, R14, R13, R12, R11 ;  /* 0x0000000c0d0e7389 */ /* 0x00006400000c000b */
[----:B01----:R-:W-:Y:S01]  /*1cb40*/  ENDCOLLECTIVE ;  /* 0x000000000000791b */ /* 0x003fe20003800000 */
.L_x_2106:
[----:B------:R-:W-:Y:S05]  /*1cb50*/  BSYNC B1 ;  /* 0x0000000000017941 */ /* 0x000fea0003800000 */
.L_x_2105:
[----:B------:R-:W-:Y:S01]  /*1cb60*/  IMAD.MOV.U32 R13, RZ, RZ, R3 ;  /* 0x000000ffff0d7224 */ /* 0x000fe200078e0003 */
[----:B------:R-:W-:Y:S01]  /*1cb70*/  MOV R15, 0xffffffff ;  /* 0xffffffff000f7802 */ /* 0x000fe20000000f00 */
[----:B------:R-:W-:Y:S02]  /*1cb80*/  IMAD.MOV.U32 R12, RZ, RZ, RZ ;  /* 0x000000ffff0c7224 */ /* 0x000fe400078e00ff */
[----:B------:R-:W-:Y:S02]  /*1cb90*/  IMAD.MOV.U32 R11, RZ, RZ, 0x1e1f ;  /* 0x00001e1fff0b7424 */ /* 0x000fe400078e00ff */
[----:B------:R-:W-:-:S07]  /*1cba0*/  IMAD.MOV.U32 R0, RZ, RZ, R14 ;  /* 0x000000ffff007224 */ /* 0x000fce00078e000e */
[----:B------:R-:W-:Y:S05]  /*1cbb0*/  WARPSYNC.COLLECTIVE R15, `(.L_x_2107) ;  /* 0x000000000f087348 */ /* 0x000fea0003c00000 */
[----:B------:R0:W1:Y:S02]  /*1cbc0*/  SHFL.IDX P6, R14, R13, R12, R11 ;  /* 0x0000000c0d0e7389 */ /* 0x00006400000c000b */
[----:B01----:R-:W-:Y:S01]  /*1cbd0*/  ENDCOLLECTIVE ;  /* 0x000000000000791b */ /* 0x003fe20003800000 */
.L_x_2107:
[----:B------:R-:W-:Y:S02]  /*1cbe0*/  IMAD.MOV.U32 R13, RZ, RZ, R20 ;  /* 0x000000ffff0d7224 */ /* 0x000fe400078e0014 */
[----:B------:R-:W-:-:S07]  /*1cbf0*/  IMAD.MOV.U32 R3, RZ, RZ, R14 ;  /* 0x000000ffff037224 */ /* 0x000fce00078e000e */
[----:B------:R-:W-:Y:S05]  /*1cc00*/  WARPSYNC.COLLECTIVE R15, `(.L_x_2108) ;  /* 0x000000000f087348 */ /* 0x000fea0003c00000 */
[----:B------:R0:W1:Y:S02]  /*1cc10*/  SHFL.IDX P6, R14, R13, R12, R11 ;  /* 0x0000000c0d0e7389 */ /* 0x00006400000c000b */
[----:B01----:R-:W-:Y:S01]  /*1cc20*/  ENDCOLLECTIVE ;  /* 0x000000000000791b */ /* 0x003fe20003800000 */
.L_x_2108:
[----:B------:R-:W-:Y:S02]  /*1cc30*/  IMAD.MOV.U32 R13, RZ, RZ, R4 ;  /* 0x000000ffff0d7224 */ /* 0x000fe400078e0004 */
[----:B------:R-:W-:-:S07]  /*1cc40*/  IMAD.MOV.U32 R20, RZ, RZ, R14 ;  /* 0x000000ffff147224 */ /* 0x000fce00078e000e */
[----:B------:R-:W-:Y:S05]  /*1cc50*/  WARPSYNC.COLLECTIVE R15, `(.L_x_2109) ;  /* 0x000000000f087348 */ /* 0x000fea0003c00000 */
[----:B------:R0:W1:Y:S02]  /*1cc60*/  SHFL.IDX P6, R14, R13, R12, R11 ;  /* 0x0000000c0d0e7389 */ /* 0x00006400000c000b */
[----:B01----:R-:W-:Y:S01]  /*1cc70*/  ENDCOLLECTIVE ;  /* 0x000000000000791b */ /* 0x003fe20003800000 */
.L_x_2109:
[----:B------:R-:W-:Y:S05]  /*1cc80*/  BRA `(.L_x_2110) ;  /* 0xfffffea400a87947 */ /* 0x000fea000383ffff */
.L_x_1913:
[----:B-1----:R1:W2:Y:S02]  /*1cc90*/  SYNCS.PHASECHK.TRANS64.TRYWAIT P1, [R16+URZ+0x13200], R21 ;  /* 0x01320015100075a7 */ /* 0x0022a4000802017f */
[----:B--2---:R-:W-:Y:S05]  /*1cca0*/  @!P1 NANOSLEEP.SYNCS 0x989680 ;  /* 0x009896800000995d */ /* 0x004fea0003900000 */
[----:B------:R-:W2:Y:S02]  /*1ccb0*/  @!P1 SYNCS.PHASECHK.TRANS64 P1, [R16+URZ+0x13200], R21 ;  /* 0x01320015100095a7 */ /* 0x000ea4000802007f */
[----:B--2---:R-:W-:Y:S05]  /*1ccc0*/  @!P1 BRA `(.L_x_1913) ;  /* 0xfffffffc00f09947 */ /* 0x004fea000383ffff */
[----:B------:R-:W-:Y:S05]  /*1ccd0*/  BRA `(.L_x_2111) ;  /* 0xfffffea8001c7947 */ /* 0x000fea000383ffff */
.L_x_1917:
[----:B-1----:R1:W2:Y:S02]  /*1cce0*/  SYNCS.PHASECHK.TRANS64.TRYWAIT P0, [R12+URZ+0x13230], R3 ;  /* 0x013230030c0075a7 */ /* 0x0022a4000800017f */
[----:B--2---:R-:W-:Y:S05]  /*1ccf0*/  @!P0 NANOSLEEP.SYNCS 0x989680 ;  /* 0x009896800000895d */ /* 0x004fea0003900000 */
[----:B------:R-:W2:Y:S02]  /*1cd00*/  @!P0 SYNCS.PHASECHK.TRANS64 P0, [R12+URZ+0x13230], R3 ;  /* 0x013230030c0085a7 */ /* 0x000ea4000800007f */
[----:B--2---:R-:W-:Y:S05]  /*1cd10*/  @!P0 BRA `(.L_x_1917) ;  /* 0xfffffffc00f08947 */ /* 0x004fea000383ffff */
[----:B------:R-:W-:Y:S05]  /*1cd20*/  BRA `(.L_x_1916) ;  /* 0xfffffeb8006c7947 */ /* 0x000fea000383ffff */
.L_x_1925:
[----:B-1----:R1:W2:Y:S02]  /*1cd30*/  SYNCS.PHASECHK.TRANS64.TRYWAIT P2, [R9+URZ+0x13230], R10 ;  /* 0x0132300a090075a7 */ /* 0x0022a4000804017f */
[----:B--2---:R-:W-:Y:S05]  /*1cd40*/  @!P2 NANOSLEEP.SYNCS 0x989680 ;  /* 0x009896800000a95d */ /* 0x004fea0003900000 */
[----:B------:R-:W2:Y:S02]  /*1cd50*/  @!P2 SYNCS.PHASECHK.TRANS64 P2, [R9+URZ+0x13230], R10 ;  /* 0x0132300a0900a5a7 */ /* 0x000ea4000804007f */
[----:B--2---:R-:W-:Y:S05]  /*1cd60*/  @!P2 BRA `(.L_x_1925) ;  /* 0xfffffffc00f0a947 */ /* 0x004fea000383ffff */
[----:B------:R-:W-:Y:S05]  /*1cd70*/  BRA `(.L_x_1924) ;  /* 0xfffffef000347947 */ /* 0x000fea000383ffff */
.L_x_1930:
[----:B-1----:R1:W2:Y:S02]  /*1cd80*/  SYNCS.PHASECHK.TRANS64.TRYWAIT P2, [R20+URZ+0x13250], R10 ;  /* 0x0132500a140075a7 */ /* 0x0022a4000804017f */
[----:B--2---:R-:W-:Y:S05]  /*1cd90*/  @!P2 NANOSLEEP.SYNCS 0x989680 ;  /* 0x009896800000a95d */ /* 0x004fea0003900000 */
[----:B------:R-:W2:Y:S02]  /*1cda0*/  @!P2 SYNCS.PHASECHK.TRANS64 P2, [R20+URZ+0x13250], R10 ;  /* 0x0132500a1400a5a7 */ /* 0x000ea4000804007f */
[----:B--2---:R-:W-:Y:S05]  /*1cdb0*/  @!P2 BRA `(.L_x_1930) ;  /* 0xfffffffc00f0a947 */ /* 0x004fea000383ffff */
[----:B------:R-:W-:Y:S05]  /*1cdc0*/  BRA `(.L_x_1929) ;  /* 0xfffffef400a47947 */ /* 0x000fea000383ffff */
.L_x_1939:
[----:B-1----:R1:W2:Y:S02]  /*1cdd0*/  SYNCS.PHASECHK.TRANS64.TRYWAIT P0, [R3+URZ+0x13230], R10 ;  /* 0x0132300a030075a7 */ /* 0x0022a4000800017f */
[----:B--2---:R-:W-:Y:S05]  /*1cde0*/  @!P0 NANOSLEEP.SYNCS 0x989680 ;  /* 0x009896800000895d */ /* 0x004fea0003900000 */
[----:B------:R-:W2:Y:S02]  /*1cdf0*/  @!P0 SYNCS.PHASECHK.TRANS64 P0, [R3+URZ+0x13230], R10 ;  /* 0x0132300a030085a7 */ /* 0x000ea4000800007f */
[----:B--2---:R-:W-:Y:S05]  /*1ce00*/  @!P0 BRA `(.L_x_1939) ;  /* 0xfffffffc00f08947 */ /* 0x004fea000383ffff */
[----:B------:R-:W-:Y:S05]  /*1ce10*/  BRA `(.L_x_1938) ;  /* 0xffffff2800f07947 */ /* 0x000fea000383ffff */
.L_x_1944:
[----:B-1----:R1:W2:Y:S02]  /*1ce20*/  SYNCS.PHASECHK.TRANS64.TRYWAIT P0, [R15+URZ+0x13250], R0 ;  /* 0x013250000f0075a7 */ /* 0x0022a4000800017f */
[----:B--2---:R-:W-:Y:S05]  /*1ce30*/  @!P0 NANOSLEEP.SYNCS 0x989680 ;  /* 0x009896800000895d */ /* 0x004fea0003900000 */
[----:B------:R-:W2:Y:S02]  /*1ce40*/  @!P0 SYNCS.PHASECHK.TRANS64 P0, [R15+URZ+0x13250], R0 ;  /* 0x013250000f0085a7 */ /* 0x000ea4000800007f */
[----:B--2---:R-:W-:Y:S05]  /*1ce50*/  @!P0 BRA `(.L_x_1944) ;  /* 0xfffffffc00f08947 */ /* 0x004fea000383ffff */
[----:B------:R-:W-:Y:S05]  /*1ce60*/  BRA `(.L_x_1943) ;  /* 0xffffff3000607947 */ /* 0x000fea000383ffff */
.L_x_1951:
[----:B--2---:R2:W3:Y:S02]  /*1ce70*/  SYNCS.PHASECHK.TRANS64.TRYWAIT P0, [R2+URZ+0x13250], R5 ;  /* 0x01325005020075a7 */ /* 0x0044e4000800017f */
[----:B---3--:R-:W-:Y:S05]  /*1ce80*/  @!P0 NANOSLEEP.SYNCS 0x989680 ;  /* 0x009896800000895d */ /* 0x008fea0003900000 */
[----:B------:R-:W3:Y:S02]  /*1ce90*/  @!P0 SYNCS.PHASECHK.TRANS64 P0, [R2+URZ+0x13250], R5 ;  /* 0x01325005020085a7 */ /* 0x000ee4000800007f */
[----:B---3--:R-:W-:Y:S05]  /*1cea0*/  @!P0 BRA `(.L_x_1951) ;  /* 0xfffffffc00f08947 */ /* 0x008fea000383ffff */
[----:B------:R-:W-:Y:S05]  /*1ceb0*/  BRA `(.L_x_1950) ;  /* 0xffffff5800787947 */ /* 0x000fea000383ffff */
.L_x_1981:
[----:B------:R-:W0:Y:S01]  /*1cec0*/  S2R R7, SR_TID.X ;  /* 0x0000000000077919 */ /* 0x000e220000002100 */
[----:B------:R-:W-:Y:S01]  /*1ced0*/  BSSY B1, `(.L_x_2112) ;  /* 0x000000a000017945 */ /* 0x000fe20003800000 */
[----:B------:R-:W-:Y:S02]  /*1cee0*/  IMAD.MOV.U32 R12, RZ, RZ, RZ ;  /* 0x000000ffff0c7224 */ /* 0x000fe400078e00ff */
[----:B--2---:R-:W-:Y:S02]  /*1cef0*/  IMAD.MOV.U32 R11, RZ, RZ, 0x1f ;  /* 0x0000001fff0b7424 */ /* 0x004fe400078e00ff */
[----:B------:R-:W-:Y:S01]  /*1cf00*/  IMAD.MOV.U32 R15, RZ, RZ, -0x1 ;  /* 0xffffffffff0f7424 */ /* 0x000fe200078e00ff */
[----:B0-----:R-:W-:-:S04]  /*1cf10*/  SHF.R.U32.HI R7, RZ, 0x5, R7 ;  /* 0x00000005ff077819 */ /* 0x001fc80000011607 */
[----:B------:R-:W-:-:S05]  /*1cf20*/  LOP3.LUT R7, R7, 0x3, RZ, 0xc0, !PT ;  /* 0x0000000307077812 */ /* 0x000fca00078ec0ff */
[----:B------:R-:W-:-:S07]  /*1cf30*/  IMAD.MOV.U32 R13, RZ, RZ, R7 ;  /* 0x000000ffff0d7224 */ /* 0x000fce00078e0007 */
[----:B------:R-:W-:Y:S05]  /*1cf40*/  WARPSYNC.COLLECTIVE R15, `(.L_x_2113) ;  /* 0x000000000f087348 */ /* 0x000fea0003c00000 */
[----:B------:R0:W1:Y:S02]  /*1cf50*/  SHFL.IDX P6, R14, R13, R12, R11 ;  /* 0x0000000c0d0e7389 */ /* 0x00006400000c000b */
[----:B01----:R-:W-:Y:S01]  /*1cf60*/  ENDCOLLECTIVE ;  /* 0x000000000000791b */ /* 0x003fe20003800000 */
.L_x_2113:
[----:B------:R-:W-:Y:S05]  /*1cf70*/  BSYNC B1 ;  /* 0x0000000000017941 */ /* 0x000fea0003800000 */
.L_x_2112:
[----:B------:R-:W-:Y:S05]  /*1cf80*/  BRA `(.L_x_2114) ;  /* 0xffffffa800607947 */ /* 0x000fea000383ffff */
.L_x_1983:
[----:B------:R-:W-:Y:S01]  /*1cf90*/  BSSY B1, `(.L_x_2115) ;  /* 0x0000006000017945 */ /* 0x000fe20003800000 */
[----:B------:R-:W-:-:S07]  /*1cfa0*/  IMAD.MOV.U32 R15, RZ, RZ, -0x1 ;  /* 0xffffffffff0f7424 */ /* 0x000fce00078e00ff */
[----:B0-2---:R-:W-:Y:S05]  /*1cfb0*/  WARPSYNC.COLLECTIVE R15, `(.L_x_2116) ;  /* 0x000000000f0c7348 */ /* 0x005fea0003c00000 */
[----:B------:R-:W-:Y:S02]  /*1cfc0*/  ELECT P6, UR62, PT ;  /* 0x00000000003e782f */ /* 0x000fe400038c0000 */
[----:B------:R-:W-:Y:S01]  /*1cfd0*/  MOV R14, UR62 ;  /* 0x0000003e000e7c02 */ /* 0x000fe20008000f00 */
[----:B0-2---:R-:W-:Y:S10]  /*1cfe0*/  ENDCOLLECTIVE ;  /* 0x000000000000791b */ /* 0x005ff40003800000 */
.L_x_2116:
[----:B------:R-:W-:Y:S05]  /*1cff0*/  BSYNC B1 ;  /* 0x0000000000017941 */ /* 0x000fea0003800000 */
.L_x_2115:
[----:B------:R-:W-:Y:S05]  /*1d000*/  BRA `(.L_x_1982) ;  /* 0xffffffa800587947 */ /* 0x000fea000383ffff */
.L_x_1985:
[----:B0-----:R0:W1:Y:S02]  /*1d010*/  SYNCS.PHASECHK.TRANS64.TRYWAIT P0, [R18+URZ+0x13220], R6 ;  /* 0x01322006120075a7 */ /* 0x001064000800017f */
[----:B-1----:R-:W-:Y:S05]  /*1d020*/  @!P0 NANOSLEEP.SYNCS 0x989680 ;  /* 0x009896800000895d */ /* 0x002fea0003900000 */
[----:B------:R-:W1:Y:S02]  /*1d030*/  @!P0 SYNCS.PHASECHK.TRANS64 P0, [R18+URZ+0x13220], R6 ;  /* 0x01322006120085a7 */ /* 0x000e64000800007f */
[----:B-1----:R-:W-:Y:S05]  /*1d040*/  @!P0 BRA `(.L_x_1985) ;  /* 0xfffffffc00f08947 */ /* 0x002fea000383ffff */
[----:B------:R-:W-:Y:S05]  /*1d050*/  BRA `(.L_x_2117) ;  /* 0xffffffa800687947 */ /* 0x000fea000383ffff */
.L_x_1989:
[----:B0-----:R0:W1:Y:S02]  /*1d060*/  SYNCS.PHASECHK.TRANS64.TRYWAIT P0, [R6+URZ+0x132a0], R10 ;  /* 0x0132a00a060075a7 */ /* 0x001064000800017f */
[----:B-1----:R-:W-:Y:S05]  /*1d070*/  @!P0 NANOSLEEP.SYNCS 0x989680 ;  /* 0x009896800000895d */ /* 0x002fea0003900000 */
[----:B------:R-:W1:Y:S02]  /*1d080*/  @!P0 SYNCS.PHASECHK.TRANS64 P0, [R6+URZ+0x132a0], R10 ;  /* 0x0132a00a060085a7 */ /* 0x000e64000800007f */
[----:B-1----:R-:W-:Y:S05]  /*1d090*/  @!P0 BRA `(.L_x_1989) ;  /* 0xfffffffc00f08947 */ /* 0x002fea000383ffff */
[----:B------:R-:W-:Y:S05]  /*1d0a0*/  BRA `(.L_x_2118) ;  /* 0xffffffa800807947 */ /* 0x000fea000383ffff */
.L_x_1994:
[----:B-1----:R1:W2:Y:S02]  /*1d0b0*/  SYNCS.PHASECHK.TRANS64.TRYWAIT P0, [R6+URZ+0x132c0], R10 ;  /* 0x0132c00a060075a7 */ /* 0x0022a4000800017f */
[----:B--2---:R-:W-:Y:S05]  /*1d0c0*/  @!P0 NANOSLEEP.SYNCS 0x989680 ;  /* 0x009896800000895d */ /* 0x004fea0003900000 */
[----:B------:R-:W2:Y:S02]  /*1d0d0*/  @!P0 SYNCS.PHASECHK.TRANS64 P0, [R6+URZ+0x132c0], R10 ;  /* 0x0132c00a060085a7 */ /* 0x000ea4000800007f */
[----:B--2---:R-:W-:Y:S05]  /*1d0e0*/  @!P0 BRA `(.L_x_1994) ;  /* 0xfffffffc00f08947 */ /* 0x004fea000383ffff */
[----:B------:R-:W-:Y:S05]  /*1d0f0*/  BRA `(.L_x_2119) ;  /* 0xffffffa800fc7947 */ /* 0x000fea000383ffff */
.L_x_2001:
[----:B0-----:R0:W1:Y:S02]  /*1d100*/  SYNCS.PHASECHK.TRANS64.TRYWAIT P1, [R6+URZ+0x132a0], R7 ;  /* 0x0132a007060075a7 */ /* 0x001064000802017f */
[----:B-1----:R-:W-:Y:S05]  /*1d110*/  @!P1 NANOSLEEP.SYNCS 0x989680 ;  /* 0x009896800000995d */ /* 0x002fea0003900000 */
[----:B------:R-:W1:Y:S02]  /*1d120*/  @!P1 SYNCS.PHASECHK.TRANS64 P1, [R6+URZ+0x132a0], R7 ;  /* 0x0132a007060095a7 */ /* 0x000e64000802007f */
[----:B-1----:R-:W-:Y:S05]  /*1d130*/  @!P1 BRA `(.L_x_2001) ;  /* 0xfffffffc00f09947 */ /* 0x002fea000383ffff */
[----:B------:R-:W-:Y:S05]  /*1d140*/  BRA `(.L_x_2120) ;  /* 0xffffffac00b87947 */ /* 0x000fea000383ffff */
.L_x_2006:
[----:B-1----:R1:W2:Y:S02]  /*1d150*/  SYNCS.PHASECHK.TRANS64.TRYWAIT P1, [R6+URZ+0x132c0], R7 ;  /* 0x0132c007060075a7 */ /* 0x0022a4000802017f */
[----:B--2---:R-:W-:Y:S05]  /*1d160*/  @!P1 NANOSLEEP.SYNCS 0x989680 ;  /* 0x009896800000995d */ /* 0x004fea0003900000 */
[----:B------:R-:W2:Y:S02]  /*1d170*/  @!P1 SYNCS.PHASECHK.TRANS64 P1, [R6+URZ+0x132c0], R7 ;  /* 0x0132c007060095a7 */ /* 0x000ea4000802007f */
[----:B--2---:R-:W-:Y:S05]  /*1d180*/  @!P1 BRA `(.L_x_2006) ;  /* 0xfffffffc00f09947 */ /* 0x004fea000383ffff */
[----:B------:R-:W-:Y:S05]  /*1d190*/  BRA `(.L_x_2121) ;  /* 0xffffffb000307947 */ /* 0x000fea000383ffff */
.L_x_2023:
[----:B------:R-:W1:Y:S01]  /*1d1a0*/  S2R R20, SR_TID.X ;  /* 0x0000000000147919 */ /* 0x000e620000002100 */
[----:B------:R-:W-:Y:S01]  /*1d1b0*/  BSSY B0, `(.L_x_2122) ;  /* 0x000000a000007945 */ /* 0x000fe20003800000 */
[----:B------:R-:W-:Y:S02]  /*1d1c0*/  IMAD.MOV.U32 R12, RZ, RZ, RZ ;  /* 0x000000ffff0c7224 */ /* 0x000fe400078e00ff */
[----:B--2---:R-:W-:Y:S02]  /*1d1d0*/  IMAD.MOV.U32 R11, RZ, RZ, 0x1f ;  /* 0x0000001fff0b7424 */ /* 0x004fe400078e00ff */
[----:B------:R-:W-:Y:S01]  /*1d1e0*/  IMAD.MOV.U32 R15, RZ, RZ, -0x1 ;  /* 0xffffffffff0f7424 */ /* 0x000fe200078e00ff */
[----:B-1----:R-:W-:-:S04]  /*1d1f0*/  SHF.R.U32.HI R20, RZ, 0x5, R20 ;  /* 0x00000005ff147819 */ /* 0x002fc80000011614 */
[----:B------:R-:W-:-:S05]  /*1d200*/  LOP3.LUT R20, R20, 0x3, RZ, 0xc0, !PT ;  /* 0x0000000314147812 */ /* 0x000fca00078ec0ff */
[----:B------:R-:W-:-:S07]  /*1d210*/  IMAD.MOV.U32 R13, RZ, RZ, R20 ;  /* 0x000000ffff0d7224 */ /* 0x000fce00078e0014 */
[----:B0-----:R-:W-:Y:S05]  /*1d220*/  WARPSYNC.COLLECTIVE R15, `(.L_x_2123) ;  /* 0x000000000f087348 */ /* 0x001fea0003c00000 */
[----:B------:R1:W2:Y:S02]  /*1d230*/  SHFL.IDX P6, R14, R13, R12, R11 ;  /* 0x0000000c0d0e7389 */ /* 0x0002a400000c000b */
[----:B012---:R-:W-:Y:S01]  /*1d240*/  ENDCOLLECTIVE ;  /* 0x000000000000791b */ /* 0x007fe20003800000 */
.L_x_2123:
[----:B------:R-:W-:Y:S05]  /*1d250*/  BSYNC B0 ;  /* 0x0000000000007941 */ /* 0x000fea0003800000 */
.L_x_2122:
[----:B------:R-:W-:Y:S05]  /*1d260*/  BRA `(.L_x_2124) ;  /* 0xffffffbc00647947 */ /* 0x000fea000383ffff */
.L_x_2025:
[----:B------:R-:W-:Y:S01]  /*1d270*/  BSSY B0, `(.L_x_2125) ;  /* 0x0000006000007945 */ /* 0x000fe20003800000 */
[----:B------:R-:W-:-:S07]  /*1d280*/  IMAD.MOV.U32 R15, RZ, RZ, -0x1 ;  /* 0xffffffffff0f7424 */ /* 0x000fce00078e00ff */
[----:B012---:R-:W-:Y:S05]  /*1d290*/  WARPSYNC.COLLECTIVE R15, `(.L_x_2126) ;  /* 0x000000000f0c7348 */ /* 0x007fea0003c00000 */
[----:B------:R-:W-:Y:S02]  /*1d2a0*/  ELECT P6, UR62, PT ;  /* 0x00000000003e782f */ /* 0x000fe400038c0000 */
[----:B------:R-:W-:Y:S01]  /*1d2b0*/  MOV R14, UR62 ;  /* 0x0000003e000e7c02 */ /* 0x000fe20008000f00 */
[----:B012---:R-:W-:Y:S10]  /*1d2c0*/  ENDCOLLECTIVE ;  /* 0x000000000000791b */ /* 0x007ff40003800000 */
.L_x_2126:
[----:B------:R-:W-:Y:S05]  /*1d2d0*/  BSYNC B0 ;  /* 0x0000000000007941 */ /* 0x000fea0003800000 */
.L_x_2125:
[----:B------:R-:W-:Y:S05]  /*1d2e0*/  BRA `(.L_x_2127) ;  /* 0xffffffbc00647947 */ /* 0x000fea000383ffff */
.L_x_2027:
[----:B-1----:R1:W3:Y:S02]  /*1d2f0*/  SYNCS.PHASECHK.TRANS64.TRYWAIT P0, [R4+URZ+0x13280], R3 ;  /* 0x01328003040075a7 */ /* 0x0022e4000800017f */
[----:B---3--:R-:W-:Y:S05]  /*1d300*/  @!P0 NANOSLEEP.SYNCS 0x989680 ;  /* 0x009896800000895d */ /* 0x008fea0003900000 */
[----:B------:R-:W3:Y:S02]  /*1d310*/  @!P0 SYNCS.PHASECHK.TRANS64 P0, [R4+URZ+0x13280], R3 ;  /* 0x01328003040085a7 */ /* 0x000ee4000800007f */
[----:B---3--:R-:W-:Y:S05]  /*1d320*/  @!P0 BRA `(.L_x_2027) ;  /* 0xfffffffc00f08947 */ /* 0x008fea000383ffff */
[----:B------:R-:W-:Y:S05]  /*1d330*/  BRA `(.L_x_2128) ;  /* 0xffffffbc00c87947 */ /* 0x000fea000383ffff */
.L_x_2029:
[----:B---3--:R3:W4:Y:S02]  /*1d340*/  SYNCS.PHASECHK.TRANS64.TRYWAIT P0, [R4+URZ+0x13240], R3 ;  /* 0x01324003040075a7 */ /* 0x008724000800017f */
[----:B----4-:R-:W-:Y:S05]  /*1d350*/  @!P0 NANOSLEEP.SYNCS 0x989680 ;  /* 0x009896800000895d */ /* 0x010fea0003900000 */
[----:B------:R-:W4:Y:S02]  /*1d360*/  @!P0 SYNCS.PHASECHK.TRANS64 P0, [R4+URZ+0x13240], R3 ;  /* 0x01324003040085a7 */ /* 0x000f24000800007f */
[----:B----4-:R-:W-:Y:S05]  /*1d370*/  @!P0 BRA `(.L_x_2029) ;  /* 0xfffffffc00f08947 */ /* 0x010fea000383ffff */
[----:B------:R-:W-:Y:S05]  /*1d380*/  BRA `(.L_x_2129) ;  /* 0xffffffc0001c7947 */ /* 0x000fea000383ffff */
.L_x_2033:
[----:B------:R-:W2:Y:S01]  /*1d390*/  LDL.LU R11, [R1+0x1c] ;  /* 0x00001c00010b7983 */ /* 0x000ea20000300800 */
[----:B------:R-:W-:Y:S02]  /*1d3a0*/  IMAD.MOV.U32 R13, RZ, RZ, R4 ;  /* 0x000000ffff0d7224 */ /* 0x000fe400078e0004 */
[----:B------:R-:W-:Y:S02]  /*1d3b0*/  IMAD.MOV.U32 R12, RZ, RZ, RZ ;  /* 0x000000ffff0c7224 */ /* 0x000fe400078e00ff */
[----:B------:R-:W-:Y:S02]  /*1d3c0*/  IMAD.MOV.U32 R15, RZ, RZ, -0x1 ;  /* 0xffffffffff0f7424 */ /* 0x000fe400078e00ff */
[----:B------:R-:W-:-:S04]  /*1d3d0*/  IMAD R25, R25, 0xc0, R21 ;  /* 0x000000c019197824 */ /* 0x000fc800078e0215 */
[----:B------:R-:W-:Y:S02]  /*1d3e0*/  VIADD R8, R25, 0x20 ;  /* 0x0000002019087836 */ /* 0x000fe40000000000 */
[----:B--2---:R-:W-:Y:S02]  /*1d3f0*/  IMAD R5, R11, R9, RZ ;  /* 0x000000090b057224 */ /* 0x004fe400078e02ff */
[----:B------:R-:W-:-:S03]  /*1d400*/  IMAD.MOV.U32 R11, RZ, RZ, 0x1c1f ;  /* 0x00001c1fff0b7424 */ /* 0x000fc600078e00ff */
[----:B------:R-:W-:-:S13]  /*1d410*/  ISETP.GE.AND P1, PT, R25, R5, PT ;  /* 0x000000051900720c */ /* 0x000fda0003f26270 */
[----:B-----5:R-:W-:Y:S05]  /*1d420*/  WARPSYNC.COLLECTIVE R15, `(.L_x_2130) ;  /* 0x000000000f087348 */ /* 0x020fea0003c00000 */
[----:B------:R0:W1:Y:S02]  /*1d430*/  SHFL.IDX P6, R14, R13, R12, R11 ;  /* 0x0000000c0d0e7389 */ /* 0x00006400000c000b */
[----:B01---5:R-:W-:Y:S01]  /*1d440*/  ENDCOLLECTIVE ;  /* 0x000000000000791b */ /* 0x023fe20003800000 */
.L_x_2130:
[----:B------:R-:W-:Y:S02]  /*1d450*/  IMAD.MOV.U32 R13, RZ, RZ, R0 ;  /* 0x000000ffff0d7224 */ /* 0x000fe400078e0000 */
[----:B------:R-:W-:-:S07]  /*1d460*/  IMAD.MOV.U32 R6, RZ, RZ, R14 ;  /* 0x000000ffff067224 */ /* 0x000fce00078e000e */
[----:B------:R-:W-:Y:S05]  /*1d470*/  WARPSYNC.COLLECTIVE R15, `(.L_x_2131) ;  /* 0x000000000f087348 */ /* 0x000fea0003c00000 */
[----:B------:R0:W1:Y:S02]  /*1d480*/  SHFL.IDX P6, R14, R13, R12, R11 ;  /* 0x0000000c0d0e7389 */ /* 0x00006400000c000b */
[----:B01----:R-:W-:Y:S01]  /*1d490*/  ENDCOLLECTIVE ;  /* 0x000000000000791b */ /* 0x003fe20003800000 */
.L_x_2131:
[----:B------:R-:W-:Y:S02]  /*1d4a0*/  IMAD.MOV.U32 R13, RZ, RZ, R4 ;  /* 0x000000ffff0d7224 */ /* 0x000fe400078e0004 */
[----:B------:R-:W-:Y:S02]  /*1d4b0*/  IMAD.MOV.U32 R12, RZ, RZ, 0x1 ;  /* 0x00000001ff0c7424 */ /* 0x000fe400078e00ff */
[----:B------:R-:W-:-:S07]  /*1d4c0*/  IMAD.MOV.U32 R7, RZ, RZ, R14 ;  /* 0x000000ffff077224 */ /* 0x000fce00078e000e */
[----:B------:R-:W-:Y:S05]  /*1d4d0*/  WARPSYNC.COLLECTIVE R15, `(.L_x_2132) ;  /* 0x000000000f087348 */ /* 0x000fea0003c00000 */
[----:B------:R0:W1:Y:S02]  /*1d4e0*/  SHFL.IDX P6, R14, R13, R12, R11 ;  /* 0x0000000c0d0e7389 */ /* 0x00006400000c000b */
[----:B01----:R-:W-:Y:S01]  /*1d4f0*/  ENDCOLLECTIVE ;  /* 0x000000000000791b */ /* 0x003fe20003800000 */
.L_x_2132:
[----:B------:R-:W-:-:S04]  /*1d500*/  @!P1 IADD3 R7, P2, R20, R7, RZ ;  /* 0x0000000714079210 */ /* 0x000fc80007f5e0ff */
[----:B------:R-:W-:-:S04]  /*1d510*/  @!P1 IADD3.X R6, RZ, R6, RZ, P2, !PT ;  /* 0x00000006ff069210 */ /* 0x000fc800017fe4ff */
        /* <DEDUP_REMOVED lines=13> */
.L_x_2133:
[----:B------:R-:W-:Y:S02]  /*1d5f0*/  IMAD.MOV.U32 R13, RZ, RZ, R4 ;  /* 0x000000ffff0d7224 */ /* 0x000fe400078e0004 */
[----:B------:R-:W-:Y:S02]  /*1d600*/  IMAD.MOV.U32 R12, RZ, RZ, 0x2 ;  /* 0x00000002ff0c7424 */ /* 0x000fe400078e00ff */
[----:B------:R-:W-:-:S07]  /*1d610*/  IMAD.MOV.U32 R7, RZ, RZ, R14 ;  /* 0x000000ffff077224 */ /* 0x000fce00078e000e */
[----:B------:R-:W-:Y:S05]  /*1d620*/  WARPSYNC.COLLECTIVE R15, `(.L_x_2134) ;  /* 0x000000000f087348 */ /* 0x000fea0003c00000 */
[----:B------:R0:W1:Y:S02]  /*1d630*/  SHFL.IDX P6, R14, R13, R12, R11 ;  /* 0x0000000c0d0e7389 */ /* 0x00006400000c000b */
[----:B01----:R-:W-:Y:S01]  /*1d640*/  ENDCOLLECTIVE ;  /* 0x000000000000791b */ /* 0x003fe20003800000 */
.L_x_2134:
        /* <DEDUP_REMOVED lines=11> */
[----:B------:R-:W-:Y:S01]  /*1d700*/  ISETP.GE.AND P1, PT, R6, R5, PT ;  /* 0x000000050600720c */ /* 0x000fe20003f26270 */
[----:B------:R-:W-:-:S12]  /*1d710*/  IMAD.MOV.U32 R6, RZ, RZ, R14 ;  /* 0x000000ffff067224 */ /* 0x000fd800078e000e */
[----:B------:R-:W-:Y:S05]  /*1d720*/  WARPSYNC.COLLECTIVE R15, `(.L_x_2135) ;  /* 0x000000000f087348 */ /* 0x000fea0003c00000 */
[----:B------:R0:W1:Y:S02]  /*1d730*/  SHFL.IDX P6, R14, R13, R12, R11 ;  /* 0x0000000c0d0e7389 */ /* 0x00006400000c000b */
[----:B01----:R-:W-:Y:S01]  /*1d740*/  ENDCOLLECTIVE ;  /* 0x000000000000791b */ /* 0x003fe20003800000 */
.L_x_2135:
[----:B------:R-:W-:Y:S02]  /*1d750*/  IMAD.MOV.U32 R13, RZ, RZ, R4 ;  /* 0x000000ffff0d7224 */ /* 0x000fe400078e0004 */
[----:B------:R-:W-:Y:S02]  /*1d760*/  IMAD.MOV.U32 R12, RZ, RZ, 0x3 ;  /* 0x00000003ff0c7424 */ /* 0x000fe400078e00ff */
[----:B------:R-:W-:-:S07]  /*1d770*/  IMAD.MOV.U32 R7, RZ, RZ, R14 ;  /* 0x000000ffff077224 */ /* 0x000fce00078e000e */
[----:B------:R-:W-:Y:S05]  /*1d780*/  WARPSYNC.COLLECTIVE R15, `(.L_x_2136) ;  /* 0x000000000f087348 */ /* 0x000fea0003c00000 */
[----:B------:R0:W1:Y:S02]  /*1d790*/  SHFL.IDX P6, R14, R13, R12, R11 ;  /* 0x0000000c0d0e7389 */ /* 0x00006400000c000b */
[----:B01----:R-:W-:Y:S01]  /*1d7a0*/  ENDCOLLECTIVE ;  /* 0x000000000000791b */ /* 0x003fe20003800000 */
.L_x_2136:
        /* <DEDUP_REMOVED lines=11> */
.L_x_2137:
        /* <DEDUP_REMOVED lines=11> */
.L_x_2138:
[----:B------:R-:W-:-:S05]  /*1d910*/  @!P1 IADD3 R6, P3, R20, R6, RZ ;  /* 0x0000000614069210 */ /* 0x000fca0007f7e0ff */
[----:B------:R-:W-:-:S05]  /*1d920*/  @!P1 IMAD.X R4, RZ, RZ, R4, P3 ;  /* 0x000000ffff049224 */ /* 0x000fca00018e0604 */
[----:B------:R-:W-:Y:S01]  /*1d930*/  @!P1 MOV R7, R4 ;  /* 0x0000000400079202 */ /* 0x000fe20000000f00 */
[----:B------:R-:W-:Y:S02]  /*1d940*/  IMAD.MOV.U32 R13, RZ, RZ, R2 ;  /* 0x000000ffff0d7224 */ /* 0x000fe400078e0002 */
[----:B------:R-:W-:Y:S02]  /*1d950*/  VIADD R4, R25, 0x80 ;  /* 0x0000008019047836 */ /* 0x000fe40000000000 */
[----:B------:R-:W-:Y:S01]  /*1d960*/  @!PT LDS RZ, [RZ] ;  /* 0x00000000fffff984 */ /* 0x000fe20000000800 */
[----:B------:R-:W-:Y:S01]  /*1d970*/  @!PT LDS RZ, [RZ] ;  /* 0x00000000fffff984 */ /* 0x000fe20000000800 */
[----:B------:R-:W-:Y:S01]  /*1d980*/  @!PT LDS RZ, [RZ] ;  /* 0x00000000fffff984 */ /* 0x000fe20000000800 */
[----:B------:R0:W-:Y:S03]  /*1d990*/  @!P1 LDGSTS.E.BYPASS.LTC128B.128 [R10+0xc800], desc[UR40][R6.64], !P0 ;  /* 0x0c800000060a9fae */ /* 0x0001e6000c101d68 */
[----:B------:R-:W-:Y:S01]  /*1d9a0*/  ISETP.GE.AND P2, PT, R4, R5, PT ;  /* 0x000000050400720c */ /* 0x000fe20003f46270 */
[----:B------:R-:W-:-:S12]  /*1d9b0*/  IMAD.MOV.U32 R0, RZ, RZ, R14 ;  /* 0x000000ffff007224 */ /* 0x000fd800078e000e */
[----:B0-----:R-:W-:Y:S05]  /*1d9c0*/  WARPSYNC.COLLECTIVE R15, `(.L_x_2139) ;  /* 0x000000000f087348 */ /* 0x001fea0003c00000 */
[----:B------:R1:W2:Y:S02]  /*1d9d0*/  SHFL.IDX P6, R14, R13, R12, R11 ;  /* 0x0000000c0d0e7389 */ /* 0x0002a400000c000b */
[----:B012---:R-:W-:Y:S01]  /*1d9e0*/  ENDCOLLECTIVE ;  /* 0x000000000000791b */ /* 0x007fe20003800000 */
.L_x_2139:
[----:B------:R-:W-:Y:S02]  /*1d9f0*/  IMAD.MOV.U32 R13, RZ, RZ, R3 ;  /* 0x000000ffff0d7224 */ /* 0x000fe400078e0003 */
[----:B------:R-:W-:Y:S02]  /*1da00*/  IMAD.MOV.U32 R12, RZ, RZ, 0x1 ;  /* 0x00000001ff0c7424 */ /* 0x000fe400078e00ff */
[----:B------:R-:W-:-:S07]  /*1da10*/  IMAD.MOV.U32 R8, RZ, RZ, R14 ;  /* 0x000000ffff087224 */ /* 0x000fce00078e000e */
[----:B------:R-:W-:Y:S05]  /*1da20*/  WARPSYNC.COLLECTIVE R15, `(.L_x_2140) ;  /* 0x000000000f087348 */ /* 0x000fea0003c00000 */
[----:B------:R0:W1:Y:S02]  /*1da30*/  SHFL.IDX P6, R14, R13, R12, R11 ;  /* 0x0000000c0d0e7389 */ /* 0x00006400000c000b */
[----:B01----:R-:W-:Y:S01]  /*1da40*/  ENDCOLLECTIVE ;  /* 0x000000000000791b */ /* 0x003fe20003800000 */
.L_x_2140:
        /* <DEDUP_REMOVED lines=12> */
.L_x_2141:
[----:B------:R-:W-:Y:S01]  /*1db10*/  IMAD.MOV.U32 R2, RZ, RZ, R14 ;  /* 0x000000ffff027224 */ /* 0x000fe200078e000e */
[----:B------:R-:W-:Y:S06]  /*1db20*/  BRA `(.L_x_2142) ;  /* 0xffffffc400207947 */ /* 0x000fec000383ffff */
.L_x_2036:
[----:B-1----:R1:W2:Y:S02]  /*1db30*/  SYNCS.PHASECHK.TRANS64.TRYWAIT P0, [R18+URZ+0x13220], R3 ;  /* 0x01322003120075a7 */ /* 0x0022a4000800017f */
[----:B--2---:R-:W-:Y:S05]  /*1db40*/  @!P0 NANOSLEEP.SYNCS 0x989680 ;  /* 0x009896800000895d */ /* 0x004fea0003900000 */
[----:B------:R-:W2:Y:S02]  /*1db50*/  @!P0 SYNCS.PHASECHK.TRANS64 P0, [R18+URZ+0x13220], R3 ;  /* 0x01322003120085a7 */ /* 0x000ea4000800007f */
[----:B--2---:R-:W-:Y:S05]  /*1db60*/  @!P0 BRA `(.L_x_2036) ;  /* 0xfffffffc00f08947 */ /* 0x004fea000383ffff */
[----:B------:R-:W-:Y:S05]  /*1db70*/  BRA `(.L_x_2143) ;  /* 0xffffffc4007c7947 */ /* 0x000fea000383ffff */
.L_x_2042:
[----:B0-----:R0:W1:Y:S02]  /*1db80*/  SYNCS.PHASECHK.TRANS64.TRYWAIT P0, [R4+URZ+0x13280], R3 ;  /* 0x01328003040075a7 */ /* 0x001064000800017f */
[----:B-1----:R-:W-:Y:S05]  /*1db90*/  @!P0 NANOSLEEP.SYNCS 0x989680 ;  /* 0x009896800000895d */ /* 0x002fea0003900000 */
[----:B------:R-:W1:Y:S02]  /*1dba0*/  @!P0 SYNCS.PHASECHK.TRANS64 P0, [R4+URZ+0x13280], R3 ;  /* 0x01328003040085a7 */ /* 0x000e64000800007f */
[----:B-1----:R-:W-:Y:S05]  /*1dbb0*/  @!P0 BRA `(.L_x_2042) ;  /* 0xfffffffc00f08947 */ /* 0x002fea000383ffff */
[----:B------:R-:W-:Y:S05]  /*1dbc0*/  BRA `(.L_x_2144) ;  /* 0xffffffc800287947 */ /* 0x000fea000383ffff */
.L_x_2047:
[----:B-1----:R1:W2:Y:S02]  /*1dbd0*/  SYNCS.PHASECHK.TRANS64.TRYWAIT P0, [R4+URZ+0x13240], R3 ;  /* 0x01324003040075a7 */ /* 0x0022a4000800017f */
[----:B--2---:R-:W-:Y:S05]  /*1dbe0*/  @!P0 NANOSLEEP.SYNCS 0x989680 ;  /* 0x009896800000895d */ /* 0x004fea0003900000 */
[----:B------:R-:W2:Y:S02]  /*1dbf0*/  @!P0 SYNCS.PHASECHK.TRANS64 P0, [R4+URZ+0x13240], R3 ;  /* 0x01324003040085a7 */ /* 0x000ea4000800007f */
[----:B--2---:R-:W-:Y:S05]  /*1dc00*/  @!P0 BRA `(.L_x_2047) ;  /* 0xfffffffc00f08947 */ /* 0x004fea000383ffff */
[----:B------:R-:W-:Y:S05]  /*1dc10*/  BRA `(.L_x_2145) ;  /* 0xffffffc800a47947 */ /* 0x000fea000383ffff */
.L_x_2053:
[----:B0-----:R0:W1:Y:S02]  /*1dc20*/  SYNCS.PHASECHK.TRANS64.TRYWAIT P0, [R3+URZ+0x13270], R2 ;  /* 0x01327002030075a7 */ /* 0x001064000800017f */
[----:B-1----:R-:W-:Y:S05]  /*1dc30*/  @!P0 NANOSLEEP.SYNCS 0x989680 ;  /* 0x009896800000895d */ /* 0x002fea0003900000 */
[----:B------:R-:W1:Y:S02]  /*1dc40*/  @!P0 SYNCS.PHASECHK.TRANS64 P0, [R3+URZ+0x13270], R2 ;  /* 0x01327002030085a7 */ /* 0x000e64000800007f */
[----:B-1----:R-:W-:Y:S05]  /*1dc50*/  @!P0 BRA `(.L_x_2053) ;  /* 0xfffffffc00f08947 */ /* 0x002fea000383ffff */
[----:B------:R-:W-:Y:S05]  /*1dc60*/  BRA `(.L_x_2146) ;  /* 0xffffffcc00407947 */ /* 0x000fea000383ffff */
.L_x_2055:
[----:B0-----:R0:W1:Y:S02]  /*1dc70*/  SYNCS.PHASECHK.TRANS64.TRYWAIT P0, [R3+URZ+0x13260], R2 ;  /* 0x01326002030075a7 */ /* 0x001064000800017f */
[----:B-1----:R-:W-:Y:S05]  /*1dc80*/  @!P0 NANOSLEEP.SYNCS 0x989680 ;  /* 0x009896800000895d */ /* 0x002fea0003900000 */
[----:B------:R-:W1:Y:S02]  /*1dc90*/  @!P0 SYNCS.PHASECHK.TRANS64 P0, [R3+URZ+0x13260], R2 ;  /* 0x01326002030085a7 */ /* 0x000e64000800007f */
[----:B-1----:R-:W-:Y:S05]  /*1dca0*/  @!P0 BRA `(.L_x_2055) ;  /* 0xfffffffc00f08947 */ /* 0x002fea000383ffff */
[----:B------:R-:W-:Y:S05]  /*1dcb0*/  BRA `(.L_x_2147) ;  /* 0xffffffcc00487947 */ /* 0x000fea000383ffff */
.L_x_2062:
[----:B-1----:R1:W2:Y:S02]  /*1dcc0*/  SYNCS.PHASECHK.TRANS64.TRYWAIT P1, [R3+URZ+0x13270], R0 ;  /* 0x01327000030075a7 */ /* 0x0022a4000802017f */
[----:B--2---:R-:W-:Y:S05]  /*1dcd0*/  @!P1 NANOSLEEP.SYNCS 0x989680 ;  /* 0x009896800000995d */ /* 0x004fea0003900000 */
[----:B------:R-:W2:Y:S02]  /*1dce0*/  @!P1 SYNCS.PHASECHK.TRANS64 P1, [R3+URZ+0x13270], R0 ;  /* 0x01327000030095a7 */ /* 0x000ea4000802007f */
[----:B--2---:R-:W-:Y:S05]  /*1dcf0*/  @!P1 BRA `(.L_x_2062) ;  /* 0xfffffffc00f09947 */ /* 0x004fea000383ffff */
[----:B------:R-:W-:Y:S05]  /*1dd00*/  BRA `(.L_x_2148) ;  /* 0xffffffd000987947 */ /* 0x000fea000383ffff */
.L_x_2064:
[----:B-1----:R1:W2:Y:S02]  /*1dd10*/  SYNCS.PHASECHK.TRANS64.TRYWAIT P1, [R3+URZ+0x13260], R0 ;  /* 0x01326000030075a7 */ /* 0x0022a4000802017f */
[----:B--2---:R-:W-:Y:S05]  /*1dd20*/  @!P1 NANOSLEEP.SYNCS 0x989680 ;  /* 0x009896800000995d */ /* 0x004fea0003900000 */
[----:B------:R-:W2:Y:S02]  /*1dd30*/  @!P1 SYNCS.PHASECHK.TRANS64 P1, [R3+URZ+0x13260], R0 ;  /* 0x01326000030095a7 */ /* 0x000ea4000802007f */
[----:B--2---:R-:W-:Y:S05]  /*1dd40*/  @!P1 BRA `(.L_x_2064) ;  /* 0xfffffffc00f09947 */ /* 0x004fea000383ffff */
[----:B------:R-:W-:Y:S05]  /*1dd50*/  BRA `(.L_x_2149) ;  /* 0xffffffd0009c7947 */ /* 0x000fea000383ffff */
.L_x_2068:
[----:B------:R-:W-:Y:S01]  /*1dd60*/  BSSY B0, `(.L_x_2150) ;  /* 0x0000008000007945 */ /* 0x000fe20003800000 */
[----:B------:R-:W-:Y:S02]  /*1dd70*/  IMAD.MOV.U32 R13, RZ, RZ, R24 ;  /* 0x000000ffff0d7224 */ /* 0x000fe400078e0018 */
[----:B------:R-:W-:Y:S02]  /*1dd80*/  IMAD.MOV.U32 R12, RZ, RZ, RZ ;  /* 0x000000ffff0c7224 */ /* 0x000fe400078e00ff */
[----:B--2---:R-:W-:Y:S02]  /*1dd90*/  IMAD.MOV.U32 R11, RZ, RZ, 0x1f ;  /* 0x0000001fff0b7424 */ /* 0x004fe400078e00ff */
[----:B------:R-:W-:-:S07]  /*1dda0*/  IMAD.MOV.U32 R15, RZ, RZ, -0x1 ;  /* 0xffffffffff0f7424 */ /* 0x000fce00078e00ff */
[----:B------:R-:W-:Y:S05]  /*1ddb0*/  WARPSYNC.COLLECTIVE R15, `(.L_x_2151) ;  /* 0x000000000f087348 */ /* 0x000fea0003c00000 */
[----:B------:R0:W1:Y:S02]  /*1ddc0*/  SHFL.IDX P6, R14, R13, R12, R11 ;  /* 0x0000000c0d0e7389 */ /* 0x00006400000c000b */
[----:B01----:R-:W-:Y:S01]  /*1ddd0*/  ENDCOLLECTIVE ;  /* 0x000000000000791b */ /* 0x003fe20003800000 */
.L_x_2151:
[----:B------:R-:W-:Y:S05]  /*1dde0*/  BSYNC B0 ;  /* 0x0000000000007941 */ /* 0x000fea0003800000 */
.L_x_2150:
[----:B------:R-:W-:Y:S01]  /*1ddf0*/  IMAD.MOV.U32 R13, RZ, RZ, R24 ;  /* 0x000000ffff0d7224 */ /* 0x000fe200078e0018 */
[----:B------:R-:W-:Y:S01]  /*1de00*/  MOV R15, 0xffffffff ;  /* 0xffffffff000f7802 */ /* 0x000fe20000000f00 */
[----:B------:R-:W-:Y:S02]  /*1de10*/  IMAD.MOV.U32 R12, RZ, RZ, 0x1 ;  /* 0x00000001ff0c7424 */ /* 0x000fe400078e00ff */
[----:B------:R-:W-:Y:S02]  /*1de20*/  IMAD.MOV.U32 R11, RZ, RZ, 0x1f ;  /* 0x0000001fff0b7424 */ /* 0x000fe400078e00ff */
[----:B------:R-:W-:Y:S02]  /*1de30*/  IMAD.IADD R8, R27, 0x1, R10 ;  /* 0x000000011b087824 */ /* 0x000fe400078e020a */
[----:B------:R-:W-:-:S07]  /*1de40*/  IMAD.MOV.U32 R0, RZ, RZ, R14 ;  /* 0x000000ffff007224 */ /* 0x000fce00078e000e */
[----:B------:R-:W-:Y:S05]  /*1de50*/  WARPSYNC.COLLECTIVE R15, `(.L_x_2152) ;  /* 0x000000000f087348 */ /* 0x000fea0003c00000 */
[----:B------:R0:W1:Y:S02]  /*1de60*/  SHFL.IDX P6, R14, R13, R12, R11 ;  /* 0x0000000c0d0e7389 */ /* 0x00006400000c000b */
[----:B01----:R-:W-:Y:S01]  /*1de70*/  ENDCOLLECTIVE ;  /* 0x000000000000791b */ /* 0x003fe20003800000 */
.L_x_2152:
        /* <DEDUP_REMOVED lines=24> */
.L_x_2153:
[----:B------:R-:W-:Y:S01]  /*1e000*/  IMAD.MOV.U32 R12, RZ, RZ, 0x2 ;  /* 0x00000002ff0c7424 */ /* 0x000fe200078e00ff */
[----:B------:R-:W-:-:S05]  /*1e010*/  SEL R3, R14, RZ, P1 ;  /* 0x000000ff0e037207 */ /* 0x000fca0000800000 */
[----:B------:R-:W-:-:S04]  /*1e020*/  IMAD.IADD R2, R2, 0x1, R3 ;  /* 0x0000000102027824 */ /* 0x000fc800078e0203 */
[----:B------:R-:W-:-:S07]  /*1e030*/  IMAD.MOV.U32 R13, RZ, RZ, R2 ;  /* 0x000000ffff0d7224 */ /* 0x000fce00078e0002 */
[----:B------:R-:W-:Y:S05]  /*1e040*/  WARPSYNC.COLLECTIVE R15, `(.L_x_2154) ;  /* 0x000000000f087348 */ /* 0x000fea0003c00000 */
[----:B------:R0:W1:Y:S02]  /*1e050*/  SHFL.UP P6, R14, R13, R12, R11 ;  /* 0x0400000c0d0e7389 */ /* 0x00006400000c000b */
[----:B01----:R-:W-:Y:S01]  /*1e060*/  ENDCOLLECTIVE ;  /* 0x000000000000791b */ /* 0x003fe20003800000 */
.L_x_2154:
[----:B------:R-:W-:Y:S01]  /*1e070*/  IMAD.MOV.U32 R12, RZ, RZ, 0x4 ;  /* 0x00000004ff0c7424 */ /* 0x000fe200078e00ff */
[----:B------:R-:W-:-:S05]  /*1e080*/  SEL R3, R14, RZ, P2 ;  /* 0x000000ff0e037207 */ /* 0x000fca0001000000 */
[----:B------:R-:W-:-:S04]  /*1e090*/  IMAD.IADD R2, R2, 0x1, R3 ;  /* 0x0000000102027824 */ /* 0x000fc800078e0203 */
[----:B------:R-:W-:-:S07]  /*1e0a0*/  IMAD.MOV.U32 R13, RZ, RZ, R2 ;  /* 0x000000ffff0d7224 */ /* 0x000fce00078e0002 */
[----:B------:R-:W-:Y:S05]  /*1e0b0*/  WARPSYNC.COLLECTIVE R15, `(.L_x_2155) ;  /* 0x000000000f087348 */ /* 0x000fea0003c00000 */
[----:B------:R0:W1:Y:S02]  /*1e0c0*/  SHFL.UP P6, R14, R13, R12, R11 ;  /* 0x0400000c0d0e7389 */ /* 0x00006400000c000b */
[----:B01----:R-:W-:Y:S01]  /*1e0d0*/  ENDCOLLECTIVE ;  /* 0x000000000000791b */ /* 0x003fe20003800000 */
.L_x_2155:
[----:B------:R-:W-:Y:S01]  /*1e0e0*/  IMAD.MOV.U32 R12, RZ, RZ, 0x8 ;  /* 0x00000008ff0c7424 */ /* 0x000fe200078e00ff */
[----:B------:R-:W-:-:S05]  /*1e0f0*/  SEL R3, R14, RZ, P3 ;  /* 0x000000ff0e037207 */ /* 0x000fca0001800000 */
[----:B------:R-:W-:-:S04]  /*1e100*/  IMAD.IADD R2, R2, 0x1, R3 ;  /* 0x0000000102027824 */ /* 0x000fc800078e0203 */
[----:B------:R-:W-:-:S07]  /*1e110*/  IMAD.MOV.U32 R13, RZ, RZ, R2 ;  /* 0x000000ffff0d7224 */ /* 0x000fce00078e0002 */
[----:B------:R-:W-:Y:S05]  /*1e120*/  WARPSYNC.COLLECTIVE R15, `(.L_x_2156) ;  /* 0x000000000f087348 */ /* 0x000fea0003c00000 */
[----:B------:R0:W1:Y:S02]  /*1e130*/  SHFL.UP P6, R14, R13, R12, R11 ;  /* 0x0400000c0d0e7389 */ /* 0x00006400000c000b */
[----:B01----:R-:W-:Y:S01]  /*1e140*/  ENDCOLLECTIVE ;  /* 0x000000000000791b */ /* 0x003fe20003800000 */
.L_x_2156:
[----:B------:R-:W-:Y:S01]  /*1e150*/  IMAD.MOV.U32 R12, RZ, RZ, 0x10 ;  /* 0x00000010ff0c7424 */ /* 0x000fe200078e00ff */
[----:B------:R-:W-:-:S05]  /*1e160*/  SEL R3, R14, RZ, P4 ;  /* 0x000000ff0e037207 */ /* 0x000fca0002000000 */
[----:B------:R-:W-:-:S04]  /*1e170*/  IMAD.IADD R2, R2, 0x1, R3 ;  /* 0x0000000102027824 */ /* 0x000fc800078e0203 */
[----:B------:R-:W-:-:S07]  /*1e180*/  IMAD.MOV.U32 R13, RZ, RZ, R2 ;  /* 0x000000ffff0d7224 */ /* 0x000fce00078e0002 */
[----:B------:R-:W-:Y:S05]  /*1e190*/  WARPSYNC.COLLECTIVE R15, `(.L_x_2157) ;  /* 0x000000000f087348 */ /* 0x000fea0003c00000 */
[----:B------:R0:W1:Y:S02]  /*1e1a0*/  SHFL.UP P6, R14, R13, R12, R11 ;  /* 0x0400000c0d0e7389 */ /* 0x00006400000c000b */
[----:B01----:R-:W-:Y:S01]  /*1e1b0*/  ENDCOLLECTIVE ;  /* 0x000000000000791b */ /* 0x003fe20003800000 */
.L_x_2157:
[----:B------:R-:W-:Y:S01]  /*1e1c0*/  MOV R12, 0x1f ;  /* 0x0000001f000c7802 */ /* 0x000fe20000000f00 */
[----:B------:R-:W-:Y:S01]  /*1e1d0*/  IMAD.MOV.U32 R11, RZ, RZ, 0x1f ;  /* 0x0000001fff0b7424 */ /* 0x000fe200078e00ff */
[----:B------:R-:W-:-:S05]  /*1e1e0*/  SEL R3, R14, RZ, P5 ;  /* 0x000000ff0e037207 */ /* 0x000fca0002800000 */
[----:B------:R-:W-:-:S04]  /*1e1f0*/  IMAD.IADD R2, R2, 0x1, R3 ;  /* 0x0000000102027824 */ /* 0x000fc800078e0203 */
[----:B------:R-:W-:-:S07]  /*1e200*/  IMAD.MOV.U32 R13, RZ, RZ, R2 ;  /* 0x000000ffff0d7224 */ /* 0x000fce00078e0002 */
[----:B------:R-:W-:Y:S05]  /*1e210*/  WARPSYNC.COLLECTIVE R15, `(.L_x_2158) ;  /* 0x000000000f087348 */ /* 0x000fea0003c00000 */
[----:B------:R0:W1:Y:S02]  /*1e220*/  SHFL.IDX P6, R14, R13, R12, R11 ;  /* 0x0000000c0d0e7389 */ /* 0x00006400000c000b */
[----:B01----:R-:W-:Y:S01]  /*1e230*/  ENDCOLLECTIVE ;  /* 0x000000000000791b */ /* 0x003fe20003800000 */
.L_x_2158:
[----:B------:R-:W-:Y:S05]  /*1e240*/  BRA `(.L_x_2159) ;  /* 0xffffffd400187947 */ /* 0x000fea000383ffff */
.L_x_2071:
[----:B------:R-:W-:Y:S01]  /*1e250*/  BSSY B0, `(.L_x_2160) ;  /* 0x0000008000007945 */ /* 0x000fe20003800000 */
[----:B------:R-:W-:Y:S02]  /*1e260*/  IMAD.MOV.U32 R13, RZ, RZ, R2 ;  /* 0x000000ffff0d7224 */ /* 0x000fe400078e0002 */
[----:B------:R-:W-:Y:S02]  /*1e270*/  IMAD.MOV.U32 R12, RZ, RZ, 0x1 ;  /* 0x00000001ff0c7424 */ /* 0x000fe400078e00ff */
[----:B--2---:R-:W-:Y:S02]  /*1e280*/  IMAD.MOV.U32 R11, RZ, RZ, RZ ;  /* 0x000000ffff0b7224 */ /* 0x004fe400078e00ff */
[----:B------:R-:W-:-:S07]  /*1e290*/  IMAD.MOV.U32 R15, RZ, RZ, -0x1 ;  /* 0xffffffffff0f7424 */ /* 0x000fce00078e00ff */
[----:B------:R-:W-:Y:S05]  /*1e2a0*/  WARPSYNC.COLLECTIVE R15, `(.L_x_2161) ;  /* 0x000000000f087348 */ /* 0x000fea0003c00000 */
[----:B------:R0:W1:Y:S02]  /*1e2b0*/  SHFL.UP P6, R14, R13, R12, R11 ;  /* 0x0400000c0d0e7389 */ /* 0x00006400000c000b */
[----:B01----:R-:W-:Y:S01]  /*1e2c0*/  ENDCOLLECTIVE ;  /* 0x000000000000791b */ /* 0x003fe20003800000 */
.L_x_2161:
[----:B------:R-:W-:Y:S05]  /*1e2d0*/  BSYNC B0 ;  /* 0x0000000000007941 */ /* 0x000fea0003800000 */
.L_x_2160:
        /* <DEDUP_REMOVED lines=9> */
.L_x_2162:
[----:B------:R-:W-:Y:S01]  /*1e370*/  IMAD.MOV.U32 R12, RZ, RZ, 0x4 ;  /* 0x00000004ff0c7424 */ /* 0x000fe200078e00ff */
[----:B------:R-:W-:-:S05]  /*1e380*/  SEL R3, R14, RZ, P2 ;  /* 0x000000ff0e037207 */ /* 0x000fca0001000000 */
[----:B------:R-:W-:-:S04]  /*1e390*/  IMAD.IADD R2, R2, 0x1, R3 ;  /* 0x0000000102027824 */ /* 0x000fc800078e0203 */
[----:B------:R-:W-:-:S07]  /*1e3a0*/  IMAD.MOV.U32 R13, RZ, RZ, R2 ;  /* 0x000000ffff0d7224 */ /* 0x000fce00078e0002 */
[----:B------:R-:W-:Y:S05]  /*1e3b0*/  WARPSYNC.COLLECTIVE R15, `(.L_x_2163) ;  /* 0x000000000f087348 */ /* 0x000fea0003c00000 */
[----:B------:R0:W1:Y:S02]  /*1e3c0*/  SHFL.UP P6, R14, R13, R12, R11 ;  /* 0x0400000c0d0e7389 */ /* 0x00006400000c000b */
[----:B01----:R-:W-:Y:S01]  /*1e3d0*/  ENDCOLLECTIVE ;  /* 0x000000000000791b */ /* 0x003fe20003800000 */
.L_x_2163:
[----:B------:R-:W-:Y:S01]  /*1e3e0*/  IMAD.MOV.U32 R12, RZ, RZ, 0x8 ;  /* 0x00000008ff0c7424 */ /* 0x000fe200078e00ff */
[----:B------:R-:W-:-:S05]  /*1e3f0*/  SEL R3, R14, RZ, P3 ;  /* 0x000000ff0e037207 */ /* 0x000fca0001800000 */
[----:B------:R-:W-:-:S04]  /*1e400*/  IMAD.IADD R2, R2, 0x1, R3 ;  /* 0x0000000102027824 */ /* 0x000fc800078e0203 */
[----:B------:R-:W-:-:S07]  /*1e410*/  IMAD.MOV.U32 R13, RZ, RZ, R2 ;  /* 0x000000ffff0d7224 */ /* 0x000fce00078e0002 */
[----:B------:R-:W-:Y:S05]  /*1e420*/  WARPSYNC.COLLECTIVE R15, `(.L_x_2164) ;  /* 0x000000000f087348 */ /* 0x000fea0003c00000 */
[----:B------:R0:W1:Y:S02]  /*1e430*/  SHFL.UP P6, R14, R13, R12, R11 ;  /* 0x0400000c0d0e7389 */ /* 0x00006400000c000b */
[----:B01----:R-:W-:Y:S01]  /*1e440*/  ENDCOLLECTIVE ;  /* 0x000000000000791b */ /* 0x003fe20003800000 */
.L_x_2164:
[----:B------:R-:W-:Y:S01]  /*1e450*/  IMAD.MOV.U32 R12, RZ, RZ, 0x10 ;  /* 0x00000010ff0c7424 */ /* 0x000fe200078e00ff */
[----:B------:R-:W-:-:S05]  /*1e460*/  SEL R3, R14, RZ, P4 ;  /* 0x000000ff0e037207 */ /* 0x000fca0002000000 */
[----:B------:R-:W-:-:S04]  /*1e470*/  IMAD.IADD R2, R2, 0x1, R3 ;  /* 0x0000000102027824 */ /* 0x000fc800078e0203 */
[----:B------:R-:W-:-:S07]  /*1e480*/  IMAD.MOV.U32 R13, RZ, RZ, R2 ;  /* 0x000000ffff0d7224 */ /* 0x000fce00078e0002 */
[----:B------:R-:W-:Y:S05]  /*1e490*/  WARPSYNC.COLLECTIVE R15, `(.L_x_2165) ;  /* 0x000000000f087348 */ /* 0x000fea0003c00000 */
[----:B------:R0:W1:Y:S02]  /*1e4a0*/  SHFL.UP P6, R14, R13, R12, R11 ;  /* 0x0400000c0d0e7389 */ /* 0x00006400000c000b */
[----:B01----:R-:W-:Y:S01]  /*1e4b0*/  ENDCOLLECTIVE ;  /* 0x000000000000791b */ /* 0x003fe20003800000 */
.L_x_2165:
        /* <DEDUP_REMOVED lines=8> */
.L_x_2166:
[----:B------:R-:W-:Y:S05]  /*1e540*/  BRA `(.L_x_2167) ;  /* 0xffffffd000fc7947 */ /* 0x000fea000383ffff */
.L_x_2073:
[----:B------:R-:W-:Y:S01]  /*1e550*/  BSSY B0, `(.L_x_2168) ;  /* 0x0000006000007945 */ /* 0x000fe20003800000 */
[----:B------:R-:W-:Y:S01]  /*1e560*/  PLOP3.LUT P6, PT, P6, PT, PT, 0x8, 0x0 ;  /* 0x000000000000781c */ /* 0x000fe200037ce170 */
[----:B------:R-:W-:-:S12]  /*1e570*/  IMAD.MOV.U32 R15, RZ, RZ, -0x1 ;  /* 0xffffffffff0f7424 */ /* 0x000fd800078e00ff */
[----:B0-2---:R-:W-:Y:S05]  /*1e580*/  WARPSYNC.COLLECTIVE R15, `(.L_x_2169) ;  /* 0x000000000f087348 */ /* 0x005fea0003c00000 */
[----:B------:R-:W-:Y:S01]  /*1e590*/  VOTE.ANY R14, PT, P6 ;  /* 0x00000000000e7806 */ /* 0x000fe200030e0100 */
[----:B0-2---:R-:W-:Y:S06]  /*1e5a0*/  ENDCOLLECTIVE ;  /* 0x000000000000791b */ /* 0x005fec0003800000 */
.L_x_2169:
[----:B------:R-:W-:Y:S05]  /*1e5b0*/  BSYNC B0 ;  /* 0x0000000000007941 */ /* 0x000fea0003800000 */
.L_x_2168:
        /* <DEDUP_REMOVED lines=10> */
.L_x_2170:
[----:B------:R-:W-:Y:S02]  /*1e660*/  IMAD.MOV.U32 R13, RZ, RZ, R5 ;  /* 0x000000ffff0d7224 */ /* 0x000fe400078e0005 */
[----:B------:R-:W-:-:S07]  /*1e670*/  IMAD.MOV.U32 R25, RZ, RZ, R14 ;  /* 0x000000ffff197224 */ /* 0x000fce00078e000e */
[----:B------:R-:W-:Y:S05]  /*1e680*/  WARPSYNC.COLLECTIVE R15, `(.L_x_2171) ;  /* 0x000000000f087348 */ /* 0x000fea0003c00000 */
[----:B------:R0:W1:Y:S02]  /*1e690*/  SHFL.IDX P6, R14, R13, R12, R11 ;  /* 0x0000000c0d0e7389 */ /* 0x00006400000c000b */
[----:B01----:R-:W-:Y:S01]  /*1e6a0*/  ENDCOLLECTIVE ;  /* 0x000000000000791b */ /* 0x003fe20003800000 */
.L_x_2171:
[----:B------:R-:W-:Y:S01]  /*1e6b0*/  IMAD.MOV.U32 R5, RZ, RZ, R14 ;  /* 0x000000ffff057224 */ /* 0x000fe200078e000e */
[----:B------:R-:W-:Y:S06]  /*1e6c0*/  BRA `(.L_x_2172) ;  /* 0xffffffd000dc7947 */ /* 0x000fec000383ffff */
.L_x_2075:
[----:B------:R-:W-:Y:S01]  /*1e6d0*/  BSSY B0, `(.L_x_2173) ;  /* 0x0000007000007945 */ /* 0x000fe20003800000 */
[----:B------:R-:W-:Y:S02]  /*1e6e0*/  IMAD.MOV.U32 R13, RZ, RZ, R2 ;  /* 0x000000ffff0d7224 */ /* 0x000fe400078e0002 */
[----:B--2---:R-:W-:Y:S02]  /*1e6f0*/  IMAD.MOV.U32 R11, RZ, RZ, 0x1f ;  /* 0x0000001fff0b7424 */ /* 0x004fe400078e00ff */
[----:B------:R-:W-:-:S07]  /*1e700*/  IMAD.MOV.U32 R15, RZ, RZ, -0x1 ;  /* 0xffffffffff0f7424 */ /* 0x000fce00078e00ff */
[----:B01-34-:R-:W-:Y:S05]  /*1e710*/  WARPSYNC.COLLECTIVE R15, `(.L_x_2174) ;  /* 0x000000000f087348 */ /* 0x01bfea0003c00000 */
[----:B------:R2:W0:Y:S02]  /*1e720*/  SHFL.IDX P6, R14, R13, R12, R11 ;  /* 0x0000000c0d0e7389 */ /* 0x00042400000c000b */
[----:B01234-:R-:W-:Y:S01]  /*1e730*/  ENDCOLLECTIVE ;  /* 0x000000000000791b */ /* 0x01ffe20003800000 */
.L_x_2174:
[----:B------:R-:W-:Y:S05]  /*1e740*/  BSYNC B0 ;  /* 0x0000000000007941 */ /* 0x000fea0003800000 */
.L_x_2173:
[----:B------:R-:W-:Y:S01]  /*1e750*/  IMAD.MOV.U32 R24, RZ, RZ, R14 ;  /* 0x000000ffff187224 */ /* 0x000fe200078e000e */
[----:B------:R-:W-:Y:S06]  /*1e760*/  BRA `(.L_x_2074) ;  /* 0xffffffd000cc7947 */ /* 0x000fec000383ffff */
.L_x_2081:
[----:B0-----:R0:W1:Y:S02]  /*1e770*/  SYNCS.PHASECHK.TRANS64.TRYWAIT P0, [R6+URZ+0x13220], R0 ;  /* 0x01322000060075a7 */ /* 0x001064000800017f */
[----:B-1----:R-:W-:Y:S05]  /*1e780*/  @!P0 NANOSLEEP.SYNCS 0x989680 ;  /* 0x009896800000895d */ /* 0x002fea0003900000 */
[----:B------:R-:W1:Y:S02]  /*1e790*/  @!P0 SYNCS.PHASECHK.TRANS64 P0, [R6+URZ+0x13220], R0 ;  /* 0x01322000060085a7 */ /* 0x000e64000800007f */
[----:B-1----:R-:W-:Y:S05]  /*1e7a0*/  @!P0 BRA `(.L_x_2081) ;  /* 0xfffffffc00f08947 */ /* 0x002fea000383ffff */
[----:B------:R-:W-:Y:S05]  /*1e7b0*/  BRA `(.L_x_2175) ;  /* 0xffffffdc00287947 */ /* 0x000fea000383ffff */
.L_x_2082:
        /* <DEDUP_REMOVED lines=11> */
.L_x_2177:
[----:B------:R-:W-:Y:S05]  /*1e870*/  BSYNC B0 ;  /* 0x0000000000007941 */ /* 0x000fea0003800000 */
.L_x_2176:
[----:B------:R-:W-:Y:S05]  /*1e880*/  BRA `(.L_x_2178) ;  /* 0xffffffdc00107947 */ /* 0x000fea000383ffff */
.L_x_2083:
[----:B------:R-:W-:Y:S01]  /*1e890*/  BSSY B0, `(.L_x_2179) ;  /* 0x0000006000007945 */ /* 0x000fe20003800000 */
[----:B------:R-:W-:-:S07]  /*1e8a0*/  IMAD.MOV.U32 R15, RZ, RZ, -0x1 ;  /* 0xffffffffff0f7424 */ /* 0x000fce00078e00ff */
[----:B0-2---:R-:W-:Y:S05]  /*1e8b0*/  WARPSYNC.COLLECTIVE R15, `(.L_x_2180) ;  /* 0x000000000f0c7348 */ /* 0x005fea0003c00000 */
[----:B------:R-:W-:Y:S02]  /*1e8c0*/  ELECT P6, UR62, PT ;  /* 0x00000000003e782f */ /* 0x000fe400038c0000 */
[----:B------:R-:W-:Y:S01]  /*1e8d0*/  MOV R14, UR62 ;  /* 0x0000003e000e7c02 */ /* 0x000fe20008000f00 */
[----:B0-2---:R-:W-:Y:S10]  /*1e8e0*/  ENDCOLLECTIVE ;  /* 0x000000000000791b */ /* 0x005ff40003800000 */
.L_x_2180:
[----:B------:R-:W-:Y:S05]  /*1e8f0*/  BSYNC B0 ;  /* 0x0000000000007941 */ /* 0x000fea0003800000 */
.L_x_2179:
[----:B------:R-:W-:Y:S05]  /*1e900*/  BRA `(.L_x_2181) ;  /* 0xffffffdc00047947 */ /* 0x000fea000383ffff */
.L_x_2085:
[----:B0-----:R0:W1:Y:S02]  /*1e910*/  SYNCS.PHASECHK.TRANS64.TRYWAIT P1, [R5+URZ], R4 ;  /* 0x00000004050075a7 */ /* 0x001064000802017f */
[----:B-1----:R-:W-:Y:S05]  /*1e920*/  @!P1 NANOSLEEP.SYNCS 0x989680 ;  /* 0x009896800000995d */ /* 0x002fea0003900000 */
[----:B------:R-:W1:Y:S02]  /*1e930*/  @!P1 SYNCS.PHASECHK.TRANS64 P1, [R5+URZ], R4 ;  /* 0x00000004050095a7 */ /* 0x000e64000802007f */
[----:B-1----:R-:W-:Y:S05]  /*1e940*/  @!P1 BRA `(.L_x_2085) ;  /* 0xfffffffc00f09947 */ /* 0x002fea000383ffff */
[----:B------:R-:W-:Y:S05]  /*1e950*/  BRA `(.L_x_2182) ;  /* 0xffffffdc00387947 */ /* 0x000fea000383ffff */
.L_x_2086:
[----:B-1----:R1:W3:Y:S02]  /*1e960*/  SYNCS.PHASECHK.TRANS64.TRYWAIT P1, [R9+URZ], R0 ;  /* 0x00000000090075a7 */ /* 0x0022e4000802017f */
[----:B---3--:R-:W-:Y:S05]  /*1e970*/  @!P1 NANOSLEEP.SYNCS 0x989680 ;  /* 0x009896800000995d */ /* 0x008fea0003900000 */
[----:B------:R-:W3:Y:S02]  /*1e980*/  @!P1 SYNCS.PHASECHK.TRANS64 P1, [R9+URZ], R0 ;  /* 0x00000000090095a7 */ /* 0x000ee4000802007f */
[----:B---3--:R-:W-:Y:S05]  /*1e990*/  @!P1 BRA `(.L_x_2086) ;  /* 0xfffffffc00f09947 */ /* 0x008fea000383ffff */
[----:B------:R-:W-:Y:S05]  /*1e9a0*/  BRA `(.L_x_2183) ;  /* 0xffffffdc002c7947 */ /* 0x000fea000383ffff */
.L_x_2088:
[----:B---3--:R3:W4:Y:S02]  /*1e9b0*/  SYNCS.PHASECHK.TRANS64.TRYWAIT P1, [R19+URZ+0x13260], R4 ;  /* 0x01326004130075a7 */ /* 0x008724000802017f */
[----:B----4-:R-:W-:Y:S05]  /*1e9c0*/  @!P1 NANOSLEEP.SYNCS 0x989680 ;  /* 0x009896800000995d */ /* 0x010fea0003900000 */
[----:B------:R-:W4:Y:S02]  /*1e9d0*/  @!P1 SYNCS.PHASECHK.TRANS64 P1, [R19+URZ+0x13260], R4 ;  /* 0x01326004130095a7 */ /* 0x000f24000802007f */
[----:B----4-:R-:W-:Y:S05]  /*1e9e0*/  @!P1 BRA `(.L_x_2088) ;  /* 0xfffffffc00f09947 */ /* 0x010fea000383ffff */
[----:B------:R-:W-:Y:S05]  /*1e9f0*/  BRA `(.L_x_2184) ;  /* 0xffffffdc002c7947 */ /* 0x000fea000383ffff */
.L_x_2090:
[----:B----4-:R4:W0:Y:S02]  /*1ea00*/  SYNCS.PHASECHK.TRANS64.TRYWAIT P1, [R7+URZ+0x13260], R0 ;  /* 0x01326000070075a7 */ /* 0x010824000802017f */
[----:B0-----:R-:W-:Y:S05]  /*1ea10*/  @!P1 NANOSLEEP.SYNCS 0x989680 ;  /* 0x009896800000995d */ /* 0x001fea0003900000 */
[----:B------:R-:W0:Y:S02]  /*1ea20*/  @!P1 SYNCS.PHASECHK.TRANS64 P1, [R7+URZ+0x13260], R0 ;  /* 0x01326000070095a7 */ /* 0x000e24000802007f */
[----:B0-----:R-:W-:Y:S05]  /*1ea30*/  @!P1 BRA `(.L_x_2090) ;  /* 0xfffffffc00f09947 */ /* 0x001fea000383ffff */
[----:B------:R-:W-:Y:S05]  /*1ea40*/  BRA `(.L_x_2185) ;  /* 0xffffffdc002c7947 */ /* 0x000fea000383ffff */
.L_x_2092:
[----:B------:R0:W0:Y:S02]  /*1ea50*/  SYNCS.PHASECHK.TRANS64.TRYWAIT P0, [R19+URZ+0x13280], R4 ;  /* 0x01328004130075a7 */ /* 0x000024000800017f */
[----:B0-----:R-:W-:Y:S05]  /*1ea60*/  @!P0 NANOSLEEP.SYNCS 0x989680 ;  /* 0x009896800000895d */ /* 0x001fea0003900000 */
[----:B------:R-:W0:Y:S02]  /*1ea70*/  @!P0 SYNCS.PHASECHK.TRANS64 P0, [R19+URZ+0x13280], R4 ;  /* 0x01328004130085a7 */ /* 0x000e24000800007f */
[----:B0-----:R-:W-:Y:S05]  /*1ea80*/  @!P0 BRA `(.L_x_2092) ;  /* 0xfffffffc00f08947 */ /* 0x001fea000383ffff */
[----:B------:R-:W-:Y:S05]  /*1ea90*/  BRA `(.L_x_2093) ;  /* 0xffffffdc00287947 */ /* 0x000fea000383ffff */
.L_x_2186:
        /* <DEDUP_REMOVED lines=14> */
.L_x_2195:


//--------------------- .nv.global.init           --------------------------
	.section	.nv.global.init,"aw",@progbits
	.align	4
.nv.global.init:
	.type		_ZZN5flash28permute_output_fp8_VcolmajorIN4cute6TensorINS1_11ArrayEngineIfLm32EEENS1_6LayoutINS1_5tupleIJNS6_IJNS1_1CILi2EEES8_NS7_ILi8EEEEEENS7_ILi1EEESB_EEENS6_IJNS6_IJSB_S8_NS7_ILi4EEEEEENS7_ILi0EEESF_EEEEEEEEEvRT_E9upper_map,@object
	.size		_ZZN5flash28permute_output_fp8_VcolmajorIN4cute6TensorINS1_11ArrayEngineIfLm32EEENS1_6LayoutINS1_5tupleIJNS6_IJNS1_1CILi2EEES8_NS7_ILi8EEEEEENS7_ILi1EEESB_EEENS6_IJNS6_IJSB_S8_NS7_ILi4EEEEEENS7_ILi0EEESF_EEEEEEEEEvRT_E9upper_map,($str$23 - _ZZN5flash28permute_output_fp8_VcolmajorIN4cute6TensorINS1_11ArrayEngineIfLm32EEENS1_6LayoutINS1_5tupleIJNS6_IJNS1_1CILi2EEES8_NS7_ILi8EEEEEENS7_ILi1EEESB_EEENS6_IJNS6_IJSB_S8_NS7_ILi4EEEEEENS7_ILi0EEESF_EEEEEEEEEvRT_E9upper_map)
_ZZN5flash28permute_output_fp8_VcolmajorIN4cute6TensorINS1_11ArrayEngineIfLm32EEENS1_6LayoutINS1_5tupleIJNS6_IJNS1_1CILi2EEES8_NS7_ILi8EEEEEENS7_ILi1EEESB_EEENS6_IJNS6_IJSB_S8_NS7_ILi4EEEEEENS7_ILi0EEESF_EEEEEEEEEvRT_E9upper_map:
        /*0000*/ 	.byte	0x00, 0x00, 0x00, 0x00, 0x02, 0x00, 0x00, 0x00, 0x03, 0x00, 0x00, 0x00, 0x01, 0x00, 0x00, 0x00
	.type		$str$23,@object
	.size		$str$23,($str$24 - $str$23)
$str$23:
        /*0010*/ 	.byte	0x28, 0x61, 0x64, 0x64, 0x72, 0x65, 0x73, 0x73, 0x20, 0x26, 0x20, 0x6d, 0x61, 0x73, 0x6b, 0x29
        /*0020*/ 	.byte	0x20, 0x3d, 0x3d, 0x20, 0x30, 0x00
	.type		$str$24,@object
	.size		$str$24,(__unnamed_5 - $str$24)
$str$24:
        /*0026*/ 	.byte	0x2f, 0x74, 0x6d, 0x70, 0x2f, 0x6f, 0x73, 0x73, 0x5f, 0x6b, 0x65, 0x72, 0x6e, 0x65, 0x6c, 0x73
        /*0036*/ 	.byte	0x5f, 0x73, 0x72, 0x63, 0x2f, 0x66, 0x6c, 0x61, 0x73, 0x68, 0x5f, 0x61, 0x74, 0x74, 0x65, 0x6e
        /*0046*/ 	.byte	0x74, 0x69, 0x6f, 0x6e, 0x2f, 0x63, 0x73, 0x72, 0x63, 0x2f, 0x63, 0x75, 0x74, 0x6c, 0x61, 0x73
        /*0056*/ 	.byte	0x73, 0x2f, 0x69, 0x6e, 0x63, 0x6c, 0x75, 0x64, 0x65, 0x2f, 0x63, 0x75, 0x74, 0x65, 0x2f, 0x70
        /*0066*/ 	.byte	0x6f, 0x69, 0x6e, 0x74, 0x65, 0x72, 0x5f, 0x66, 0x6c, 0x61, 0x67, 0x67, 0x65, 0x64, 0x2e, 0x68
        /*0076*/ 	.byte	0x70, 0x70, 0x00
	.type		__unnamed_5,@object
	.size		__unnamed_5,(__unnamed_6 - __unnamed_5)
__unnamed_5:
        /* <DEDUP_REMOVED lines=24> */
        /*01f9*/ 	.byte	0x26, 0x5d, 0x00
	.type		__unnamed_6,@object
	.size		__unnamed_6,(__unnamed_4 - __unnamed_6)
__unnamed_6:
        /* <DEDUP_REMOVED lines=24> */
        /*037c*/ 	.byte	0x3e, 0x3e, 0x20, 0x26, 0x5d, 0x00
	.type		__unnamed_4,@object
	.size		__unnamed_4,(__unnamed_2 - __unnamed_4)
__unnamed_4:
        /* <DEDUP_REMOVED lines=28> */
        /*0542*/ 	.byte	0x3a, 0x43, 0x3c, 0x31, 0x30, 0x32, 0x34, 0x30, 0x3e, 0x3e, 0x3e, 0x3e, 0x3e, 0x5d, 0x00
	.type		__unnamed_2,@object
	.size		__unnamed_2,(__unnamed_1 - __unnamed_2)
__unnamed_2:
        /* <DEDUP_REMOVED lines=29> */
	.type		__unnamed_1,@object
	.size		__unnamed_1,(__unnamed_3 - __unnamed_1)
__unnamed_1:
        /* <DEDUP_REMOVED lines=29> */
        /*08f0*/ 	.byte	0x00
	.type		__unnamed_3,@object
	.size		__unnamed_3,(.L_2 - __unnamed_3)
__unnamed_3:
        /* <DEDUP_REMOVED lines=30> */
.L_2:


//--------------------- .nv.shared._ZN7cutlass13device_kernelIN5flash11enable_sm90INS1_16FlashAttnFwdSm90INS1_25CollectiveMainloopFwdSm90ILi2EN4cute5tupleIJNS5_1CILi1EEES8_S8_EEENS6_IJNS7_ILi192EEENS7_ILi160EEENS7_ILi64EEEEEELi64ENS_12float_e4m3_tEfNS_4arch4Sm90ELb0ELb0ELb1ELb0ELb0ELb0ELb0ELb1ELb1ELb1ELb1ELb0EEENS1_21CollectiveEpilogueFwdINS6_IJSA_SC_SB_EEES9_NS_10bfloat16_tESG_Li384ELb0ELb1ELb1ELb1EEENS1_19SingleTileSchedulerILb0ELb1ELb1ELi192EEEEEEEEEvNT_6ParamsE --------------------------
	.section	.nv.shared._ZN7cutlass13device_kernelIN5flash11enable_sm90INS1_16FlashAttnFwdSm90INS1_25CollectiveMainloopFwdSm90ILi2EN4cute5tupleIJNS5_1CILi1EEES8_S8_EEENS6_IJNS7_ILi192EEENS7_ILi160EEENS7_ILi64EEEEEELi64ENS_12float_e4m3_tEfNS_4arch4Sm90ELb0ELb0ELb1ELb0ELb0ELb0ELb0ELb1ELb1ELb1ELb1ELb0EEENS1_21CollectiveEpilogueFwdINS6_IJSA_SC_SB_EEES9_NS_10bfloat16_tESG_Li384ELb0ELb1ELb1ELb1EEENS1_19SingleTileSchedulerILb0ELb1ELb1ELi192EEEEEEEEEvNT_6ParamsE,"aw",@nobits
	.sectionflags	@""
	.align	16
	.zero		1024


//--------------------- .nv.shared.reserved.0     --------------------------
	.section	.nv.shared.reserved.0,"aw",@nobits
	.weak		__nv_reservedSMEM_offset_0_alias
	.size		__nv_reservedSMEM_offset_0_alias, 0, 0
	.other		__nv_reservedSMEM_offset_0_alias,@"STO_CUDA_RESERVED_SHARED STV_DEFAULT"
__nv_reservedSMEM_offset_0_alias:
	.zero		0


//--------------------- .nv.global                --------------------------
	.section	.nv.global,"aw",@nobits
.nv.global:
	.type		_ZN79_INTERNAL_5e5267d4_43_flash_fwd_hdim64_e4m3_split_softcap_sm90_cu_49158569_35124cute1_E,@object
	.size		_ZN79_INTERNAL_5e5267d4_43_flash_fwd_hdim64_e4m3_split_softcap_sm90_cu_49158569_35124cute1_E,(_ZN79_INTERNAL_5e5267d4_43_flash_fwd_hdim64_e4m3_split_softcap_sm90_cu_49158569_35124cuda3std3__45__cpo6cbeginE - _ZN79_INTERNAL_5e5267d4_43_flash_fwd_hdim64_e4m3_split_softcap_sm90_cu_49158569_35124cute1_E)
_ZN79_INTERNAL_5e5267d4_43_flash_fwd_hdim64_e4m3_split_softcap_sm90_cu_49158569_35124cute1_E:
	.zero		1
	.type		_ZN79_INTERNAL_5e5267d4_43_flash_fwd_hdim64_e4m3_split_softcap_sm90_cu_49158569_35124cuda3std3__45__cpo6cbeginE,@object
	.size		_ZN79_INTERNAL_5e5267d4_43_flash_fwd_hdim64_e4m3_split_softcap_sm90_cu_49158569_35124cuda3std3__45__cpo6cbeginE,(_ZN79_INTERNAL_5e5267d4_43_flash_fwd_hdim64_e4m3_split_softcap_sm90_cu_49158569_35124cuda3std3__48in_placeE - _ZN79_INTERNAL_5e5267d4_43_flash_fwd_hdim64_e4m3_split_softcap_sm90_cu_49158569_35124cuda3std3__45__cpo6cbeginE)
_ZN79_INTERNAL_5e5267d4_43_flash_fwd_hdim64_e4m3_split_softcap_sm90_cu_49158569_35124cuda3std3__45__cpo6cbeginE:
	.zero		1
	.type		_ZN79_INTERNAL_5e5267d4_43_flash_fwd_hdim64_e4m3_split_softcap_sm90_cu_49158569_35124cuda3std3__48in_placeE,@object
	.size		_ZN79_INTERNAL_5e5267d4_43_flash_fwd_hdim64_e4m3_split_softcap_sm90_cu_49158569_35124cuda3std3__48in_placeE,(_ZN79_INTERNAL_5e5267d4_43_flash_fwd_hdim64_e4m3_split_softcap_sm90_cu_49158569_35124cuda3std6ranges3__45__cpo9iter_moveE - _ZN79_INTERNAL_5e5267d4_43_flash_fwd_hdim64_e4m3_split_softcap_sm90_cu_49158569_35124cuda3std3__48in_placeE)
_ZN79_INTERNAL_5e5267d4_43_flash_fwd_hdim64_e4m3_split_softcap_sm90_cu_49158569_35124cuda3std3__48in_placeE:
	.zero		1
	.type		_ZN79_INTERNAL_5e5267d4_43_flash_fwd_hdim64_e4m3_split_softcap_sm90_cu_49158569_35124cuda3std6ranges3__45__cpo9iter_moveE,@object
	.size		_ZN79_INTERNAL_5e5267d4_43_flash_fwd_hdim64_e4m3_split_softcap_sm90_cu_49158569_35124cuda3std6ranges3__45__cpo9iter_moveE,(_ZN79_INTERNAL_5e5267d4_43_flash_fwd_hdim64_e4m3_split_softcap_sm90_cu_49158569_35124cuda3std3__45__cpo5beginE - _ZN79_INTERNAL_5e5267d4_43_flash_fwd_hdim64_e4m3_split_softcap_sm90_cu_49158569_35124cuda3std6ranges3__45__cpo9iter_moveE)
_ZN79_INTERNAL_5e5267d4_43_flash_fwd_hdim64_e4m3_split_softcap_sm90_cu_49158569_35124cuda3std6ranges3__45__cpo9iter_moveE:
	.zero		1
	.type		_ZN79_INTERNAL_5e5267d4_43_flash_fwd_hdim64_e4m3_split_softcap_sm90_cu_49158569_35124cuda3std3__45__cpo5beginE,@object
	.size		_ZN79_INTERNAL_5e5267d4_43_flash_fwd_hdim64_e4m3_split_softcap_sm90_cu_49158569_35124cuda3std3__45__cpo5beginE,(_ZN79_INTERNAL_5e5267d4_43_flash_fwd_hdim64_e4m3_split_softcap_sm90_cu_49158569_35124cuda3std3__481_GLOBAL__N__5e5267d4_43_flash_fwd_hdim64_e4m3_split_softcap_sm90_cu_49158569_35126ignoreE - _ZN79_INTERNAL_5e5267d4_43_flash_fwd_hdim64_e4m3_split_softcap_sm90_cu_49158569_35124cuda3std3__45__cpo5beginE)
_ZN79_INTERNAL_5e5267d4_43_flash_fwd_hdim64_e4m3_split_softcap_sm90_cu_49158569_35124cuda3std3__45__cpo5beginE:
	.zero		1
	.type		_ZN79_INTERNAL_5e5267d4_43_flash_fwd_hdim64_e4m3_split_softcap_sm90_cu_49158569_35124cuda3std3__481_GLOBAL__N__5e5267d4_43_flash_fwd_hdim64_e4m3_split_softcap_sm90_cu_49158569_35126ignoreE,@object
	.size		_ZN79_INTERNAL_5e5267d4_43_flash_fwd_hdim64_e4m3_split_softcap_sm90_cu_49158569_35124cuda3std3__481_GLOBAL__N__5e5267d4_43_flash_fwd_hdim64_e4m3_split_softcap_sm90_cu_49158569_35126ignoreE,(_ZN79_INTERNAL_5e5267d4_43_flash_fwd_hdim64_e4m3_split_softcap_sm90_cu_49158569_35124cute7productE - _ZN79_INTERNAL_5e5267d4_43_flash_fwd_hdim64_e4m3_split_softcap_sm90_cu_49158569_35124cuda3std3__481_GLOBAL__N__5e5267d4_43_flash_fwd_hdim64_e4m3_split_softcap_sm90_cu_49158569_35126ignoreE)
_ZN79_INTERNAL_5e5267d4_43_flash_fwd_hdim64_e4m3_split_softcap_sm90_cu_49158569_35124cuda3std3__481_GLOBAL__N__5e5267d4_43_flash_fwd_hdim64_e4m3_split_softcap_sm90_cu_49158569_35126ignoreE:
	.zero		1
	.type		_ZN79_INTERNAL_5e5267d4_43_flash_fwd_hdim64_e4m3_split_softcap_sm90_cu_49158569_35124cute7productE,@object
	.size		_ZN79_INTERNAL_5e5267d4_43_flash_fwd_hdim64_e4m3_split_softcap_sm90_cu_49158569_35124cute7productE,(_ZN79_INTERNAL_5e5267d4_43_flash_fwd_hdim64_e4m3_split_softcap_sm90_cu_49158569_35124cuda3std3__45__cpo3endE - _ZN79_INTERNAL_5e5267d4_43_flash_fwd_hdim64_e4m3_split_softcap_sm90_cu_49158569_35124cute7productE)
_ZN79_INTERNAL_5e5267d4_43_flash_fwd_hdim64_e4m3_split_softcap_sm90_cu_49158569_35124cute7productE:
	.zero		1
	.type		_ZN79_INTERNAL_5e5267d4_43_flash_fwd_hdim64_e4m3_split_softcap_sm90_cu_49158569_35124cuda3std3__45__cpo3endE,@object
	.size		_ZN79_INTERNAL_5e5267d4_43_flash_fwd_hdim64_e4m3_split_softcap_sm90_cu_49158569_35124cuda3std3__45__cpo3endE,(_ZN79_INTERNAL_5e5267d4_43_flash_fwd_hdim64_e4m3_split_softcap_sm90_cu_49158569_35124cuda3std3__419piecewise_constructE - _ZN79_INTERNAL_5e5267d4_43_flash_fwd_hdim64_e4m3_split_softcap_sm90_cu_49158569_35124cuda3std3__45__cpo3endE)
_ZN79_INTERNAL_5e5267d4_43_flash_fwd_hdim64_e4m3_split_softcap_sm90_cu_49158569_35124cuda3std3__45__cpo3endE:
	.zero		1
	.type		_ZN79_INTERNAL_5e5267d4_43_flash_fwd_hdim64_e4m3_split_softcap_sm90_cu_49158569_35124cuda3std3__419piecewise_constructE,@object
	.size		_ZN79_INTERNAL_5e5267d4_43_flash_fwd_hdim64_e4m3_split_softcap_sm90_cu_49158569_35124cuda3std3__419piecewise_constructE,(_ZN79_INTERNAL_5e5267d4_43_flash_fwd_hdim64_e4m3_split_softcap_sm90_cu_49158569_35124cuda3std3__45__cpo4cendE - _ZN79_INTERNAL_5e5267d4_43_flash_fwd_hdim64_e4m3_split_softcap_sm90_cu_49158569_35124cuda3std3__419piecewise_constructE)
_ZN79_INTERNAL_5e5267d4_43_flash_fwd_hdim64_e4m3_split_softcap_sm90_cu_49158569_35124cuda3std3__419piecewise_constructE:
	.zero		1
	.type		_ZN79_INTERNAL_5e5267d4_43_flash_fwd_hdim64_e4m3_split_softcap_sm90_cu_49158569_35124cuda3std3__45__cpo4cendE,@object
	.size		_ZN79_INTERNAL_5e5267d4_43_flash_fwd_hdim64_e4m3_split_softcap_sm90_cu_49158569_35124cuda3std3__45__cpo4cendE,(_ZN79_INTERNAL_5e5267d4_43_flash_fwd_hdim64_e4m3_split_softcap_sm90_cu_49158569_35124cuda3std6ranges3__45__cpo4swapE - _ZN79_INTERNAL_5e5267d4_43_flash_fwd_hdim64_e4m3_split_softcap_sm90_cu_49158569_35124cuda3std3__45__cpo4cendE)
_ZN79_INTERNAL_5e5267d4_43_flash_fwd_hdim64_e4m3_split_softcap_sm90_cu_49158569_35124cuda3std3__45__cpo4cendE:
	.zero		1
	.type		_ZN79_INTERNAL_5e5267d4_43_flash_fwd_hdim64_e4m3_split_softcap_sm90_cu_49158569_35124cuda3std6ranges3__45__cpo4swapE,@object
	.size		_ZN79_INTERNAL_5e5267d4_43_flash_fwd_hdim64_e4m3_split_softcap_sm90_cu_49158569_35124cuda3std6ranges3__45__cpo4swapE,(.L_14 - _ZN79_INTERNAL_5e5267d4_43_flash_fwd_hdim64_e4m3_split_softcap_sm90_cu_49158569_35124cuda3std6ranges3__45__cpo4swapE)
_ZN79_INTERNAL_5e5267d4_43_flash_fwd_hdim64_e4m3_split_softcap_sm90_cu_49158569_35124cuda3std6ranges3__45__cpo4swapE:
	.zero		1
.L_14:


//--------------------- .nv.shared._ZN7cutlass13device_kernelIN5flash11enable_sm90INS1_16FlashAttnFwdSm90INS1_25CollectiveMainloopFwdSm90ILi2EN4cute5tupleIJNS5_1CILi1EEES8_S8_EEENS6_IJNS7_ILi192EEENS7_ILi160EEENS7_ILi64EEEEEELi64ENS_12float_e4m3_tEfNS_4arch4Sm90ELb0ELb0ELb1ELb1ELb0ELb0ELb0ELb1ELb1ELb1ELb1ELb0EEENS1_21CollectiveEpilogueFwdINS6_IJSA_SC_SB_EEES9_NS_10bfloat16_tESG_Li384ELb1ELb1ELb1ELb1EEENS1_36VarlenDynamicPersistentTileSchedulerILi192ELi160ELi384ELi128ELb1ELb1ELb1ELb0ELb1ELb1EEEEEEEEEvNT_6ParamsE --------------------------
	.section	.nv.shared._ZN7cutlass13device_kernelIN5flash11enable_sm90INS1_16FlashAttnFwdSm90INS1_25CollectiveMainloopFwdSm90ILi2EN4cute5tupleIJNS5_1CILi1EEES8_S8_EEENS6_IJNS7_ILi192EEENS7_ILi160EEENS7_ILi64EEEEEELi64ENS_12float_e4m3_tEfNS_4arch4Sm90ELb0ELb0ELb1ELb1ELb0ELb0ELb0ELb1ELb1ELb1ELb1ELb0EEENS1_21CollectiveEpilogueFwdINS6_IJSA_SC_SB_EEES9_NS_10bfloat16_tESG_Li384ELb1ELb1ELb1ELb1EEENS1_36VarlenDynamicPersistentTileSchedulerILi192ELi160ELi384ELi128ELb1ELb1ELb1ELb0ELb1ELb1EEEEEEEEEvNT_6ParamsE,"aw",@nobits
	.sectionflags	@""
	.align	16
	.zero		1024


//--------------------- .nv.shared._ZN7cutlass13device_kernelIN5flash11enable_sm90INS1_16FlashAttnFwdSm90INS1_25CollectiveMainloopFwdSm90ILi2EN4cute5tupleIJNS5_1CILi1EEES8_S8_EEENS6_IJNS7_ILi192EEENS7_ILi160EEENS7_ILi64EEEEEELi64ENS_12float_e4m3_tEfNS_4arch4Sm90ELb0ELb0ELb1ELb1ELb0ELb1ELb0ELb1ELb1ELb1ELb1ELb0EEENS1_21CollectiveEpilogueFwdINS6_IJSA_SC_SB_EEES9_NS_10bfloat16_tESG_Li384ELb1ELb1ELb1ELb1EEENS1_36VarlenDynamicPersistentTileSchedulerILi192ELi160ELi384ELi128ELb1ELb1ELb1ELb0ELb1ELb1EEEEEEEEEvNT_6ParamsE --------------------------
	.section	.nv.shared._ZN7cutlass13device_kernelIN5flash11enable_sm90INS1_16FlashAttnFwdSm90INS1_25CollectiveMainloopFwdSm90ILi2EN4cute5tupleIJNS5_1CILi1EEES8_S8_EEENS6_IJNS7_ILi192EEENS7_ILi160EEENS7_ILi64EEEEEELi64ENS_12float_e4m3_tEfNS_4arch4Sm90ELb0ELb0ELb1ELb1ELb0ELb1ELb0ELb1ELb1ELb1ELb1ELb0EEENS1_21CollectiveEpilogueFwdINS6_IJSA_SC_SB_EEES9_NS_10bfloat16_tESG_Li384ELb1ELb1ELb1ELb1EEENS1_36VarlenDynamicPersistentTileSchedulerILi192ELi160ELi384ELi128ELb1ELb1ELb1ELb0ELb1ELb1EEEEEEEEEvNT_6ParamsE,"aw",@nobits
	.sectionflags	@""
	.align	16
	.zero		1024


//--------------------- .nv.shared._ZN7cutlass13device_kernelIN5flash11enable_sm90INS1_16FlashAttnFwdSm90INS1_25CollectiveMainloopFwdSm90ILi2EN4cute5tupleIJNS5_1CILi1EEES8_S8_EEENS6_IJNS7_ILi192EEENS7_ILi160EEENS7_ILi64EEEEEELi64ENS_12float_e4m3_tEfNS_4arch4Sm90ELb0ELb1ELb1ELb0ELb0ELb0ELb0ELb1ELb1ELb1ELb1ELb0EEENS1_21CollectiveEpilogueFwdINS6_IJSA_SC_SB_EEES9_NS_10bfloat16_tESG_Li384ELb0ELb1ELb1ELb1EEENS1_19SingleTileSchedulerILb0ELb1ELb1ELi192EEEEEEEEEvNT_6ParamsE --------------------------
	.section	.nv.shared._ZN7cutlass13device_kernelIN5flash11enable_sm90INS1_16FlashAttnFwdSm90INS1_25CollectiveMainloopFwdSm90ILi2EN4cute5tupleIJNS5_1CILi1EEES8_S8_EEENS6_IJNS7_ILi192EEENS7_ILi160EEENS7_ILi64EEEEEELi64ENS_12float_e4m3_tEfNS_4arch4Sm90ELb0ELb1ELb1ELb0ELb0ELb0ELb0ELb1ELb1ELb1ELb1ELb0EEENS1_21CollectiveEpilogueFwdINS6_IJSA_SC_SB_EEES9_NS_10bfloat16_tESG_Li384ELb0ELb1ELb1ELb1EEENS1_19SingleTileSchedulerILb0ELb1ELb1ELi192EEEEEEEEEvNT_6ParamsE,"aw",@nobits
	.sectionflags	@""
	.align	16
	.zero		1024


//--------------------- .nv.shared._ZN7cutlass13device_kernelIN5flash11enable_sm90INS1_16FlashAttnFwdSm90INS1_25CollectiveMainloopFwdSm90ILi2EN4cute5tupleIJNS5_1CILi1EEES8_S8_EEENS6_IJNS7_ILi192EEENS7_ILi160EEENS7_ILi64EEEEEELi64ENS_12float_e4m3_tEfNS_4arch4Sm90ELb0ELb1ELb1ELb1ELb0ELb0ELb0ELb1ELb1ELb1ELb1ELb0EEENS1_21CollectiveEpilogueFwdINS6_IJSA_SC_SB_EEES9_NS_10bfloat16_tESG_Li384ELb1ELb1ELb1ELb1EEENS1_36VarlenDynamicPersistentTileSchedulerILi192ELi160ELi384ELi128ELb1ELb1ELb1ELb1ELb0ELb1EEEEEEEEEvNT_6ParamsE --------------------------
	.section	.nv.shared._ZN7cutlass13device_kernelIN5flash11enable_sm90INS1_16FlashAttnFwdSm90INS1_25CollectiveMainloopFwdSm90ILi2EN4cute5tupleIJNS5_1CILi1EEES8_S8_EEENS6_IJNS7_ILi192EEENS7_ILi160EEENS7_ILi64EEEEEELi64ENS_12float_e4m3_tEfNS_4arch4Sm90ELb0ELb1ELb1ELb1ELb0ELb0ELb0ELb1ELb1ELb1ELb1ELb0EEENS1_21CollectiveEpilogueFwdINS6_IJSA_SC_SB_EEES9_NS_10bfloat16_tESG_Li384ELb1ELb1ELb1ELb1EEENS1_36VarlenDynamicPersistentTileSchedulerILi192ELi160ELi384ELi128ELb1ELb1ELb1ELb1ELb0ELb1EEEEEEEEEvNT_6ParamsE,"aw",@nobits
	.sectionflags	@""
	.align	16
	.zero		1024


//--------------------- .nv.shared._ZN7cutlass13device_kernelIN5flash11enable_sm90INS1_16FlashAttnFwdSm90INS1_25CollectiveMainloopFwdSm90ILi2EN4cute5tupleIJNS5_1CILi1EEES8_S8_EEENS6_IJNS7_ILi192EEENS7_ILi160EEENS7_ILi64EEEEEELi64ENS_12float_e4m3_tEfNS_4arch4Sm90ELb0ELb1ELb1ELb1ELb0ELb1ELb0ELb1ELb1ELb1ELb1ELb0EEENS1_21CollectiveEpilogueFwdINS6_IJSA_SC_SB_EEES9_NS_10bfloat16_tESG_Li384ELb1ELb1ELb1ELb1EEENS1_36VarlenDynamicPersistentTileSchedulerILi192ELi160ELi384ELi128ELb1ELb1ELb1ELb1ELb0ELb1EEEEEEEEEvNT_6ParamsE --------------------------
	.section	.nv.shared._ZN7cutlass13device_kernelIN5flash11enable_sm90INS1_16FlashAttnFwdSm90INS1_25CollectiveMainloopFwdSm90ILi2EN4cute5tupleIJNS5_1CILi1EEES8_S8_EEENS6_IJNS7_ILi192EEENS7_ILi160EEENS7_ILi64EEEEEELi64ENS_12float_e4m3_tEfNS_4arch4Sm90ELb0ELb1ELb1ELb1ELb0ELb1ELb0ELb1ELb1ELb1ELb1ELb0EEENS1_21CollectiveEpilogueFwdINS6_IJSA_SC_SB_EEES9_NS_10bfloat16_tESG_Li384ELb1ELb1ELb1ELb1EEENS1_36VarlenDynamicPersistentTileSchedulerILi192ELi160ELi384ELi128ELb1ELb1ELb1ELb1ELb0ELb1EEEEEEEEEvNT_6ParamsE,"aw",@nobits
	.sectionflags	@""
	.align	16
	.zero		1024


//--------------------- .nv.shared._ZN7cutlass13device_kernelIN5flash11enable_sm90INS1_16FlashAttnFwdSm90INS1_25CollectiveMainloopFwdSm90ILi2EN4cute5tupleIJNS5_1CILi1EEES8_S8_EEENS6_IJNS7_ILi192EEENS7_ILi160EEENS7_ILi64EEEEEELi64ENS_12float_e4m3_tEfNS_4arch4Sm90ELb1ELb0ELb1ELb0ELb0ELb0ELb0ELb1ELb1ELb1ELb1ELb0EEENS1_21CollectiveEpilogueFwdINS6_IJSA_SC_SB_EEES9_NS_10bfloat16_tESG_Li384ELb0ELb1ELb1ELb1EEENS1_19SingleTileSchedulerILb0ELb1ELb1ELi192EEEEEEEEEvNT_6ParamsE --------------------------
	.section	.nv.shared._ZN7cutlass13device_kernelIN5flash11enable_sm90INS1_16FlashAttnFwdSm90INS1_25CollectiveMainloopFwdSm90ILi2EN4cute5tupleIJNS5_1CILi1EEES8_S8_EEENS6_IJNS7_ILi192EEENS7_ILi160EEENS7_ILi64EEEEEELi64ENS_12float_e4m3_tEfNS_4arch4Sm90ELb1ELb0ELb1ELb0ELb0ELb0ELb0ELb1ELb1ELb1ELb1ELb0EEENS1_21CollectiveEpilogueFwdINS6_IJSA_SC_SB_EEES9_NS_10bfloat16_tESG_Li384ELb0ELb1ELb1ELb1EEENS1_19SingleTileSchedulerILb0ELb1ELb1ELi192EEEEEEEEEvNT_6ParamsE,"aw",@nobits
	.sectionflags	@""
	.align	16
	.zero		1024


//--------------------- .nv.shared._ZN7cutlass13device_kernelIN5flash11enable_sm90INS1_16FlashAttnFwdSm90INS1_25CollectiveMainloopFwdSm90ILi2EN4cute5tupleIJNS5_1CILi1EEES8_S8_EEENS6_IJNS7_ILi192EEENS7_ILi160EEENS7_ILi64EEEEEELi64ENS_12float_e4m3_tEfNS_4arch4Sm90ELb1ELb0ELb1ELb1ELb0ELb0ELb0ELb1ELb1ELb1ELb1ELb0EEENS1_21CollectiveEpilogueFwdINS6_IJSA_SC_SB_EEES9_NS_10bfloat16_tESG_Li384ELb1ELb1ELb1ELb1EEENS1_36VarlenDynamicPersistentTileSchedulerILi192ELi160ELi384ELi128ELb1ELb1ELb1ELb1ELb1ELb1EEEEEEEEEvNT_6ParamsE --------------------------
	.section	.nv.shared._ZN7cutlass13device_kernelIN5flash11enable_sm90INS1_16FlashAttnFwdSm90INS1_25CollectiveMainloopFwdSm90ILi2EN4cute5tupleIJNS5_1CILi1EEES8_S8_EEENS6_IJNS7_ILi192EEENS7_ILi160EEENS7_ILi64EEEEEELi64ENS_12float_e4m3_tEfNS_4arch4Sm90ELb1ELb0ELb1ELb1ELb0ELb0ELb0ELb1ELb1ELb1ELb1ELb0EEENS1_21CollectiveEpilogueFwdINS6_IJSA_SC_SB_EEES9_NS_10bfloat16_tESG_Li384ELb1ELb1ELb1ELb1EEENS1_36VarlenDynamicPersistentTileSchedulerILi192ELi160ELi384ELi128ELb1ELb1ELb1ELb1ELb1ELb1EEEEEEEEEvNT_6ParamsE,"aw",@nobits
	.sectionflags	@""
	.align	16
	.zero		1024


//--------------------- .nv.shared._ZN7cutlass13device_kernelIN5flash11enable_sm90INS1_16FlashAttnFwdSm90INS1_25CollectiveMainloopFwdSm90ILi2EN4cute5tupleIJNS5_1CILi1EEES8_S8_EEENS6_IJNS7_ILi192EEENS7_ILi160EEENS7_ILi64EEEEEELi64ENS_12float_e4m3_tEfNS_4arch4Sm90ELb1ELb0ELb1ELb1ELb0ELb1ELb0ELb1ELb1ELb1ELb1ELb0EEENS1_21CollectiveEpilogueFwdINS6_IJSA_SC_SB_EEES9_NS_10bfloat16_tESG_Li384ELb1ELb1ELb1ELb1EEENS1_36VarlenDynamicPersistentTileSchedulerILi192ELi160ELi384ELi128ELb1ELb1ELb1ELb1ELb1ELb1EEEEEEEEEvNT_6ParamsE --------------------------
	.section	.nv.shared._ZN7cutlass13device_kernelIN5flash11enable_sm90INS1_16FlashAttnFwdSm90INS1_25CollectiveMainloopFwdSm90ILi2EN4cute5tupleIJNS5_1CILi1EEES8_S8_EEENS6_IJNS7_ILi192EEENS7_ILi160EEENS7_ILi64EEEEEELi64ENS_12float_e4m3_tEfNS_4arch4Sm90ELb1ELb0ELb1ELb1ELb0ELb1ELb0ELb1ELb1ELb1ELb1ELb0EEENS1_21CollectiveEpilogueFwdINS6_IJSA_SC_SB_EEES9_NS_10bfloat16_tESG_Li384ELb1ELb1ELb1ELb1EEENS1_36VarlenDynamicPersistentTileSchedulerILi192ELi160ELi384ELi128ELb1ELb1ELb1ELb1ELb1ELb1EEEEEEEEEvNT_6ParamsE,"aw",@nobits
	.sectionflags	@""
	.align	16
	.zero		1024


//--------------------- .nv.constant0._ZN7cutlass13device_kernelIN5flash11enable_sm90INS1_16FlashAttnFwdSm90INS1_25CollectiveMainloopFwdSm90ILi2EN4cute5tupleIJNS5_1CILi1EEES8_S8_EEENS6_IJNS7_ILi192EEENS7_ILi160EEENS7_ILi64EEEEEELi64ENS_12float_e4m3_tEfNS_4arch4Sm90ELb0ELb0ELb1ELb0ELb0ELb0ELb0ELb1ELb1ELb1ELb1ELb0EEENS1_21CollectiveEpilogueFwdINS6_IJSA_SC_SB_EEES9_NS_10bfloat16_tESG_Li384ELb0ELb1ELb1ELb1EEENS1_19SingleTileSchedulerILb0ELb1ELb1ELi192EEEEEEEEEvNT_6ParamsE --------------------------
	.section	.nv.constant0._ZN7cutlass13device_kernelIN5flash11enable_sm90INS1_16FlashAttnFwdSm90INS1_25CollectiveMainloopFwdSm90ILi2EN4cute5tupleIJNS5_1CILi1EEES8_S8_EEENS6_IJNS7_ILi192EEENS7_ILi160EEENS7_ILi64EEEEEELi64ENS_12float_e4m3_tEfNS_4arch4Sm90ELb0ELb0ELb1ELb0ELb0ELb0ELb0ELb1ELb1ELb1ELb1ELb0EEENS1_21CollectiveEpilogueFwdINS6_IJSA_SC_SB_EEES9_NS_10bfloat16_tESG_Li384ELb0ELb1ELb1ELb1EEENS1_19SingleTileSchedulerILb0ELb1ELb1ELi192EEEEEEEEEvNT_6ParamsE,"a",@progbits
	.sectionflags	@""
	.align	4
.nv.constant0._ZN7cutlass13device_kernelIN5flash11enable_sm90INS1_16FlashAttnFwdSm90INS1_25CollectiveMainloopFwdSm90ILi2EN4cute5tupleIJNS5_1CILi1EEES8_S8_EEENS6_IJNS7_ILi192EEENS7_ILi160EEENS7_ILi64EEEEEELi64ENS_12float_e4m3_tEfNS_4arch4Sm90ELb0ELb0ELb1ELb0ELb0ELb0ELb0ELb1ELb1ELb1ELb1ELb0EEENS1_21CollectiveEpilogueFwdINS6_IJSA_SC_SB_EEES9_NS_10bfloat16_tESG_Li384ELb0ELb1ELb1ELb1EEENS1_19SingleTileSchedulerILb0ELb1ELb1ELi192EEEEEEEEEvNT_6ParamsE:
	.zero		3200


//--------------------- .nv.constant0._ZN7cutlass13device_kernelIN5flash11enable_sm90INS1_16FlashAttnFwdSm90INS1_25CollectiveMainloopFwdSm90ILi2EN4cute5tupleIJNS5_1CILi1EEES8_S8_EEENS6_IJNS7_ILi192EEENS7_ILi160EEENS7_ILi64EEEEEELi64ENS_12float_e4m3_tEfNS_4arch4Sm90ELb0ELb0ELb1ELb1ELb0ELb0ELb0ELb1ELb1ELb1ELb1ELb0EEENS1_21CollectiveEpilogueFwdINS6_IJSA_SC_SB_EEES9_NS_10bfloat16_tESG_Li384ELb1ELb1ELb1ELb1EEENS1_36VarlenDynamicPersistentTileSchedulerILi192ELi160ELi384ELi128ELb1ELb1ELb1ELb0ELb1ELb1EEEEEEEEEvNT_6ParamsE --------------------------
	.section	.nv.constant0._ZN7cutlass13device_kernelIN5flash11enable_sm90INS1_16FlashAttnFwdSm90INS1_25CollectiveMainloopFwdSm90ILi2EN4cute5tupleIJNS5_1CILi1EEES8_S8_EEENS6_IJNS7_ILi192EEENS7_ILi160EEENS7_ILi64EEEEEELi64ENS_12float_e4m3_tEfNS_4arch4Sm90ELb0ELb0ELb1ELb1ELb0ELb0ELb0ELb1ELb1ELb1ELb1ELb0EEENS1_21CollectiveEpilogueFwdINS6_IJSA_SC_SB_EEES9_NS_10bfloat16_tESG_Li384ELb1ELb1ELb1ELb1EEENS1_36VarlenDynamicPersistentTileSchedulerILi192ELi160ELi384ELi128ELb1ELb1ELb1ELb0ELb1ELb1EEEEEEEEEvNT_6ParamsE,"a",@progbits
	.sectionflags	@""
	.align	4
.nv.constant0._ZN7cutlass13device_kernelIN5flash11enable_sm90INS1_16FlashAttnFwdSm90INS1_25CollectiveMainloopFwdSm90ILi2EN4cute5tupleIJNS5_1CILi1EEES8_S8_EEENS6_IJNS7_ILi192EEENS7_ILi160EEENS7_ILi64EEEEEELi64ENS_12float_e4m3_tEfNS_4arch4Sm90ELb0ELb0ELb1ELb1ELb0ELb0ELb0ELb1ELb1ELb1ELb1ELb0EEENS1_21CollectiveEpilogueFwdINS6_IJSA_SC_SB_EEES9_NS_10bfloat16_tESG_Li384ELb1ELb1ELb1ELb1EEENS1_36VarlenDynamicPersistentTileSchedulerILi192ELi160ELi384ELi128ELb1ELb1ELb1ELb0ELb1ELb1EEEEEEEEEvNT_6ParamsE:
	.zero		3328


//--------------------- .nv.constant0._ZN7cutlass13device_kernelIN5flash11enable_sm90INS1_16FlashAttnFwdSm90INS1_25CollectiveMainloopFwdSm90ILi2EN4cute5tupleIJNS5_1CILi1EEES8_S8_EEENS6_IJNS7_ILi192EEENS7_ILi160EEENS7_ILi64EEEEEELi64ENS_12float_e4m3_tEfNS_4arch4Sm90ELb0ELb0ELb1ELb1ELb0ELb1ELb0ELb1ELb1ELb1ELb1ELb0EEENS1_21CollectiveEpilogueFwdINS6_IJSA_SC_SB_EEES9_NS_10bfloat16_tESG_Li384ELb1ELb1ELb1ELb1EEENS1_36VarlenDynamicPersistentTileSchedulerILi192ELi160ELi384ELi128ELb1ELb1ELb1ELb0ELb1ELb1EEEEEEEEEvNT_6ParamsE --------------------------
	.section	.nv.constant0._ZN7cutlass13device_kernelIN5flash11enable_sm90INS1_16FlashAttnFwdSm90INS1_25CollectiveMainloopFwdSm90ILi2EN4cute5tupleIJNS5_1CILi1EEES8_S8_EEENS6_IJNS7_ILi192EEENS7_ILi160EEENS7_ILi64EEEEEELi64ENS_12float_e4m3_tEfNS_4arch4Sm90ELb0ELb0ELb1ELb1ELb0ELb1ELb0ELb1ELb1ELb1ELb1ELb0EEENS1_21CollectiveEpilogueFwdINS6_IJSA_SC_SB_EEES9_NS_10bfloat16_tESG_Li384ELb1ELb1ELb1ELb1EEENS1_36VarlenDynamicPersistentTileSchedulerILi192ELi160ELi384ELi128ELb1ELb1ELb1ELb0ELb1ELb1EEEEEEEEEvNT_6ParamsE,"a",@progbits
	.sectionflags	@""
	.align	4
.nv.constant0._ZN7cutlass13device_kernelIN5flash11enable_sm90INS1_16FlashAttnFwdSm90INS1_25CollectiveMainloopFwdSm90ILi2EN4cute5tupleIJNS5_1CILi1EEES8_S8_EEENS6_IJNS7_ILi192EEENS7_ILi160EEENS7_ILi64EEEEEELi64ENS_12float_e4m3_tEfNS_4arch4Sm90ELb0ELb0ELb1ELb1ELb0ELb1ELb0ELb1ELb1ELb1ELb1ELb0EEENS1_21CollectiveEpilogueFwdINS6_IJSA_SC_SB_EEES9_NS_10bfloat16_tESG_Li384ELb1ELb1ELb1ELb1EEENS1_36VarlenDynamicPersistentTileSchedulerILi192ELi160ELi384ELi128ELb1ELb1ELb1ELb0ELb1ELb1EEEEEEEEEvNT_6ParamsE:
	.zero		3328


//--------------------- .nv.constant0._ZN7cutlass13device_kernelIN5flash11enable_sm90INS1_16FlashAttnFwdSm90INS1_25CollectiveMainloopFwdSm90ILi2EN4cute5tupleIJNS5_1CILi1EEES8_S8_EEENS6_IJNS7_ILi192EEENS7_ILi160EEENS7_ILi64EEEEEELi64ENS_12float_e4m3_tEfNS_4arch4Sm90ELb0ELb1ELb1ELb0ELb0ELb0ELb0ELb1ELb1ELb1ELb1ELb0EEENS1_21CollectiveEpilogueFwdINS6_IJSA_SC_SB_EEES9_NS_10bfloat16_tESG_Li384ELb0ELb1ELb1ELb1EEENS1_19SingleTileSchedulerILb0ELb1ELb1ELi192EEEEEEEEEvNT_6ParamsE --------------------------
	.section	.nv.constant0._ZN7cutlass13device_kernelIN5flash11enable_sm90INS1_16FlashAttnFwdSm90INS1_25CollectiveMainloopFwdSm90ILi2EN4cute5tupleIJNS5_1CILi1EEES8_S8_EEENS6_IJNS7_ILi192EEENS7_ILi160EEENS7_ILi64EEEEEELi64ENS_12float_e4m3_tEfNS_4arch4Sm90ELb0ELb1ELb1ELb0ELb0ELb0ELb0ELb1ELb1ELb1ELb1ELb0EEENS1_21CollectiveEpilogueFwdINS6_IJSA_SC_SB_EEES9_NS_10bfloat16_tESG_Li384ELb0ELb1ELb1ELb1EEENS1_19SingleTileSchedulerILb0ELb1ELb1ELi192EEEEEEEEEvNT_6ParamsE,"a",@progbits
	.sectionflags	@""
	.align	4
.nv.constant0._ZN7cutlass13device_kernelIN5flash11enable_sm90INS1_16FlashAttnFwdSm90INS1_25CollectiveMainloopFwdSm90ILi2EN4cute5tupleIJNS5_1CILi1EEES8_S8_EEENS6_IJNS7_ILi192EEENS7_ILi160EEENS7_ILi64EEEEEELi64ENS_12float_e4m3_tEfNS_4arch4Sm90ELb0ELb1ELb1ELb0ELb0ELb0ELb0ELb1ELb1ELb1ELb1ELb0EEENS1_21CollectiveEpilogueFwdINS6_IJSA_SC_SB_EEES9_NS_10bfloat16_tESG_Li384ELb0ELb1ELb1ELb1EEENS1_19SingleTileSchedulerILb0ELb1ELb1ELi192EEEEEEEEEvNT_6ParamsE:
	.zero		3200


//--------------------- .nv.constant0._ZN7cutlass13device_kernelIN5flash11enable_sm90INS1_16FlashAttnFwdSm90INS1_25CollectiveMainloopFwdSm90ILi2EN4cute5tupleIJNS5_1CILi1EEES8_S8_EEENS6_IJNS7_ILi192EEENS7_ILi160EEENS7_ILi64EEEEEELi64ENS_12float_e4m3_tEfNS_4arch4Sm90ELb0ELb1ELb1ELb1ELb0ELb0ELb0ELb1ELb1ELb1ELb1ELb0EEENS1_21CollectiveEpilogueFwdINS6_IJSA_SC_SB_EEES9_NS_10bfloat16_tESG_Li384ELb1ELb1ELb1ELb1EEENS1_36VarlenDynamicPersistentTileSchedulerILi192ELi160ELi384ELi128ELb1ELb1ELb1ELb1ELb0ELb1EEEEEEEEEvNT_6ParamsE --------------------------
	.section	.nv.constant0._ZN7cutlass13device_kernelIN5flash11enable_sm90INS1_16FlashAttnFwdSm90INS1_25CollectiveMainloopFwdSm90ILi2EN4cute5tupleIJNS5_1CILi1EEES8_S8_EEENS6_IJNS7_ILi192EEENS7_ILi160EEENS7_ILi64EEEEEELi64ENS_12float_e4m3_tEfNS_4arch4Sm90ELb0ELb1ELb1ELb1ELb0ELb0ELb0ELb1ELb1ELb1ELb1ELb0EEENS1_21CollectiveEpilogueFwdINS6_IJSA_SC_SB_EEES9_NS_10bfloat16_tESG_Li384ELb1ELb1ELb1ELb1EEENS1_36VarlenDynamicPersistentTileSchedulerILi192ELi160ELi384ELi128ELb1ELb1ELb1ELb1ELb0ELb1EEEEEEEEEvNT_6ParamsE,"a",@progbits
	.sectionflags	@""
	.align	4
.nv.constant0._ZN7cutlass13device_kernelIN5flash11enable_sm90INS1_16FlashAttnFwdSm90INS1_25CollectiveMainloopFwdSm90ILi2EN4cute5tupleIJNS5_1CILi1EEES8_S8_EEENS6_IJNS7_ILi192EEENS7_ILi160EEENS7_ILi64EEEEEELi64ENS_12float_e4m3_tEfNS_4arch4Sm90ELb0ELb1ELb1ELb1ELb0ELb0ELb0ELb1ELb1ELb1ELb1ELb0EEENS1_21CollectiveEpilogueFwdINS6_IJSA_SC_SB_EEES9_NS_10bfloat16_tESG_Li384ELb1ELb1ELb1ELb1EEENS1_36VarlenDynamicPersistentTileSchedulerILi192ELi160ELi384ELi128ELb1ELb1ELb1ELb1ELb0ELb1EEEEEEEEEvNT_6ParamsE:
	.zero		3328


//--------------------- .nv.constant0._ZN7cutlass13device_kernelIN5flash11enable_sm90INS1_16FlashAttnFwdSm90INS1_25CollectiveMainloopFwdSm90ILi2EN4cute5tupleIJNS5_1CILi1EEES8_S8_EEENS6_IJNS7_ILi192EEENS7_ILi160EEENS7_ILi64EEEEEELi64ENS_12float_e4m3_tEfNS_4arch4Sm90ELb0ELb1ELb1ELb1ELb0ELb1ELb0ELb1ELb1ELb1ELb1ELb0EEENS1_21CollectiveEpilogueFwdINS6_IJSA_SC_SB_EEES9_NS_10bfloat16_tESG_Li384ELb1ELb1ELb1ELb1EEENS1_36VarlenDynamicPersistentTileSchedulerILi192ELi160ELi384ELi128ELb1ELb1ELb1ELb1ELb0ELb1EEEEEEEEEvNT_6ParamsE --------------------------
	.section	.nv.constant0._ZN7cutlass13device_kernelIN5flash11enable_sm90INS1_16FlashAttnFwdSm90INS1_25CollectiveMainloopFwdSm90ILi2EN4cute5tupleIJNS5_1CILi1EEES8_S8_EEENS6_IJNS7_ILi192EEENS7_ILi160EEENS7_ILi64EEEEEELi64ENS_12float_e4m3_tEfNS_4arch4Sm90ELb0ELb1ELb1ELb1ELb0ELb1ELb0ELb1ELb1ELb1ELb1ELb0EEENS1_21CollectiveEpilogueFwdINS6_IJSA_SC_SB_EEES9_NS_10bfloat16_tESG_Li384ELb1ELb1ELb1ELb1EEENS1_36VarlenDynamicPersistentTileSchedulerILi192ELi160ELi384ELi128ELb1ELb1ELb1ELb1ELb0ELb1EEEEEEEEEvNT_6ParamsE,"a",@progbits
	.sectionflags	@""
	.align	4
.nv.constant0._ZN7cutlass13device_kernelIN5flash11enable_sm90INS1_16FlashAttnFwdSm90INS1_25CollectiveMainloopFwdSm90ILi2EN4cute5tupleIJNS5_1CILi1EEES8_S8_EEENS6_IJNS7_ILi192EEENS7_ILi160EEENS7_ILi64EEEEEELi64ENS_12float_e4m3_tEfNS_4arch4Sm90ELb0ELb1ELb1ELb1ELb0ELb1ELb0ELb1ELb1ELb1ELb1ELb0EEENS1_21CollectiveEpilogueFwdINS6_IJSA_SC_SB_EEES9_NS_10bfloat16_tESG_Li384ELb1ELb1ELb1ELb1EEENS1_36VarlenDynamicPersistentTileSchedulerILi192ELi160ELi384ELi128ELb1ELb1ELb1ELb1ELb0ELb1EEEEEEEEEvNT_6ParamsE:
	.zero		3328


//--------------------- .nv.constant0._ZN7cutlass13device_kernelIN5flash11enable_sm90INS1_16FlashAttnFwdSm90INS1_25CollectiveMainloopFwdSm90ILi2EN4cute5tupleIJNS5_1CILi1EEES8_S8_EEENS6_IJNS7_ILi192EEENS7_ILi160EEENS7_ILi64EEEEEELi64ENS_12float_e4m3_tEfNS_4arch4Sm90ELb1ELb0ELb1ELb0ELb0ELb0ELb0ELb1ELb1ELb1ELb1ELb0EEENS1_21CollectiveEpilogueFwdINS6_IJSA_SC_SB_EEES9_NS_10bfloat16_tESG_Li384ELb0ELb1ELb1ELb1EEENS1_19SingleTileSchedulerILb0ELb1ELb1ELi192EEEEEEEEEvNT_6ParamsE --------------------------
	.section	.nv.constant0._ZN7cutlass13device_kernelIN5flash11enable_sm90INS1_16FlashAttnFwdSm90INS1_25CollectiveMainloopFwdSm90ILi2EN4cute5tupleIJNS5_1CILi1EEES8_S8_EEENS6_IJNS7_ILi192EEENS7_ILi160EEENS7_ILi64EEEEEELi64ENS_12float_e4m3_tEfNS_4arch4Sm90ELb1ELb0ELb1ELb0ELb0ELb0ELb0ELb1ELb1ELb1ELb1ELb0EEENS1_21CollectiveEpilogueFwdINS6_IJSA_SC_SB_EEES9_NS_10bfloat16_tESG_Li384ELb0ELb1ELb1ELb1EEENS1_19SingleTileSchedulerILb0ELb1ELb1ELi192EEEEEEEEEvNT_6ParamsE,"a",@progbits
	.sectionflags	@""
	.align	4
.nv.constant0._ZN7cutlass13device_kernelIN5flash11enable_sm90INS1_16FlashAttnFwdSm90INS1_25CollectiveMainloopFwdSm90ILi2EN4cute5tupleIJNS5_1CILi1EEES8_S8_EEENS6_IJNS7_ILi192EEENS7_ILi160EEENS7_ILi64EEEEEELi64ENS_12float_e4m3_tEfNS_4arch4Sm90ELb1ELb0ELb1ELb0ELb0ELb0ELb0ELb1ELb1ELb1ELb1ELb0EEENS1_21CollectiveEpilogueFwdINS6_IJSA_SC_SB_EEES9_NS_10bfloat16_tESG_Li384ELb0ELb1ELb1ELb1EEENS1_19SingleTileSchedulerILb0ELb1ELb1ELi192EEEEEEEEEvNT_6ParamsE:
	.zero		3200


//--------------------- .nv.constant0._ZN7cutlass13device_kernelIN5flash11enable_sm90INS1_16FlashAttnFwdSm90INS1_25CollectiveMainloopFwdSm90ILi2EN4cute5tupleIJNS5_1CILi1EEES8_S8_EEENS6_IJNS7_ILi192EEENS7_ILi160EEENS7_ILi64EEEEEELi64ENS_12float_e4m3_tEfNS_4arch4Sm90ELb1ELb0ELb1ELb1ELb0ELb0ELb0ELb1ELb1ELb1ELb1ELb0EEENS1_21CollectiveEpilogueFwdINS6_IJSA_SC_SB_EEES9_NS_10bfloat16_tESG_Li384ELb1ELb1ELb1ELb1EEENS1_36VarlenDynamicPersistentTileSchedulerILi192ELi160ELi384ELi128ELb1ELb1ELb1ELb1ELb1ELb1EEEEEEEEEvNT_6ParamsE --------------------------
	.section	.nv.constant0._ZN7cutlass13device_kernelIN5flash11enable_sm90INS1_16FlashAttnFwdSm90INS1_25CollectiveMainloopFwdSm90ILi2EN4cute5tupleIJNS5_1CILi1EEES8_S8_EEENS6_IJNS7_ILi192EEENS7_ILi160EEENS7_ILi64EEEEEELi64ENS_12float_e4m3_tEfNS_4arch4Sm90ELb1ELb0ELb1ELb1ELb0ELb0ELb0ELb1ELb1ELb1ELb1ELb0EEENS1_21CollectiveEpilogueFwdINS6_IJSA_SC_SB_EEES9_NS_10bfloat16_tESG_Li384ELb1ELb1ELb1ELb1EEENS1_36VarlenDynamicPersistentTileSchedulerILi192ELi160ELi384ELi128ELb1ELb1ELb1ELb1ELb1ELb1EEEEEEEEEvNT_6ParamsE,"a",@progbits
	.sectionflags	@""
	.align	4
.nv.constant0._ZN7cutlass13device_kernelIN5flash11enable_sm90INS1_16FlashAttnFwdSm90INS1_25CollectiveMainloopFwdSm90ILi2EN4cute5tupleIJNS5_1CILi1EEES8_S8_EEENS6_IJNS7_ILi192EEENS7_ILi160EEENS7_ILi64EEEEEELi64ENS_12float_e4m3_tEfNS_4arch4Sm90ELb1ELb0ELb1ELb1ELb0ELb0ELb0ELb1ELb1ELb1ELb1ELb0EEENS1_21CollectiveEpilogueFwdINS6_IJSA_SC_SB_EEES9_NS_10bfloat16_tESG_Li384ELb1ELb1ELb1ELb1EEENS1_36VarlenDynamicPersistentTileSchedulerILi192ELi160ELi384ELi128ELb1ELb1ELb1ELb1ELb1ELb1EEEEEEEEEvNT_6ParamsE:
	.zero		3328


//--------------------- .nv.constant0._ZN7cutlass13device_kernelIN5flash11enable_sm90INS1_16FlashAttnFwdSm90INS1_25CollectiveMainloopFwdSm90ILi2EN4cute5tupleIJNS5_1CILi1EEES8_S8_EEENS6_IJNS7_ILi192EEENS7_ILi160EEENS7_ILi64EEEEEELi64ENS_12float_e4m3_tEfNS_4arch4Sm90ELb1ELb0ELb1ELb1ELb0ELb1ELb0ELb1ELb1ELb1ELb1ELb0EEENS1_21CollectiveEpilogueFwdINS6_IJSA_SC_SB_EEES9_NS_10bfloat16_tESG_Li384ELb1ELb1ELb1ELb1EEENS1_36VarlenDynamicPersistentTileSchedulerILi192ELi160ELi384ELi128ELb1ELb1ELb1ELb1ELb1ELb1EEEEEEEEEvNT_6ParamsE --------------------------
	.section	.nv.constant0._ZN7cutlass13device_kernelIN5flash11enable_sm90INS1_16FlashAttnFwdSm90INS1_25CollectiveMainloopFwdSm90ILi2EN4cute5tupleIJNS5_1CILi1EEES8_S8_EEENS6_IJNS7_ILi192EEENS7_ILi160EEENS7_ILi64EEEEEELi64ENS_12float_e4m3_tEfNS_4arch4Sm90ELb1ELb0ELb1ELb1ELb0ELb1ELb0ELb1ELb1ELb1ELb1ELb0EEENS1_21CollectiveEpilogueFwdINS6_IJSA_SC_SB_EEES9_NS_10bfloat16_tESG_Li384ELb1ELb1ELb1ELb1EEENS1_36VarlenDynamicPersistentTileSchedulerILi192ELi160ELi384ELi128ELb1ELb1ELb1ELb1ELb1ELb1EEEEEEEEEvNT_6ParamsE,"a",@progbits
	.sectionflags	@""
	.align	4
.nv.constant0._ZN7cutlass13device_kernelIN5flash11enable_sm90INS1_16FlashAttnFwdSm90INS1_25CollectiveMainloopFwdSm90ILi2EN4cute5tupleIJNS5_1CILi1EEES8_S8_EEENS6_IJNS7_ILi192EEENS7_ILi160EEENS7_ILi64EEEEEELi64ENS_12float_e4m3_tEfNS_4arch4Sm90ELb1ELb0ELb1ELb1ELb0ELb1ELb0ELb1ELb1ELb1ELb1ELb0EEENS1_21CollectiveEpilogueFwdINS6_IJSA_SC_SB_EEES9_NS_10bfloat16_tESG_Li384ELb1ELb1ELb1ELb1EEENS1_36VarlenDynamicPersistentTileSchedulerILi192ELi160ELi384ELi128ELb1ELb1ELb1ELb1ELb1ELb1EEEEEEEEEvNT_6ParamsE:
	.zero		3328


//--------------------- SYMBOLS --------------------------

	.type		.nv.reservedSmem.offset0,@object
	.size		.nv.reservedSmem.offset0,0x4
	.type		__assertfail,@function
